// Copyright (c) 2024, Jay Shah, Ganesh Bikshandi, Ying Zhang, Vijay Thakkar, Pradeep Ramani, Tri Dao.
// Splitting the different template instantiations to different files to speed up compilation.
// This file is auto-generated. See "generate_kernels.py"

#include "flash_fwd_launch_template.h"

#ifndef FLASHATTENTION_DISABLE_HDIM64
template void run_mha_fwd_<90, cutlass::float_e4m3_t, 64, 64, false, false, true, true>(Flash_fwd_params &params, cudaStream_t stream);
#endif


// ===== COMPILED SASS (sm_90a) =====

	.target	sm_90a

	.elftype	@"ET_EXEC"


//--------------------- .note.nv.tkinfo           --------------------------
	.section	.note.nv.tkinfo,"",@"SHT_NOTE"
	.sectionflags	@"SHF_NOTE_NV_TKINFO"
	.tkinfo
        /*0018*/ 	.word	0x00000002
        /*0030*/ 	.string	""
        /*0030*/ 	.string	"ptxas"
        /*0030*/ 	.string	"Cuda compilation tools, release 13.0, V13.0.88"
        /*0030*/ 	.string	"Build cuda_13.0.r13.0/compiler.36424714_0"
        /*0030*/ 	.string	"-arch sm_90a -m 64 "



//--------------------- .note.nv.cuinfo           --------------------------
	.section	.note.nv.cuinfo,"",@"SHT_NOTE"
	.sectionflags	@"SHF_NOTE_NV_CUINFO"
        /*0018*/ 	.short	0x0002
        /*001a*/ 	.short	0x005a
        /*001c*/ 	.short	0x0082
	.zero		2


//--------------------- .nv.info                  --------------------------
	.section	.nv.info,"",@"SHT_CUDA_INFO"
	.align	4


	//----- nvinfo : EIATTR_REGCOUNT
	.align		4
        /*0000*/ 	.byte	0x04, 0x2f
        /*0002*/ 	.short	(.L_21 - .L_20)
	.align		4
.L_20:
        /*0004*/ 	.word	index@(_ZN7cutlass13device_kernelIN5flash11enable_sm90INS1_16FlashAttnFwdSm90INS1_25CollectiveMainloopFwdSm90ILi2EN4cute5tupleIJNS5_1CILi1EEES8_S8_EEENS6_IJNS7_ILi192EEENS7_ILi160EEENS7_ILi64EEEEEELi64ENS_12float_e4m3_tEfNS_4arch4Sm90ELb1ELb0ELb1ELb1ELb0ELb1ELb0ELb1ELb1ELb1ELb0ELb0EEENS1_21CollectiveEpilogueFwdINS6_IJSA_SC_SB_EEES9_NS_10bfloat16_tESG_Li384ELb1ELb1ELb0ELb1EEENS1_36VarlenDynamicPersistentTileSchedulerILi192ELi160ELi384ELi128ELb0ELb1ELb1ELb1ELb1ELb1EEEEEEEEEvNT_6ParamsE)
        /*0008*/ 	.word	0x00000080


	//----- nvinfo : EIATTR_FRAME_SIZE
	.align		4
.L_21:
        /*000c*/ 	.byte	0x04, 0x11
        /*000e*/ 	.short	(.L_23 - .L_22)
	.align		4
.L_22:
        /*0010*/ 	.word	index@(_ZN7cutlass13device_kernelIN5flash11enable_sm90INS1_16FlashAttnFwdSm90INS1_25CollectiveMainloopFwdSm90ILi2EN4cute5tupleIJNS5_1CILi1EEES8_S8_EEENS6_IJNS7_ILi192EEENS7_ILi160EEENS7_ILi64EEEEEELi64ENS_12float_e4m3_tEfNS_4arch4Sm90ELb1ELb0ELb1ELb1ELb0ELb1ELb0ELb1ELb1ELb1ELb0ELb0EEENS1_21CollectiveEpilogueFwdINS6_IJSA_SC_SB_EEES9_NS_10bfloat16_tESG_Li384ELb1ELb1ELb0ELb1EEENS1_36VarlenDynamicPersistentTileSchedulerILi192ELi160ELi384ELi128ELb0ELb1ELb1ELb1ELb1ELb1EEEEEEEEEvNT_6ParamsE)
        /*0014*/ 	.word	0x00000088


	//----- nvinfo : EIATTR_REGCOUNT
	.align		4
.L_23:
        /*0018*/ 	.byte	0x04, 0x2f
        /*001a*/ 	.short	(.L_25 - .L_24)
	.align		4
.L_24:
        /*001c*/ 	.word	index@(_ZN7cutlass13device_kernelIN5flash11enable_sm90INS1_16FlashAttnFwdSm90INS1_25CollectiveMainloopFwdSm90ILi2EN4cute5tupleIJNS5_1CILi1EEES8_S8_EEENS6_IJNS7_ILi192EEENS7_ILi160EEENS7_ILi64EEEEEELi64ENS_12float_e4m3_tEfNS_4arch4Sm90ELb1ELb0ELb1ELb1ELb0ELb0ELb0ELb1ELb1ELb1ELb0ELb0EEENS1_21CollectiveEpilogueFwdINS6_IJSA_SC_SB_EEES9_NS_10bfloat16_tESG_Li384ELb1ELb1ELb0ELb1EEENS1_36VarlenDynamicPersistentTileSchedulerILi192ELi160ELi384ELi128ELb0ELb1ELb1ELb1ELb1ELb1EEEEEEEEEvNT_6ParamsE)
        /*0020*/ 	.word	0x00000080


	//----- nvinfo : EIATTR_FRAME_SIZE
	.align		4
.L_25:
        /*0024*/ 	.byte	0x04, 0x11
        /*0026*/ 	.short	(.L_27 - .L_26)
	.align		4
.L_26:
        /*0028*/ 	.word	index@(_ZN7cutlass13device_kernelIN5flash11enable_sm90INS1_16FlashAttnFwdSm90INS1_25CollectiveMainloopFwdSm90ILi2EN4cute5tupleIJNS5_1CILi1EEES8_S8_EEENS6_IJNS7_ILi192EEENS7_ILi160EEENS7_ILi64EEEEEELi64ENS_12float_e4m3_tEfNS_4arch4Sm90ELb1ELb0ELb1ELb1ELb0ELb0ELb0ELb1ELb1ELb1ELb0ELb0EEENS1_21CollectiveEpilogueFwdINS6_IJSA_SC_SB_EEES9_NS_10bfloat16_tESG_Li384ELb1ELb1ELb0ELb1EEENS1_36VarlenDynamicPersistentTileSchedulerILi192ELi160ELi384ELi128ELb0ELb1ELb1ELb1ELb1ELb1EEEEEEEEEvNT_6ParamsE)
        /*002c*/ 	.word	0x00000010


	//----- nvinfo : EIATTR_REGCOUNT
	.align		4
.L_27:
        /*0030*/ 	.byte	0x04, 0x2f
        /*0032*/ 	.short	(.L_29 - .L_28)
	.align		4
.L_28:
        /*0034*/ 	.word	index@(_ZN7cutlass13device_kernelIN5flash11enable_sm90INS1_16FlashAttnFwdSm90INS1_25CollectiveMainloopFwdSm90ILi2EN4cute5tupleIJNS5_1CILi1EEES8_S8_EEENS6_IJNS7_ILi192EEENS7_ILi160EEENS7_ILi64EEEEEELi64ENS_12float_e4m3_tEfNS_4arch4Sm90ELb1ELb0ELb1ELb0ELb0ELb0ELb0ELb1ELb1ELb1ELb0ELb0EEENS1_21CollectiveEpilogueFwdINS6_IJSA_SC_SB_EEES9_NS_10bfloat16_tESG_Li384ELb0ELb1ELb0ELb1EEENS1_30DynamicPersistentTileSchedulerILi384ELi128ELb0ELb1ELb1EEEEEEEEEvNT_6ParamsE)
        /*0038*/ 	.word	0x00000080


	//----- nvinfo : EIATTR_FRAME_SIZE
	.align		4
.L_29:
        /*003c*/ 	.byte	0x04, 0x11
        /*003e*/ 	.short	(.L_31 - .L_30)
	.align		4
.L_30:
        /*0040*/ 	.word	index@(_ZN7cutlass13device_kernelIN5flash11enable_sm90INS1_16FlashAttnFwdSm90INS1_25CollectiveMainloopFwdSm90ILi2EN4cute5tupleIJNS5_1CILi1EEES8_S8_EEENS6_IJNS7_ILi192EEENS7_ILi160EEENS7_ILi64EEEEEELi64ENS_12float_e4m3_tEfNS_4arch4Sm90ELb1ELb0ELb1ELb0ELb0ELb0ELb0ELb1ELb1ELb1ELb0ELb0EEENS1_21CollectiveEpilogueFwdINS6_IJSA_SC_SB_EEES9_NS_10bfloat16_tESG_Li384ELb0ELb1ELb0ELb1EEENS1_30DynamicPersistentTileSchedulerILi384ELi128ELb0ELb1ELb1EEEEEEEEEvNT_6ParamsE)
        /*0044*/ 	.word	0x00000008


	//----- nvinfo : EIATTR_REGCOUNT
	.align		4
.L_31:
        /*0048*/ 	.byte	0x04, 0x2f
        /*004a*/ 	.short	(.L_33 - .L_32)
	.align		4
.L_32:
        /*004c*/ 	.word	index@(_ZN7cutlass13device_kernelIN5flash11enable_sm90INS1_16FlashAttnFwdSm90INS1_25CollectiveMainloopFwdSm90ILi2EN4cute5tupleIJNS5_1CILi1EEES8_S8_EEENS6_IJNS7_ILi192EEENS7_ILi160EEENS7_ILi64EEEEEELi64ENS_12float_e4m3_tEfNS_4arch4Sm90ELb0ELb1ELb1ELb1ELb0ELb1ELb0ELb1ELb1ELb1ELb0ELb0EEENS1_21CollectiveEpilogueFwdINS6_IJSA_SC_SB_EEES9_NS_10bfloat16_tESG_Li384ELb1ELb1ELb0ELb1EEENS1_36VarlenDynamicPersistentTileSchedulerILi192ELi160ELi384ELi128ELb0ELb1ELb1ELb1ELb0ELb1EEEEEEEEEvNT_6ParamsE)
        /*0050*/ 	.word	0x00000080


	//----- nvinfo : EIATTR_FRAME_SIZE
	.align		4
.L_33:
        /*0054*/ 	.byte	0x04, 0x11
        /*0056*/ 	.short	(.L_35 - .L_34)
	.align		4
.L_34:
        /*0058*/ 	.word	index@(_ZN7cutlass13device_kernelIN5flash11enable_sm90INS1_16FlashAttnFwdSm90INS1_25CollectiveMainloopFwdSm90ILi2EN4cute5tupleIJNS5_1CILi1EEES8_S8_EEENS6_IJNS7_ILi192EEENS7_ILi160EEENS7_ILi64EEEEEELi64ENS_12float_e4m3_tEfNS_4arch4Sm90ELb0ELb1ELb1ELb1ELb0ELb1ELb0ELb1ELb1ELb1ELb0ELb0EEENS1_21CollectiveEpilogueFwdINS6_IJSA_SC_SB_EEES9_NS_10bfloat16_tESG_Li384ELb1ELb1ELb0ELb1EEENS1_36VarlenDynamicPersistentTileSchedulerILi192ELi160ELi384ELi128ELb0ELb1ELb1ELb1ELb0ELb1EEEEEEEEEvNT_6ParamsE)
        /*005c*/ 	.word	0x00000068


	//----- nvinfo : EIATTR_REGCOUNT
	.align		4
.L_35:
        /*0060*/ 	.byte	0x04, 0x2f
        /*0062*/ 	.short	(.L_37 - .L_36)
	.align		4
.L_36:
        /*0064*/ 	.word	index@(_ZN7cutlass13device_kernelIN5flash11enable_sm90INS1_16FlashAttnFwdSm90INS1_25CollectiveMainloopFwdSm90ILi2EN4cute5tupleIJNS5_1CILi1EEES8_S8_EEENS6_IJNS7_ILi192EEENS7_ILi160EEENS7_ILi64EEEEEELi64ENS_12float_e4m3_tEfNS_4arch4Sm90ELb0ELb1ELb1ELb1ELb0ELb0ELb0ELb1ELb1ELb1ELb0ELb0EEENS1_21CollectiveEpilogueFwdINS6_IJSA_SC_SB_EEES9_NS_10bfloat16_tESG_Li384ELb1ELb1ELb0ELb1EEENS1_36VarlenDynamicPersistentTileSchedulerILi192ELi160ELi384ELi128ELb0ELb1ELb1ELb1ELb0ELb1EEEEEEEEEvNT_6ParamsE)
        /*0068*/ 	.word	0x00000080


	//----- nvinfo : EIATTR_FRAME_SIZE
	.align		4
.L_37:
        /*006c*/ 	.byte	0x04, 0x11
        /*006e*/ 	.short	(.L_39 - .L_38)
	.align		4
.L_38:
        /*0070*/ 	.word	index@(_ZN7cutlass13device_kernelIN5flash11enable_sm90INS1_16FlashAttnFwdSm90INS1_25CollectiveMainloopFwdSm90ILi2EN4cute5tupleIJNS5_1CILi1EEES8_S8_EEENS6_IJNS7_ILi192EEENS7_ILi160EEENS7_ILi64EEEEEELi64ENS_12float_e4m3_tEfNS_4arch4Sm90ELb0ELb1ELb1ELb1ELb0ELb0ELb0ELb1ELb1ELb1ELb0ELb0EEENS1_21CollectiveEpilogueFwdINS6_IJSA_SC_SB_EEES9_NS_10bfloat16_tESG_Li384ELb1ELb1ELb0ELb1EEENS1_36VarlenDynamicPersistentTileSchedulerILi192ELi160ELi384ELi128ELb0ELb1ELb1ELb1ELb0ELb1EEEEEEEEEvNT_6ParamsE)
        /*0074*/ 	.word	0x00000010


	//----- nvinfo : EIATTR_REGCOUNT
	.align		4
.L_39:
        /*0078*/ 	.byte	0x04, 0x2f
        /*007a*/ 	.short	(.L_41 - .L_40)
	.align		4
.L_40:
        /*007c*/ 	.word	index@(_ZN7cutlass13device_kernelIN5flash11enable_sm90INS1_16FlashAttnFwdSm90INS1_25CollectiveMainloopFwdSm90ILi2EN4cute5tupleIJNS5_1CILi1EEES8_S8_EEENS6_IJNS7_ILi192EEENS7_ILi160EEENS7_ILi64EEEEEELi64ENS_12float_e4m3_tEfNS_4arch4Sm90ELb0ELb1ELb1ELb0ELb0ELb0ELb0ELb1ELb1ELb1ELb0ELb0EEENS1_21CollectiveEpilogueFwdINS6_IJSA_SC_SB_EEES9_NS_10bfloat16_tESG_Li384ELb0ELb1ELb0ELb1EEENS1_30DynamicPersistentTileSchedulerILi384ELi128ELb0ELb1ELb1EEEEEEEEEvNT_6ParamsE)
        /*0080*/ 	.word	0x00000080


	//----- nvinfo : EIATTR_FRAME_SIZE
	.align		4
.L_41:
        /*0084*/ 	.byte	0x04, 0x11
        /*0086*/ 	.short	(.L_43 - .L_42)
	.align		4
.L_42:
        /*0088*/ 	.word	index@(_ZN7cutlass13device_kernelIN5flash11enable_sm90INS1_16FlashAttnFwdSm90INS1_25CollectiveMainloopFwdSm90ILi2EN4cute5tupleIJNS5_1CILi1EEES8_S8_EEENS6_IJNS7_ILi192EEENS7_ILi160EEENS7_ILi64EEEEEELi64ENS_12float_e4m3_tEfNS_4arch4Sm90ELb0ELb1ELb1ELb0ELb0ELb0ELb0ELb1ELb1ELb1ELb0ELb0EEENS1_21CollectiveEpilogueFwdINS6_IJSA_SC_SB_EEES9_NS_10bfloat16_tESG_Li384ELb0ELb1ELb0ELb1EEENS1_30DynamicPersistentTileSchedulerILi384ELi128ELb0ELb1ELb1EEEEEEEEEvNT_6ParamsE)
        /*008c*/ 	.word	0x00000000


	//----- nvinfo : EIATTR_REGCOUNT
	.align		4
.L_43:
        /*0090*/ 	.byte	0x04, 0x2f
        /*0092*/ 	.short	(.L_45 - .L_44)
	.align		4
.L_44:
        /*0094*/ 	.word	index@(_ZN7cutlass13device_kernelIN5flash11enable_sm90INS1_16FlashAttnFwdSm90INS1_25CollectiveMainloopFwdSm90ILi2EN4cute5tupleIJNS5_1CILi1EEES8_S8_EEENS6_IJNS7_ILi192EEENS7_ILi160EEENS7_ILi64EEEEEELi64ENS_12float_e4m3_tEfNS_4arch4Sm90ELb0ELb0ELb1ELb1ELb0ELb1ELb0ELb1ELb1ELb1ELb0ELb0EEENS1_21CollectiveEpilogueFwdINS6_IJSA_SC_SB_EEES9_NS_10bfloat16_tESG_Li384ELb1ELb1ELb0ELb1EEENS1_36VarlenDynamicPersistentTileSchedulerILi192ELi160ELi384ELi128ELb0ELb1ELb1ELb0ELb1ELb1EEEEEEEEEvNT_6ParamsE)
        /*0098*/ 	.word	0x00000080


	//----- nvinfo : EIATTR_FRAME_SIZE
	.align		4
.L_45:
        /*009c*/ 	.byte	0x04, 0x11
        /*009e*/ 	.short	(.L_47 - .L_46)
	.align		4
.L_46:
        /*00a0*/ 	.word	index@(_ZN7cutlass13device_kernelIN5flash11enable_sm90INS1_16FlashAttnFwdSm90INS1_25CollectiveMainloopFwdSm90ILi2EN4cute5tupleIJNS5_1CILi1EEES8_S8_EEENS6_IJNS7_ILi192EEENS7_ILi160EEENS7_ILi64EEEEEELi64ENS_12float_e4m3_tEfNS_4arch4Sm90ELb0ELb0ELb1ELb1ELb0ELb1ELb0ELb1ELb1ELb1ELb0ELb0EEENS1_21CollectiveEpilogueFwdINS6_IJSA_SC_SB_EEES9_NS_10bfloat16_tESG_Li384ELb1ELb1ELb0ELb1EEENS1_36VarlenDynamicPersistentTileSchedulerILi192ELi160ELi384ELi128ELb0ELb1ELb1ELb0ELb1ELb1EEEEEEEEEvNT_6ParamsE)
        /*00a4*/ 	.word	0x00000080


	//----- nvinfo : EIATTR_REGCOUNT
	.align		4
.L_47:
        /*00a8*/ 	.byte	0x04, 0x2f
        /*00aa*/ 	.short	(.L_49 - .L_48)
	.align		4
.L_48:
        /*00ac*/ 	.word	index@(_ZN7cutlass13device_kernelIN5flash11enable_sm90INS1_16FlashAttnFwdSm90INS1_25CollectiveMainloopFwdSm90ILi2EN4cute5tupleIJNS5_1CILi1EEES8_S8_EEENS6_IJNS7_ILi192EEENS7_ILi160EEENS7_ILi64EEEEEELi64ENS_12float_e4m3_tEfNS_4arch4Sm90ELb0ELb0ELb1ELb1ELb0ELb0ELb0ELb1ELb1ELb1ELb0ELb0EEENS1_21CollectiveEpilogueFwdINS6_IJSA_SC_SB_EEES9_NS_10bfloat16_tESG_Li384ELb1ELb1ELb0ELb1EEENS1_36VarlenDynamicPersistentTileSchedulerILi192ELi160ELi384ELi128ELb0ELb1ELb1ELb0ELb1ELb1EEEEEEEEEvNT_6ParamsE)
        /*00b0*/ 	.word	0x00000080


	//----- nvinfo : EIATTR_FRAME_SIZE
	.align		4
.L_49:
        /*00b4*/ 	.byte	0x04, 0x11
        /*00b6*/ 	.short	(.L_51 - .L_50)
	.align		4
.L_50:
        /*00b8*/ 	.word	index@(_ZN7cutlass13device_kernelIN5flash11enable_sm90INS1_16FlashAttnFwdSm90INS1_25CollectiveMainloopFwdSm90ILi2EN4cute5tupleIJNS5_1CILi1EEES8_S8_EEENS6_IJNS7_ILi192EEENS7_ILi160EEENS7_ILi64EEEEEELi64ENS_12float_e4m3_tEfNS_4arch4Sm90ELb0ELb0ELb1ELb1ELb0ELb0ELb0ELb1ELb1ELb1ELb0ELb0EEENS1_21CollectiveEpilogueFwdINS6_IJSA_SC_SB_EEES9_NS_10bfloat16_tESG_Li384ELb1ELb1ELb0ELb1EEENS1_36VarlenDynamicPersistentTileSchedulerILi192ELi160ELi384ELi128ELb0ELb1ELb1ELb0ELb1ELb1EEEEEEEEEvNT_6ParamsE)
        /*00bc*/ 	.word	0x00000008


	//----- nvinfo : EIATTR_REGCOUNT
	.align		4
.L_51:
        /*00c0*/ 	.byte	0x04, 0x2f
        /*00c2*/ 	.short	(.L_53 - .L_52)
	.align		4
.L_52:
        /*00c4*/ 	.word	index@(_ZN7cutlass13device_kernelIN5flash11enable_sm90INS1_16FlashAttnFwdSm90INS1_25CollectiveMainloopFwdSm90ILi2EN4cute5tupleIJNS5_1CILi1EEES8_S8_EEENS6_IJNS7_ILi192EEENS7_ILi160EEENS7_ILi64EEEEEELi64ENS_12float_e4m3_tEfNS_4arch4Sm90ELb0ELb0ELb1ELb0ELb0ELb0ELb0ELb1ELb1ELb1ELb0ELb0EEENS1_21CollectiveEpilogueFwdINS6_IJSA_SC_SB_EEES9_NS_10bfloat16_tESG_Li384ELb0ELb1ELb0ELb1EEENS1_29StaticPersistentTileSchedulerILb0EEEEEEEEEvNT_6ParamsE)
        /*00c8*/ 	.word	0x00000080


	//----- nvinfo : EIATTR_FRAME_SIZE
	.align		4
.L_53:
        /*00cc*/ 	.byte	0x04, 0x11
        /*00ce*/ 	.short	(.L_55 - .L_54)
	.align		4
.L_54:
        /*00d0*/ 	.word	index@(_ZN7cutlass13device_kernelIN5flash11enable_sm90INS1_16FlashAttnFwdSm90INS1_25CollectiveMainloopFwdSm90ILi2EN4cute5tupleIJNS5_1CILi1EEES8_S8_EEENS6_IJNS7_ILi192EEENS7_ILi160EEENS7_ILi64EEEEEELi64ENS_12float_e4m3_tEfNS_4arch4Sm90ELb0ELb0ELb1ELb0ELb0ELb0ELb0ELb1ELb1ELb1ELb0ELb0EEENS1_21CollectiveEpilogueFwdINS6_IJSA_SC_SB_EEES9_NS_10bfloat16_tESG_Li384ELb0ELb1ELb0ELb1EEENS1_29StaticPersistentTileSchedulerILb0EEEEEEEEEvNT_6ParamsE)
        /*00d4*/ 	.word	0x00000000


	//----- nvinfo : EIATTR_MIN_STACK_SIZE
	.align		4
.L_55:
        /*00d8*/ 	.byte	0x04, 0x12
        /*00da*/ 	.short	(.L_57 - .L_56)
	.align		4
.L_56:
        /*00dc*/ 	.word	index@(_ZN7cutlass13device_kernelIN5flash11enable_sm90INS1_16FlashAttnFwdSm90INS1_25CollectiveMainloopFwdSm90ILi2EN4cute5tupleIJNS5_1CILi1EEES8_S8_EEENS6_IJNS7_ILi192EEENS7_ILi160EEENS7_ILi64EEEEEELi64ENS_12float_e4m3_tEfNS_4arch4Sm90ELb0ELb0ELb1ELb0ELb0ELb0ELb0ELb1ELb1ELb1ELb0ELb0EEENS1_21CollectiveEpilogueFwdINS6_IJSA_SC_SB_EEES9_NS_10bfloat16_tESG_Li384ELb0ELb1ELb0ELb1EEENS1_29StaticPersistentTileSchedulerILb0EEEEEEEEEvNT_6ParamsE)
        /*00e0*/ 	.word	0x00000000


	//----- nvinfo : EIATTR_MIN_STACK_SIZE
	.align		4
.L_57:
        /*00e4*/ 	.byte	0x04, 0x12
        /*00e6*/ 	.short	(.L_59 - .L_58)
	.align		4
.L_58:
        /*00e8*/ 	.word	index@(_ZN7cutlass13device_kernelIN5flash11enable_sm90INS1_16FlashAttnFwdSm90INS1_25CollectiveMainloopFwdSm90ILi2EN4cute5tupleIJNS5_1CILi1EEES8_S8_EEENS6_IJNS7_ILi192EEENS7_ILi160EEENS7_ILi64EEEEEELi64ENS_12float_e4m3_tEfNS_4arch4Sm90ELb0ELb0ELb1ELb1ELb0ELb0ELb0ELb1ELb1ELb1ELb0ELb0EEENS1_21CollectiveEpilogueFwdINS6_IJSA_SC_SB_EEES9_NS_10bfloat16_tESG_Li384ELb1ELb1ELb0ELb1EEENS1_36VarlenDynamicPersistentTileSchedulerILi192ELi160ELi384ELi128ELb0ELb1ELb1ELb0ELb1ELb1EEEEEEEEEvNT_6ParamsE)
        /*00ec*/ 	.word	0x00000008


	//----- nvinfo : EIATTR_MIN_STACK_SIZE
	.align		4
.L_59:
        /*00f0*/ 	.byte	0x04, 0x12
        /*00f2*/ 	.short	(.L_61 - .L_60)
	.align		4
.L_60:
        /*00f4*/ 	.word	index@(_ZN7cutlass13device_kernelIN5flash11enable_sm90INS1_16FlashAttnFwdSm90INS1_25CollectiveMainloopFwdSm90ILi2EN4cute5tupleIJNS5_1CILi1EEES8_S8_EEENS6_IJNS7_ILi192EEENS7_ILi160EEENS7_ILi64EEEEEELi64ENS_12float_e4m3_tEfNS_4arch4Sm90ELb0ELb0ELb1ELb1ELb0ELb1ELb0ELb1ELb1ELb1ELb0ELb0EEENS1_21CollectiveEpilogueFwdINS6_IJSA_SC_SB_EEES9_NS_10bfloat16_tESG_Li384ELb1ELb1ELb0ELb1EEENS1_36VarlenDynamicPersistentTileSchedulerILi192ELi160ELi384ELi128ELb0ELb1ELb1ELb0ELb1ELb1EEEEEEEEEvNT_6ParamsE)
        /*00f8*/ 	.word	0x00000080


	//----- nvinfo : EIATTR_MIN_STACK_SIZE
	.align		4
.L_61:
        /*00fc*/ 	.byte	0x04, 0x12
        /*00fe*/ 	.short	(.L_63 - .L_62)
	.align		4
.L_62:
        /*0100*/ 	.word	index@(_ZN7cutlass13device_kernelIN5flash11enable_sm90INS1_16FlashAttnFwdSm90INS1_25CollectiveMainloopFwdSm90ILi2EN4cute5tupleIJNS5_1CILi1EEES8_S8_EEENS6_IJNS7_ILi192EEENS7_ILi160EEENS7_ILi64EEEEEELi64ENS_12float_e4m3_tEfNS_4arch4Sm90ELb0ELb1ELb1ELb0ELb0ELb0ELb0ELb1ELb1ELb1ELb0ELb0EEENS1_21CollectiveEpilogueFwdINS6_IJSA_SC_SB_EEES9_NS_10bfloat16_tESG_Li384ELb0ELb1ELb0ELb1EEENS1_30DynamicPersistentTileSchedulerILi384ELi128ELb0ELb1ELb1EEEEEEEEEvNT_6ParamsE)
        /*0104*/ 	.word	0x00000000


	//----- nvinfo : EIATTR_MIN_STACK_SIZE
	.align		4
.L_63:
        /*0108*/ 	.byte	0x04, 0x12
        /*010a*/ 	.short	(.L_65 - .L_64)
	.align		4
.L_64:
        /*010c*/ 	.word	index@(_ZN7cutlass13device_kernelIN5flash11enable_sm90INS1_16FlashAttnFwdSm90INS1_25CollectiveMainloopFwdSm90ILi2EN4cute5tupleIJNS5_1CILi1EEES8_S8_EEENS6_IJNS7_ILi192EEENS7_ILi160EEENS7_ILi64EEEEEELi64ENS_12float_e4m3_tEfNS_4arch4Sm90ELb0ELb1ELb1ELb1ELb0ELb0ELb0ELb1ELb1ELb1ELb0ELb0EEENS1_21CollectiveEpilogueFwdINS6_IJSA_SC_SB_EEES9_NS_10bfloat16_tESG_Li384ELb1ELb1ELb0ELb1EEENS1_36VarlenDynamicPersistentTileSchedulerILi192ELi160ELi384ELi128ELb0ELb1ELb1ELb1ELb0ELb1EEEEEEEEEvNT_6ParamsE)
        /*0110*/ 	.word	0x00000010


	//----- nvinfo : EIATTR_MIN_STACK_SIZE
	.align		4
.L_65:
        /*0114*/ 	.byte	0x04, 0x12
        /*0116*/ 	.short	(.L_67 - .L_66)
	.align		4
.L_66:
        /*0118*/ 	.word	index@(_ZN7cutlass13device_kernelIN5flash11enable_sm90INS1_16FlashAttnFwdSm90INS1_25CollectiveMainloopFwdSm90ILi2EN4cute5tupleIJNS5_1CILi1EEES8_S8_EEENS6_IJNS7_ILi192EEENS7_ILi160EEENS7_ILi64EEEEEELi64ENS_12float_e4m3_tEfNS_4arch4Sm90ELb0ELb1ELb1ELb1ELb0ELb1ELb0ELb1ELb1ELb1ELb0ELb0EEENS1_21CollectiveEpilogueFwdINS6_IJSA_SC_SB_EEES9_NS_10bfloat16_tESG_Li384ELb1ELb1ELb0ELb1EEENS1_36VarlenDynamicPersistentTileSchedulerILi192ELi160ELi384ELi128ELb0ELb1ELb1ELb1ELb0ELb1EEEEEEEEEvNT_6ParamsE)
        /*011c*/ 	.word	0x00000068


	//----- nvinfo : EIATTR_MIN_STACK_SIZE
	.align		4
.L_67:
        /*0120*/ 	.byte	0x04, 0x12
        /*0122*/ 	.short	(.L_69 - .L_68)
	.align		4
.L_68:
        /*0124*/ 	.word	index@(_ZN7cutlass13device_kernelIN5flash11enable_sm90INS1_16FlashAttnFwdSm90INS1_25CollectiveMainloopFwdSm90ILi2EN4cute5tupleIJNS5_1CILi1EEES8_S8_EEENS6_IJNS7_ILi192EEENS7_ILi160EEENS7_ILi64EEEEEELi64ENS_12float_e4m3_tEfNS_4arch4Sm90ELb1ELb0ELb1ELb0ELb0ELb0ELb0ELb1ELb1ELb1ELb0ELb0EEENS1_21CollectiveEpilogueFwdINS6_IJSA_SC_SB_EEES9_NS_10bfloat16_tESG_Li384ELb0ELb1ELb0ELb1EEENS1_30DynamicPersistentTileSchedulerILi384ELi128ELb0ELb1ELb1EEEEEEEEEvNT_6ParamsE)
        /*0128*/ 	.word	0x00000008


	//----- nvinfo : EIATTR_MIN_STACK_SIZE
	.align		4
.L_69:
        /*012c*/ 	.byte	0x04, 0x12
        /*012e*/ 	.short	(.L_71 - .L_70)
	.align		4
.L_70:
        /*0130*/ 	.word	index@(_ZN7cutlass13device_kernelIN5flash11enable_sm90INS1_16FlashAttnFwdSm90INS1_25CollectiveMainloopFwdSm90ILi2EN4cute5tupleIJNS5_1CILi1EEES8_S8_EEENS6_IJNS7_ILi192EEENS7_ILi160EEENS7_ILi64EEEEEELi64ENS_12float_e4m3_tEfNS_4arch4Sm90ELb1ELb0ELb1ELb1ELb0ELb0ELb0ELb1ELb1ELb1ELb0ELb0EEENS1_21CollectiveEpilogueFwdINS6_IJSA_SC_SB_EEES9_NS_10bfloat16_tESG_Li384ELb1ELb1ELb0ELb1EEENS1_36VarlenDynamicPersistentTileSchedulerILi192ELi160ELi384ELi128ELb0ELb1ELb1ELb1ELb1ELb1EEEEEEEEEvNT_6ParamsE)
        /*0134*/ 	.word	0x00000010


	//----- nvinfo : EIATTR_MIN_STACK_SIZE
	.align		4
.L_71:
        /*0138*/ 	.byte	0x04, 0x12
        /*013a*/ 	.short	(.L_73 - .L_72)
	.align		4
.L_72:
        /*013c*/ 	.word	index@(_ZN7cutlass13device_kernelIN5flash11enable_sm90INS1_16FlashAttnFwdSm90INS1_25CollectiveMainloopFwdSm90ILi2EN4cute5tupleIJNS5_1CILi1EEES8_S8_EEENS6_IJNS7_ILi192EEENS7_ILi160EEENS7_ILi64EEEEEELi64ENS_12float_e4m3_tEfNS_4arch4Sm90ELb1ELb0ELb1ELb1ELb0ELb1ELb0ELb1ELb1ELb1ELb0ELb0EEENS1_21CollectiveEpilogueFwdINS6_IJSA_SC_SB_EEES9_NS_10bfloat16_tESG_Li384ELb1ELb1ELb0ELb1EEENS1_36VarlenDynamicPersistentTileSchedulerILi192ELi160ELi384ELi128ELb0ELb1ELb1ELb1ELb1ELb1EEEEEEEEEvNT_6ParamsE)
        /*0140*/ 	.word	0x00000088
.L_73:


//--------------------- .nv.compat                --------------------------
	.section	.nv.compat,"",@"SHT_CUDA_COMPAT_INFO"
	.align	4
        /*0000*/ 	.byte	0x02, 0x09, 0x01, 0x00, 0x02, 0x02, 0x04, 0x00, 0x02, 0x05, 0x05, 0x00, 0x03, 0x07, 0x01, 0x01
        /*0010*/ 	.byte	0x02, 0x03, 0x01, 0x00, 0x02, 0x06, 0x01, 0x00, 0x04, 0x0b, 0x08, 0x00, 0x00, 0x00, 0x00, 0x00
        /*0020*/ 	.byte	0x00, 0x00, 0x00, 0x00


//--------------------- .nv.info._ZN7cutlass13device_kernelIN5flash11enable_sm90INS1_16FlashAttnFwdSm90INS1_25CollectiveMainloopFwdSm90ILi2EN4cute5tupleIJNS5_1CILi1EEES8_S8_EEENS6_IJNS7_ILi192EEENS7_ILi160EEENS7_ILi64EEEEEELi64ENS_12float_e4m3_tEfNS_4arch4Sm90ELb0ELb0ELb1ELb0ELb0ELb0ELb0ELb1ELb1ELb1ELb0ELb0EEENS1_21CollectiveEpilogueFwdINS6_IJSA_SC_SB_EEES9_NS_10bfloat16_tESG_Li384ELb0ELb1ELb0ELb1EEENS1_29StaticPersistentTileSchedulerILb0EEEEEEEEEvNT_6ParamsE --------------------------
	.section	.nv.info._ZN7cutlass13device_kernelIN5flash11enable_sm90INS1_16FlashAttnFwdSm90INS1_25CollectiveMainloopFwdSm90ILi2EN4cute5tupleIJNS5_1CILi1EEES8_S8_EEENS6_IJNS7_ILi192EEENS7_ILi160EEENS7_ILi64EEEEEELi64ENS_12float_e4m3_tEfNS_4arch4Sm90ELb0ELb0ELb1ELb0ELb0ELb0ELb0ELb1ELb1ELb1ELb0ELb0EEENS1_21CollectiveEpilogueFwdINS6_IJSA_SC_SB_EEES9_NS_10bfloat16_tESG_Li384ELb0ELb1ELb0ELb1EEENS1_29StaticPersistentTileSchedulerILb0EEEEEEEEEvNT_6ParamsE,"",@"SHT_CUDA_INFO"
	.sectionflags	@""
	.align	4


	//----- nvinfo : EIATTR_CUDA_API_VERSION
	.align		4
        /*0000*/ 	.byte	0x04, 0x37
        /*0002*/ 	.short	(.L_75 - .L_74)
.L_74:
        /*0004*/ 	.word	0x00000082


	//----- nvinfo : EIATTR_KPARAM_INFO
	.align		4
.L_75:
        /*0008*/ 	.byte	0x04, 0x17
        /*000a*/ 	.short	(.L_77 - .L_76)
.L_76:
        /*000c*/ 	.word	0x00000000
        /*0010*/ 	.short	0x0000
        /*0012*/ 	.short	0x0070
        /*0014*/ 	.byte	0x00, 0xf0, 0x01, 0x28


	//----- nvinfo : EIATTR_SPARSE_MMA_MASK
	.align		4
.L_77:
        /*0018*/ 	.byte	0x03, 0x50
        /*001a*/ 	.short	0x0000


	//----- nvinfo : EIATTR_MAXREG_COUNT
	.align		4
        /*001c*/ 	.byte	0x03, 0x1b
        /*001e*/ 	.short	0x0080


	//----- nvinfo : EIATTR_NUM_BARRIERS
	.align		4
        /*0020*/ 	.byte	0x02, 0x4c
        /*0022*/ 	.byte	0x09
	.zero		1


	//----- nvinfo : EIATTR_EXTERNS
	.align		4
        /*0024*/ 	.byte	0x04, 0x0f
        /*0026*/ 	.short	(.L_79 - .L_78)


	//   ....[0]....
	.align		4
.L_78:
        /*0028*/ 	.word	index@(__assertfail)


	//----- nvinfo : EIATTR_MERCURY_ISA_VERSION
	.align		4
.L_79:
        /*002c*/ 	.byte	0x03, 0x5f
        /*002e*/ 	.short	0x0101


	//----- nvinfo : EIATTR_INT_WARP_WIDE_INSTR_OFFSETS
	.align		4
        /*0030*/ 	.byte	0x04, 0x31
        /*0032*/ 	.short	(.L_81 - .L_80)


	//   ....[0]....
.L_80:
        /*0034*/ 	.word	0x00000120


	//   ....[1]....
        /*0038*/ 	.word	0x00000160


	//   ....[2]....
        /*003c*/ 	.word	0x000001d0


	//----- nvinfo : EIATTR_COOP_GROUP_MASK_REGIDS
	.align		4
.L_81:
        /*0040*/ 	.byte	0x04, 0x29
        /*0042*/ 	.short	(.L_83 - .L_82)


	//   ....[0]....
.L_82:
        /*0044*/ 	.word	0xffffffff


	//   ....[1]....
        /*0048*/ 	.word	0xffffffff


	//   ....[2]....
        /*004c*/ 	.word	0xffffffff


	//   ....[3]....
        /*0050*/ 	.word	0xffffffff


	//   ....[4]....
        /*0054*/ 	.word	0xffffffff


	//   ....[5]....
        /*0058*/ 	.word	0xffffffff


	//   ....[6]....
        /*005c*/ 	.word	0xffffffff


	//   ....[7]....
        /*0060*/ 	.word	0xffffffff


	//   ....[8]....
        /*0064*/ 	.word	0xffffffff


	//   ....[9]....
        /*0068*/ 	.word	0xffffffff


	//   ....[10]....
        /*006c*/ 	.word	0xffffffff


	//   ....[11]....
        /*0070*/ 	.word	0xffffffff


	//   ....[12]....
        /*0074*/ 	.word	0xffffffff


	//   ....[13]....
        /*0078*/ 	.word	0xffffffff


	//   ....[14]....
        /*007c*/ 	.word	0xffffffff


	//   ....[15]....
        /*0080*/ 	.word	0xffffffff


	//   ....[16]....
        /*0084*/ 	.word	0xffffffff


	//   ....[17]....
        /*0088*/ 	.word	0xffffffff


	//   ....[18]....
        /*008c*/ 	.word	0xffffffff


	//   ....[19]....
        /*0090*/ 	.word	0xffffffff


	//   ....[20]....
        /*0094*/ 	.word	0xffffffff


	//   ....[21]....
        /*0098*/ 	.word	0xffffffff


	//   ....[22]....
        /*009c*/ 	.word	0xffffffff


	//   ....[23]....
        /*00a0*/ 	.word	0xffffffff


	//   ....[24]....
        /*00a4*/ 	.word	0xffffffff


	//   ....[25]....
        /*00a8*/ 	.word	0xffffffff


	//   ....[26]....
        /*00ac*/ 	.word	0xffffffff


	//   ....[27]....
        /*00b0*/ 	.word	0xffffffff


	//   ....[28]....
        /*00b4*/ 	.word	0xffffffff


	//   ....[29]....
        /*00b8*/ 	.word	0xffffffff


	//   ....[30]....
        /*00bc*/ 	.word	0xffffffff


	//   ....[31]....
        /*00c0*/ 	.word	0xffffffff


	//   ....[32]....
        /*00c4*/ 	.word	0xffffffff


	//   ....[33]....
        /*00c8*/ 	.word	0xffffffff


	//   ....[34]....
        /*00cc*/ 	.word	0xffffffff


	//   ....[35]....
        /*00d0*/ 	.word	0xffffffff


	//   ....[36]....
        /*00d4*/ 	.word	0xffffffff


	//   ....[37]....
        /*00d8*/ 	.word	0xffffffff


	//   ....[38]....
        /*00dc*/ 	.word	0xffffffff


	//   ....[39]....
        /*00e0*/ 	.word	0xffffffff


	//   ....[40]....
        /*00e4*/ 	.word	0xffffffff


	//   ....[41]....
        /*00e8*/ 	.word	0xffffffff


	//   ....[42]....
        /*00ec*/ 	.word	0xffffffff


	//   ....[43]....
        /*00f0*/ 	.word	0xffffffff


	//   ....[44]....
        /*00f4*/ 	.word	0xffffffff


	//   ....[45]....
        /*00f8*/ 	.word	0xffffffff


	//   ....[46]....
        /*00fc*/ 	.word	0xffffffff


	//   ....[47]....
        /*0100*/ 	.word	0xffffffff


	//   ....[48]....
        /*0104*/ 	.word	0xffffffff


	//   ....[49]....
        /*0108*/ 	.word	0xffffffff


	//   ....[50]....
        /*010c*/ 	.word	0xffffffff


	//   ....[51]....
        /*0110*/ 	.word	0xffffffff


	//   ....[52]....
        /*0114*/ 	.word	0xffffffff


	//   ....[53]....
        /*0118*/ 	.word	0xffffffff


	//   ....[54]....
        /*011c*/ 	.word	0xffffffff


	//   ....[55]....
        /*0120*/ 	.word	0xffffffff


	//   ....[56]....
        /*0124*/ 	.word	0xffffffff


	//   ....[57]....
        /*0128*/ 	.word	0xffffffff


	//   ....[58]....
        /*012c*/ 	.word	0xffffffff


	//   ....[59]....
        /*0130*/ 	.word	0xffffffff


	//   ....[60]....
        /*0134*/ 	.word	0xffffffff


	//   ....[61]....
        /*0138*/ 	.word	0xffffffff


	//   ....[62]....
        /*013c*/ 	.word	0x0500000f


	//   ....[63]....
        /*0140*/ 	.word	0x0500000f


	//   ....[64]....
        /*0144*/ 	.word	0x0500000f


	//   ....[65]....
        /*0148*/ 	.word	0x0500000f


	//   ....[66]....
        /*014c*/ 	.word	0x0500000f


	//   ....[67]....
        /*0150*/ 	.word	0x0500000f


	//   ....[68]....
        /*0154*/ 	.word	0x0500000f


	//   ....[69]....
        /*0158*/ 	.word	0x0500000f


	//   ....[70]....
        /*015c*/ 	.word	0x0500000f


	//   ....[71]....
        /*0160*/ 	.word	0x0500000f


	//   ....[72]....
        /*0164*/ 	.word	0x0500000f


	//   ....[73]....
        /*0168*/ 	.word	0x0500000f


	//   ....[74]....
        /*016c*/ 	.word	0x0500000f


	//----- nvinfo : EIATTR_COOP_GROUP_INSTR_OFFSETS
	.align		4
.L_83:
        /*0170*/ 	.byte	0x04, 0x28
        /*0172*/ 	.short	(.L_85 - .L_84)


	//   ....[0]....
.L_84:
        /*0174*/ 	.word	0x00000050


	//   ....[1]....
        /*0178*/ 	.word	0x00000130


	//   ....[2]....
        /*017c*/ 	.word	0x00000180


	//   ....[3]....
        /*0180*/ 	.word	0x000003b0


	//   ....[4]....
        /*0184*/ 	.word	0x00000510


	//   ....[5]....
        /*0188*/ 	.word	0x00000630


	//   ....[6]....
        /*018c*/ 	.word	0x00000790


	//   ....[7]....
        /*0190*/ 	.word	0x00000d40


	//   ....[8]....
        /*0194*/ 	.word	0x00002d50


	//   ....[9]....
        /*0198*/ 	.word	0x00002da0


	//   ....[10]....
        /*019c*/ 	.word	0x00003440


	//   ....[11]....
        /*01a0*/ 	.word	0x000034f0


	//   ....[12]....
        /*01a4*/ 	.word	0x00005ce0


	//   ....[13]....
        /*01a8*/ 	.word	0x00005d00


	//   ....[14]....
        /*01ac*/ 	.word	0x00005d30


	//   ....[15]....
        /*01b0*/ 	.word	0x00005d50


	//   ....[16]....
        /*01b4*/ 	.word	0x00007640


	//   ....[17]....
        /*01b8*/ 	.word	0x00007650


	//   ....[18]....
        /*01bc*/ 	.word	0x000076d0


	//   ....[19]....
        /*01c0*/ 	.word	0x000076e0


	//   ....[20]....
        /*01c4*/ 	.word	0x000083c0


	//   ....[21]....
        /*01c8*/ 	.word	0x000083d0


	//   ....[22]....
        /*01cc*/ 	.word	0x000083e0


	//   ....[23]....
        /*01d0*/ 	.word	0x000083f0


	//   ....[24]....
        /*01d4*/ 	.word	0x00008400


	//   ....[25]....
        /*01d8*/ 	.word	0x00008410


	//   ....[26]....
        /*01dc*/ 	.word	0x00008420


	//   ....[27]....
        /*01e0*/ 	.word	0x00008430


	//   ....[28]....
        /*01e4*/ 	.word	0x00008440


	//   ....[29]....
        /*01e8*/ 	.word	0x00008450


	//   ....[30]....
        /*01ec*/ 	.word	0x00008460


	//   ....[31]....
        /*01f0*/ 	.word	0x00008480


	//   ....[32]....
        /*01f4*/ 	.word	0x00008490


	//   ....[33]....
        /*01f8*/ 	.word	0x000084c0


	//   ....[34]....
        /*01fc*/ 	.word	0x000084d0


	//   ....[35]....
        /*0200*/ 	.word	0x00008500


	//   ....[36]....
        /*0204*/ 	.word	0x00008520


	//   ....[37]....
        /*0208*/ 	.word	0x00008540


	//   ....[38]....
        /*020c*/ 	.word	0x000085c0


	//   ....[39]....
        /*0210*/ 	.word	0x000085f0


	//   ....[40]....
        /*0214*/ 	.word	0x00008a30


	//   ....[41]....
        /*0218*/ 	.word	0x00008a60


	//   ....[42]....
        /*021c*/ 	.word	0x00008aa0


	//   ....[43]....
        /*0220*/ 	.word	0x00008ae0


	//   ....[44]....
        /*0224*/ 	.word	0x00008b10


	//   ....[45]....
        /*0228*/ 	.word	0x00008b20


	//   ....[46]....
        /*022c*/ 	.word	0x00008b30


	//   ....[47]....
        /*0230*/ 	.word	0x00008b40


	//   ....[48]....
        /*0234*/ 	.word	0x000096d0


	//   ....[49]....
        /*0238*/ 	.word	0x0000a1e0


	//   ....[50]....
        /*023c*/ 	.word	0x0000a210


	//   ....[51]....
        /*0240*/ 	.word	0x0000a240


	//   ....[52]....
        /*0244*/ 	.word	0x0000a270


	//   ....[53]....
        /*0248*/ 	.word	0x0000a2d0


	//   ....[54]....
        /*024c*/ 	.word	0x0000a300


	//   ....[55]....
        /*0250*/ 	.word	0x0000a310


	//   ....[56]....
        /*0254*/ 	.word	0x0000a340


	//   ....[57]....
        /*0258*/ 	.word	0x0000a370


	//   ....[58]....
        /*025c*/ 	.word	0x0000a3d0


	//   ....[59]....
        /*0260*/ 	.word	0x0000a3e0


	//   ....[60]....
        /*0264*/ 	.word	0x0000a400


	//   ....[61]....
        /*0268*/ 	.word	0x0000b630


	//   ....[62]....
        /*026c*/ 	.word	0x0000bb20


	//   ....[63]....
        /*0270*/ 	.word	0x0000bcd0


	//   ....[64]....
        /*0274*/ 	.word	0x0000bd20


	//   ....[65]....
        /*0278*/ 	.word	0x0000bde0


	//   ....[66]....
        /*027c*/ 	.word	0x0000bea0


	//   ....[67]....
        /*0280*/ 	.word	0x0000bf00


	//   ....[68]....
        /*0284*/ 	.word	0x0000bfb0


	//   ....[69]....
        /*0288*/ 	.word	0x0000c010


	//   ....[70]....
        /*028c*/ 	.word	0x0000c0d0


	//   ....[71]....
        /*0290*/ 	.word	0x0000c130


	//   ....[72]....
        /*0294*/ 	.word	0x0000c1f0


	//   ....[73]....
        /*0298*/ 	.word	0x0000c250


	//   ....[74]....
        /*029c*/ 	.word	0x0000c300


	//----- nvinfo : EIATTR_REG_RECONFIG
	.align		4
.L_85:
        /*02a0*/ 	.byte	0x01, 0x54
	.zero		2


	//----- nvinfo : EIATTR_SYSCALL_OFFSETS
	.align		4
        /*02a4*/ 	.byte	0x04, 0x46
        /*02a6*/ 	.short	(.L_87 - .L_86)


	//   ....[0]....
.L_86:
        /*02a8*/ 	.word	0x000010a0


	//   ....[1]....
        /*02ac*/ 	.word	0x000091c0


	//   ....[2]....
        /*02b0*/ 	.word	0x00009300


	//   ....[3]....
        /*02b4*/ 	.word	0x00009440


	//   ....[4]....
        /*02b8*/ 	.word	0x00009560


	//   ....[5]....
        /*02bc*/ 	.word	0x00009dc0


	//----- nvinfo : EIATTR_MBARRIER_INSTR_OFFSETS
	.align		4
.L_87:
        /*02c0*/ 	.byte	0x04, 0x39
        /*02c2*/ 	.short	(.L_89 - .L_88)


	//   ....[0]....
.L_88:
        /*02c4*/ 	.word	0x00000260
        /*02c8*/ 	.word	0x000000ff
        /*02cc*/ 	.word	0x00013200
        /*02d0*/ 	.short	0x0100
        /*02d2*/ 	.byte	0x08
	.zero		1


	//   ....[1]....
        /*02d4*/ 	.word	0x00000270
        /*02d8*/ 	.word	0x000000ff
        /*02dc*/ 	.word	0x00013220
        /*02e0*/ 	.short	0x0100
        /*02e2*/ 	.byte	0x08
	.zero		1


	//   ....[2]....
        /*02e4*/ 	.word	0x00000360
        /*02e8*/ 	.word	0x000000ff
        /*02ec*/ 	.word	0x00013230
        /*02f0*/ 	.short	0x0100
        /*02f2*/ 	.byte	0x08
	.zero		1


	//   ....[3]....
        /*02f4*/ 	.word	0x00000370
        /*02f8*/ 	.word	0x000000ff
        /*02fc*/ 	.word	0x00013240
        /*0300*/ 	.short	0x0100
        /*0302*/ 	.byte	0x08
	.zero		1


	//   ....[4]....
        /*0304*/ 	.word	0x00000380
        /*0308*/ 	.word	0x000000ff
        /*030c*/ 	.word	0x00013238
        /*0310*/ 	.short	0x0100
        /*0312*/ 	.byte	0x08
	.zero		1


	//   ....[5]....
        /*0314*/ 	.word	0x00000390
        /*0318*/ 	.word	0x000000ff
        /*031c*/ 	.word	0x00013248
        /*0320*/ 	.short	0x0100
        /*0322*/ 	.byte	0x08
	.zero		1


	//   ....[6]....
        /*0324*/ 	.word	0x000004c0
        /*0328*/ 	.word	0x000000ff
        /*032c*/ 	.word	0x00013250
        /*0330*/ 	.short	0x0100
        /*0332*/ 	.byte	0x08
	.zero		1


	//   ....[7]....
        /*0334*/ 	.word	0x000004d0
        /*0338*/ 	.word	0x000000ff
        /*033c*/ 	.word	0x00013260
        /*0340*/ 	.short	0x0100
        /*0342*/ 	.byte	0x08
	.zero		1


	//   ....[8]....
        /*0344*/ 	.word	0x000004e0
        /*0348*/ 	.word	0x000000ff
        /*034c*/ 	.word	0x00013258
        /*0350*/ 	.short	0x0100
        /*0352*/ 	.byte	0x08
	.zero		1


	//   ....[9]....
        /*0354*/ 	.word	0x000004f0
        /*0358*/ 	.word	0x000000ff
        /*035c*/ 	.word	0x00013268
        /*0360*/ 	.short	0x0100
        /*0362*/ 	.byte	0x08
	.zero		1


	//   ....[10]....
        /*0364*/ 	.word	0x000005e0
        /*0368*/ 	.word	0x000000ff
        /*036c*/ 	.word	0x00013270
        /*0370*/ 	.short	0x0100
        /*0372*/ 	.byte	0x06
	.zero		1


	//   ....[11]....
        /*0374*/ 	.word	0x000005f0
        /*0378*/ 	.word	0x000000ff
        /*037c*/ 	.word	0x00013280
        /*0380*/ 	.short	0x0100
        /*0382*/ 	.byte	0x06
	.zero		1


	//   ....[12]....
        /*0384*/ 	.word	0x00000600
        /*0388*/ 	.word	0x000000ff
        /*038c*/ 	.word	0x00013278
        /*0390*/ 	.short	0x0100
        /*0392*/ 	.byte	0x06
	.zero		1


	//   ....[13]....
        /*0394*/ 	.word	0x00000610
        /*0398*/ 	.word	0x000000ff
        /*039c*/ 	.word	0x00013288
        /*03a0*/ 	.short	0x0100
        /*03a2*/ 	.byte	0x06
	.zero		1


	//   ....[14]....
        /*03a4*/ 	.word	0x00000740
        /*03a8*/ 	.word	0x000000ff
        /*03ac*/ 	.word	0x00013290
        /*03b0*/ 	.short	0x0100
        /*03b2*/ 	.byte	0x08
	.zero		1


	//   ....[15]....
        /*03b4*/ 	.word	0x00000750
        /*03b8*/ 	.word	0x000000ff
        /*03bc*/ 	.word	0x000132a0
        /*03c0*/ 	.short	0x0100
        /*03c2*/ 	.byte	0x08
	.zero		1


	//   ....[16]....
        /*03c4*/ 	.word	0x00000760
        /*03c8*/ 	.word	0x000000ff
        /*03cc*/ 	.word	0x00013298
        /*03d0*/ 	.short	0x0100
        /*03d2*/ 	.byte	0x08
	.zero		1


	//   ....[17]....
        /*03d4*/ 	.word	0x00000770
        /*03d8*/ 	.word	0x000000ff
        /*03dc*/ 	.word	0x000132a8
        /*03e0*/ 	.short	0x0100
        /*03e2*/ 	.byte	0x08
	.zero		1


	//   ....[18]....
        /*03e4*/ 	.word	0x000008a0
        /*03e8*/ 	.word	0x000000ff
        /*03ec*/ 	.word	0x000132b0
        /*03f0*/ 	.short	0x0100
        /*03f2*/ 	.byte	0x08
	.zero		1


	//   ....[19]....
        /*03f4*/ 	.word	0x000008b0
        /*03f8*/ 	.word	0x000000ff
        /*03fc*/ 	.word	0x000132c0
        /*0400*/ 	.short	0x0100
        /*0402*/ 	.byte	0x08
	.zero		1


	//   ....[20]....
        /*0404*/ 	.word	0x000008c0
        /*0408*/ 	.word	0x000000ff
        /*040c*/ 	.word	0x000132b8
        /*0410*/ 	.short	0x0100
        /*0412*/ 	.byte	0x08
	.zero		1


	//   ....[21]....
        /*0414*/ 	.word	0x000008d0
        /*0418*/ 	.word	0x000000ff
        /*041c*/ 	.word	0x000132c8
        /*0420*/ 	.short	0x0100
        /*0422*/ 	.byte	0x08
	.zero		1


	//   ....[22]....
        /*0424*/ 	.word	0x00001430
        /*0428*/ 	.word	0x000000ff
        /*042c*/ 	.word	0x00013200
        /*0430*/ 	.short	0x010a
        /*0432*/ 	.byte	0x2c
	.zero		1


	//   ....[23]....
        /*0434*/ 	.word	0x000014d0
        /*0438*/ 	.word	0x00000003
        /*043c*/ 	.word	0x00013230
        /*0440*/ 	.short	0x010a
        /*0442*/ 	.byte	0x3f
	.zero		1


	//   ....[24]....
        /*0444*/ 	.word	0x00001510
        /*0448*/ 	.word	0x00000003
        /*044c*/ 	.word	0x00013230
        /*0450*/ 	.short	0x010a
        /*0452*/ 	.byte	0x3f
	.zero		1


	//   ....[25]....
        /*0454*/ 	.word	0x00003820
        /*0458*/ 	.word	0x0000001c
        /*045c*/ 	.word	0x00000000
        /*0460*/ 	.short	0x0101
        /*0462*/ 	.byte	0x3f
	.zero		1


	//   ....[26]....
        /*0464*/ 	.word	0x00004700
        /*0468*/ 	.word	0x000000ff
        /*046c*/ 	.word	0x00013230
        /*0470*/ 	.short	0x010a
        /*0472*/ 	.byte	0x15
	.zero		1


	//   ....[27]....
        /*0474*/ 	.word	0x00004740
        /*0478*/ 	.word	0x000000ff
        /*047c*/ 	.word	0x00013230
        /*0480*/ 	.short	0x010a
        /*0482*/ 	.byte	0x15
	.zero		1


	//   ....[28]....
        /*0484*/ 	.word	0x00004b90
        /*0488*/ 	.word	0x000000ff
        /*048c*/ 	.word	0x00013250
        /*0490*/ 	.short	0x010a
        /*0492*/ 	.byte	0x0b
	.zero		1


	//   ....[29]....
        /*0494*/ 	.word	0x00004bd0
        /*0498*/ 	.word	0x000000ff
        /*049c*/ 	.word	0x00013250
        /*04a0*/ 	.short	0x010a
        /*04a2*/ 	.byte	0x0b
	.zero		1


	//   ....[30]....
        /*04a4*/ 	.word	0x00006b80
        /*04a8*/ 	.word	0x00000004
        /*04ac*/ 	.word	0x00000000
        /*04b0*/ 	.short	0x0101
        /*04b2*/ 	.byte	0x3f
	.zero		1


	//   ....[31]....
        /*04b4*/ 	.word	0x00006e50
        /*04b8*/ 	.word	0x000000ff
        /*04bc*/ 	.word	0x00000000
        /*04c0*/ 	.short	0x0101
        /*04c2*/ 	.byte	0x06
	.zero		1


	//   ....[32]....
        /*04c4*/ 	.word	0x00007300
        /*04c8*/ 	.word	0x000000ff
        /*04cc*/ 	.word	0x00013250
        /*04d0*/ 	.short	0x010a
        /*04d2*/ 	.byte	0x04
	.zero		1


	//   ....[33]....
        /*04d4*/ 	.word	0x00007340
        /*04d8*/ 	.word	0x000000ff
        /*04dc*/ 	.word	0x00013250
        /*04e0*/ 	.short	0x010a
        /*04e2*/ 	.byte	0x04
	.zero		1


	//   ....[34]....
        /*04e4*/ 	.word	0x00008050
        /*04e8*/ 	.word	0x000000ff
        /*04ec*/ 	.word	0x00000000
        /*04f0*/ 	.short	0x0101
        /*04f2*/ 	.byte	0x04
	.zero		1


	//   ....[35]....
        /*04f4*/ 	.word	0x00008970
        /*04f8*/ 	.word	0x000000ff
        /*04fc*/ 	.word	0x00000000
        /*0500*/ 	.short	0x0101
        /*0502*/ 	.byte	0x2c
	.zero		1


	//   ....[36]....
        /*0504*/ 	.word	0x00009900
        /*0508*/ 	.word	0x00000003
        /*050c*/ 	.word	0x00013280
        /*0510*/ 	.short	0x010a
        /*0512*/ 	.byte	0x3f
	.zero		1


	//   ....[37]....
        /*0514*/ 	.word	0x00009a70
        /*0518*/ 	.word	0x00000003
        /*051c*/ 	.word	0x00013240
        /*0520*/ 	.short	0x010a
        /*0522*/ 	.byte	0x3f
	.zero		1


	//   ....[38]....
        /*0524*/ 	.word	0x0000a4e0
        /*0528*/ 	.word	0x000000ff
        /*052c*/ 	.word	0x00013200
        /*0530*/ 	.short	0x0107
        /*0532*/ 	.byte	0x29
	.zero		1


	//   ....[39]....
        /*0534*/ 	.word	0x0000a530
        /*0538*/ 	.word	0x000000ff
        /*053c*/ 	.word	0x00013200
        /*0540*/ 	.short	0x0101
        /*0542*/ 	.byte	0x29
	.zero		1


	//   ....[40]....
        /*0544*/ 	.word	0x0000a560
        /*0548*/ 	.word	0x000000ff
        /*054c*/ 	.word	0x00013220
        /*0550*/ 	.short	0x010a
        /*0552*/ 	.byte	0x29
	.zero		1


	//   ....[41]....
        /*0554*/ 	.word	0x0000a7f0
        /*0558*/ 	.word	0x00000006
        /*055c*/ 	.word	0x00013280
        /*0560*/ 	.short	0x010a
        /*0562*/ 	.byte	0x3f
	.zero		1


	//   ....[42]....
        /*0564*/ 	.word	0x0000aa20
        /*0568*/ 	.word	0x00000006
        /*056c*/ 	.word	0x00013240
        /*0570*/ 	.short	0x010a
        /*0572*/ 	.byte	0x3f
	.zero		1


	//   ....[43]....
        /*0574*/ 	.word	0x0000acd0
        /*0578*/ 	.word	0x00000003
        /*057c*/ 	.word	0x00013270
        /*0580*/ 	.short	0x010a
        /*0582*/ 	.byte	0x3f
	.zero		1


	//   ....[44]....
        /*0584*/ 	.word	0x0000ad40
        /*0588*/ 	.word	0x00000003
        /*058c*/ 	.word	0x00013260
        /*0590*/ 	.short	0x010a
        /*0592*/ 	.byte	0x3f
	.zero		1


	//   ....[45]....
        /*0594*/ 	.word	0x0000b000
        /*0598*/ 	.word	0x00000003
        /*059c*/ 	.word	0x00013250
        /*05a0*/ 	.short	0x0101
        /*05a2*/ 	.byte	0x3f
	.zero		1


	//   ....[46]....
        /*05a4*/ 	.word	0x0000b070
        /*05a8*/ 	.word	0x00000002
        /*05ac*/ 	.word	0x00000000
        /*05b0*/ 	.short	0x0101
        /*05b2*/ 	.byte	0x3f
	.zero		1


	//   ....[47]....
        /*05b4*/ 	.word	0x0000b150
        /*05b8*/ 	.word	0x00000002
        /*05bc*/ 	.word	0x00013270
        /*05c0*/ 	.short	0x010a
        /*05c2*/ 	.byte	0x3f
	.zero		1


	//   ....[48]....
        /*05c4*/ 	.word	0x0000b1c0
        /*05c8*/ 	.word	0x00000002
        /*05cc*/ 	.word	0x00013260
        /*05d0*/ 	.short	0x010a
        /*05d2*/ 	.byte	0x3f
	.zero		1


	//   ....[49]....
        /*05d4*/ 	.word	0x0000b4d0
        /*05d8*/ 	.word	0x00000002
        /*05dc*/ 	.word	0x00013250
        /*05e0*/ 	.short	0x0101
        /*05e2*/ 	.byte	0x3f
	.zero		1


	//   ....[50]....
        /*05e4*/ 	.word	0x0000b520
        /*05e8*/ 	.word	0x00000000
        /*05ec*/ 	.word	0x00000000
        /*05f0*/ 	.short	0x0101
        /*05f2*/ 	.byte	0x3f
	.zero		1


	//   ....[51]....
        /*05f4*/ 	.word	0x0000b5e0
        /*05f8*/ 	.word	0x00000007
        /*05fc*/ 	.word	0x00013220
        /*0600*/ 	.short	0x010a
        /*0602*/ 	.byte	0x3f
	.zero		1


	//   ....[52]....
        /*0604*/ 	.word	0x0000b730
        /*0608*/ 	.word	0x00000005
        /*060c*/ 	.word	0x00000000
        /*0610*/ 	.short	0x010a
        /*0612*/ 	.byte	0x3f
	.zero		1


	//   ....[53]....
        /*0614*/ 	.word	0x0000b7a0
        /*0618*/ 	.word	0x00000003
        /*061c*/ 	.word	0x00000000
        /*0620*/ 	.short	0x010a
        /*0622*/ 	.byte	0x3f
	.zero		1


	//   ....[54]....
        /*0624*/ 	.word	0x0000b7f0
        /*0628*/ 	.word	0x00000003
        /*062c*/ 	.word	0x00013260
        /*0630*/ 	.short	0x010a
        /*0632*/ 	.byte	0x3f
	.zero		1


	//   ....[55]....
        /*0634*/ 	.word	0x0000b840
        /*0638*/ 	.word	0x00000005
        /*063c*/ 	.word	0x00013260
        /*0640*/ 	.short	0x010a
        /*0642*/ 	.byte	0x3f
	.zero		1


	//   ....[56]....
        /*0644*/ 	.word	0x0000b880
        /*0648*/ 	.word	0x00000003
        /*064c*/ 	.word	0x00013280
        /*0650*/ 	.short	0x010a
        /*0652*/ 	.byte	0x3f
	.zero		1


	//   ....[57]....
        /*0654*/ 	.word	0x0000b8a0
        /*0658*/ 	.word	0x00000005
        /*065c*/ 	.word	0x00013280
        /*0660*/ 	.short	0x010a
        /*0662*/ 	.byte	0x3f
	.zero		1


	//   ....[58]....
        /*0664*/ 	.word	0x0000b910
        /*0668*/ 	.word	0x00000003
        /*066c*/ 	.word	0x00013200
        /*0670*/ 	.short	0x010a
        /*0672*/ 	.byte	0x3f
	.zero		1


	//   ....[59]....
        /*0674*/ 	.word	0x0000b960
        /*0678*/ 	.word	0x00000003
        /*067c*/ 	.word	0x00013230
        /*0680*/ 	.short	0x010a
        /*0682*/ 	.byte	0x3f
	.zero		1


	//   ....[60]....
        /*0684*/ 	.word	0x0000b9c0
        /*0688*/ 	.word	0x00000008
        /*068c*/ 	.word	0x00013230
        /*0690*/ 	.short	0x010a
        /*0692*/ 	.byte	0x3f
	.zero		1


	//   ....[61]....
        /*0694*/ 	.word	0x0000ba20
        /*0698*/ 	.word	0x00000008
        /*069c*/ 	.word	0x00013250
        /*06a0*/ 	.short	0x010a
        /*06a2*/ 	.byte	0x3f
	.zero		1


	//   ....[62]....
        /*06a4*/ 	.word	0x0000ba80
        /*06a8*/ 	.word	0x00000003
        /*06ac*/ 	.word	0x00013250
        /*06b0*/ 	.short	0x010a
        /*06b2*/ 	.byte	0x3f
	.zero		1


	//   ....[63]....
        /*06b4*/ 	.word	0x0000bbd0
        /*06b8*/ 	.word	0x00000003
        /*06bc*/ 	.word	0x00013280
        /*06c0*/ 	.short	0x010a
        /*06c2*/ 	.byte	0x3f
	.zero		1


	//   ....[64]....
        /*06c4*/ 	.word	0x0000bc20
        /*06c8*/ 	.word	0x00000003
        /*06cc*/ 	.word	0x00013240
        /*06d0*/ 	.short	0x010a
        /*06d2*/ 	.byte	0x3f
	.zero		1


	//   ....[65]....
        /*06d4*/ 	.word	0x0000c340
        /*06d8*/ 	.word	0x00000003
        /*06dc*/ 	.word	0x00013220
        /*06e0*/ 	.short	0x010a
        /*06e2*/ 	.byte	0x3f
	.zero		1


	//   ....[66]....
        /*06e4*/ 	.word	0x0000c390
        /*06e8*/ 	.word	0x00000006
        /*06ec*/ 	.word	0x00013280
        /*06f0*/ 	.short	0x010a
        /*06f2*/ 	.byte	0x3f
	.zero		1


	//   ....[67]....
        /*06f4*/ 	.word	0x0000c3e0
        /*06f8*/ 	.word	0x00000006
        /*06fc*/ 	.word	0x00013240
        /*0700*/ 	.short	0x010a
        /*0702*/ 	.byte	0x3f
	.zero		1


	//   ....[68]....
        /*0704*/ 	.word	0x0000c430
        /*0708*/ 	.word	0x00000003
        /*070c*/ 	.word	0x00013270
        /*0710*/ 	.short	0x010a
        /*0712*/ 	.byte	0x3f
	.zero		1


	//   ....[69]....
        /*0714*/ 	.word	0x0000c480
        /*0718*/ 	.word	0x00000003
        /*071c*/ 	.word	0x00013260
        /*0720*/ 	.short	0x010a
        /*0722*/ 	.byte	0x3f
	.zero		1


	//   ....[70]....
        /*0724*/ 	.word	0x0000c4d0
        /*0728*/ 	.word	0x00000002
        /*072c*/ 	.word	0x00013270
        /*0730*/ 	.short	0x010a
        /*0732*/ 	.byte	0x3f
	.zero		1


	//   ....[71]....
        /*0734*/ 	.word	0x0000c520
        /*0738*/ 	.word	0x00000002
        /*073c*/ 	.word	0x00013260
        /*0740*/ 	.short	0x010a
        /*0742*/ 	.byte	0x3f
	.zero		1


	//   ....[72]....
        /*0744*/ 	.word	0x0000c570
        /*0748*/ 	.word	0x00000007
        /*074c*/ 	.word	0x00013220
        /*0750*/ 	.short	0x010a
        /*0752*/ 	.byte	0x3f
	.zero		1


	//   ....[73]....
        /*0754*/ 	.word	0x0000c5c0
        /*0758*/ 	.word	0x00000005
        /*075c*/ 	.word	0x00000000
        /*0760*/ 	.short	0x010a
        /*0762*/ 	.byte	0x3f
	.zero		1


	//   ....[74]....
        /*0764*/ 	.word	0x0000c610
        /*0768*/ 	.word	0x00000003
        /*076c*/ 	.word	0x00000000
        /*0770*/ 	.short	0x010a
        /*0772*/ 	.byte	0x3f
	.zero		1


	//   ....[75]....
        /*0774*/ 	.word	0x0000c660
        /*0778*/ 	.word	0x00000003
        /*077c*/ 	.word	0x00013260
        /*0780*/ 	.short	0x010a
        /*0782*/ 	.byte	0x3f
	.zero		1


	//   ....[76]....
        /*0784*/ 	.word	0x0000c6b0
        /*0788*/ 	.word	0x00000005
        /*078c*/ 	.word	0x00013260
        /*0790*/ 	.short	0x010a
        /*0792*/ 	.byte	0x3f
	.zero		1


	//   ....[77]....
        /*0794*/ 	.word	0x0000c700
        /*0798*/ 	.word	0x00000003
        /*079c*/ 	.word	0x00013280
        /*07a0*/ 	.short	0x010a
        /*07a2*/ 	.byte	0x3f
	.zero		1


	//----- nvinfo : EIATTR_NUM_MBARRIERS
	.align		4
.L_89:
        /*07a4*/ 	.byte	0x03, 0x38
        /*07a6*/ 	.short	0x0016


	//----- nvinfo : EIATTR_EXIT_INSTR_OFFSETS
	.align		4
        /*07a8*/ 	.byte	0x04, 0x1c
        /*07aa*/ 	.short	(.L_91 - .L_90)


	//   ....[0]....
.L_90:
        /*07ac*/ 	.word	0x000009f0


	//   ....[1]....
        /*07b0*/ 	.word	0x00008bf0


	//   ....[2]....
        /*07b4*/ 	.word	0x0000b650


	//   ....[3]....
        /*07b8*/ 	.word	0x0000b8f0


	//----- nvinfo : EIATTR_MAX_THREADS
	.align		4
.L_91:
        /*07bc*/ 	.byte	0x04, 0x05
        /*07be*/ 	.short	(.L_93 - .L_92)
.L_92:
        /*07c0*/ 	.word	0x00000200
        /*07c4*/ 	.word	0x00000001
        /*07c8*/ 	.word	0x00000001


	//----- nvinfo : EIATTR_CRS_STACK_SIZE
	.align		4
.L_93:
        /*07cc*/ 	.byte	0x04, 0x1e
        /*07ce*/ 	.short	(.L_95 - .L_94)
.L_94:
        /*07d0*/ 	.word	0x00000000


	//----- nvinfo : EIATTR_CBANK_PARAM_SIZE
	.align		4
.L_95:
        /*07d4*/ 	.byte	0x03, 0x19
        /*07d6*/ 	.short	0x0a70


	//----- nvinfo : EIATTR_PARAM_CBANK
	.align		4
        /*07d8*/ 	.byte	0x04, 0x0a
        /*07da*/ 	.short	(.L_97 - .L_96)
	.align		4
.L_96:
        /*07dc*/ 	.word	index@(.nv.constant0._ZN7cutlass13device_kernelIN5flash11enable_sm90INS1_16FlashAttnFwdSm90INS1_25CollectiveMainloopFwdSm90ILi2EN4cute5tupleIJNS5_1CILi1EEES8_S8_EEENS6_IJNS7_ILi192EEENS7_ILi160EEENS7_ILi64EEEEEELi64ENS_12float_e4m3_tEfNS_4arch4Sm90ELb0ELb0ELb1ELb0ELb0ELb0ELb0ELb1ELb1ELb1ELb0ELb0EEENS1_21CollectiveEpilogueFwdINS6_IJSA_SC_SB_EEES9_NS_10bfloat16_tESG_Li384ELb0ELb1ELb0ELb1EEENS1_29StaticPersistentTileSchedulerILb0EEEEEEEEEvNT_6ParamsE)
        /*07e0*/ 	.short	0x0210
        /*07e2*/ 	.short	0x0a70


	//----- nvinfo : EIATTR_SW_WAR
	.align		4
.L_97:
        /*07e4*/ 	.byte	0x04, 0x36
        /*07e6*/ 	.short	(.L_99 - .L_98)
.L_98:
        /*07e8*/ 	.word	0x00000008
.L_99:


//--------------------- .nv.info._ZN7cutlass13device_kernelIN5flash11enable_sm90INS1_16FlashAttnFwdSm90INS1_25CollectiveMainloopFwdSm90ILi2EN4cute5tupleIJNS5_1CILi1EEES8_S8_EEENS6_IJNS7_ILi192EEENS7_ILi160EEENS7_ILi64EEEEEELi64ENS_12float_e4m3_tEfNS_4arch4Sm90ELb0ELb0ELb1ELb1ELb0ELb0ELb0ELb1ELb1ELb1ELb0ELb0EEENS1_21CollectiveEpilogueFwdINS6_IJSA_SC_SB_EEES9_NS_10bfloat16_tESG_Li384ELb1ELb1ELb0ELb1EEENS1_36VarlenDynamicPersistentTileSchedulerILi192ELi160ELi384ELi128ELb0ELb1ELb1ELb0ELb1ELb1EEEEEEEEEvNT_6ParamsE --------------------------
	.section	.nv.info._ZN7cutlass13device_kernelIN5flash11enable_sm90INS1_16FlashAttnFwdSm90INS1_25CollectiveMainloopFwdSm90ILi2EN4cute5tupleIJNS5_1CILi1EEES8_S8_EEENS6_IJNS7_ILi192EEENS7_ILi160EEENS7_ILi64EEEEEELi64ENS_12float_e4m3_tEfNS_4arch4Sm90ELb0ELb0ELb1ELb1ELb0ELb0ELb0ELb1ELb1ELb1ELb0ELb0EEENS1_21CollectiveEpilogueFwdINS6_IJSA_SC_SB_EEES9_NS_10bfloat16_tESG_Li384ELb1ELb1ELb0ELb1EEENS1_36VarlenDynamicPersistentTileSchedulerILi192ELi160ELi384ELi128ELb0ELb1ELb1ELb0ELb1ELb1EEEEEEEEEvNT_6ParamsE,"",@"SHT_CUDA_INFO"
	.sectionflags	@""
	.align	4


	//----- nvinfo : EIATTR_CUDA_API_VERSION
	.align		4
        /*0000*/ 	.byte	0x04, 0x37
        /*0002*/ 	.short	(.L_101 - .L_100)
.L_100:
        /*0004*/ 	.word	0x00000082


	//----- nvinfo : EIATTR_KPARAM_INFO
	.align		4
.L_101:
        /*0008*/ 	.byte	0x04, 0x17
        /*000a*/ 	.short	(.L_103 - .L_102)
.L_102:
        /*000c*/ 	.word	0x00000000
        /*0010*/ 	.short	0x0000
        /*0012*/ 	.short	0x0070
        /*0014*/ 	.byte	0x00, 0xf0, 0x01, 0x2a


	//----- nvinfo : EIATTR_SPARSE_MMA_MASK
	.align		4
.L_103:
        /*0018*/ 	.byte	0x03, 0x50
        /*001a*/ 	.short	0x0000


	//----- nvinfo : EIATTR_MAXREG_COUNT
	.align		4
        /*001c*/ 	.byte	0x03, 0x1b
        /*001e*/ 	.short	0x0080


	//----- nvinfo : EIATTR_NUM_BARRIERS
	.align		4
        /*0020*/ 	.byte	0x02, 0x4c
        /*0022*/ 	.byte	0x09
	.zero		1


	//----- nvinfo : EIATTR_EXTERNS
	.align		4
        /*0024*/ 	.byte	0x04, 0x0f
        /*0026*/ 	.short	(.L_105 - .L_104)


	//   ....[0]....
	.align		4
.L_104:
        /*0028*/ 	.word	index@(__assertfail)


	//----- nvinfo : EIATTR_ANNOTATIONS
	.align		4
.L_105:
        /*002c*/ 	.byte	0x04, 0x55
        /*002e*/ 	.short	(.L_107 - .L_106)


	//   ....[0]....
.L_106:
        /*0030*/ 	.word	0x00000001
        /*0034*/ 	.byte	0xb0, 0x0c, 0x00, 0x00, 0x01, 0x00, 0x00, 0x00, 0x20, 0x81, 0x00, 0x00, 0x01, 0x00, 0x00, 0x00
        /*0044*/ 	.byte	0x50, 0xa7, 0x00, 0x00, 0x01, 0x00, 0x00, 0x00, 0xf0, 0xa7, 0x00, 0x00, 0x01, 0x00, 0x00, 0x00
        /*0054*/ 	.byte	0x00, 0xaa, 0x00, 0x00, 0x01, 0x00, 0x00, 0x00, 0x40, 0xbf, 0x00, 0x00, 0x01, 0x00, 0x00, 0x00
        /*0064*/ 	.byte	0x30, 0xc7, 0x00, 0x00, 0x01, 0x00, 0x00, 0x00, 0x50, 0xc7, 0x00, 0x00, 0x01, 0x00, 0x00, 0x00
        /*0074*/ 	.byte	0x20, 0xe3, 0x00, 0x00


	//----- nvinfo : EIATTR_MERCURY_ISA_VERSION
	.align		4
.L_107:
        /*0078*/ 	.byte	0x03, 0x5f
        /*007a*/ 	.short	0x0101


	//----- nvinfo : EIATTR_UNUSED_LOAD_BYTE_OFFSET
	.align		4
        /*007c*/ 	.byte	0x04, 0x44
        /*007e*/ 	.short	(.L_109 - .L_108)


	//   ....[0]....
.L_108:
        /*0080*/ 	.word	0x00000a00
        /*0084*/ 	.word	0x0000fff0


	//   ....[1]....
        /*0088*/ 	.word	0x000080b0
        /*008c*/ 	.word	0x0000fff0


	//----- nvinfo : EIATTR_INT_WARP_WIDE_INSTR_OFFSETS
	.align		4
.L_109:
        /*0090*/ 	.byte	0x04, 0x31
        /*0092*/ 	.short	(.L_111 - .L_110)


	//   ....[0]....
.L_110:
        /*0094*/ 	.word	0x00000130


	//   ....[1]....
        /*0098*/ 	.word	0x00000170


	//   ....[2]....
        /*009c*/ 	.word	0x000001e0


	//   ....[3]....
        /*00a0*/ 	.word	0x0000b020


	//   ....[4]....
        /*00a4*/ 	.word	0x0000b0b0


	//   ....[5]....
        /*00a8*/ 	.word	0x0000d440


	//   ....[6]....
        /*00ac*/ 	.word	0x0000d4d0


	//----- nvinfo : EIATTR_COOP_GROUP_MASK_REGIDS
	.align		4
.L_111:
        /*00b0*/ 	.byte	0x04, 0x29
        /*00b2*/ 	.short	(.L_113 - .L_112)


	//   ....[0]....
.L_112:
        /*00b4*/ 	.word	0xffffffff


	//   ....[1]....
        /*00b8*/ 	.word	0xffffffff


	//   ....[2]....
        /*00bc*/ 	.word	0xffffffff


	//   ....[3]....
        /*00c0*/ 	.word	0xffffffff


	//   ....[4]....
        /*00c4*/ 	.word	0xffffffff


	//   ....[5]....
        /*00c8*/ 	.word	0xffffffff


	//   ....[6]....
        /*00cc*/ 	.word	0xffffffff


	//   ....[7]....
        /*00d0*/ 	.word	0xffffffff


	//   ....[8]....
        /*00d4*/ 	.word	0xffffffff


	//   ....[9]....
        /*00d8*/ 	.word	0xffffffff


	//   ....[10]....
        /*00dc*/ 	.word	0xffffffff


	//   ....[11]....
        /*00e0*/ 	.word	0xffffffff


	//   ....[12]....
        /*00e4*/ 	.word	0xffffffff


	//   ....[13]....
        /*00e8*/ 	.word	0xffffffff


	//   ....[14]....
        /*00ec*/ 	.word	0xffffffff


	//   ....[15]....
        /*00f0*/ 	.word	0xffffffff


	//   ....[16]....
        /*00f4*/ 	.word	0xffffffff


	//   ....[17]....
        /*00f8*/ 	.word	0xffffffff


	//   ....[18]....
        /*00fc*/ 	.word	0xffffffff


	//   ....[19]....
        /*0100*/ 	.word	0xffffffff


	//   ....[20]....
        /*0104*/ 	.word	0xffffffff


	//   ....[21]....
        /*0108*/ 	.word	0xffffffff


	//   ....[22]....
        /*010c*/ 	.word	0xffffffff


	//   ....[23]....
        /*0110*/ 	.word	0xffffffff


	//   ....[24]....
        /*0114*/ 	.word	0xffffffff


	//   ....[25]....
        /*0118*/ 	.word	0xffffffff


	//   ....[26]....
        /*011c*/ 	.word	0xffffffff


	//   ....[27]....
        /*0120*/ 	.word	0xffffffff


	//   ....[28]....
        /*0124*/ 	.word	0xffffffff


	//   ....[29]....
        /*0128*/ 	.word	0xffffffff


	//   ....[30]....
        /*012c*/ 	.word	0xffffffff


	//   ....[31]....
        /*0130*/ 	.word	0xffffffff


	//   ....[32]....
        /*0134*/ 	.word	0xffffffff


	//   ....[33]....
        /*0138*/ 	.word	0xffffffff


	//   ....[34]....
        /*013c*/ 	.word	0xffffffff


	//   ....[35]....
        /*0140*/ 	.word	0xffffffff


	//   ....[36]....
        /*0144*/ 	.word	0xffffffff


	//   ....[37]....
        /*0148*/ 	.word	0xffffffff


	//   ....[38]....
        /*014c*/ 	.word	0xffffffff


	//   ....[39]....
        /*0150*/ 	.word	0xffffffff


	//   ....[40]....
        /*0154*/ 	.word	0xffffffff


	//   ....[41]....
        /*0158*/ 	.word	0xffffffff


	//   ....[42]....
        /*015c*/ 	.word	0xffffffff


	//   ....[43]....
        /*0160*/ 	.word	0xffffffff


	//   ....[44]....
        /*0164*/ 	.word	0xffffffff


	//   ....[45]....
        /*0168*/ 	.word	0xffffffff


	//   ....[46]....
        /*016c*/ 	.word	0xffffffff


	//   ....[47]....
        /*0170*/ 	.word	0xffffffff


	//   ....[48]....
        /*0174*/ 	.word	0xffffffff


	//   ....[49]....
        /*0178*/ 	.word	0xffffffff


	//   ....[50]....
        /*017c*/ 	.word	0xffffffff


	//   ....[51]....
        /*0180*/ 	.word	0xffffffff


	//   ....[52]....
        /*0184*/ 	.word	0xffffffff


	//   ....[53]....
        /*0188*/ 	.word	0xffffffff


	//   ....[54]....
        /*018c*/ 	.word	0xffffffff


	//   ....[55]....
        /*0190*/ 	.word	0xffffffff


	//   ....[56]....
        /*0194*/ 	.word	0xffffffff


	//   ....[57]....
        /*0198*/ 	.word	0xffffffff


	//   ....[58]....
        /*019c*/ 	.word	0xffffffff


	//   ....[59]....
        /*01a0*/ 	.word	0xffffffff


	//   ....[60]....
        /*01a4*/ 	.word	0xffffffff


	//   ....[61]....
        /*01a8*/ 	.word	0xffffffff


	//   ....[62]....
        /*01ac*/ 	.word	0xffffffff


	//   ....[63]....
        /*01b0*/ 	.word	0xffffffff


	//   ....[64]....
        /*01b4*/ 	.word	0xffffffff


	//   ....[65]....
        /*01b8*/ 	.word	0xffffffff


	//   ....[66]....
        /*01bc*/ 	.word	0xffffffff


	//   ....[67]....
        /*01c0*/ 	.word	0xffffffff


	//   ....[68]....
        /*01c4*/ 	.word	0xffffffff


	//   ....[69]....
        /*01c8*/ 	.word	0xffffffff


	//   ....[70]....
        /*01cc*/ 	.word	0xffffffff


	//   ....[71]....
        /*01d0*/ 	.word	0xffffffff


	//   ....[72]....
        /*01d4*/ 	.word	0xffffffff


	//   ....[73]....
        /*01d8*/ 	.word	0xffffffff


	//   ....[74]....
        /*01dc*/ 	.word	0xffffffff


	//   ....[75]....
        /*01e0*/ 	.word	0xffffffff


	//   ....[76]....
        /*01e4*/ 	.word	0xffffffff


	//   ....[77]....
        /*01e8*/ 	.word	0xffffffff


	//   ....[78]....
        /*01ec*/ 	.word	0xffffffff


	//   ....[79]....
        /*01f0*/ 	.word	0xffffffff


	//   ....[80]....
        /*01f4*/ 	.word	0xffffffff


	//   ....[81]....
        /*01f8*/ 	.word	0xffffffff


	//   ....[82]....
        /*01fc*/ 	.word	0xffffffff


	//   ....[83]....
        /*0200*/ 	.word	0xffffffff


	//   ....[84]....
        /*0204*/ 	.word	0xffffffff


	//   ....[85]....
        /*0208*/ 	.word	0xffffffff


	//   ....[86]....
        /*020c*/ 	.word	0xffffffff


	//   ....[87]....
        /*0210*/ 	.word	0xffffffff


	//   ....[88]....
        /*0214*/ 	.word	0xffffffff


	//   ....[89]....
        /*0218*/ 	.word	0xffffffff


	//   ....[90]....
        /*021c*/ 	.word	0xffffffff


	//   ....[91]....
        /*0220*/ 	.word	0xffffffff


	//   ....[92]....
        /*0224*/ 	.word	0xffffffff


	//   ....[93]....
        /*0228*/ 	.word	0xffffffff


	//   ....[94]....
        /*022c*/ 	.word	0xffffffff


	//   ....[95]....
        /*0230*/ 	.word	0xffffffff


	//   ....[96]....
        /*0234*/ 	.word	0xffffffff


	//   ....[97]....
        /*0238*/ 	.word	0xffffffff


	//   ....[98]....
        /*023c*/ 	.word	0xffffffff


	//   ....[99]....
        /*0240*/ 	.word	0xffffffff


	//   ....[100]....
        /*0244*/ 	.word	0xffffffff


	//   ....[101]....
        /*0248*/ 	.word	0xffffffff


	//   ....[102]....
        /*024c*/ 	.word	0xffffffff


	//   ....[103]....
        /*0250*/ 	.word	0x0500000f


	//   ....[104]....
        /*0254*/ 	.word	0x0500000f


	//   ....[105]....
        /*0258*/ 	.word	0x0500000f


	//   ....[106]....
        /*025c*/ 	.word	0x0500000f


	//   ....[107]....
        /*0260*/ 	.word	0x0500000f


	//   ....[108]....
        /*0264*/ 	.word	0x0500000f


	//   ....[109]....
        /*0268*/ 	.word	0x0500000f


	//   ....[110]....
        /*026c*/ 	.word	0x0500000f


	//   ....[111]....
        /*0270*/ 	.word	0x0500000f


	//   ....[112]....
        /*0274*/ 	.word	0x0500000f


	//   ....[113]....
        /*0278*/ 	.word	0x0500000f


	//   ....[114]....
        /*027c*/ 	.word	0x0500000f


	//   ....[115]....
        /*0280*/ 	.word	0x0500000f


	//   ....[116]....
        /*0284*/ 	.word	0x0500000f


	//----- nvinfo : EIATTR_COOP_GROUP_INSTR_OFFSETS
	.align		4
.L_113:
        /*0288*/ 	.byte	0x04, 0x28
        /*028a*/ 	.short	(.L_115 - .L_114)


	//   ....[0]....
.L_114:
        /*028c*/ 	.word	0x00000060


	//   ....[1]....
        /*0290*/ 	.word	0x00000140


	//   ....[2]....
        /*0294*/ 	.word	0x00000190


	//   ....[3]....
        /*0298*/ 	.word	0x000003c0


	//   ....[4]....
        /*029c*/ 	.word	0x00000520


	//   ....[5]....
        /*02a0*/ 	.word	0x00000640


	//   ....[6]....
        /*02a4*/ 	.word	0x000007a0


	//   ....[7]....
        /*02a8*/ 	.word	0x000012b0


	//   ....[8]....
        /*02ac*/ 	.word	0x00003160


	//   ....[9]....
        /*02b0*/ 	.word	0x00003190


	//   ....[10]....
        /*02b4*/ 	.word	0x00003880


	//   ....[11]....
        /*02b8*/ 	.word	0x00003920


	//   ....[12]....
        /*02bc*/ 	.word	0x00006120


	//   ....[13]....
        /*02c0*/ 	.word	0x00006140


	//   ....[14]....
        /*02c4*/ 	.word	0x00006170


	//   ....[15]....
        /*02c8*/ 	.word	0x00006180


	//   ....[16]....
        /*02cc*/ 	.word	0x00007af0


	//   ....[17]....
        /*02d0*/ 	.word	0x00007b00


	//   ....[18]....
        /*02d4*/ 	.word	0x00007b90


	//   ....[19]....
        /*02d8*/ 	.word	0x00007bb0


	//   ....[20]....
        /*02dc*/ 	.word	0x00008610


	//   ....[21]....
        /*02e0*/ 	.word	0x00008620


	//   ....[22]....
        /*02e4*/ 	.word	0x00008630


	//   ....[23]....
        /*02e8*/ 	.word	0x00008640


	//   ....[24]....
        /*02ec*/ 	.word	0x00008650


	//   ....[25]....
        /*02f0*/ 	.word	0x00008660


	//   ....[26]....
        /*02f4*/ 	.word	0x00008670


	//   ....[27]....
        /*02f8*/ 	.word	0x00008680


	//   ....[28]....
        /*02fc*/ 	.word	0x00008690


	//   ....[29]....
        /*0300*/ 	.word	0x000086b0


	//   ....[30]....
        /*0304*/ 	.word	0x000086d0


	//   ....[31]....
        /*0308*/ 	.word	0x000086e0


	//   ....[32]....
        /*030c*/ 	.word	0x000086f0


	//   ....[33]....
        /*0310*/ 	.word	0x00008700


	//   ....[34]....
        /*0314*/ 	.word	0x00008720


	//   ....[35]....
        /*0318*/ 	.word	0x00008750


	//   ....[36]....
        /*031c*/ 	.word	0x00008c00


	//   ....[37]....
        /*0320*/ 	.word	0x00008c40


	//   ....[38]....
        /*0324*/ 	.word	0x00008c80


	//   ....[39]....
        /*0328*/ 	.word	0x00008cb0


	//   ....[40]....
        /*032c*/ 	.word	0x00009180


	//   ....[41]....
        /*0330*/ 	.word	0x000091c0


	//   ....[42]....
        /*0334*/ 	.word	0x000091f0


	//   ....[43]....
        /*0338*/ 	.word	0x00009220


	//   ....[44]....
        /*033c*/ 	.word	0x00009250


	//   ....[45]....
        /*0340*/ 	.word	0x00009270


	//   ....[46]....
        /*0344*/ 	.word	0x00009280


	//   ....[47]....
        /*0348*/ 	.word	0x000092b0


	//   ....[48]....
        /*034c*/ 	.word	0x00009bb0


	//   ....[49]....
        /*0350*/ 	.word	0x00009be0


	//   ....[50]....
        /*0354*/ 	.word	0x00009c20


	//   ....[51]....
        /*0358*/ 	.word	0x00009c50


	//   ....[52]....
        /*035c*/ 	.word	0x00009c70


	//   ....[53]....
        /*0360*/ 	.word	0x00009c80


	//   ....[54]....
        /*0364*/ 	.word	0x00009c90


	//   ....[55]....
        /*0368*/ 	.word	0x00009cb0


	//   ....[56]....
        /*036c*/ 	.word	0x00009e00


	//   ....[57]....
        /*0370*/ 	.word	0x00009fe0


	//   ....[58]....
        /*0374*/ 	.word	0x0000a010


	//   ....[59]....
        /*0378*/ 	.word	0x0000a040


	//   ....[60]....
        /*037c*/ 	.word	0x0000a070


	//   ....[61]....
        /*0380*/ 	.word	0x0000a0a0


	//   ....[62]....
        /*0384*/ 	.word	0x0000a0e0


	//   ....[63]....
        /*0388*/ 	.word	0x0000a260


	//   ....[64]....
        /*038c*/ 	.word	0x0000a290


	//   ....[65]....
        /*0390*/ 	.word	0x0000a2c0


	//   ....[66]....
        /*0394*/ 	.word	0x0000a2f0


	//   ....[67]....
        /*0398*/ 	.word	0x0000a320


	//   ....[68]....
        /*039c*/ 	.word	0x0000a360


	//   ....[69]....
        /*03a0*/ 	.word	0x0000a3e0


	//   ....[70]....
        /*03a4*/ 	.word	0x0000a420


	//   ....[71]....
        /*03a8*/ 	.word	0x0000a4b0


	//   ....[72]....
        /*03ac*/ 	.word	0x0000b770


	//   ....[73]....
        /*03b0*/ 	.word	0x0000c3a0


	//   ....[74]....
        /*03b4*/ 	.word	0x0000c3d0


	//   ....[75]....
        /*03b8*/ 	.word	0x0000c400


	//   ....[76]....
        /*03bc*/ 	.word	0x0000c440


	//   ....[77]....
        /*03c0*/ 	.word	0x0000c480


	//   ....[78]....
        /*03c4*/ 	.word	0x0000c4c0


	//   ....[79]....
        /*03c8*/ 	.word	0x0000c500


	//   ....[80]....
        /*03cc*/ 	.word	0x0000c510


	//   ....[81]....
        /*03d0*/ 	.word	0x0000c520


	//   ....[82]....
        /*03d4*/ 	.word	0x0000c580


	//   ....[83]....
        /*03d8*/ 	.word	0x0000c5f0


	//   ....[84]....
        /*03dc*/ 	.word	0x0000c610


	//   ....[85]....
        /*03e0*/ 	.word	0x0000db50


	//   ....[86]....
        /*03e4*/ 	.word	0x0000db80


	//   ....[87]....
        /*03e8*/ 	.word	0x0000dbb0


	//   ....[88]....
        /*03ec*/ 	.word	0x0000dbc0


	//   ....[89]....
        /*03f0*/ 	.word	0x0000dbf0


	//   ....[90]....
        /*03f4*/ 	.word	0x0000dc00


	//   ....[91]....
        /*03f8*/ 	.word	0x0000dc30


	//   ....[92]....
        /*03fc*/ 	.word	0x0000dc70


	//   ....[93]....
        /*0400*/ 	.word	0x0000ddb0


	//   ....[94]....
        /*0404*/ 	.word	0x0000dde0


	//   ....[95]....
        /*0408*/ 	.word	0x0000de10


	//   ....[96]....
        /*040c*/ 	.word	0x0000de40


	//   ....[97]....
        /*0410*/ 	.word	0x0000de70


	//   ....[98]....
        /*0414*/ 	.word	0x0000deb0


	//   ....[99]....
        /*0418*/ 	.word	0x0000df40


	//   ....[100]....
        /*041c*/ 	.word	0x0000df80


	//   ....[101]....
        /*0420*/ 	.word	0x0000e010


	//   ....[102]....
        /*0424*/ 	.word	0x0000e440


	//   ....[103]....
        /*0428*/ 	.word	0x0000e920


	//   ....[104]....
        /*042c*/ 	.word	0x0000eae0


	//   ....[105]....
        /*0430*/ 	.word	0x0000eb50


	//   ....[106]....
        /*0434*/ 	.word	0x0000ebd0


	//   ....[107]....
        /*0438*/ 	.word	0x0000ec80


	//   ....[108]....
        /*043c*/ 	.word	0x0000ed00


	//   ....[109]....
        /*0440*/ 	.word	0x0000eda0


	//   ....[110]....
        /*0444*/ 	.word	0x0000ee20


	//   ....[111]....
        /*0448*/ 	.word	0x0000eed0


	//   ....[112]....
        /*044c*/ 	.word	0x0000ef30


	//   ....[113]....
        /*0450*/ 	.word	0x0000efe0


	//   ....[114]....
        /*0454*/ 	.word	0x0000f060


	//   ....[115]....
        /*0458*/ 	.word	0x0000f100


	//   ....[116]....
        /*045c*/ 	.word	0x0000f440


	//----- nvinfo : EIATTR_REG_RECONFIG
	.align		4
.L_115:
        /*0460*/ 	.byte	0x01, 0x54
	.zero		2


	//----- nvinfo : EIATTR_SYSCALL_OFFSETS
	.align		4
        /*0464*/ 	.byte	0x04, 0x46
        /*0466*/ 	.short	(.L_117 - .L_116)


	//   ....[0]....
.L_116:
        /*0468*/ 	.word	0x00001490


	//   ....[1]....
        /*046c*/ 	.word	0x0000b210


	//   ....[2]....
        /*0470*/ 	.word	0x0000b380


	//   ....[3]....
        /*0474*/ 	.word	0x0000b4d0


	//   ....[4]....
        /*0478*/ 	.word	0x0000b610


	//   ....[5]....
        /*047c*/ 	.word	0x0000bf20


	//----- nvinfo : EIATTR_MBARRIER_INSTR_OFFSETS
	.align		4
.L_117:
        /*0480*/ 	.byte	0x04, 0x39
        /*0482*/ 	.short	(.L_119 - .L_118)


	//   ....[0]....
.L_118:
        /*0484*/ 	.word	0x00000270
        /*0488*/ 	.word	0x000000ff
        /*048c*/ 	.word	0x00013200
        /*0490*/ 	.short	0x0100
        /*0492*/ 	.byte	0x08
	.zero		1


	//   ....[1]....
        /*0494*/ 	.word	0x00000280
        /*0498*/ 	.word	0x000000ff
        /*049c*/ 	.word	0x00013220
        /*04a0*/ 	.short	0x0100
        /*04a2*/ 	.byte	0x08
	.zero		1


	//   ....[2]....
        /*04a4*/ 	.word	0x00000370
        /*04a8*/ 	.word	0x000000ff
        /*04ac*/ 	.word	0x00013230
        /*04b0*/ 	.short	0x0100
        /*04b2*/ 	.byte	0x08
	.zero		1


	//   ....[3]....
        /*04b4*/ 	.word	0x00000380
        /*04b8*/ 	.word	0x000000ff
        /*04bc*/ 	.word	0x00013240
        /*04c0*/ 	.short	0x0100
        /*04c2*/ 	.byte	0x08
	.zero		1


	//   ....[4]....
        /*04c4*/ 	.word	0x00000390
        /*04c8*/ 	.word	0x000000ff
        /*04cc*/ 	.word	0x00013238
        /*04d0*/ 	.short	0x0100
        /*04d2*/ 	.byte	0x08
	.zero		1


	//   ....[5]....
        /*04d4*/ 	.word	0x000003a0
        /*04d8*/ 	.word	0x000000ff
        /*04dc*/ 	.word	0x00013248
        /*04e0*/ 	.short	0x0100
        /*04e2*/ 	.byte	0x08
	.zero		1


	//   ....[6]....
        /*04e4*/ 	.word	0x000004d0
        /*04e8*/ 	.word	0x000000ff
        /*04ec*/ 	.word	0x00013250
        /*04f0*/ 	.short	0x0100
        /*04f2*/ 	.byte	0x08
	.zero		1


	//   ....[7]....
        /*04f4*/ 	.word	0x000004e0
        /*04f8*/ 	.word	0x000000ff
        /*04fc*/ 	.word	0x00013260
        /*0500*/ 	.short	0x0100
        /*0502*/ 	.byte	0x08
	.zero		1


	//   ....[8]....
        /*0504*/ 	.word	0x000004f0
        /*0508*/ 	.word	0x000000ff
        /*050c*/ 	.word	0x00013258
        /*0510*/ 	.short	0x0100
        /*0512*/ 	.byte	0x08
	.zero		1


	//   ....[9]....
        /*0514*/ 	.word	0x00000500
        /*0518*/ 	.word	0x000000ff
        /*051c*/ 	.word	0x00013268
        /*0520*/ 	.short	0x0100
        /*0522*/ 	.byte	0x08
	.zero		1


	//   ....[10]....
        /*0524*/ 	.word	0x000005f0
        /*0528*/ 	.word	0x000000ff
        /*052c*/ 	.word	0x00013270
        /*0530*/ 	.short	0x0100
        /*0532*/ 	.byte	0x06
	.zero		1


	//   ....[11]....
        /*0534*/ 	.word	0x00000600
        /*0538*/ 	.word	0x000000ff
        /*053c*/ 	.word	0x00013280
        /*0540*/ 	.short	0x0100
        /*0542*/ 	.byte	0x06
	.zero		1


	//   ....[12]....
        /*0544*/ 	.word	0x00000610
        /*0548*/ 	.word	0x000000ff
        /*054c*/ 	.word	0x00013278
        /*0550*/ 	.short	0x0100
        /*0552*/ 	.byte	0x06
	.zero		1


	//   ....[13]....
        /*0554*/ 	.word	0x00000620
        /*0558*/ 	.word	0x000000ff
        /*055c*/ 	.word	0x00013288
        /*0560*/ 	.short	0x0100
        /*0562*/ 	.byte	0x06
	.zero		1


	//   ....[14]....
        /*0564*/ 	.word	0x00000750
        /*0568*/ 	.word	0x000000ff
        /*056c*/ 	.word	0x00013290
        /*0570*/ 	.short	0x0100
        /*0572*/ 	.byte	0x08
	.zero		1


	//   ....[15]....
        /*0574*/ 	.word	0x00000760
        /*0578*/ 	.word	0x000000ff
        /*057c*/ 	.word	0x000132a0
        /*0580*/ 	.short	0x0100
        /*0582*/ 	.byte	0x08
	.zero		1


	//   ....[16]....
        /*0584*/ 	.word	0x00000770
        /*0588*/ 	.word	0x000000ff
        /*058c*/ 	.word	0x00013298
        /*0590*/ 	.short	0x0100
        /*0592*/ 	.byte	0x08
	.zero		1


	//   ....[17]....
        /*0594*/ 	.word	0x00000780
        /*0598*/ 	.word	0x000000ff
        /*059c*/ 	.word	0x000132a8
        /*05a0*/ 	.short	0x0100
        /*05a2*/ 	.byte	0x08
	.zero		1


	//   ....[18]....
        /*05a4*/ 	.word	0x000008b0
        /*05a8*/ 	.word	0x000000ff
        /*05ac*/ 	.word	0x000132b0
        /*05b0*/ 	.short	0x0100
        /*05b2*/ 	.byte	0x08
	.zero		1


	//   ....[19]....
        /*05b4*/ 	.word	0x000008c0
        /*05b8*/ 	.word	0x000000ff
        /*05bc*/ 	.word	0x000132c0
        /*05c0*/ 	.short	0x0100
        /*05c2*/ 	.byte	0x08
	.zero		1


	//   ....[20]....
        /*05c4*/ 	.word	0x000008d0
        /*05c8*/ 	.word	0x000000ff
        /*05cc*/ 	.word	0x000132b8
        /*05d0*/ 	.short	0x0100
        /*05d2*/ 	.byte	0x08
	.zero		1


	//   ....[21]....
        /*05d4*/ 	.word	0x000008e0
        /*05d8*/ 	.word	0x000000ff
        /*05dc*/ 	.word	0x000132c8
        /*05e0*/ 	.short	0x0100
        /*05e2*/ 	.byte	0x08
	.zero		1


	//   ....[22]....
        /*05e4*/ 	.word	0x00001800
        /*05e8*/ 	.word	0x00000002
        /*05ec*/ 	.word	0x00013200
        /*05f0*/ 	.short	0x010a
        /*05f2*/ 	.byte	0x3f
	.zero		1


	//   ....[23]....
        /*05f4*/ 	.word	0x000018a0
        /*05f8*/ 	.word	0x00000005
        /*05fc*/ 	.word	0x00013230
        /*0600*/ 	.short	0x010a
        /*0602*/ 	.byte	0x3f
	.zero		1


	//   ....[24]....
        /*0604*/ 	.word	0x00001930
        /*0608*/ 	.word	0x00000005
        /*060c*/ 	.word	0x00013230
        /*0610*/ 	.short	0x010a
        /*0612*/ 	.byte	0x3f
	.zero		1


	//   ....[25]....
        /*0614*/ 	.word	0x00003c40
        /*0618*/ 	.word	0x00000032
        /*061c*/ 	.word	0x00000000
        /*0620*/ 	.short	0x0101
        /*0622*/ 	.byte	0x3f
	.zero		1


	//   ....[26]....
        /*0624*/ 	.word	0x00004b20
        /*0628*/ 	.word	0x00000007
        /*062c*/ 	.word	0x00013230
        /*0630*/ 	.short	0x010a
        /*0632*/ 	.byte	0x3f
	.zero		1


	//   ....[27]....
        /*0634*/ 	.word	0x00004b60
        /*0638*/ 	.word	0x00000007
        /*063c*/ 	.word	0x00013230
        /*0640*/ 	.short	0x010a
        /*0642*/ 	.byte	0x3f
	.zero		1


	//   ....[28]....
        /*0644*/ 	.word	0x00004fc0
        /*0648*/ 	.word	0x000000ff
        /*064c*/ 	.word	0x00013250
        /*0650*/ 	.short	0x010a
        /*0652*/ 	.byte	0x0b
	.zero		1


	//   ....[29]....
        /*0654*/ 	.word	0x00005000
        /*0658*/ 	.word	0x000000ff
        /*065c*/ 	.word	0x00013250
        /*0660*/ 	.short	0x010a
        /*0662*/ 	.byte	0x0b
	.zero		1


	//   ....[30]....
        /*0664*/ 	.word	0x00006f80
        /*0668*/ 	.word	0x00000006
        /*066c*/ 	.word	0x00000000
        /*0670*/ 	.short	0x0101
        /*0672*/ 	.byte	0x3f
	.zero		1


	//   ....[31]....
        /*0674*/ 	.word	0x00007310
        /*0678*/ 	.word	0x000000ff
        /*067c*/ 	.word	0x00000000
        /*0680*/ 	.short	0x0101
        /*0682*/ 	.byte	0x06
	.zero		1


	//   ....[32]....
        /*0684*/ 	.word	0x00007750
        /*0688*/ 	.word	0x0000000f
        /*068c*/ 	.word	0x00013250
        /*0690*/ 	.short	0x010a
        /*0692*/ 	.byte	0x3f
	.zero		1


	//   ....[33]....
        /*0694*/ 	.word	0x000077a0
        /*0698*/ 	.word	0x0000000f
        /*069c*/ 	.word	0x00013250
        /*06a0*/ 	.short	0x010a
        /*06a2*/ 	.byte	0x3f
	.zero		1


	//   ....[34]....
        /*06a4*/ 	.word	0x00007e50
        /*06a8*/ 	.word	0x00000004
        /*06ac*/ 	.word	0x00000000
        /*06b0*/ 	.short	0x0101
        /*06b2*/ 	.byte	0x3f
	.zero		1


	//   ....[35]....
        /*06b4*/ 	.word	0x00009260
        /*06b8*/ 	.word	0x00000000
        /*06bc*/ 	.word	0x00000000
        /*06c0*/ 	.short	0x0101
        /*06c2*/ 	.byte	0x3f
	.zero		1


	//   ....[36]....
        /*06c4*/ 	.word	0x0000b9d0
        /*06c8*/ 	.word	0x00000005
        /*06cc*/ 	.word	0x00013280
        /*06d0*/ 	.short	0x010a
        /*06d2*/ 	.byte	0x3f
	.zero		1


	//   ....[37]....
        /*06d4*/ 	.word	0x0000bb60
        /*06d8*/ 	.word	0x00000005
        /*06dc*/ 	.word	0x00013240
        /*06e0*/ 	.short	0x010a
        /*06e2*/ 	.byte	0x3f
	.zero		1


	//   ....[38]....
        /*06e4*/ 	.word	0x0000c6c0
        /*06e8*/ 	.word	0x00000010
        /*06ec*/ 	.word	0x00013200
        /*06f0*/ 	.short	0x0107
        /*06f2*/ 	.byte	0x3f
	.zero		1


	//   ....[39]....
        /*06f4*/ 	.word	0x0000c7b0
        /*06f8*/ 	.word	0x00000010
        /*06fc*/ 	.word	0x00013200
        /*0700*/ 	.short	0x0101
        /*0702*/ 	.byte	0x3f
	.zero		1


	//   ....[40]....
        /*0704*/ 	.word	0x0000c7d0
        /*0708*/ 	.word	0x00000010
        /*070c*/ 	.word	0x00013220
        /*0710*/ 	.short	0x010a
        /*0712*/ 	.byte	0x3f
	.zero		1


	//   ....[41]....
        /*0714*/ 	.word	0x0000cab0
        /*0718*/ 	.word	0x00000004
        /*071c*/ 	.word	0x00013280
        /*0720*/ 	.short	0x010a
        /*0722*/ 	.byte	0x3f
	.zero		1


	//   ....[42]....
        /*0724*/ 	.word	0x0000cd00
        /*0728*/ 	.word	0x00000004
        /*072c*/ 	.word	0x00013240
        /*0730*/ 	.short	0x010a
        /*0732*/ 	.byte	0x3f
	.zero		1


	//   ....[43]....
        /*0734*/ 	.word	0x0000cfd0
        /*0738*/ 	.word	0x00000003
        /*073c*/ 	.word	0x00013270
        /*0740*/ 	.short	0x010a
        /*0742*/ 	.byte	0x3f
	.zero		1


	//   ....[44]....
        /*0744*/ 	.word	0x0000d040
        /*0748*/ 	.word	0x00000003
        /*074c*/ 	.word	0x00013260
        /*0750*/ 	.short	0x010a
        /*0752*/ 	.byte	0x3f
	.zero		1


	//   ....[45]....
        /*0754*/ 	.word	0x0000d320
        /*0758*/ 	.word	0x00000003
        /*075c*/ 	.word	0x00013250
        /*0760*/ 	.short	0x0101
        /*0762*/ 	.byte	0x3f
	.zero		1


	//   ....[46]....
        /*0764*/ 	.word	0x0000d3a0
        /*0768*/ 	.word	0x00000002
        /*076c*/ 	.word	0x00000000
        /*0770*/ 	.short	0x0101
        /*0772*/ 	.byte	0x3f
	.zero		1


	//   ....[47]....
        /*0774*/ 	.word	0x0000d5a0
        /*0778*/ 	.word	0x00000002
        /*077c*/ 	.word	0x00013270
        /*0780*/ 	.short	0x010a
        /*0782*/ 	.byte	0x3f
	.zero		1


	//   ....[48]....
        /*0784*/ 	.word	0x0000d610
        /*0788*/ 	.word	0x00000002
        /*078c*/ 	.word	0x00013260
        /*0790*/ 	.short	0x010a
        /*0792*/ 	.byte	0x3f
	.zero		1


	//   ....[49]....
        /*0794*/ 	.word	0x0000d8e0
        /*0798*/ 	.word	0x00000002
        /*079c*/ 	.word	0x00013250
        /*07a0*/ 	.short	0x0101
        /*07a2*/ 	.byte	0x3f
	.zero		1


	//   ....[50]....
        /*07a4*/ 	.word	0x0000d930
        /*07a8*/ 	.word	0x00000000
        /*07ac*/ 	.word	0x00000000
        /*07b0*/ 	.short	0x0101
        /*07b2*/ 	.byte	0x3f
	.zero		1


	//   ....[51]....
        /*07b4*/ 	.word	0x0000e3c0
        /*07b8*/ 	.word	0x00000007
        /*07bc*/ 	.word	0x00013220
        /*07c0*/ 	.short	0x010a
        /*07c2*/ 	.byte	0x3f
	.zero		1


	//   ....[52]....
        /*07c4*/ 	.word	0x0000e560
        /*07c8*/ 	.word	0x00000005
        /*07cc*/ 	.word	0x00000000
        /*07d0*/ 	.short	0x010a
        /*07d2*/ 	.byte	0x3f
	.zero		1


	//   ....[53]....
        /*07d4*/ 	.word	0x0000e5d0
        /*07d8*/ 	.word	0x00000003
        /*07dc*/ 	.word	0x00000000
        /*07e0*/ 	.short	0x010a
        /*07e2*/ 	.byte	0x3f
	.zero		1


	//   ....[54]....
        /*07e4*/ 	.word	0x0000e620
        /*07e8*/ 	.word	0x00000003
        /*07ec*/ 	.word	0x00013260
        /*07f0*/ 	.short	0x010a
        /*07f2*/ 	.byte	0x3f
	.zero		1


	//   ....[55]....
        /*07f4*/ 	.word	0x0000e670
        /*07f8*/ 	.word	0x00000005
        /*07fc*/ 	.word	0x00013260
        /*0800*/ 	.short	0x010a
        /*0802*/ 	.byte	0x3f
	.zero		1


	//   ....[56]....
        /*0804*/ 	.word	0x0000e6b0
        /*0808*/ 	.word	0x00000003
        /*080c*/ 	.word	0x00013280
        /*0810*/ 	.short	0x010a
        /*0812*/ 	.byte	0x3f
	.zero		1


	//   ....[57]....
        /*0814*/ 	.word	0x0000e6d0
        /*0818*/ 	.word	0x00000005
        /*081c*/ 	.word	0x00013280
        /*0820*/ 	.short	0x010a
        /*0822*/ 	.byte	0x3f
	.zero		1


	//   ....[58]....
        /*0824*/ 	.word	0x0000e730
        /*0828*/ 	.word	0x00000002
        /*082c*/ 	.word	0x00013200
        /*0830*/ 	.short	0x010a
        /*0832*/ 	.byte	0x3f
	.zero		1


	//   ....[59]....
        /*0834*/ 	.word	0x0000e780
        /*0838*/ 	.word	0x00000005
        /*083c*/ 	.word	0x00013230
        /*0840*/ 	.short	0x010a
        /*0842*/ 	.byte	0x3f
	.zero		1


	//   ....[60]....
        /*0844*/ 	.word	0x0000e7d0
        /*0848*/ 	.word	0x00000007
        /*084c*/ 	.word	0x00013230
        /*0850*/ 	.short	0x010a
        /*0852*/ 	.byte	0x3f
	.zero		1


	//   ....[61]....
        /*0854*/ 	.word	0x0000e830
        /*0858*/ 	.word	0x0000000b
        /*085c*/ 	.word	0x00013250
        /*0860*/ 	.short	0x010a
        /*0862*/ 	.byte	0x3f
	.zero		1


	//   ....[62]....
        /*0864*/ 	.word	0x0000e880
        /*0868*/ 	.word	0x0000000f
        /*086c*/ 	.word	0x00013250
        /*0870*/ 	.short	0x010a
        /*0872*/ 	.byte	0x3f
	.zero		1


	//   ....[63]....
        /*0874*/ 	.word	0x0000e9d0
        /*0878*/ 	.word	0x00000005
        /*087c*/ 	.word	0x00013280
        /*0880*/ 	.short	0x010a
        /*0882*/ 	.byte	0x3f
	.zero		1


	//   ....[64]....
        /*0884*/ 	.word	0x0000ea20
        /*0888*/ 	.word	0x00000005
        /*088c*/ 	.word	0x00013240
        /*0890*/ 	.short	0x010a
        /*0892*/ 	.byte	0x3f
	.zero		1


	//   ....[65]....
        /*0894*/ 	.word	0x0000f130
        /*0898*/ 	.word	0x00000010
        /*089c*/ 	.word	0x00013220
        /*08a0*/ 	.short	0x010a
        /*08a2*/ 	.byte	0x3f
	.zero		1


	//   ....[66]....
        /*08a4*/ 	.word	0x0000f180
        /*08a8*/ 	.word	0x00000004
        /*08ac*/ 	.word	0x00013280
        /*08b0*/ 	.short	0x010a
        /*08b2*/ 	.byte	0x3f
	.zero		1


	//   ....[67]....
        /*08b4*/ 	.word	0x0000f1d0
        /*08b8*/ 	.word	0x00000004
        /*08bc*/ 	.word	0x00013240
        /*08c0*/ 	.short	0x010a
        /*08c2*/ 	.byte	0x3f
	.zero		1


	//   ....[68]....
        /*08c4*/ 	.word	0x0000f220
        /*08c8*/ 	.word	0x00000003
        /*08cc*/ 	.word	0x00013270
        /*08d0*/ 	.short	0x010a
        /*08d2*/ 	.byte	0x3f
	.zero		1


	//   ....[69]....
        /*08d4*/ 	.word	0x0000f270
        /*08d8*/ 	.word	0x00000003
        /*08dc*/ 	.word	0x00013260
        /*08e0*/ 	.short	0x010a
        /*08e2*/ 	.byte	0x3f
	.zero		1


	//   ....[70]....
        /*08e4*/ 	.word	0x0000f2c0
        /*08e8*/ 	.word	0x00000002
        /*08ec*/ 	.word	0x00013270
        /*08f0*/ 	.short	0x010a
        /*08f2*/ 	.byte	0x3f
	.zero		1


	//   ....[71]....
        /*08f4*/ 	.word	0x0000f310
        /*08f8*/ 	.word	0x00000002
        /*08fc*/ 	.word	0x00013260
        /*0900*/ 	.short	0x010a
        /*0902*/ 	.byte	0x3f
	.zero		1


	//   ....[72]....
        /*0904*/ 	.word	0x0000f360
        /*0908*/ 	.word	0x00000007
        /*090c*/ 	.word	0x00013220
        /*0910*/ 	.short	0x010a
        /*0912*/ 	.byte	0x3f
	.zero		1


	//   ....[73]....
        /*0914*/ 	.word	0x0000f500
        /*0918*/ 	.word	0x00000005
        /*091c*/ 	.word	0x00000000
        /*0920*/ 	.short	0x010a
        /*0922*/ 	.byte	0x3f
	.zero		1


	//   ....[74]....
        /*0924*/ 	.word	0x0000f550
        /*0928*/ 	.word	0x00000003
        /*092c*/ 	.word	0x00000000
        /*0930*/ 	.short	0x010a
        /*0932*/ 	.byte	0x3f
	.zero		1


	//   ....[75]....
        /*0934*/ 	.word	0x0000f5a0
        /*0938*/ 	.word	0x00000003
        /*093c*/ 	.word	0x00013260
        /*0940*/ 	.short	0x010a
        /*0942*/ 	.byte	0x3f
	.zero		1


	//   ....[76]....
        /*0944*/ 	.word	0x0000f5f0
        /*0948*/ 	.word	0x00000005
        /*094c*/ 	.word	0x00013260
        /*0950*/ 	.short	0x010a
        /*0952*/ 	.byte	0x3f
	.zero		1


	//   ....[77]....
        /*0954*/ 	.word	0x0000f640
        /*0958*/ 	.word	0x00000003
        /*095c*/ 	.word	0x00013280
        /*0960*/ 	.short	0x010a
        /*0962*/ 	.byte	0x3f
	.zero		1


	//----- nvinfo : EIATTR_NUM_MBARRIERS
	.align		4
.L_119:
        /*0964*/ 	.byte	0x03, 0x38
        /*0966*/ 	.short	0x0016


	//----- nvinfo : EIATTR_EXIT_INSTR_OFFSETS
	.align		4
        /*0968*/ 	.byte	0x04, 0x1c
        /*096a*/ 	.short	(.L_121 - .L_120)


	//   ....[0]....
.L_120:
        /*096c*/ 	.word	0x00000a40


	//   ....[1]....
        /*0970*/ 	.word	0x00009db0


	//   ....[2]....
        /*0974*/ 	.word	0x0000e720


	//----- nvinfo : EIATTR_MAX_THREADS
	.align		4
.L_121:
        /*0978*/ 	.byte	0x04, 0x05
        /*097a*/ 	.short	(.L_123 - .L_122)
.L_122:
        /*097c*/ 	.word	0x00000200
        /*0980*/ 	.word	0x00000001
        /*0984*/ 	.word	0x00000001


	//----- nvinfo : EIATTR_CRS_STACK_SIZE
	.align		4
.L_123:
        /*0988*/ 	.byte	0x04, 0x1e
        /*098a*/ 	.short	(.L_125 - .L_124)
.L_124:
        /*098c*/ 	.word	0x00000000


	//----- nvinfo : EIATTR_CBANK_PARAM_SIZE
	.align		4
.L_125:
        /*0990*/ 	.byte	0x03, 0x19
        /*0992*/ 	.short	0x0af0


	//----- nvinfo : EIATTR_PARAM_CBANK
	.align		4
        /*0994*/ 	.byte	0x04, 0x0a
        /*0996*/ 	.short	(.L_127 - .L_126)
	.align		4
.L_126:
        /*0998*/ 	.word	index@(.nv.constant0._ZN7cutlass13device_kernelIN5flash11enable_sm90INS1_16FlashAttnFwdSm90INS1_25CollectiveMainloopFwdSm90ILi2EN4cute5tupleIJNS5_1CILi1EEES8_S8_EEENS6_IJNS7_ILi192EEENS7_ILi160EEENS7_ILi64EEEEEELi64ENS_12float_e4m3_tEfNS_4arch4Sm90ELb0ELb0ELb1ELb1ELb0ELb0ELb0ELb1ELb1ELb1ELb0ELb0EEENS1_21CollectiveEpilogueFwdINS6_IJSA_SC_SB_EEES9_NS_10bfloat16_tESG_Li384ELb1ELb1ELb0ELb1EEENS1_36VarlenDynamicPersistentTileSchedulerILi192ELi160ELi384ELi128ELb0ELb1ELb1ELb0ELb1ELb1EEEEEEEEEvNT_6ParamsE)
        /*099c*/ 	.short	0x0210
        /*099e*/ 	.short	0x0af0


	//----- nvinfo : EIATTR_SW_WAR
	.align		4
.L_127:
        /*09a0*/ 	.byte	0x04, 0x36
        /*09a2*/ 	.short	(.L_129 - .L_128)
.L_128:
        /*09a4*/ 	.word	0x00000008
.L_129:


//--------------------- .nv.info._ZN7cutlass13device_kernelIN5flash11enable_sm90INS1_16FlashAttnFwdSm90INS1_25CollectiveMainloopFwdSm90ILi2EN4cute5tupleIJNS5_1CILi1EEES8_S8_EEENS6_IJNS7_ILi192EEENS7_ILi160EEENS7_ILi64EEEEEELi64ENS_12float_e4m3_tEfNS_4arch4Sm90ELb0ELb0ELb1ELb1ELb0ELb1ELb0ELb1ELb1ELb1ELb0ELb0EEENS1_21CollectiveEpilogueFwdINS6_IJSA_SC_SB_EEES9_NS_10bfloat16_tESG_Li384ELb1ELb1ELb0ELb1EEENS1_36VarlenDynamicPersistentTileSchedulerILi192ELi160ELi384ELi128ELb0ELb1ELb1ELb0ELb1ELb1EEEEEEEEEvNT_6ParamsE --------------------------
	.section	.nv.info._ZN7cutlass13device_kernelIN5flash11enable_sm90INS1_16FlashAttnFwdSm90INS1_25CollectiveMainloopFwdSm90ILi2EN4cute5tupleIJNS5_1CILi1EEES8_S8_EEENS6_IJNS7_ILi192EEENS7_ILi160EEENS7_ILi64EEEEEELi64ENS_12float_e4m3_tEfNS_4arch4Sm90ELb0ELb0ELb1ELb1ELb0ELb1ELb0ELb1ELb1ELb1ELb0ELb0EEENS1_21CollectiveEpilogueFwdINS6_IJSA_SC_SB_EEES9_NS_10bfloat16_tESG_Li384ELb1ELb1ELb0ELb1EEENS1_36VarlenDynamicPersistentTileSchedulerILi192ELi160ELi384ELi128ELb0ELb1ELb1ELb0ELb1ELb1EEEEEEEEEvNT_6ParamsE,"",@"SHT_CUDA_INFO"
	.sectionflags	@""
	.align	4


	//----- nvinfo : EIATTR_CUDA_API_VERSION
	.align		4
        /*0000*/ 	.byte	0x04, 0x37
        /*0002*/ 	.short	(.L_131 - .L_130)
.L_130:
        /*0004*/ 	.word	0x00000082


	//----- nvinfo : EIATTR_KPARAM_INFO
	.align		4
.L_131:
        /*0008*/ 	.byte	0x04, 0x17
        /*000a*/ 	.short	(.L_133 - .L_132)
.L_132:
        /*000c*/ 	.word	0x00000000
        /*0010*/ 	.short	0x0000
        /*0012*/ 	.short	0x0070
        /*0014*/ 	.byte	0x00, 0xf0, 0x01, 0x2a


	//----- nvinfo : EIATTR_SPARSE_MMA_MASK
	.align		4
.L_133:
        /*0018*/ 	.byte	0x03, 0x50
        /*001a*/ 	.short	0x0000


	//----- nvinfo : EIATTR_MAXREG_COUNT
	.align		4
        /*001c*/ 	.byte	0x03, 0x1b
        /*001e*/ 	.short	0x0080


	//----- nvinfo : EIATTR_NUM_BARRIERS
	.align		4
        /*0020*/ 	.byte	0x02, 0x4c
        /*0022*/ 	.byte	0x10
	.zero		1


	//----- nvinfo : EIATTR_EXTERNS
	.align		4
        /*0024*/ 	.byte	0x04, 0x0f
        /*0026*/ 	.short	(.L_135 - .L_134)


	//   ....[0]....
	.align		4
.L_134:
        /*0028*/ 	.word	index@(__assertfail)


	//----- nvinfo : EIATTR_ANNOTATIONS
	.align		4
.L_135:
        /*002c*/ 	.byte	0x04, 0x55
        /*002e*/ 	.short	(.L_137 - .L_136)


	//   ....[0]....
.L_136:
        /*0030*/ 	.word	0x00000001
        /*0034*/ 	.byte	0xa0, 0x09, 0x00, 0x00, 0x01, 0x00, 0x00, 0x00, 0x80, 0x0a, 0x00, 0x00, 0x01, 0x00, 0x00, 0x00
        /* <DEDUP_REMOVED lines=90> */
        /*05e4*/ 	.byte	0x30, 0x6b, 0x01, 0x00


	//----- nvinfo : EIATTR_MERCURY_ISA_VERSION
	.align		4
.L_137:
        /*05e8*/ 	.byte	0x03, 0x5f
        /*05ea*/ 	.short	0x0101


	//----- nvinfo : EIATTR_UNUSED_LOAD_BYTE_OFFSET
	.align		4
        /*05ec*/ 	.byte	0x04, 0x44
        /*05ee*/ 	.short	(.L_139 - .L_138)


	//   ....[0]....
.L_138:
        /*05f0*/ 	.word	0x00000a90
        /*05f4*/ 	.word	0x0000fff0


	//   ....[1]....
        /*05f8*/ 	.word	0x0000e930
        /*05fc*/ 	.word	0x0000fff0


	//----- nvinfo : EIATTR_INT_WARP_WIDE_INSTR_OFFSETS
	.align		4
.L_139:
        /*0600*/ 	.byte	0x04, 0x31
        /*0602*/ 	.short	(.L_141 - .L_140)


	//   ....[0]....
.L_140:
        /*0604*/ 	.word	0x00000180


	//   ....[1]....
        /*0608*/ 	.word	0x00000220


	//   ....[2]....
        /*060c*/ 	.word	0x00000290


	//   ....[3]....
        /*0610*/ 	.word	0x000126b0


	//   ....[4]....
        /*0614*/ 	.word	0x00012740


	//   ....[5]....
        /*0618*/ 	.word	0x00014c80


	//   ....[6]....
        /*061c*/ 	.word	0x00014d10


	//----- nvinfo : EIATTR_COOP_GROUP_MASK_REGIDS
	.align		4
.L_141:
        /*0620*/ 	.byte	0x04, 0x29
        /*0622*/ 	.short	(.L_143 - .L_142)


	//   ....[0]....
.L_142:
        /*0624*/ 	.word	0xffffffff


	//   ....[1]....
        /*0628*/ 	.word	0xffffffff


	//   ....[2]....
        /*062c*/ 	.word	0xffffffff


	//   ....[3]....
        /*0630*/ 	.word	0xffffffff


	//   ....[4]....
        /*0634*/ 	.word	0xffffffff


	//   ....[5]....
        /*0638*/ 	.word	0xffffffff


	//   ....[6]....
        /*063c*/ 	.word	0xffffffff


	//   ....[7]....
        /*0640*/ 	.word	0xffffffff


	//   ....[8]....
        /*0644*/ 	.word	0xffffffff


	//   ....[9]....
        /*0648*/ 	.word	0xffffffff


	//   ....[10]....
        /*064c*/ 	.word	0xffffffff


	//   ....[11]....
        /*0650*/ 	.word	0xffffffff


	//   ....[12]....
        /*0654*/ 	.word	0xffffffff


	//   ....[13]....
        /*0658*/ 	.word	0xffffffff


	//   ....[14]....
        /*065c*/ 	.word	0xffffffff


	//   ....[15]....
        /*0660*/ 	.word	0xffffffff


	//   ....[16]....
        /*0664*/ 	.word	0xffffffff


	//   ....[17]....
        /*0668*/ 	.word	0xffffffff


	//   ....[18]....
        /*066c*/ 	.word	0xffffffff


	//   ....[19]....
        /*0670*/ 	.word	0xffffffff


	//   ....[20]....
        /*0674*/ 	.word	0xffffffff


	//   ....[21]....
        /*0678*/ 	.word	0xffffffff


	//   ....[22]....
        /*067c*/ 	.word	0xffffffff


	//   ....[23]....
        /*0680*/ 	.word	0xffffffff


	//   ....[24]....
        /*0684*/ 	.word	0xffffffff


	//   ....[25]....
        /*0688*/ 	.word	0xffffffff


	//   ....[26]....
        /*068c*/ 	.word	0xffffffff


	//   ....[27]....
        /*0690*/ 	.word	0xffffffff


	//   ....[28]....
        /*0694*/ 	.word	0xffffffff


	//   ....[29]....
        /*0698*/ 	.word	0xffffffff


	//   ....[30]....
        /*069c*/ 	.word	0xffffffff


	//   ....[31]....
        /*06a0*/ 	.word	0xffffffff


	//   ....[32]....
        /*06a4*/ 	.word	0xffffffff


	//   ....[33]....
        /*06a8*/ 	.word	0xffffffff


	//   ....[34]....
        /*06ac*/ 	.word	0xffffffff


	//   ....[35]....
        /*06b0*/ 	.word	0xffffffff


	//   ....[36]....
        /*06b4*/ 	.word	0xffffffff


	//   ....[37]....
        /*06b8*/ 	.word	0xffffffff


	//   ....[38]....
        /*06bc*/ 	.word	0xffffffff


	//   ....[39]....
        /*06c0*/ 	.word	0xffffffff


	//   ....[40]....
        /*06c4*/ 	.word	0xffffffff


	//   ....[41]....
        /*06c8*/ 	.word	0xffffffff


	//   ....[42]....
        /*06cc*/ 	.word	0xffffffff


	//   ....[43]....
        /*06d0*/ 	.word	0xffffffff


	//   ....[44]....
        /*06d4*/ 	.word	0xffffffff


	//   ....[45]....
        /*06d8*/ 	.word	0xffffffff


	//   ....[46]....
        /*06dc*/ 	.word	0xffffffff


	//   ....[47]....
        /*06e0*/ 	.word	0xffffffff


	//   ....[48]....
        /*06e4*/ 	.word	0xffffffff


	//   ....[49]....
        /*06e8*/ 	.word	0xffffffff


	//   ....[50]....
        /*06ec*/ 	.word	0xffffffff


	//   ....[51]....
        /*06f0*/ 	.word	0xffffffff


	//   ....[52]....
        /*06f4*/ 	.word	0xffffffff


	//   ....[53]....
        /*06f8*/ 	.word	0xffffffff


	//   ....[54]....
        /*06fc*/ 	.word	0xffffffff


	//   ....[55]....
        /*0700*/ 	.word	0xffffffff


	//   ....[56]....
        /*0704*/ 	.word	0xffffffff


	//   ....[57]....
        /*0708*/ 	.word	0xffffffff


	//   ....[58]....
        /*070c*/ 	.word	0xffffffff


	//   ....[59]....
        /*0710*/ 	.word	0xffffffff


	//   ....[60]....
        /*0714*/ 	.word	0xffffffff


	//   ....[61]....
        /*0718*/ 	.word	0xffffffff


	//   ....[62]....
        /*071c*/ 	.word	0xffffffff


	//   ....[63]....
        /*0720*/ 	.word	0xffffffff


	//   ....[64]....
        /*0724*/ 	.word	0xffffffff


	//   ....[65]....
        /*0728*/ 	.word	0xffffffff


	//   ....[66]....
        /*072c*/ 	.word	0xffffffff


	//   ....[67]....
        /*0730*/ 	.word	0xffffffff


	//   ....[68]....
        /*0734*/ 	.word	0xffffffff


	//   ....[69]....
        /*0738*/ 	.word	0xffffffff


	//   ....[70]....
        /*073c*/ 	.word	0xffffffff


	//   ....[71]....
        /*0740*/ 	.word	0xffffffff


	//   ....[72]....
        /*0744*/ 	.word	0xffffffff


	//   ....[73]....
        /*0748*/ 	.word	0xffffffff


	//   ....[74]....
        /*074c*/ 	.word	0xffffffff


	//   ....[75]....
        /*0750*/ 	.word	0xffffffff


	//   ....[76]....
        /*0754*/ 	.word	0xffffffff


	//   ....[77]....
        /*0758*/ 	.word	0xffffffff


	//   ....[78]....
        /*075c*/ 	.word	0xffffffff


	//   ....[79]....
        /*0760*/ 	.word	0xffffffff


	//   ....[80]....
        /*0764*/ 	.word	0xffffffff


	//   ....[81]....
        /*0768*/ 	.word	0xffffffff


	//   ....[82]....
        /*076c*/ 	.word	0xffffffff


	//   ....[83]....
        /*0770*/ 	.word	0xffffffff


	//   ....[84]....
        /*0774*/ 	.word	0xffffffff


	//   ....[85]....
        /*0778*/ 	.word	0xffffffff


	//   ....[86]....
        /*077c*/ 	.word	0xffffffff


	//   ....[87]....
        /*0780*/ 	.word	0xffffffff


	//   ....[88]....
        /*0784*/ 	.word	0xffffffff


	//   ....[89]....
        /*0788*/ 	.word	0xffffffff


	//   ....[90]....
        /*078c*/ 	.word	0xffffffff


	//   ....[91]....
        /*0790*/ 	.word	0xffffffff


	//   ....[92]....
        /*0794*/ 	.word	0xffffffff


	//   ....[93]....
        /*0798*/ 	.word	0xffffffff


	//   ....[94]....
        /*079c*/ 	.word	0xffffffff


	//   ....[95]....
        /*07a0*/ 	.word	0xffffffff


	//   ....[96]....
        /*07a4*/ 	.word	0xffffffff


	//   ....[97]....
        /*07a8*/ 	.word	0xffffffff


	//   ....[98]....
        /*07ac*/ 	.word	0xffffffff


	//   ....[99]....
        /*07b0*/ 	.word	0xffffffff


	//   ....[100]....
        /*07b4*/ 	.word	0xffffffff


	//   ....[101]....
        /*07b8*/ 	.word	0xffffffff


	//   ....[102]....
        /*07bc*/ 	.word	0xffffffff


	//   ....[103]....
        /*07c0*/ 	.word	0xffffffff


	//   ....[104]....
        /*07c4*/ 	.word	0xffffffff


	//   ....[105]....
        /*07c8*/ 	.word	0xffffffff


	//   ....[106]....
        /*07cc*/ 	.word	0xffffffff


	//   ....[107]....
        /*07d0*/ 	.word	0xffffffff


	//   ....[108]....
        /*07d4*/ 	.word	0xffffffff


	//   ....[109]....
        /*07d8*/ 	.word	0xffffffff


	//   ....[110]....
        /*07dc*/ 	.word	0xffffffff


	//   ....[111]....
        /*07e0*/ 	.word	0xffffffff


	//   ....[112]....
        /*07e4*/ 	.word	0x0500000f


	//   ....[113]....
        /*07e8*/ 	.word	0x0500000f


	//   ....[114]....
        /*07ec*/ 	.word	0x0500000f


	//   ....[115]....
        /*07f0*/ 	.word	0x0500000f


	//   ....[116]....
        /*07f4*/ 	.word	0x0500000f


	//   ....[117]....
        /*07f8*/ 	.word	0x0500000f


	//   ....[118]....
        /*07fc*/ 	.word	0x0500000f


	//   ....[119]....
        /*0800*/ 	.word	0x0500000f


	//   ....[120]....
        /*0804*/ 	.word	0x0500000f


	//   ....[121]....
        /*0808*/ 	.word	0x0500000f


	//   ....[122]....
        /*080c*/ 	.word	0x0500000f


	//   ....[123]....
        /*0810*/ 	.word	0x0500000f


	//   ....[124]....
        /*0814*/ 	.word	0x0500000f


	//   ....[125]....
        /*0818*/ 	.word	0x0500000f


	//   ....[126]....
        /*081c*/ 	.word	0x0500000f


	//   ....[127]....
        /*0820*/ 	.word	0x0500000f


	//   ....[128]....
        /*0824*/ 	.word	0x0500000f


	//   ....[129]....
        /*0828*/ 	.word	0x0500000f


	//   ....[130]....
        /*082c*/ 	.word	0x0500000f


	//   ....[131]....
        /*0830*/ 	.word	0x0500000f


	//   ....[132]....
        /*0834*/ 	.word	0x0500000f


	//   ....[133]....
        /*0838*/ 	.word	0x0500000f


	//   ....[134]....
        /*083c*/ 	.word	0x0500000f


	//   ....[135]....
        /*0840*/ 	.word	0x0500000f


	//   ....[136]....
        /*0844*/ 	.word	0x0500000f


	//   ....[137]....
        /*0848*/ 	.word	0x0500000f


	//   ....[138]....
        /*084c*/ 	.word	0x0500000f


	//   ....[139]....
        /*0850*/ 	.word	0x0500000f


	//   ....[140]....
        /*0854*/ 	.word	0x0500000f


	//   ....[141]....
        /*0858*/ 	.word	0x0500000f


	//   ....[142]....
        /*085c*/ 	.word	0x0500000f


	//   ....[143]....
        /*0860*/ 	.word	0x0500000f


	//   ....[144]....
        /*0864*/ 	.word	0x0500000f


	//   ....[145]....
        /*0868*/ 	.word	0x0500000f


	//   ....[146]....
        /*086c*/ 	.word	0x0500000f


	//   ....[147]....
        /*0870*/ 	.word	0x0500000f


	//   ....[148]....
        /*0874*/ 	.word	0x0500000f


	//   ....[149]....
        /*0878*/ 	.word	0x0500000f


	//   ....[150]....
        /*087c*/ 	.word	0x0500000f


	//   ....[151]....
        /*0880*/ 	.word	0x0500000f


	//----- nvinfo : EIATTR_COOP_GROUP_INSTR_OFFSETS
	.align		4
.L_143:
        /*0884*/ 	.byte	0x04, 0x28
        /*0886*/ 	.short	(.L_145 - .L_144)


	//   ....[0]....
.L_144:
        /*0888*/ 	.word	0x00000060


	//   ....[1]....
        /*088c*/ 	.word	0x00000190


	//   ....[2]....
        /*0890*/ 	.word	0x00000240


	//   ....[3]....
        /*0894*/ 	.word	0x00000400


	//   ....[4]....
        /*0898*/ 	.word	0x00000560


	//   ....[5]....
        /*089c*/ 	.word	0x00000680


	//   ....[6]....
        /*08a0*/ 	.word	0x000007e0


	//   ....[7]....
        /*08a4*/ 	.word	0x00004df0


	//   ....[8]....
        /*08a8*/ 	.word	0x000055e0


	//   ....[9]....
        /*08ac*/ 	.word	0x000055f0


	//   ....[10]....
        /*08b0*/ 	.word	0x00005600


	//   ....[11]....
        /*08b4*/ 	.word	0x00005610


	//   ....[12]....
        /*08b8*/ 	.word	0x00006910


	//   ....[13]....
        /*08bc*/ 	.word	0x00006920


	//   ....[14]....
        /*08c0*/ 	.word	0x00006930


	//   ....[15]....
        /*08c4*/ 	.word	0x00006940


	//   ....[16]....
        /*08c8*/ 	.word	0x00009720


	//   ....[17]....
        /*08cc*/ 	.word	0x000097b0


	//   ....[18]....
        /*08d0*/ 	.word	0x00009b40


	//   ....[19]....
        /*08d4*/ 	.word	0x00009b80


	//   ....[20]....
        /*08d8*/ 	.word	0x0000c8c0


	//   ....[21]....
        /*08dc*/ 	.word	0x0000c8e0


	//   ....[22]....
        /*08e0*/ 	.word	0x0000c910


	//   ....[23]....
        /*08e4*/ 	.word	0x0000c950


	//   ....[24]....
        /*08e8*/ 	.word	0x0000e310


	//   ....[25]....
        /*08ec*/ 	.word	0x0000e320


	//   ....[26]....
        /*08f0*/ 	.word	0x0000e3b0


	//   ....[27]....
        /*08f4*/ 	.word	0x0000e3d0


	//   ....[28]....
        /*08f8*/ 	.word	0x0000eec0


	//   ....[29]....
        /*08fc*/ 	.word	0x0000eed0


	//   ....[30]....
        /*0900*/ 	.word	0x0000eee0


	//   ....[31]....
        /*0904*/ 	.word	0x0000eef0


	//   ....[32]....
        /*0908*/ 	.word	0x0000ef00


	//   ....[33]....
        /*090c*/ 	.word	0x0000ef10


	//   ....[34]....
        /*0910*/ 	.word	0x0000ef20


	//   ....[35]....
        /*0914*/ 	.word	0x0000ef30


	//   ....[36]....
        /*0918*/ 	.word	0x0000ef40


	//   ....[37]....
        /*091c*/ 	.word	0x0000ef50


	//   ....[38]....
        /*0920*/ 	.word	0x0000ef60


	//   ....[39]....
        /*0924*/ 	.word	0x0000ef70


	//   ....[40]....
        /*0928*/ 	.word	0x0000ef80


	//   ....[41]....
        /*092c*/ 	.word	0x0000ef90


	//   ....[42]....
        /*0930*/ 	.word	0x0000efa0


	//   ....[43]....
        /*0934*/ 	.word	0x0000efb0


	//   ....[44]....
        /*0938*/ 	.word	0x0000f500


	//   ....[45]....
        /*093c*/ 	.word	0x0000f540


	//   ....[46]....
        /*0940*/ 	.word	0x0000f560


	//   ....[47]....
        /*0944*/ 	.word	0x0000f570


	//   ....[48]....
        /*0948*/ 	.word	0x0000fa80


	//   ....[49]....
        /*094c*/ 	.word	0x0000fab0


	//   ....[50]....
        /*0950*/ 	.word	0x0000fac0


	//   ....[51]....
        /*0954*/ 	.word	0x0000fae0


	//   ....[52]....
        /*0958*/ 	.word	0x0000fb00


	//   ....[53]....
        /*095c*/ 	.word	0x0000fb20


	//   ....[54]....
        /*0960*/ 	.word	0x0000fbe0


	//   ....[55]....
        /*0964*/ 	.word	0x0000fbf0


	//   ....[56]....
        /*0968*/ 	.word	0x000104b0


	//   ....[57]....
        /*096c*/ 	.word	0x000104e0


	//   ....[58]....
        /*0970*/ 	.word	0x00010500


	//   ....[59]....
        /*0974*/ 	.word	0x00010510


	//   ....[60]....
        /*0978*/ 	.word	0x00010520


	//   ....[61]....
        /*097c*/ 	.word	0x00010530


	//   ....[62]....
        /*0980*/ 	.word	0x00010540


	//   ....[63]....
        /*0984*/ 	.word	0x00010550


	//   ....[64]....
        /*0988*/ 	.word	0x00010710


	//   ....[65]....
        /*098c*/ 	.word	0x00010900


	//   ....[66]....
        /*0990*/ 	.word	0x00010930


	//   ....[67]....
        /*0994*/ 	.word	0x00010960


	//   ....[68]....
        /*0998*/ 	.word	0x00010990


	//   ....[69]....
        /*099c*/ 	.word	0x000109c0


	//   ....[70]....
        /*09a0*/ 	.word	0x000109f0


	//   ....[71]....
        /*09a4*/ 	.word	0x00010b60


	//   ....[72]....
        /*09a8*/ 	.word	0x00010b90


	//   ....[73]....
        /*09ac*/ 	.word	0x00010bc0


	//   ....[74]....
        /*09b0*/ 	.word	0x00010bf0


	//   ....[75]....
        /*09b4*/ 	.word	0x00010c20


	//   ....[76]....
        /*09b8*/ 	.word	0x00010c50


	//   ....[77]....
        /*09bc*/ 	.word	0x00010ce0


	//   ....[78]....
        /*09c0*/ 	.word	0x00010d10


	//   ....[79]....
        /*09c4*/ 	.word	0x00010d90


	//   ....[80]....
        /*09c8*/ 	.word	0x00011a20


	//   ....[81]....
        /*09cc*/ 	.word	0x00012e00


	//   ....[82]....
        /*09d0*/ 	.word	0x00013b50


	//   ....[83]....
        /*09d4*/ 	.word	0x00013b60


	//   ....[84]....
        /*09d8*/ 	.word	0x00013b70


	//   ....[85]....
        /*09dc*/ 	.word	0x00013b90


	//   ....[86]....
        /*09e0*/ 	.word	0x00013bf0


	//   ....[87]....
        /*09e4*/ 	.word	0x00013c10


	//   ....[88]....
        /*09e8*/ 	.word	0x00013c90


	//   ....[89]....
        /*09ec*/ 	.word	0x00013cb0


	//   ....[90]....
        /*09f0*/ 	.word	0x00013cc0


	//   ....[91]....
        /*09f4*/ 	.word	0x00013d30


	//   ....[92]....
        /*09f8*/ 	.word	0x00013d80


	//   ....[93]....
        /*09fc*/ 	.word	0x00013d90


	//   ....[94]....
        /*0a00*/ 	.word	0x00015350


	//   ....[95]....
        /*0a04*/ 	.word	0x00015380


	//   ....[96]....
        /*0a08*/ 	.word	0x000153c0


	//   ....[97]....
        /*0a0c*/ 	.word	0x000153f0


	//   ....[98]....
        /*0a10*/ 	.word	0x00015420


	//   ....[99]....
        /*0a14*/ 	.word	0x00015450


	//   ....[100]....
        /*0a18*/ 	.word	0x00015480


	//   ....[101]....
        /*0a1c*/ 	.word	0x000154b0


	//   ....[102]....
        /*0a20*/ 	.word	0x00015630


	//   ....[103]....
        /*0a24*/ 	.word	0x00015660


	//   ....[104]....
        /*0a28*/ 	.word	0x00015690


	//   ....[105]....
        /*0a2c*/ 	.word	0x000156c0


	//   ....[106]....
        /*0a30*/ 	.word	0x000156f0


	//   ....[107]....
        /*0a34*/ 	.word	0x00015720


	//   ....[108]....
        /*0a38*/ 	.word	0x000157e0


	//   ....[109]....
        /*0a3c*/ 	.word	0x00015800


	//   ....[110]....
        /*0a40*/ 	.word	0x00015870


	//   ....[111]....
        /*0a44*/ 	.word	0x00015ce0


	//   ....[112]....
        /*0a48*/ 	.word	0x00016160


	//   ....[113]....
        /*0a4c*/ 	.word	0x000161f0


	//   ....[114]....
        /*0a50*/ 	.word	0x00016240


	//   ....[115]....
        /*0a54*/ 	.word	0x00016290


	//   ....[116]....
        /*0a58*/ 	.word	0x00016370


	//   ....[117]....
        /*0a5c*/ 	.word	0x00016400


	//   ....[118]....
        /*0a60*/ 	.word	0x00016450


	//   ....[119]....
        /*0a64*/ 	.word	0x000164a0


	//   ....[120]....
        /*0a68*/ 	.word	0x000166f0


	//   ....[121]....
        /*0a6c*/ 	.word	0x000169d0


	//   ....[122]....
        /*0a70*/ 	.word	0x00016bd0


	//   ....[123]....
        /*0a74*/ 	.word	0x00016c20


	//   ....[124]....
        /*0a78*/ 	.word	0x00016c80


	//   ....[125]....
        /*0a7c*/ 	.word	0x00016d40


	//   ....[126]....
        /*0a80*/ 	.word	0x00016da0


	//   ....[127]....
        /*0a84*/ 	.word	0x00016ea0


	//   ....[128]....
        /*0a88*/ 	.word	0x00016f00


	//   ....[129]....
        /*0a8c*/ 	.word	0x00016fb0


	//   ....[130]....
        /*0a90*/ 	.word	0x00017060


	//   ....[131]....
        /*0a94*/ 	.word	0x00017140


	//   ....[132]....
        /*0a98*/ 	.word	0x000171a0


	//   ....[133]....
        /*0a9c*/ 	.word	0x00017270


	//   ....[134]....
        /*0aa0*/ 	.word	0x00017540


	//   ....[135]....
        /*0aa4*/ 	.word	0x000175e0


	//   ....[136]....
        /*0aa8*/ 	.word	0x00017700


	//   ....[137]....
        /*0aac*/ 	.word	0x00017770


	//   ....[138]....
        /*0ab0*/ 	.word	0x000177e0


	//   ....[139]....
        /*0ab4*/ 	.word	0x00017850


	//   ....[140]....
        /*0ab8*/ 	.word	0x000178c0


	//   ....[141]....
        /*0abc*/ 	.word	0x00017940


	//   ....[142]....
        /*0ac0*/ 	.word	0x000179d0


	//   ....[143]....
        /*0ac4*/ 	.word	0x00017a60


	//   ....[144]....
        /*0ac8*/ 	.word	0x00017ad0


	//   ....[145]....
        /*0acc*/ 	.word	0x00017b40


	//   ....[146]....
        /*0ad0*/ 	.word	0x00017bb0


	//   ....[147]....
        /*0ad4*/ 	.word	0x00017c30


	//   ....[148]....
        /*0ad8*/ 	.word	0x00017ca0


	//   ....[149]....
        /*0adc*/ 	.word	0x00017d40


	//   ....[150]....
        /*0ae0*/ 	.word	0x00017dd0


	//   ....[151]....
        /*0ae4*/ 	.word	0x00017ef0


	//----- nvinfo : EIATTR_REG_RECONFIG
	.align		4
.L_145:
        /*0ae8*/ 	.byte	0x01, 0x54
	.zero		2


	//----- nvinfo : EIATTR_SYSCALL_OFFSETS
	.align		4
        /*0aec*/ 	.byte	0x04, 0x46
        /*0aee*/ 	.short	(.L_147 - .L_146)


	//   ....[0]....
.L_146:
        /*0af0*/ 	.word	0x00001910


	//   ....[1]....
        /*0af4*/ 	.word	0x00001a60


	//   ....[2]....
        /*0af8*/ 	.word	0x00004f60


	//   ....[3]....
        /*0afc*/ 	.word	0x00005540


	//   ....[4]....
        /*0b00*/ 	.word	0x000128a0


	//   ....[5]....
        /*0b04*/ 	.word	0x00012a30


	//   ....[6]....
        /*0b08*/ 	.word	0x00012b80


	//   ....[7]....
        /*0b0c*/ 	.word	0x00012cd0


	//   ....[8]....
        /*0b10*/ 	.word	0x00013670


	//----- nvinfo : EIATTR_MBARRIER_INSTR_OFFSETS
	.align		4
.L_147:
        /*0b14*/ 	.byte	0x04, 0x39
        /*0b16*/ 	.short	(.L_149 - .L_148)


	//   ....[0]....
.L_148:
        /*0b18*/ 	.word	0x000002b0
        /*0b1c*/ 	.word	0x000000ff
        /*0b20*/ 	.word	0x00013200
        /*0b24*/ 	.short	0x0100
        /*0b26*/ 	.byte	0x08
	.zero		1


	//   ....[1]....
        /*0b28*/ 	.word	0x000002c0
        /*0b2c*/ 	.word	0x000000ff
        /*0b30*/ 	.word	0x00013220
        /*0b34*/ 	.short	0x0100
        /*0b36*/ 	.byte	0x08
	.zero		1


	//   ....[2]....
        /*0b38*/ 	.word	0x000003b0
        /*0b3c*/ 	.word	0x000000ff
        /*0b40*/ 	.word	0x00013230
        /*0b44*/ 	.short	0x0100
        /*0b46*/ 	.byte	0x08
	.zero		1


	//   ....[3]....
        /*0b48*/ 	.word	0x000003c0
        /*0b4c*/ 	.word	0x000000ff
        /*0b50*/ 	.word	0x00013240
        /*0b54*/ 	.short	0x0100
        /*0b56*/ 	.byte	0x08
	.zero		1


	//   ....[4]....
        /*0b58*/ 	.word	0x000003d0
        /*0b5c*/ 	.word	0x000000ff
        /*0b60*/ 	.word	0x00013238
        /*0b64*/ 	.short	0x0100
        /*0b66*/ 	.byte	0x08
	.zero		1


	//   ....[5]....
        /*0b68*/ 	.word	0x000003e0
        /*0b6c*/ 	.word	0x000000ff
        /*0b70*/ 	.word	0x00013248
        /*0b74*/ 	.short	0x0100
        /*0b76*/ 	.byte	0x08
	.zero		1


	//   ....[6]....
        /*0b78*/ 	.word	0x00000510
        /*0b7c*/ 	.word	0x000000ff
        /*0b80*/ 	.word	0x00013250
        /*0b84*/ 	.short	0x0100
        /*0b86*/ 	.byte	0x08
	.zero		1


	//   ....[7]....
        /*0b88*/ 	.word	0x00000520
        /*0b8c*/ 	.word	0x000000ff
        /*0b90*/ 	.word	0x00013260
        /*0b94*/ 	.short	0x0100
        /*0b96*/ 	.byte	0x08
	.zero		1


	//   ....[8]....
        /*0b98*/ 	.word	0x00000530
        /*0b9c*/ 	.word	0x000000ff
        /*0ba0*/ 	.word	0x00013258
        /*0ba4*/ 	.short	0x0100
        /*0ba6*/ 	.byte	0x08
	.zero		1


	//   ....[9]....
        /*0ba8*/ 	.word	0x00000540
        /*0bac*/ 	.word	0x000000ff
        /*0bb0*/ 	.word	0x00013268
        /*0bb4*/ 	.short	0x0100
        /*0bb6*/ 	.byte	0x08
	.zero		1


	//   ....[10]....
        /*0bb8*/ 	.word	0x00000630
        /*0bbc*/ 	.word	0x000000ff
        /*0bc0*/ 	.word	0x00013270
        /*0bc4*/ 	.short	0x0100
        /*0bc6*/ 	.byte	0x06
	.zero		1


	//   ....[11]....
        /*0bc8*/ 	.word	0x00000640
        /*0bcc*/ 	.word	0x000000ff
        /*0bd0*/ 	.word	0x00013280
        /*0bd4*/ 	.short	0x0100
        /*0bd6*/ 	.byte	0x06
	.zero		1


	//   ....[12]....
        /*0bd8*/ 	.word	0x00000650
        /*0bdc*/ 	.word	0x000000ff
        /*0be0*/ 	.word	0x00013278
        /*0be4*/ 	.short	0x0100
        /*0be6*/ 	.byte	0x06
	.zero		1


	//   ....[13]....
        /*0be8*/ 	.word	0x00000660
        /*0bec*/ 	.word	0x000000ff
        /*0bf0*/ 	.word	0x00013288
        /*0bf4*/ 	.short	0x0100
        /*0bf6*/ 	.byte	0x06
	.zero		1


	//   ....[14]....
        /*0bf8*/ 	.word	0x00000790
        /*0bfc*/ 	.word	0x000000ff
        /*0c00*/ 	.word	0x00013290
        /*0c04*/ 	.short	0x0100
        /*0c06*/ 	.byte	0x08
	.zero		1


	//   ....[15]....
        /*0c08*/ 	.word	0x000007a0
        /*0c0c*/ 	.word	0x000000ff
        /*0c10*/ 	.word	0x000132a0
        /*0c14*/ 	.short	0x0100
        /*0c16*/ 	.byte	0x08
	.zero		1


	//   ....[16]....
        /*0c18*/ 	.word	0x000007b0
        /*0c1c*/ 	.word	0x000000ff
        /*0c20*/ 	.word	0x00013298
        /*0c24*/ 	.short	0x0100
        /*0c26*/ 	.byte	0x08
	.zero		1


	//   ....[17]....
        /*0c28*/ 	.word	0x000007c0
        /*0c2c*/ 	.word	0x000000ff
        /*0c30*/ 	.word	0x000132a8
        /*0c34*/ 	.short	0x0100
        /*0c36*/ 	.byte	0x08
	.zero		1


	//   ....[18]....
        /*0c38*/ 	.word	0x000008f0
        /*0c3c*/ 	.word	0x000000ff
        /*0c40*/ 	.word	0x000132b0
        /*0c44*/ 	.short	0x0100
        /*0c46*/ 	.byte	0x08
	.zero		1


	//   ....[19]....
        /*0c48*/ 	.word	0x00000900
        /*0c4c*/ 	.word	0x000000ff
        /*0c50*/ 	.word	0x000132c0
        /*0c54*/ 	.short	0x0100
        /*0c56*/ 	.byte	0x08
	.zero		1


	//   ....[20]....
        /*0c58*/ 	.word	0x00000910
        /*0c5c*/ 	.word	0x000000ff
        /*0c60*/ 	.word	0x000132b8
        /*0c64*/ 	.short	0x0100
        /*0c66*/ 	.byte	0x08
	.zero		1


	//   ....[21]....
        /*0c68*/ 	.word	0x00000920
        /*0c6c*/ 	.word	0x000000ff
        /*0c70*/ 	.word	0x000132c8
        /*0c74*/ 	.short	0x0100
        /*0c76*/ 	.byte	0x08
	.zero		1


	//   ....[22]....
        /*0c78*/ 	.word	0x00002620
        /*0c7c*/ 	.word	0x0000004a
        /*0c80*/ 	.word	0x00013290
        /*0c84*/ 	.short	0x010a
        /*0c86*/ 	.byte	0x3f
	.zero		1


	//   ....[23]....
        /*0c88*/ 	.word	0x000036d0
        /*0c8c*/ 	.word	0x0000004a
        /*0c90*/ 	.word	0x00013290
        /*0c94*/ 	.short	0x010a
        /*0c96*/ 	.byte	0x3f
	.zero		1


	//   ....[24]....
        /*0c98*/ 	.word	0x00004740
        /*0c9c*/ 	.word	0x0000004a
        /*0ca0*/ 	.word	0x00013290
        /*0ca4*/ 	.short	0x010a
        /*0ca6*/ 	.byte	0x3f
	.zero		1


	//   ....[25]....
        /*0ca8*/ 	.word	0x000048d0
        /*0cac*/ 	.word	0x00000004
        /*0cb0*/ 	.word	0x00000000
        /*0cb4*/ 	.short	0x0101
        /*0cb6*/ 	.byte	0x3f
	.zero		1


	//   ....[26]....
        /*0cb8*/ 	.word	0x00004910
        /*0cbc*/ 	.word	0x0000004a
        /*0cc0*/ 	.word	0x000132b0
        /*0cc4*/ 	.short	0x010a
        /*0cc6*/ 	.byte	0x3f
	.zero		1


	//   ....[27]....
        /*0cc8*/ 	.word	0x00004b70
        /*0ccc*/ 	.word	0x0000004a
        /*0cd0*/ 	.word	0x00000000
        /*0cd4*/ 	.short	0x0101
        /*0cd6*/ 	.byte	0x3f
	.zero		1


	//   ....[28]....
        /*0cd8*/ 	.word	0x000052a0
        /*0cdc*/ 	.word	0x00000010
        /*0ce0*/ 	.word	0x00013200
        /*0ce4*/ 	.short	0x010a
        /*0ce6*/ 	.byte	0x3f
	.zero		1


	//   ....[29]....
        /*0ce8*/ 	.word	0x000052f0
        /*0cec*/ 	.word	0x00000010
        /*0cf0*/ 	.word	0x00013200
        /*0cf4*/ 	.short	0x010a
        /*0cf6*/ 	.byte	0x3f
	.zero		1


	//   ....[30]....
        /*0cf8*/ 	.word	0x00005870
        /*0cfc*/ 	.word	0x00000010
        /*0d00*/ 	.word	0x00013200
        /*0d04*/ 	.short	0x010a
        /*0d06*/ 	.byte	0x3f
	.zero		1


	//   ....[31]....
        /*0d08*/ 	.word	0x00006b10
        /*0d0c*/ 	.word	0x00000010
        /*0d10*/ 	.word	0x00013200
        /*0d14*/ 	.short	0x010a
        /*0d16*/ 	.byte	0x3f
	.zero		1


	//   ....[32]....
        /*0d18*/ 	.word	0x00007c70
        /*0d1c*/ 	.word	0x00000000
        /*0d20*/ 	.word	0x00013230
        /*0d24*/ 	.short	0x010a
        /*0d26*/ 	.byte	0x3f
	.zero		1


	//   ....[33]....
        /*0d28*/ 	.word	0x00007d20
        /*0d2c*/ 	.word	0x00000000
        /*0d30*/ 	.word	0x00013230
        /*0d34*/ 	.short	0x010a
        /*0d36*/ 	.byte	0x3f
	.zero		1


	//   ....[34]....
        /*0d38*/ 	.word	0x0000a250
        /*0d3c*/ 	.word	0x0000001b
        /*0d40*/ 	.word	0x00000000
        /*0d44*/ 	.short	0x0101
        /*0d46*/ 	.byte	0x3f
	.zero		1


	//   ....[35]....
        /*0d48*/ 	.word	0x0000b0e0
        /*0d4c*/ 	.word	0x0000000d
        /*0d50*/ 	.word	0x00013230
        /*0d54*/ 	.short	0x010a
        /*0d56*/ 	.byte	0x3f
	.zero		1


	//   ....[36]....
        /*0d58*/ 	.word	0x0000b170
        /*0d5c*/ 	.word	0x0000000d
        /*0d60*/ 	.word	0x00013230
        /*0d64*/ 	.short	0x010a
        /*0d66*/ 	.byte	0x3f
	.zero		1


	//   ....[37]....
        /*0d68*/ 	.word	0x0000b730
        /*0d6c*/ 	.word	0x0000000e
        /*0d70*/ 	.word	0x00013250
        /*0d74*/ 	.short	0x010a
        /*0d76*/ 	.byte	0x3f
	.zero		1


	//   ....[38]....
        /*0d78*/ 	.word	0x0000b780
        /*0d7c*/ 	.word	0x0000000e
        /*0d80*/ 	.word	0x00013250
        /*0d84*/ 	.short	0x010a
        /*0d86*/ 	.byte	0x3f
	.zero		1


	//   ....[39]....
        /*0d88*/ 	.word	0x0000d130
        /*0d8c*/ 	.word	0x0000000d
        /*0d90*/ 	.word	0x00000000
        /*0d94*/ 	.short	0x0101
        /*0d96*/ 	.byte	0x3f
	.zero		1


	//   ....[40]....
        /*0d98*/ 	.word	0x0000ded0
        /*0d9c*/ 	.word	0x0000000e
        /*0da0*/ 	.word	0x00000000
        /*0da4*/ 	.short	0x0101
        /*0da6*/ 	.byte	0x3f
	.zero		1


	//   ....[41]....
        /*0da8*/ 	.word	0x0000df70
        /*0dac*/ 	.word	0x00000008
        /*0db0*/ 	.word	0x00013250
        /*0db4*/ 	.short	0x010a
        /*0db6*/ 	.byte	0x3f
	.zero		1


	//   ....[42]....
        /*0db8*/ 	.word	0x0000dfc0
        /*0dbc*/ 	.word	0x00000008
        /*0dc0*/ 	.word	0x00013250
        /*0dc4*/ 	.short	0x010a
        /*0dc6*/ 	.byte	0x3f
	.zero		1


	//   ....[43]....
        /*0dc8*/ 	.word	0x0000e7e0
        /*0dcc*/ 	.word	0x00000004
        /*0dd0*/ 	.word	0x00000000
        /*0dd4*/ 	.short	0x0101
        /*0dd6*/ 	.byte	0x3f
	.zero		1


	//   ....[44]....
        /*0dd8*/ 	.word	0x0000fbb0
        /*0ddc*/ 	.word	0x00000000
        /*0de0*/ 	.word	0x00000000
        /*0de4*/ 	.short	0x0101
        /*0de6*/ 	.byte	0x3f
	.zero		1


	//   ....[45]....
        /*0de8*/ 	.word	0x00011b00
        /*0dec*/ 	.word	0x00000016
        /*0df0*/ 	.word	0x00013220
        /*0df4*/ 	.short	0x010a
        /*0df6*/ 	.byte	0x3f
	.zero		1


	//   ....[46]....
        /*0df8*/ 	.word	0x00011bb0
        /*0dfc*/ 	.word	0x00000005
        /*0e00*/ 	.word	0x000132a0
        /*0e04*/ 	.short	0x010a
        /*0e06*/ 	.byte	0x3f
	.zero		1


	//   ....[47]....
        /*0e08*/ 	.word	0x00011de0
        /*0e0c*/ 	.word	0x00000005
        /*0e10*/ 	.word	0x000132c0
        /*0e14*/ 	.short	0x010a
        /*0e16*/ 	.byte	0x3f
	.zero		1


	//   ....[48]....
        /*0e18*/ 	.word	0x00012130
        /*0e1c*/ 	.word	0x00000005
        /*0e20*/ 	.word	0x000132a0
        /*0e24*/ 	.short	0x010a
        /*0e26*/ 	.byte	0x3f
	.zero		1


	//   ....[49]....
        /*0e28*/ 	.word	0x00012350
        /*0e2c*/ 	.word	0x00000005
        /*0e30*/ 	.word	0x000132c0
        /*0e34*/ 	.short	0x010a
        /*0e36*/ 	.byte	0x3f
	.zero		1


	//   ....[50]....
        /*0e38*/ 	.word	0x00013050
        /*0e3c*/ 	.word	0x00000004
        /*0e40*/ 	.word	0x00013280
        /*0e44*/ 	.short	0x010a
        /*0e46*/ 	.byte	0x3f
	.zero		1


	//   ....[51]....
        /*0e48*/ 	.word	0x00013210
        /*0e4c*/ 	.word	0x00000004
        /*0e50*/ 	.word	0x00013240
        /*0e54*/ 	.short	0x010a
        /*0e56*/ 	.byte	0x3f
	.zero		1


	//   ....[52]....
        /*0e58*/ 	.word	0x00013ec0
        /*0e5c*/ 	.word	0x00000016
        /*0e60*/ 	.word	0x00013200
        /*0e64*/ 	.short	0x0107
        /*0e66*/ 	.byte	0x3f
	.zero		1


	//   ....[53]....
        /*0e68*/ 	.word	0x00013fb0
        /*0e6c*/ 	.word	0x00000016
        /*0e70*/ 	.word	0x00013200
        /*0e74*/ 	.short	0x0101
        /*0e76*/ 	.byte	0x3f
	.zero		1


	//   ....[54]....
        /*0e78*/ 	.word	0x00013fd0
        /*0e7c*/ 	.word	0x00000016
        /*0e80*/ 	.word	0x00013220
        /*0e84*/ 	.short	0x010a
        /*0e86*/ 	.byte	0x3f
	.zero		1


	//   ....[55]....
        /*0e88*/ 	.word	0x000142b0
        /*0e8c*/ 	.word	0x00000004
        /*0e90*/ 	.word	0x00013280
        /*0e94*/ 	.short	0x010a
        /*0e96*/ 	.byte	0x3f
	.zero		1


	//   ....[56]....
        /*0e98*/ 	.word	0x00014500
        /*0e9c*/ 	.word	0x00000004
        /*0ea0*/ 	.word	0x00013240
        /*0ea4*/ 	.short	0x010a
        /*0ea6*/ 	.byte	0x3f
	.zero		1


	//   ....[57]....
        /*0ea8*/ 	.word	0x000147c0
        /*0eac*/ 	.word	0x00000003
        /*0eb0*/ 	.word	0x00013270
        /*0eb4*/ 	.short	0x010a
        /*0eb6*/ 	.byte	0x3f
	.zero		1


	//   ....[58]....
        /*0eb8*/ 	.word	0x00014840
        /*0ebc*/ 	.word	0x00000003
        /*0ec0*/ 	.word	0x00013260
        /*0ec4*/ 	.short	0x010a
        /*0ec6*/ 	.byte	0x3f
	.zero		1


	//   ....[59]....
        /*0ec8*/ 	.word	0x00014b40
        /*0ecc*/ 	.word	0x00000003
        /*0ed0*/ 	.word	0x00013250
        /*0ed4*/ 	.short	0x0101
        /*0ed6*/ 	.byte	0x3f
	.zero		1


	//   ....[60]....
        /*0ed8*/ 	.word	0x00014bc0
        /*0edc*/ 	.word	0x00000003
        /*0ee0*/ 	.word	0x00000000
        /*0ee4*/ 	.short	0x0101
        /*0ee6*/ 	.byte	0x3f
	.zero		1


	//   ....[61]....
        /*0ee8*/ 	.word	0x00014db0
        /*0eec*/ 	.word	0x00000003
        /*0ef0*/ 	.word	0x00013270
        /*0ef4*/ 	.short	0x010a
        /*0ef6*/ 	.byte	0x3f
	.zero		1


	//   ....[62]....
        /*0ef8*/ 	.word	0x00014e20
        /*0efc*/ 	.word	0x00000003
        /*0f00*/ 	.word	0x00013260
        /*0f04*/ 	.short	0x010a
        /*0f06*/ 	.byte	0x3f
	.zero		1


	//   ....[63]....
        /*0f08*/ 	.word	0x00015120
        /*0f0c*/ 	.word	0x00000003
        /*0f10*/ 	.word	0x00013250
        /*0f14*/ 	.short	0x0101
        /*0f16*/ 	.byte	0x3f
	.zero		1


	//   ....[64]....
        /*0f18*/ 	.word	0x00015170
        /*0f1c*/ 	.word	0x00000000
        /*0f20*/ 	.word	0x00000000
        /*0f24*/ 	.short	0x0101
        /*0f26*/ 	.byte	0x3f
	.zero		1


	//   ....[65]....
        /*0f28*/ 	.word	0x00015c60
        /*0f2c*/ 	.word	0x00000009
        /*0f30*/ 	.word	0x00013220
        /*0f34*/ 	.short	0x010a
        /*0f36*/ 	.byte	0x3f
	.zero		1


	//   ....[66]....
        /*0f38*/ 	.word	0x00015df0
        /*0f3c*/ 	.word	0x00000007
        /*0f40*/ 	.word	0x00000000
        /*0f44*/ 	.short	0x010a
        /*0f46*/ 	.byte	0x3f
	.zero		1


	//   ....[67]....
        /*0f48*/ 	.word	0x00015e60
        /*0f4c*/ 	.word	0x00000003
        /*0f50*/ 	.word	0x00000000
        /*0f54*/ 	.short	0x010a
        /*0f56*/ 	.byte	0x3f
	.zero		1


	//   ....[68]....
        /*0f58*/ 	.word	0x00015eb0
        /*0f5c*/ 	.word	0x00000003
        /*0f60*/ 	.word	0x00013260
        /*0f64*/ 	.short	0x010a
        /*0f66*/ 	.byte	0x3f
	.zero		1


	//   ....[69]....
        /*0f68*/ 	.word	0x00015f00
        /*0f6c*/ 	.word	0x00000005
        /*0f70*/ 	.word	0x00013260
        /*0f74*/ 	.short	0x010a
        /*0f76*/ 	.byte	0x3f
	.zero		1


	//   ....[70]....
        /*0f78*/ 	.word	0x00015f40
        /*0f7c*/ 	.word	0x00000003
        /*0f80*/ 	.word	0x00013280
        /*0f84*/ 	.short	0x010a
        /*0f86*/ 	.byte	0x3f
	.zero		1


	//   ....[71]....
        /*0f88*/ 	.word	0x00015f60
        /*0f8c*/ 	.word	0x00000005
        /*0f90*/ 	.word	0x00013280
        /*0f94*/ 	.short	0x010a
        /*0f96*/ 	.byte	0x3f
	.zero		1


	//   ....[72]....
        /*0f98*/ 	.word	0x00015fc0
        /*0f9c*/ 	.word	0x0000004a
        /*0fa0*/ 	.word	0x00013290
        /*0fa4*/ 	.short	0x010a
        /*0fa6*/ 	.byte	0x3f
	.zero		1


	//   ....[73]....
        /*0fa8*/ 	.word	0x00016010
        /*0fac*/ 	.word	0x0000004a
        /*0fb0*/ 	.word	0x00013290
        /*0fb4*/ 	.short	0x010a
        /*0fb6*/ 	.byte	0x3f
	.zero		1


	//   ....[74]....
        /*0fb8*/ 	.word	0x00016060
        /*0fbc*/ 	.word	0x0000004a
        /*0fc0*/ 	.word	0x00013290
        /*0fc4*/ 	.short	0x010a
        /*0fc6*/ 	.byte	0x3f
	.zero		1


	//   ....[75]....
        /*0fc8*/ 	.word	0x000160b0
        /*0fcc*/ 	.word	0x0000004a
        /*0fd0*/ 	.word	0x000132b0
        /*0fd4*/ 	.short	0x010a
        /*0fd6*/ 	.byte	0x3f
	.zero		1


	//   ....[76]....
        /*0fd8*/ 	.word	0x000162c0
        /*0fdc*/ 	.word	0x00000010
        /*0fe0*/ 	.word	0x00013200
        /*0fe4*/ 	.short	0x010a
        /*0fe6*/ 	.byte	0x3f
	.zero		1


	//   ....[77]....
        /*0fe8*/ 	.word	0x000164d0
        /*0fec*/ 	.word	0x00000010
        /*0ff0*/ 	.word	0x00013200
        /*0ff4*/ 	.short	0x010a
        /*0ff6*/ 	.byte	0x3f
	.zero		1


	//   ....[78]....
        /*0ff8*/ 	.word	0x00016520
        /*0ffc*/ 	.word	0x00000000
        /*1000*/ 	.word	0x00013230
        /*1004*/ 	.short	0x010a
        /*1006*/ 	.byte	0x3f
	.zero		1


	//   ....[79]....
        /*1008*/ 	.word	0x00016570
        /*100c*/ 	.word	0x0000000d
        /*1010*/ 	.word	0x00013230
        /*1014*/ 	.short	0x010a
        /*1016*/ 	.byte	0x3f
	.zero		1


	//   ....[80]....
        /*1018*/ 	.word	0x000165c0
        /*101c*/ 	.word	0x0000000e
        /*1020*/ 	.word	0x00013250
        /*1024*/ 	.short	0x010a
        /*1026*/ 	.byte	0x3f
	.zero		1


	//   ....[81]....
        /*1028*/ 	.word	0x00016610
        /*102c*/ 	.word	0x00000008
        /*1030*/ 	.word	0x00013250
        /*1034*/ 	.short	0x010a
        /*1036*/ 	.byte	0x3f
	.zero		1


	//   ....[82]....
        /*1038*/ 	.word	0x000167b0
        /*103c*/ 	.word	0x00000016
        /*1040*/ 	.word	0x00013220
        /*1044*/ 	.short	0x010a
        /*1046*/ 	.byte	0x3f
	.zero		1


	//   ....[83]....
        /*1048*/ 	.word	0x00016800
        /*104c*/ 	.word	0x00000005
        /*1050*/ 	.word	0x000132a0
        /*1054*/ 	.short	0x010a
        /*1056*/ 	.byte	0x3f
	.zero		1


	//   ....[84]....
        /*1058*/ 	.word	0x00016850
        /*105c*/ 	.word	0x00000005
        /*1060*/ 	.word	0x000132c0
        /*1064*/ 	.short	0x010a
        /*1066*/ 	.byte	0x3f
	.zero		1


	//   ....[85]....
        /*1068*/ 	.word	0x000168a0
        /*106c*/ 	.word	0x00000005
        /*1070*/ 	.word	0x000132a0
        /*1074*/ 	.short	0x010a
        /*1076*/ 	.byte	0x3f
	.zero		1


	//   ....[86]....
        /*1078*/ 	.word	0x000168f0
        /*107c*/ 	.word	0x00000005
        /*1080*/ 	.word	0x000132c0
        /*1084*/ 	.short	0x010a
        /*1086*/ 	.byte	0x3f
	.zero		1


	//   ....[87]....
        /*1088*/ 	.word	0x00016a90
        /*108c*/ 	.word	0x00000004
        /*1090*/ 	.word	0x00013280
        /*1094*/ 	.short	0x010a
        /*1096*/ 	.byte	0x3f
	.zero		1


	//   ....[88]....
        /*1098*/ 	.word	0x00016ae0
        /*109c*/ 	.word	0x00000004
        /*10a0*/ 	.word	0x00013240
        /*10a4*/ 	.short	0x010a
        /*10a6*/ 	.byte	0x3f
	.zero		1


	//   ....[89]....
        /*10a8*/ 	.word	0x000172b0
        /*10ac*/ 	.word	0x00000016
        /*10b0*/ 	.word	0x00013220
        /*10b4*/ 	.short	0x010a
        /*10b6*/ 	.byte	0x3f
	.zero		1


	//   ....[90]....
        /*10b8*/ 	.word	0x00017300
        /*10bc*/ 	.word	0x00000004
        /*10c0*/ 	.word	0x00013280
        /*10c4*/ 	.short	0x010a
        /*10c6*/ 	.byte	0x3f
	.zero		1


	//   ....[91]....
        /*10c8*/ 	.word	0x00017350
        /*10cc*/ 	.word	0x00000004
        /*10d0*/ 	.word	0x00013240
        /*10d4*/ 	.short	0x010a
        /*10d6*/ 	.byte	0x3f
	.zero		1


	//   ....[92]....
        /*10d8*/ 	.word	0x000173a0
        /*10dc*/ 	.word	0x00000003
        /*10e0*/ 	.word	0x00013270
        /*10e4*/ 	.short	0x010a
        /*10e6*/ 	.byte	0x3f
	.zero		1


	//   ....[93]....
        /*10e8*/ 	.word	0x000173f0
        /*10ec*/ 	.word	0x00000003
        /*10f0*/ 	.word	0x00013260
        /*10f4*/ 	.short	0x010a
        /*10f6*/ 	.byte	0x3f
	.zero		1


	//   ....[94]....
        /*10f8*/ 	.word	0x00017440
        /*10fc*/ 	.word	0x00000003
        /*1100*/ 	.word	0x00013270
        /*1104*/ 	.short	0x010a
        /*1106*/ 	.byte	0x3f
	.zero		1


	//   ....[95]....
        /*1108*/ 	.word	0x00017490
        /*110c*/ 	.word	0x00000003
        /*1110*/ 	.word	0x00013260
        /*1114*/ 	.short	0x010a
        /*1116*/ 	.byte	0x3f
	.zero		1


	//   ....[96]....
        /*1118*/ 	.word	0x00017e10
        /*111c*/ 	.word	0x00000009
        /*1120*/ 	.word	0x00013220
        /*1124*/ 	.short	0x010a
        /*1126*/ 	.byte	0x3f
	.zero		1


	//   ....[97]....
        /*1128*/ 	.word	0x00017fb0
        /*112c*/ 	.word	0x00000007
        /*1130*/ 	.word	0x00000000
        /*1134*/ 	.short	0x010a
        /*1136*/ 	.byte	0x3f
	.zero		1


	//   ....[98]....
        /*1138*/ 	.word	0x00018000
        /*113c*/ 	.word	0x00000003
        /*1140*/ 	.word	0x00000000
        /*1144*/ 	.short	0x010a
        /*1146*/ 	.byte	0x3f
	.zero		1


	//   ....[99]....
        /*1148*/ 	.word	0x00018050
        /*114c*/ 	.word	0x00000003
        /*1150*/ 	.word	0x00013260
        /*1154*/ 	.short	0x010a
        /*1156*/ 	.byte	0x3f
	.zero		1


	//   ....[100]....
        /*1158*/ 	.word	0x000180a0
        /*115c*/ 	.word	0x00000005
        /*1160*/ 	.word	0x00013260
        /*1164*/ 	.short	0x010a
        /*1166*/ 	.byte	0x3f
	.zero		1


	//   ....[101]....
        /*1168*/ 	.word	0x000180f0
        /*116c*/ 	.word	0x00000003
        /*1170*/ 	.word	0x00013280
        /*1174*/ 	.short	0x010a
        /*1176*/ 	.byte	0x3f
	.zero		1


	//----- nvinfo : EIATTR_NUM_MBARRIERS
	.align		4
.L_149:
        /*1178*/ 	.byte	0x03, 0x38
        /*117a*/ 	.short	0x0016


	//----- nvinfo : EIATTR_EXIT_INSTR_OFFSETS
	.align		4
        /*117c*/ 	.byte	0x04, 0x1c
        /*117e*/ 	.short	(.L_151 - .L_150)


	//   ....[0]....
.L_150:
        /*1180*/ 	.word	0x00015fb0


	//----- nvinfo : EIATTR_MAX_THREADS
	.align		4
.L_151:
        /*1184*/ 	.byte	0x04, 0x05
        /*1186*/ 	.short	(.L_153 - .L_152)
.L_152:
        /*1188*/ 	.word	0x00000200
        /*118c*/ 	.word	0x00000001
        /*1190*/ 	.word	0x00000001


	//----- nvinfo : EIATTR_CRS_STACK_SIZE
	.align		4
.L_153:
        /*1194*/ 	.byte	0x04, 0x1e
        /*1196*/ 	.short	(.L_155 - .L_154)
.L_154:
        /*1198*/ 	.word	0x00000000


	//----- nvinfo : EIATTR_CBANK_PARAM_SIZE
	.align		4
.L_155:
        /*119c*/ 	.byte	0x03, 0x19
        /*119e*/ 	.short	0x0af0


	//----- nvinfo : EIATTR_PARAM_CBANK
	.align		4
        /*11a0*/ 	.byte	0x04, 0x0a
        /*11a2*/ 	.short	(.L_157 - .L_156)
	.align		4
.L_156:
        /*11a4*/ 	.word	index@(.nv.constant0._ZN7cutlass13device_kernelIN5flash11enable_sm90INS1_16FlashAttnFwdSm90INS1_25CollectiveMainloopFwdSm90ILi2EN4cute5tupleIJNS5_1CILi1EEES8_S8_EEENS6_IJNS7_ILi192EEENS7_ILi160EEENS7_ILi64EEEEEELi64ENS_12float_e4m3_tEfNS_4arch4Sm90ELb0ELb0ELb1ELb1ELb0ELb1ELb0ELb1ELb1ELb1ELb0ELb0EEENS1_21CollectiveEpilogueFwdINS6_IJSA_SC_SB_EEES9_NS_10bfloat16_tESG_Li384ELb1ELb1ELb0ELb1EEENS1_36VarlenDynamicPersistentTileSchedulerILi192ELi160ELi384ELi128ELb0ELb1ELb1ELb0ELb1ELb1EEEEEEEEEvNT_6ParamsE)
        /*11a8*/ 	.short	0x0210
        /*11aa*/ 	.short	0x0af0


	//----- nvinfo : EIATTR_SW_WAR
	.align		4
.L_157:
        /*11ac*/ 	.byte	0x04, 0x36
        /*11ae*/ 	.short	(.L_159 - .L_158)
.L_158:
        /*11b0*/ 	.word	0x00000008
.L_159:


//--------------------- .nv.info._ZN7cutlass13device_kernelIN5flash11enable_sm90INS1_16FlashAttnFwdSm90INS1_25CollectiveMainloopFwdSm90ILi2EN4cute5tupleIJNS5_1CILi1EEES8_S8_EEENS6_IJNS7_ILi192EEENS7_ILi160EEENS7_ILi64EEEEEELi64ENS_12float_e4m3_tEfNS_4arch4Sm90ELb0ELb1ELb1ELb0ELb0ELb0ELb0ELb1ELb1ELb1ELb0ELb0EEENS1_21CollectiveEpilogueFwdINS6_IJSA_SC_SB_EEES9_NS_10bfloat16_tESG_Li384ELb0ELb1ELb0ELb1EEENS1_30DynamicPersistentTileSchedulerILi384ELi128ELb0ELb1ELb1EEEEEEEEEvNT_6ParamsE --------------------------
	.section	.nv.info._ZN7cutlass13device_kernelIN5flash11enable_sm90INS1_16FlashAttnFwdSm90INS1_25CollectiveMainloopFwdSm90ILi2EN4cute5tupleIJNS5_1CILi1EEES8_S8_EEENS6_IJNS7_ILi192EEENS7_ILi160EEENS7_ILi64EEEEEELi64ENS_12float_e4m3_tEfNS_4arch4Sm90ELb0ELb1ELb1ELb0ELb0ELb0ELb0ELb1ELb1ELb1ELb0ELb0EEENS1_21CollectiveEpilogueFwdINS6_IJSA_SC_SB_EEES9_NS_10bfloat16_tESG_Li384ELb0ELb1ELb0ELb1EEENS1_30DynamicPersistentTileSchedulerILi384ELi128ELb0ELb1ELb1EEEEEEEEEvNT_6ParamsE,"",@"SHT_CUDA_INFO"
	.sectionflags	@""
	.align	4


	//----- nvinfo : EIATTR_CUDA_API_VERSION
	.align		4
        /*0000*/ 	.byte	0x04, 0x37
        /*0002*/ 	.short	(.L_161 - .L_160)
.L_160:
        /*0004*/ 	.word	0x00000082


	//----- nvinfo : EIATTR_KPARAM_INFO
	.align		4
.L_161:
        /*0008*/ 	.byte	0x04, 0x17
        /*000a*/ 	.short	(.L_163 - .L_162)
.L_162:
        /*000c*/ 	.word	0x00000000
        /*0010*/ 	.short	0x0000
        /*0012*/ 	.short	0x0070
        /*0014*/ 	.byte	0x00, 0xf0, 0x01, 0x2a


	//----- nvinfo : EIATTR_SPARSE_MMA_MASK
	.align		4
.L_163:
        /*0018*/ 	.byte	0x03, 0x50
        /*001a*/ 	.short	0x0000


	//----- nvinfo : EIATTR_MAXREG_COUNT
	.align		4
        /*001c*/ 	.byte	0x03, 0x1b
        /*001e*/ 	.short	0x0080


	//----- nvinfo : EIATTR_NUM_BARRIERS
	.align		4
        /*0020*/ 	.byte	0x02, 0x4c
        /*0022*/ 	.byte	0x09
	.zero		1


	//----- nvinfo : EIATTR_EXTERNS
	.align		4
        /*0024*/ 	.byte	0x04, 0x0f
        /*0026*/ 	.short	(.L_165 - .L_164)


	//   ....[0]....
	.align		4
.L_164:
        /*0028*/ 	.word	index@(__assertfail)


	//----- nvinfo : EIATTR_MERCURY_ISA_VERSION
	.align		4
.L_165:
        /*002c*/ 	.byte	0x03, 0x5f
        /*002e*/ 	.short	0x0101


	//----- nvinfo : EIATTR_INT_WARP_WIDE_INSTR_OFFSETS
	.align		4
        /*0030*/ 	.byte	0x04, 0x31
        /*0032*/ 	.short	(.L_167 - .L_166)


	//   ....[0]....
.L_166:
        /*0034*/ 	.word	0x00000120


	//   ....[1]....
        /*0038*/ 	.word	0x00000160


	//   ....[2]....
        /*003c*/ 	.word	0x000001d0


	//   ....[3]....
        /*0040*/ 	.word	0x000151c0


	//   ....[4]....
        /*0044*/ 	.word	0x00015250


	//   ....[5]....
        /*0048*/ 	.word	0x00017550


	//   ....[6]....
        /*004c*/ 	.word	0x000175e0


	//----- nvinfo : EIATTR_COOP_GROUP_MASK_REGIDS
	.align		4
.L_167:
        /*0050*/ 	.byte	0x04, 0x29
        /*0052*/ 	.short	(.L_169 - .L_168)


	//   ....[0]....
.L_168:
        /*0054*/ 	.word	0xffffffff


	//   ....[1]....
        /*0058*/ 	.word	0xffffffff


	//   ....[2]....
        /*005c*/ 	.word	0xffffffff


	//   ....[3]....
        /*0060*/ 	.word	0xffffffff


	//   ....[4]....
        /*0064*/ 	.word	0xffffffff


	//   ....[5]....
        /*0068*/ 	.word	0xffffffff


	//   ....[6]....
        /*006c*/ 	.word	0xffffffff


	//   ....[7]....
        /*0070*/ 	.word	0xffffffff


	//   ....[8]....
        /*0074*/ 	.word	0xffffffff


	//   ....[9]....
        /*0078*/ 	.word	0xffffffff


	//   ....[10]....
        /*007c*/ 	.word	0xffffffff


	//   ....[11]....
        /*0080*/ 	.word	0xffffffff


	//   ....[12]....
        /*0084*/ 	.word	0xffffffff


	//   ....[13]....
        /*0088*/ 	.word	0xffffffff


	//   ....[14]....
        /*008c*/ 	.word	0xffffffff


	//   ....[15]....
        /*0090*/ 	.word	0xffffffff


	//   ....[16]....
        /*0094*/ 	.word	0xffffffff


	//   ....[17]....
        /*0098*/ 	.word	0xffffffff


	//   ....[18]....
        /*009c*/ 	.word	0xffffffff


	//   ....[19]....
        /*00a0*/ 	.word	0xffffffff


	//   ....[20]....
        /*00a4*/ 	.word	0xffffffff


	//   ....[21]....
        /*00a8*/ 	.word	0xffffffff


	//   ....[22]....
        /*00ac*/ 	.word	0xffffffff


	//   ....[23]....
        /*00b0*/ 	.word	0xffffffff


	//   ....[24]....
        /*00b4*/ 	.word	0xffffffff


	//   ....[25]....
        /*00b8*/ 	.word	0xffffffff


	//   ....[26]....
        /*00bc*/ 	.word	0xffffffff


	//   ....[27]....
        /*00c0*/ 	.word	0xffffffff


	//   ....[28]....
        /*00c4*/ 	.word	0xffffffff


	//   ....[29]....
        /*00c8*/ 	.word	0xffffffff


	//   ....[30]....
        /*00cc*/ 	.word	0xffffffff


	//   ....[31]....
        /*00d0*/ 	.word	0xffffffff


	//   ....[32]....
        /*00d4*/ 	.word	0xffffffff


	//   ....[33]....
        /*00d8*/ 	.word	0xffffffff


	//   ....[34]....
        /*00dc*/ 	.word	0xffffffff


	//   ....[35]....
        /*00e0*/ 	.word	0xffffffff


	//   ....[36]....
        /*00e4*/ 	.word	0xffffffff


	//   ....[37]....
        /*00e8*/ 	.word	0xffffffff


	//   ....[38]....
        /*00ec*/ 	.word	0xffffffff


	//   ....[39]....
        /*00f0*/ 	.word	0xffffffff


	//   ....[40]....
        /*00f4*/ 	.word	0xffffffff


	//   ....[41]....
        /*00f8*/ 	.word	0xffffffff


	//   ....[42]....
        /*00fc*/ 	.word	0xffffffff


	//   ....[43]....
        /*0100*/ 	.word	0xffffffff


	//   ....[44]....
        /*0104*/ 	.word	0xffffffff


	//   ....[45]....
        /*0108*/ 	.word	0xffffffff


	//   ....[46]....
        /*010c*/ 	.word	0xffffffff


	//   ....[47]....
        /*0110*/ 	.word	0xffffffff


	//   ....[48]....
        /*0114*/ 	.word	0xffffffff


	//   ....[49]....
        /*0118*/ 	.word	0xffffffff


	//   ....[50]....
        /*011c*/ 	.word	0xffffffff


	//   ....[51]....
        /*0120*/ 	.word	0xffffffff


	//   ....[52]....
        /*0124*/ 	.word	0xffffffff


	//   ....[53]....
        /*0128*/ 	.word	0xffffffff


	//   ....[54]....
        /*012c*/ 	.word	0xffffffff


	//   ....[55]....
        /*0130*/ 	.word	0xffffffff


	//   ....[56]....
        /*0134*/ 	.word	0xffffffff


	//   ....[57]....
        /*0138*/ 	.word	0xffffffff


	//   ....[58]....
        /*013c*/ 	.word	0xffffffff


	//   ....[59]....
        /*0140*/ 	.word	0xffffffff


	//   ....[60]....
        /*0144*/ 	.word	0xffffffff


	//   ....[61]....
        /*0148*/ 	.word	0xffffffff


	//   ....[62]....
        /*014c*/ 	.word	0xffffffff


	//   ....[63]....
        /*0150*/ 	.word	0xffffffff


	//   ....[64]....
        /*0154*/ 	.word	0xffffffff


	//   ....[65]....
        /*0158*/ 	.word	0xffffffff


	//   ....[66]....
        /*015c*/ 	.word	0xffffffff


	//   ....[67]....
        /*0160*/ 	.word	0xffffffff


	//   ....[68]....
        /*0164*/ 	.word	0xffffffff


	//   ....[69]....
        /*0168*/ 	.word	0xffffffff


	//   ....[70]....
        /*016c*/ 	.word	0xffffffff


	//   ....[71]....
        /*0170*/ 	.word	0xffffffff


	//   ....[72]....
        /*0174*/ 	.word	0xffffffff


	//   ....[73]....
        /*0178*/ 	.word	0xffffffff


	//   ....[74]....
        /*017c*/ 	.word	0xffffffff


	//   ....[75]....
        /*0180*/ 	.word	0xffffffff


	//   ....[76]....
        /*0184*/ 	.word	0xffffffff


	//   ....[77]....
        /*0188*/ 	.word	0xffffffff


	//   ....[78]....
        /*018c*/ 	.word	0xffffffff


	//   ....[79]....
        /*0190*/ 	.word	0xffffffff


	//   ....[80]....
        /*0194*/ 	.word	0xffffffff


	//   ....[81]....
        /*0198*/ 	.word	0xffffffff


	//   ....[82]....
        /*019c*/ 	.word	0xffffffff


	//   ....[83]....
        /*01a0*/ 	.word	0xffffffff


	//   ....[84]....
        /*01a4*/ 	.word	0xffffffff


	//   ....[85]....
        /*01a8*/ 	.word	0xffffffff


	//   ....[86]....
        /*01ac*/ 	.word	0x0500000f


	//   ....[87]....
        /*01b0*/ 	.word	0x0500000f


	//   ....[88]....
        /*01b4*/ 	.word	0x0500000f


	//   ....[89]....
        /*01b8*/ 	.word	0x0500000f


	//   ....[90]....
        /*01bc*/ 	.word	0x0500000f


	//   ....[91]....
        /*01c0*/ 	.word	0x0500000f


	//   ....[92]....
        /*01c4*/ 	.word	0x0500000f


	//   ....[93]....
        /*01c8*/ 	.word	0x0500000f


	//   ....[94]....
        /*01cc*/ 	.word	0x0500000f


	//   ....[95]....
        /*01d0*/ 	.word	0x0500000f


	//   ....[96]....
        /*01d4*/ 	.word	0x0500000f


	//   ....[97]....
        /*01d8*/ 	.word	0x0500000f


	//   ....[98]....
        /*01dc*/ 	.word	0x0500000f


	//   ....[99]....
        /*01e0*/ 	.word	0x0500000f


	//----- nvinfo : EIATTR_COOP_GROUP_INSTR_OFFSETS
	.align		4
.L_169:
        /*01e4*/ 	.byte	0x04, 0x28
        /*01e6*/ 	.short	(.L_171 - .L_170)


	//   ....[0]....
.L_170:
        /*01e8*/ 	.word	0x00000050


	//   ....[1]....
        /*01ec*/ 	.word	0x00000130


	//   ....[2]....
        /*01f0*/ 	.word	0x00000180


	//   ....[3]....
        /*01f4*/ 	.word	0x000003b0


	//   ....[4]....
        /*01f8*/ 	.word	0x00000510


	//   ....[5]....
        /*01fc*/ 	.word	0x00000630


	//   ....[6]....
        /*0200*/ 	.word	0x00000790


	//   ....[7]....
        /*0204*/ 	.word	0x00001660


	//   ....[8]....
        /*0208*/ 	.word	0x000027b0


	//   ....[9]....
        /*020c*/ 	.word	0x00003910


	//   ....[10]....
        /*0210*/ 	.word	0x00004650


	//   ....[11]....
        /*0214*/ 	.word	0x00004740


	//   ....[12]....
        /*0218*/ 	.word	0x00005200


	//   ....[13]....
        /*021c*/ 	.word	0x00005280


	//   ....[14]....
        /*0220*/ 	.word	0x00007470


	//   ....[15]....
        /*0224*/ 	.word	0x00008540


	//   ....[16]....
        /*0228*/ 	.word	0x00008d60


	//   ....[17]....
        /*022c*/ 	.word	0x00008e70


	//   ....[18]....
        /*0230*/ 	.word	0x000099b0


	//   ....[19]....
        /*0234*/ 	.word	0x00009a50


	//   ....[20]....
        /*0238*/ 	.word	0x0000c430


	//   ....[21]....
        /*023c*/ 	.word	0x0000c460


	//   ....[22]....
        /*0240*/ 	.word	0x0000c4c0


	//   ....[23]....
        /*0244*/ 	.word	0x0000c4f0


	//   ....[24]....
        /*0248*/ 	.word	0x0000ece0


	//   ....[25]....
        /*024c*/ 	.word	0x0000fde0


	//   ....[26]....
        /*0250*/ 	.word	0x000108e0


	//   ....[27]....
        /*0254*/ 	.word	0x00010980


	//   ....[28]....
        /*0258*/ 	.word	0x00011260


	//   ....[29]....
        /*025c*/ 	.word	0x000112e0


	//   ....[30]....
        /*0260*/ 	.word	0x000127c0


	//   ....[31]....
        /*0264*/ 	.word	0x000127d0


	//   ....[32]....
        /*0268*/ 	.word	0x00012850


	//   ....[33]....
        /*026c*/ 	.word	0x00012860


	//   ....[34]....
        /*0270*/ 	.word	0x00013600


	//   ....[35]....
        /*0274*/ 	.word	0x00013610


	//   ....[36]....
        /*0278*/ 	.word	0x00013620


	//   ....[37]....
        /*027c*/ 	.word	0x00013630


	//   ....[38]....
        /*0280*/ 	.word	0x00013640


	//   ....[39]....
        /*0284*/ 	.word	0x00013650


	//   ....[40]....
        /*0288*/ 	.word	0x00013660


	//   ....[41]....
        /*028c*/ 	.word	0x00013670


	//   ....[42]....
        /*0290*/ 	.word	0x00013680


	//   ....[43]....
        /*0294*/ 	.word	0x00013690


	//   ....[44]....
        /*0298*/ 	.word	0x000136c0


	//   ....[45]....
        /*029c*/ 	.word	0x000136d0


	//   ....[46]....
        /*02a0*/ 	.word	0x000136f0


	//   ....[47]....
        /*02a4*/ 	.word	0x00013720


	//   ....[48]....
        /*02a8*/ 	.word	0x00013750


	//   ....[49]....
        /*02ac*/ 	.word	0x00013770


	//   ....[50]....
        /*02b0*/ 	.word	0x00013780


	//   ....[51]....
        /*02b4*/ 	.word	0x00013790


	//   ....[52]....
        /*02b8*/ 	.word	0x000137d0


	//   ....[53]....
        /*02bc*/ 	.word	0x00013840


	//   ....[54]....
        /*02c0*/ 	.word	0x00013c80


	//   ....[55]....
        /*02c4*/ 	.word	0x00013ca0


	//   ....[56]....
        /*02c8*/ 	.word	0x00013ce0


	//   ....[57]....
        /*02cc*/ 	.word	0x00013d10


	//   ....[58]....
        /*02d0*/ 	.word	0x00013d20


	//   ....[59]....
        /*02d4*/ 	.word	0x00013d30


	//   ....[60]....
        /*02d8*/ 	.word	0x00013d50


	//   ....[61]....
        /*02dc*/ 	.word	0x00013d70


	//   ....[62]....
        /*02e0*/ 	.word	0x000143c0


	//   ....[63]....
        /*02e4*/ 	.word	0x00014400


	//   ....[64]....
        /*02e8*/ 	.word	0x00014430


	//   ....[65]....
        /*02ec*/ 	.word	0x00014460


	//   ....[66]....
        /*02f0*/ 	.word	0x00014480


	//   ....[67]....
        /*02f4*/ 	.word	0x00014490


	//   ....[68]....
        /*02f8*/ 	.word	0x000144a0


	//   ....[69]....
        /*02fc*/ 	.word	0x000144c0


	//   ....[70]....
        /*0300*/ 	.word	0x00014640


	//   ....[71]....
        /*0304*/ 	.word	0x00015930


	//   ....[72]....
        /*0308*/ 	.word	0x000164e0


	//   ....[73]....
        /*030c*/ 	.word	0x00016510


	//   ....[74]....
        /*0310*/ 	.word	0x00016540


	//   ....[75]....
        /*0314*/ 	.word	0x00016590


	//   ....[76]....
        /*0318*/ 	.word	0x000165d0


	//   ....[77]....
        /*031c*/ 	.word	0x00016610


	//   ....[78]....
        /*0320*/ 	.word	0x00016650


	//   ....[79]....
        /*0324*/ 	.word	0x00016660


	//   ....[80]....
        /*0328*/ 	.word	0x00016670


	//   ....[81]....
        /*032c*/ 	.word	0x000166b0


	//   ....[82]....
        /*0330*/ 	.word	0x00016740


	//   ....[83]....
        /*0334*/ 	.word	0x00016760


	//   ....[84]....
        /*0338*/ 	.word	0x00017b80


	//   ....[85]....
        /*033c*/ 	.word	0x00017d00


	//   ....[86]....
        /*0340*/ 	.word	0x00018390


	//   ....[87]....
        /*0344*/ 	.word	0x00018540


	//   ....[88]....
        /*0348*/ 	.word	0x000185a0


	//   ....[89]....
        /*034c*/ 	.word	0x00018650


	//   ....[90]....
        /*0350*/ 	.word	0x00018700


	//   ....[91]....
        /*0354*/ 	.word	0x00018780


	//   ....[92]....
        /*0358*/ 	.word	0x00018820


	//   ....[93]....
        /*035c*/ 	.word	0x000188a0


	//   ....[94]....
        /*0360*/ 	.word	0x00018950


	//   ....[95]....
        /*0364*/ 	.word	0x000189b0


	//   ....[96]....
        /*0368*/ 	.word	0x00018a60


	//   ....[97]....
        /*036c*/ 	.word	0x00018ae0


	//   ....[98]....
        /*0370*/ 	.word	0x00018b80


	//   ....[99]....
        /*0374*/ 	.word	0x00018ec0


	//----- nvinfo : EIATTR_REG_RECONFIG
	.align		4
.L_171:
        /*0378*/ 	.byte	0x01, 0x54
	.zero		2


	//----- nvinfo : EIATTR_SYSCALL_OFFSETS
	.align		4
        /*037c*/ 	.byte	0x04, 0x46
        /*037e*/ 	.short	(.L_173 - .L_172)


	//   ....[0]....
.L_172:
        /*0380*/ 	.word	0x00001820


	//   ....[1]....
        /*0384*/ 	.word	0x000153b0


	//   ....[2]....
        /*0388*/ 	.word	0x00015520


	//   ....[3]....
        /*038c*/ 	.word	0x00015670


	//   ....[4]....
        /*0390*/ 	.word	0x000157b0


	//   ....[5]....
        /*0394*/ 	.word	0x00016070


	//----- nvinfo : EIATTR_MBARRIER_INSTR_OFFSETS
	.align		4
.L_173:
        /*0398*/ 	.byte	0x04, 0x39
        /*039a*/ 	.short	(.L_175 - .L_174)


	//   ....[0]....
.L_174:
        /*039c*/ 	.word	0x00000260
        /*03a0*/ 	.word	0x000000ff
        /*03a4*/ 	.word	0x00013200
        /*03a8*/ 	.short	0x0100
        /*03aa*/ 	.byte	0x08
	.zero		1


	//   ....[1]....
        /*03ac*/ 	.word	0x00000270
        /*03b0*/ 	.word	0x000000ff
        /*03b4*/ 	.word	0x00013220
        /*03b8*/ 	.short	0x0100
        /*03ba*/ 	.byte	0x08
	.zero		1


	//   ....[2]....
        /*03bc*/ 	.word	0x00000360
        /*03c0*/ 	.word	0x000000ff
        /*03c4*/ 	.word	0x00013230
        /*03c8*/ 	.short	0x0100
        /*03ca*/ 	.byte	0x08
	.zero		1


	//   ....[3]....
        /*03cc*/ 	.word	0x00000370
        /*03d0*/ 	.word	0x000000ff
        /*03d4*/ 	.word	0x00013240
        /*03d8*/ 	.short	0x0100
        /*03da*/ 	.byte	0x08
	.zero		1


	//   ....[4]....
        /*03dc*/ 	.word	0x00000380
        /*03e0*/ 	.word	0x000000ff
        /*03e4*/ 	.word	0x00013238
        /*03e8*/ 	.short	0x0100
        /*03ea*/ 	.byte	0x08
	.zero		1


	//   ....[5]....
        /*03ec*/ 	.word	0x00000390
        /*03f0*/ 	.word	0x000000ff
        /*03f4*/ 	.word	0x00013248
        /*03f8*/ 	.short	0x0100
        /*03fa*/ 	.byte	0x08
	.zero		1


	//   ....[6]....
        /*03fc*/ 	.word	0x000004c0
        /*0400*/ 	.word	0x000000ff
        /*0404*/ 	.word	0x00013250
        /*0408*/ 	.short	0x0100
        /*040a*/ 	.byte	0x08
	.zero		1


	//   ....[7]....
        /*040c*/ 	.word	0x000004d0
        /*0410*/ 	.word	0x000000ff
        /*0414*/ 	.word	0x00013260
        /*0418*/ 	.short	0x0100
        /*041a*/ 	.byte	0x08
	.zero		1


	//   ....[8]....
        /*041c*/ 	.word	0x000004e0
        /*0420*/ 	.word	0x000000ff
        /*0424*/ 	.word	0x00013258
        /*0428*/ 	.short	0x0100
        /*042a*/ 	.byte	0x08
	.zero		1


	//   ....[9]....
        /*042c*/ 	.word	0x000004f0
        /*0430*/ 	.word	0x000000ff
        /*0434*/ 	.word	0x00013268
        /*0438*/ 	.short	0x0100
        /*043a*/ 	.byte	0x08
	.zero		1


	//   ....[10]....
        /*043c*/ 	.word	0x000005e0
        /*0440*/ 	.word	0x000000ff
        /*0444*/ 	.word	0x00013270
        /*0448*/ 	.short	0x0100
        /*044a*/ 	.byte	0x06
	.zero		1


	//   ....[11]....
        /*044c*/ 	.word	0x000005f0
        /*0450*/ 	.word	0x000000ff
        /*0454*/ 	.word	0x00013280
        /*0458*/ 	.short	0x0100
        /*045a*/ 	.byte	0x06
	.zero		1


	//   ....[12]....
        /*045c*/ 	.word	0x00000600
        /*0460*/ 	.word	0x000000ff
        /*0464*/ 	.word	0x00013278
        /*0468*/ 	.short	0x0100
        /*046a*/ 	.byte	0x06
	.zero		1


	//   ....[13]....
        /*046c*/ 	.word	0x00000610
        /*0470*/ 	.word	0x000000ff
        /*0474*/ 	.word	0x00013288
        /*0478*/ 	.short	0x0100
        /*047a*/ 	.byte	0x06
	.zero		1


	//   ....[14]....
        /*047c*/ 	.word	0x00000740
        /*0480*/ 	.word	0x000000ff
        /*0484*/ 	.word	0x00013290
        /*0488*/ 	.short	0x0100
        /*048a*/ 	.byte	0x08
	.zero		1


	//   ....[15]....
        /*048c*/ 	.word	0x00000750
        /*0490*/ 	.word	0x000000ff
        /*0494*/ 	.word	0x000132a0
        /*0498*/ 	.short	0x0100
        /*049a*/ 	.byte	0x08
	.zero		1


	//   ....[16]....
        /*049c*/ 	.word	0x00000760
        /*04a0*/ 	.word	0x000000ff
        /*04a4*/ 	.word	0x00013298
        /*04a8*/ 	.short	0x0100
        /*04aa*/ 	.byte	0x08
	.zero		1


	//   ....[17]....
        /*04ac*/ 	.word	0x00000770
        /*04b0*/ 	.word	0x000000ff
        /*04b4*/ 	.word	0x000132a8
        /*04b8*/ 	.short	0x0100
        /*04ba*/ 	.byte	0x08
	.zero		1


	//   ....[18]....
        /*04bc*/ 	.word	0x000008a0
        /*04c0*/ 	.word	0x000000ff
        /*04c4*/ 	.word	0x000132b0
        /*04c8*/ 	.short	0x0100
        /*04ca*/ 	.byte	0x08
	.zero		1


	//   ....[19]....
        /*04cc*/ 	.word	0x000008b0
        /*04d0*/ 	.word	0x000000ff
        /*04d4*/ 	.word	0x000132c0
        /*04d8*/ 	.short	0x0100
        /*04da*/ 	.byte	0x08
	.zero		1


	//   ....[20]....
        /*04dc*/ 	.word	0x000008c0
        /*04e0*/ 	.word	0x000000ff
        /*04e4*/ 	.word	0x000132b8
        /*04e8*/ 	.short	0x0100
        /*04ea*/ 	.byte	0x08
	.zero		1


	//   ....[21]....
        /*04ec*/ 	.word	0x000008d0
        /*04f0*/ 	.word	0x000000ff
        /*04f4*/ 	.word	0x000132c8
        /*04f8*/ 	.short	0x0100
        /*04fa*/ 	.byte	0x08
	.zero		1


	//   ....[22]....
        /*04fc*/ 	.word	0x00001b70
        /*0500*/ 	.word	0x000000ff
        /*0504*/ 	.word	0x00013200
        /*0508*/ 	.short	0x010a
        /*050a*/ 	.byte	0x2d
	.zero		1


	//   ....[23]....
        /*050c*/ 	.word	0x00001c10
        /*0510*/ 	.word	0x0000006a
        /*0514*/ 	.word	0x00013230
        /*0518*/ 	.short	0x010a
        /*051a*/ 	.byte	0x3f
	.zero		1


	//   ....[24]....
        /*051c*/ 	.word	0x00001c50
        /*0520*/ 	.word	0x0000006a
        /*0524*/ 	.word	0x00013230
        /*0528*/ 	.short	0x010a
        /*052a*/ 	.byte	0x3f
	.zero		1


	//   ....[25]....
        /*052c*/ 	.word	0x000028d0
        /*0530*/ 	.word	0x0000006a
        /*0534*/ 	.word	0x00000000
        /*0538*/ 	.short	0x0101
        /*053a*/ 	.byte	0x3f
	.zero		1


	//   ....[26]....
        /*053c*/ 	.word	0x00006360
        /*0540*/ 	.word	0x000000ff
        /*0544*/ 	.word	0x00013230
        /*0548*/ 	.short	0x010a
        /*054a*/ 	.byte	0x06
	.zero		1


	//   ....[27]....
        /*054c*/ 	.word	0x000063a0
        /*0550*/ 	.word	0x000000ff
        /*0554*/ 	.word	0x00013230
        /*0558*/ 	.short	0x010a
        /*055a*/ 	.byte	0x06
	.zero		1


	//   ....[28]....
        /*055c*/ 	.word	0x000067f0
        /*0560*/ 	.word	0x000000ff
        /*0564*/ 	.word	0x00013250
        /*0568*/ 	.short	0x010a
        /*056a*/ 	.byte	0x0b
	.zero		1


	//   ....[29]....
        /*056c*/ 	.word	0x00006aa0
        /*0570*/ 	.word	0x000000ff
        /*0574*/ 	.word	0x00013250
        /*0578*/ 	.short	0x010a
        /*057a*/ 	.byte	0x0b
	.zero		1


	//   ....[30]....
        /*057c*/ 	.word	0x000074a0
        /*0580*/ 	.word	0x00000038
        /*0584*/ 	.word	0x00000000
        /*0588*/ 	.short	0x0101
        /*058a*/ 	.byte	0x3f
	.zero		1


	//   ....[31]....
        /*058c*/ 	.word	0x0000a750
        /*0590*/ 	.word	0x000000ff
        /*0594*/ 	.word	0x00000000
        /*0598*/ 	.short	0x0101
        /*059a*/ 	.byte	0x06
	.zero		1


	//   ....[32]....
        /*059c*/ 	.word	0x0000af50
        /*05a0*/ 	.word	0x000000ff
        /*05a4*/ 	.word	0x00013230
        /*05a8*/ 	.short	0x010a
        /*05aa*/ 	.byte	0x16
	.zero		1


	//   ....[33]....
        /*05ac*/ 	.word	0x0000af90
        /*05b0*/ 	.word	0x000000ff
        /*05b4*/ 	.word	0x00013230
        /*05b8*/ 	.short	0x010a
        /*05ba*/ 	.byte	0x16
	.zero		1


	//   ....[34]....
        /*05bc*/ 	.word	0x0000b3e0
        /*05c0*/ 	.word	0x000000ff
        /*05c4*/ 	.word	0x00013250
        /*05c8*/ 	.short	0x010a
        /*05ca*/ 	.byte	0x0b
	.zero		1


	//   ....[35]....
        /*05cc*/ 	.word	0x0000bbd0
        /*05d0*/ 	.word	0x000000ff
        /*05d4*/ 	.word	0x00013250
        /*05d8*/ 	.short	0x010a
        /*05da*/ 	.byte	0x0b
	.zero		1


	//   ....[36]....
        /*05dc*/ 	.word	0x0000d3a0
        /*05e0*/ 	.word	0x00000004
        /*05e4*/ 	.word	0x00000000
        /*05e8*/ 	.short	0x0101
        /*05ea*/ 	.byte	0x3f
	.zero		1


	//   ....[37]....
        /*05ec*/ 	.word	0x0000d690
        /*05f0*/ 	.word	0x000000ff
        /*05f4*/ 	.word	0x00000000
        /*05f8*/ 	.short	0x0101
        /*05fa*/ 	.byte	0x06
	.zero		1


	//   ....[38]....
        /*05fc*/ 	.word	0x0000dc10
        /*0600*/ 	.word	0x000000ff
        /*0604*/ 	.word	0x00013230
        /*0608*/ 	.short	0x010a
        /*060a*/ 	.byte	0x06
	.zero		1


	//   ....[39]....
        /*060c*/ 	.word	0x0000dc50
        /*0610*/ 	.word	0x000000ff
        /*0614*/ 	.word	0x00013230
        /*0618*/ 	.short	0x010a
        /*061a*/ 	.byte	0x06
	.zero		1


	//   ....[40]....
        /*061c*/ 	.word	0x0000e0a0
        /*0620*/ 	.word	0x000000ff
        /*0624*/ 	.word	0x00013250
        /*0628*/ 	.short	0x010a
        /*062a*/ 	.byte	0x0b
	.zero		1


	//   ....[41]....
        /*062c*/ 	.word	0x0000e350
        /*0630*/ 	.word	0x000000ff
        /*0634*/ 	.word	0x00013250
        /*0638*/ 	.short	0x010a
        /*063a*/ 	.byte	0x0b
	.zero		1


	//   ....[42]....
        /*063c*/ 	.word	0x0000ecf0
        /*0640*/ 	.word	0x00000038
        /*0644*/ 	.word	0x00000000
        /*0648*/ 	.short	0x0101
        /*064a*/ 	.byte	0x3f
	.zero		1


	//   ....[43]....
        /*064c*/ 	.word	0x00011ff0
        /*0650*/ 	.word	0x000000ff
        /*0654*/ 	.word	0x00000000
        /*0658*/ 	.short	0x0101
        /*065a*/ 	.byte	0x06
	.zero		1


	//   ....[44]....
        /*065c*/ 	.word	0x00012490
        /*0660*/ 	.word	0x000000ff
        /*0664*/ 	.word	0x00013250
        /*0668*/ 	.short	0x010a
        /*066a*/ 	.byte	0x0e
	.zero		1


	//   ....[45]....
        /*066c*/ 	.word	0x000124d0
        /*0670*/ 	.word	0x000000ff
        /*0674*/ 	.word	0x00013250
        /*0678*/ 	.short	0x010a
        /*067a*/ 	.byte	0x0e
	.zero		1


	//   ....[46]....
        /*067c*/ 	.word	0x00012b40
        /*0680*/ 	.word	0x000000ff
        /*0684*/ 	.word	0x00000000
        /*0688*/ 	.short	0x0101
        /*068a*/ 	.byte	0x04
	.zero		1


	//   ....[47]....
        /*068c*/ 	.word	0x00013bc0
        /*0690*/ 	.word	0x00000007
        /*0694*/ 	.word	0x00000000
        /*0698*/ 	.short	0x0101
        /*069a*/ 	.byte	0x3f
	.zero		1


	//   ....[48]....
        /*069c*/ 	.word	0x00015b60
        /*06a0*/ 	.word	0x00000005
        /*06a4*/ 	.word	0x00013280
        /*06a8*/ 	.short	0x010a
        /*06aa*/ 	.byte	0x3f
	.zero		1


	//   ....[49]....
        /*06ac*/ 	.word	0x00015d00
        /*06b0*/ 	.word	0x00000005
        /*06b4*/ 	.word	0x00013240
        /*06b8*/ 	.short	0x010a
        /*06ba*/ 	.byte	0x3f
	.zero		1


	//   ....[50]....
        /*06bc*/ 	.word	0x00016810
        /*06c0*/ 	.word	0x00000012
        /*06c4*/ 	.word	0x00013200
        /*06c8*/ 	.short	0x0107
        /*06ca*/ 	.byte	0x3f
	.zero		1


	//   ....[51]....
        /*06cc*/ 	.word	0x000168e0
        /*06d0*/ 	.word	0x00000012
        /*06d4*/ 	.word	0x00013200
        /*06d8*/ 	.short	0x0101
        /*06da*/ 	.byte	0x3f
	.zero		1


	//   ....[52]....
        /*06dc*/ 	.word	0x00016900
        /*06e0*/ 	.word	0x00000012
        /*06e4*/ 	.word	0x00013220
        /*06e8*/ 	.short	0x010a
        /*06ea*/ 	.byte	0x3f
	.zero		1


	//   ....[53]....
        /*06ec*/ 	.word	0x00016bd0
        /*06f0*/ 	.word	0x00000004
        /*06f4*/ 	.word	0x00013280
        /*06f8*/ 	.short	0x010a
        /*06fa*/ 	.byte	0x3f
	.zero		1


	//   ....[54]....
        /*06fc*/ 	.word	0x00016e10
        /*0700*/ 	.word	0x00000004
        /*0704*/ 	.word	0x00013240
        /*0708*/ 	.short	0x010a
        /*070a*/ 	.byte	0x3f
	.zero		1


	//   ....[55]....
        /*070c*/ 	.word	0x000170d0
        /*0710*/ 	.word	0x00000003
        /*0714*/ 	.word	0x00013270
        /*0718*/ 	.short	0x010a
        /*071a*/ 	.byte	0x3f
	.zero		1


	//   ....[56]....
        /*071c*/ 	.word	0x00017150
        /*0720*/ 	.word	0x00000003
        /*0724*/ 	.word	0x00013260
        /*0728*/ 	.short	0x010a
        /*072a*/ 	.byte	0x3f
	.zero		1


	//   ....[57]....
        /*072c*/ 	.word	0x00017430
        /*0730*/ 	.word	0x00000003
        /*0734*/ 	.word	0x00013250
        /*0738*/ 	.short	0x0101
        /*073a*/ 	.byte	0x3f
	.zero		1


	//   ....[58]....
        /*073c*/ 	.word	0x000174b0
        /*0740*/ 	.word	0x00000002
        /*0744*/ 	.word	0x00000000
        /*0748*/ 	.short	0x0101
        /*074a*/ 	.byte	0x3f
	.zero		1


	//   ....[59]....
        /*074c*/ 	.word	0x000176a0
        /*0750*/ 	.word	0x00000002
        /*0754*/ 	.word	0x00013270
        /*0758*/ 	.short	0x010a
        /*075a*/ 	.byte	0x3f
	.zero		1


	//   ....[60]....
        /*075c*/ 	.word	0x00017720
        /*0760*/ 	.word	0x00000002
        /*0764*/ 	.word	0x00013260
        /*0768*/ 	.short	0x010a
        /*076a*/ 	.byte	0x3f
	.zero		1


	//   ....[61]....
        /*076c*/ 	.word	0x000179f0
        /*0770*/ 	.word	0x00000002
        /*0774*/ 	.word	0x00013250
        /*0778*/ 	.short	0x0101
        /*077a*/ 	.byte	0x3f
	.zero		1


	//   ....[62]....
        /*077c*/ 	.word	0x00017a80
        /*0780*/ 	.word	0x00000000
        /*0784*/ 	.word	0x00000000
        /*0788*/ 	.short	0x0101
        /*078a*/ 	.byte	0x3f
	.zero		1


	//   ....[63]....
        /*078c*/ 	.word	0x00017c80
        /*0790*/ 	.word	0x00000006
        /*0794*/ 	.word	0x00013220
        /*0798*/ 	.short	0x010a
        /*079a*/ 	.byte	0x3f
	.zero		1


	//   ....[64]....
        /*079c*/ 	.word	0x00017e20
        /*07a0*/ 	.word	0x00000005
        /*07a4*/ 	.word	0x00000000
        /*07a8*/ 	.short	0x010a
        /*07aa*/ 	.byte	0x3f
	.zero		1


	//   ....[65]....
        /*07ac*/ 	.word	0x00017e90
        /*07b0*/ 	.word	0x00000009
        /*07b4*/ 	.word	0x00000000
        /*07b8*/ 	.short	0x010a
        /*07ba*/ 	.byte	0x3f
	.zero		1


	//   ....[66]....
        /*07bc*/ 	.word	0x00017ee0
        /*07c0*/ 	.word	0x00000013
        /*07c4*/ 	.word	0x00013260
        /*07c8*/ 	.short	0x010a
        /*07ca*/ 	.byte	0x3f
	.zero		1


	//   ....[67]....
        /*07cc*/ 	.word	0x00017f30
        /*07d0*/ 	.word	0x00000007
        /*07d4*/ 	.word	0x00013260
        /*07d8*/ 	.short	0x010a
        /*07da*/ 	.byte	0x3f
	.zero		1


	//   ....[68]....
        /*07dc*/ 	.word	0x00017f70
        /*07e0*/ 	.word	0x00000013
        /*07e4*/ 	.word	0x00013280
        /*07e8*/ 	.short	0x010a
        /*07ea*/ 	.byte	0x3f
	.zero		1


	//   ....[69]....
        /*07ec*/ 	.word	0x00017f90
        /*07f0*/ 	.word	0x00000007
        /*07f4*/ 	.word	0x00013280
        /*07f8*/ 	.short	0x010a
        /*07fa*/ 	.byte	0x3f
	.zero		1


	//   ....[70]....
        /*07fc*/ 	.word	0x00018000
        /*0800*/ 	.word	0x00000003
        /*0804*/ 	.word	0x00013200
        /*0808*/ 	.short	0x010a
        /*080a*/ 	.byte	0x3f
	.zero		1


	//   ....[71]....
        /*080c*/ 	.word	0x00018050
        /*0810*/ 	.word	0x0000006a
        /*0814*/ 	.word	0x00013230
        /*0818*/ 	.short	0x010a
        /*081a*/ 	.byte	0x3f
	.zero		1


	//   ....[72]....
        /*081c*/ 	.word	0x000180b0
        /*0820*/ 	.word	0x00000008
        /*0824*/ 	.word	0x00013230
        /*0828*/ 	.short	0x010a
        /*082a*/ 	.byte	0x3f
	.zero		1


	//   ....[73]....
        /*082c*/ 	.word	0x00018110
        /*0830*/ 	.word	0x00000082
        /*0834*/ 	.word	0x00013250
        /*0838*/ 	.short	0x010a
        /*083a*/ 	.byte	0x3f
	.zero		1


	//   ....[74]....
        /*083c*/ 	.word	0x00018170
        /*0840*/ 	.word	0x0000000a
        /*0844*/ 	.word	0x00013230
        /*0848*/ 	.short	0x010a
        /*084a*/ 	.byte	0x3f
	.zero		1


	//   ....[75]....
        /*084c*/ 	.word	0x000181d0
        /*0850*/ 	.word	0x0000000a
        /*0854*/ 	.word	0x00013250
        /*0858*/ 	.short	0x010a
        /*085a*/ 	.byte	0x3f
	.zero		1


	//   ....[76]....
        /*085c*/ 	.word	0x00018230
        /*0860*/ 	.word	0x0000000a
        /*0864*/ 	.word	0x00013230
        /*0868*/ 	.short	0x010a
        /*086a*/ 	.byte	0x3f
	.zero		1


	//   ....[77]....
        /*086c*/ 	.word	0x00018290
        /*0870*/ 	.word	0x00000082
        /*0874*/ 	.word	0x00013250
        /*0878*/ 	.short	0x010a
        /*087a*/ 	.byte	0x3f
	.zero		1


	//   ....[78]....
        /*087c*/ 	.word	0x000182f0
        /*0880*/ 	.word	0x00000003
        /*0884*/ 	.word	0x00013250
        /*0888*/ 	.short	0x010a
        /*088a*/ 	.byte	0x3f
	.zero		1


	//   ....[79]....
        /*088c*/ 	.word	0x00018440
        /*0890*/ 	.word	0x00000005
        /*0894*/ 	.word	0x00013280
        /*0898*/ 	.short	0x010a
        /*089a*/ 	.byte	0x3f
	.zero		1


	//   ....[80]....
        /*089c*/ 	.word	0x00018490
        /*08a0*/ 	.word	0x00000005
        /*08a4*/ 	.word	0x00013240
        /*08a8*/ 	.short	0x010a
        /*08aa*/ 	.byte	0x3f
	.zero		1


	//   ....[81]....
        /*08ac*/ 	.word	0x00018bb0
        /*08b0*/ 	.word	0x00000012
        /*08b4*/ 	.word	0x00013220
        /*08b8*/ 	.short	0x010a
        /*08ba*/ 	.byte	0x3f
	.zero		1


	//   ....[82]....
        /*08bc*/ 	.word	0x00018c00
        /*08c0*/ 	.word	0x00000004
        /*08c4*/ 	.word	0x00013280
        /*08c8*/ 	.short	0x010a
        /*08ca*/ 	.byte	0x3f
	.zero		1


	//   ....[83]....
        /*08cc*/ 	.word	0x00018c50
        /*08d0*/ 	.word	0x00000004
        /*08d4*/ 	.word	0x00013240
        /*08d8*/ 	.short	0x010a
        /*08da*/ 	.byte	0x3f
	.zero		1


	//   ....[84]....
        /*08dc*/ 	.word	0x00018ca0
        /*08e0*/ 	.word	0x00000003
        /*08e4*/ 	.word	0x00013270
        /*08e8*/ 	.short	0x010a
        /*08ea*/ 	.byte	0x3f
	.zero		1


	//   ....[85]....
        /*08ec*/ 	.word	0x00018cf0
        /*08f0*/ 	.word	0x00000003
        /*08f4*/ 	.word	0x00013260
        /*08f8*/ 	.short	0x010a
        /*08fa*/ 	.byte	0x3f
	.zero		1


	//   ....[86]....
        /*08fc*/ 	.word	0x00018d40
        /*0900*/ 	.word	0x00000002
        /*0904*/ 	.word	0x00013270
        /*0908*/ 	.short	0x010a
        /*090a*/ 	.byte	0x3f
	.zero		1


	//   ....[87]....
        /*090c*/ 	.word	0x00018d90
        /*0910*/ 	.word	0x00000002
        /*0914*/ 	.word	0x00013260
        /*0918*/ 	.short	0x010a
        /*091a*/ 	.byte	0x3f
	.zero		1


	//   ....[88]....
        /*091c*/ 	.word	0x00018de0
        /*0920*/ 	.word	0x00000006
        /*0924*/ 	.word	0x00013220
        /*0928*/ 	.short	0x010a
        /*092a*/ 	.byte	0x3f
	.zero		1


	//   ....[89]....
        /*092c*/ 	.word	0x00018f80
        /*0930*/ 	.word	0x00000005
        /*0934*/ 	.word	0x00000000
        /*0938*/ 	.short	0x010a
        /*093a*/ 	.byte	0x3f
	.zero		1


	//   ....[90]....
        /*093c*/ 	.word	0x00018fd0
        /*0940*/ 	.word	0x00000009
        /*0944*/ 	.word	0x00000000
        /*0948*/ 	.short	0x010a
        /*094a*/ 	.byte	0x3f
	.zero		1


	//   ....[91]....
        /*094c*/ 	.word	0x00019020
        /*0950*/ 	.word	0x00000013
        /*0954*/ 	.word	0x00013260
        /*0958*/ 	.short	0x010a
        /*095a*/ 	.byte	0x3f
	.zero		1


	//   ....[92]....
        /*095c*/ 	.word	0x00019070
        /*0960*/ 	.word	0x00000007
        /*0964*/ 	.word	0x00013260
        /*0968*/ 	.short	0x010a
        /*096a*/ 	.byte	0x3f
	.zero		1


	//   ....[93]....
        /*096c*/ 	.word	0x000190c0
        /*0970*/ 	.word	0x00000013
        /*0974*/ 	.word	0x00013280
        /*0978*/ 	.short	0x010a
        /*097a*/ 	.byte	0x3f
	.zero		1


	//----- nvinfo : EIATTR_NUM_MBARRIERS
	.align		4
.L_175:
        /*097c*/ 	.byte	0x03, 0x38
        /*097e*/ 	.short	0x0016


	//----- nvinfo : EIATTR_EXIT_INSTR_OFFSETS
	.align		4
        /*0980*/ 	.byte	0x04, 0x1c
        /*0982*/ 	.short	(.L_177 - .L_176)


	//   ....[0]....
.L_176:
        /*0984*/ 	.word	0x000009f0


	//   ....[1]....
        /*0988*/ 	.word	0x000145d0


	//   ....[2]....
        /*098c*/ 	.word	0x00017fe0


	//----- nvinfo : EIATTR_MAX_THREADS
	.align		4
.L_177:
        /*0990*/ 	.byte	0x04, 0x05
        /*0992*/ 	.short	(.L_179 - .L_178)
.L_178:
        /*0994*/ 	.word	0x00000200
        /*0998*/ 	.word	0x00000001
        /*099c*/ 	.word	0x00000001


	//----- nvinfo : EIATTR_CRS_STACK_SIZE
	.align		4
.L_179:
        /*09a0*/ 	.byte	0x04, 0x1e
        /*09a2*/ 	.short	(.L_181 - .L_180)
.L_180:
        /*09a4*/ 	.word	0x00000000


	//----- nvinfo : EIATTR_CBANK_PARAM_SIZE
	.align		4
.L_181:
        /*09a8*/ 	.byte	0x03, 0x19
        /*09aa*/ 	.short	0x0af0


	//----- nvinfo : EIATTR_PARAM_CBANK
	.align		4
        /*09ac*/ 	.byte	0x04, 0x0a
        /*09ae*/ 	.short	(.L_183 - .L_182)
	.align		4
.L_182:
        /*09b0*/ 	.word	index@(.nv.constant0._ZN7cutlass13device_kernelIN5flash11enable_sm90INS1_16FlashAttnFwdSm90INS1_25CollectiveMainloopFwdSm90ILi2EN4cute5tupleIJNS5_1CILi1EEES8_S8_EEENS6_IJNS7_ILi192EEENS7_ILi160EEENS7_ILi64EEEEEELi64ENS_12float_e4m3_tEfNS_4arch4Sm90ELb0ELb1ELb1ELb0ELb0ELb0ELb0ELb1ELb1ELb1ELb0ELb0EEENS1_21CollectiveEpilogueFwdINS6_IJSA_SC_SB_EEES9_NS_10bfloat16_tESG_Li384ELb0ELb1ELb0ELb1EEENS1_30DynamicPersistentTileSchedulerILi384ELi128ELb0ELb1ELb1EEEEEEEEEvNT_6ParamsE)
        /*09b4*/ 	.short	0x0210
        /*09b6*/ 	.short	0x0af0


	//----- nvinfo : EIATTR_SW_WAR
	.align		4
.L_183:
        /*09b8*/ 	.byte	0x04, 0x36
        /*09ba*/ 	.short	(.L_185 - .L_184)
.L_184:
        /*09bc*/ 	.word	0x00000008
.L_185:


//--------------------- .nv.info._ZN7cutlass13device_kernelIN5flash11enable_sm90INS1_16FlashAttnFwdSm90INS1_25CollectiveMainloopFwdSm90ILi2EN4cute5tupleIJNS5_1CILi1EEES8_S8_EEENS6_IJNS7_ILi192EEENS7_ILi160EEENS7_ILi64EEEEEELi64ENS_12float_e4m3_tEfNS_4arch4Sm90ELb0ELb1ELb1ELb1ELb0ELb0ELb0ELb1ELb1ELb1ELb0ELb0EEENS1_21CollectiveEpilogueFwdINS6_IJSA_SC_SB_EEES9_NS_10bfloat16_tESG_Li384ELb1ELb1ELb0ELb1EEENS1_36VarlenDynamicPersistentTileSchedulerILi192ELi160ELi384ELi128ELb0ELb1ELb1ELb1ELb0ELb1EEEEEEEEEvNT_6ParamsE --------------------------
	.section	.nv.info._ZN7cutlass13device_kernelIN5flash11enable_sm90INS1_16FlashAttnFwdSm90INS1_25CollectiveMainloopFwdSm90ILi2EN4cute5tupleIJNS5_1CILi1EEES8_S8_EEENS6_IJNS7_ILi192EEENS7_ILi160EEENS7_ILi64EEEEEELi64ENS_12float_e4m3_tEfNS_4arch4Sm90ELb0ELb1ELb1ELb1ELb0ELb0ELb0ELb1ELb1ELb1ELb0ELb0EEENS1_21CollectiveEpilogueFwdINS6_IJSA_SC_SB_EEES9_NS_10bfloat16_tESG_Li384ELb1ELb1ELb0ELb1EEENS1_36VarlenDynamicPersistentTileSchedulerILi192ELi160ELi384ELi128ELb0ELb1ELb1ELb1ELb0ELb1EEEEEEEEEvNT_6ParamsE,"",@"SHT_CUDA_INFO"
	.sectionflags	@""
	.align	4


	//----- nvinfo : EIATTR_CUDA_API_VERSION
	.align		4
        /*0000*/ 	.byte	0x04, 0x37
        /*0002*/ 	.short	(.L_187 - .L_186)
.L_186:
        /*0004*/ 	.word	0x00000082


	//----- nvinfo : EIATTR_KPARAM_INFO
	.align		4
.L_187:
        /*0008*/ 	.byte	0x04, 0x17
        /*000a*/ 	.short	(.L_189 - .L_188)
.L_188:
        /*000c*/ 	.word	0x00000000
        /*0010*/ 	.short	0x0000
        /*0012*/ 	.short	0x0070
        /*0014*/ 	.byte	0x00, 0xf0, 0x01, 0x2a


	//----- nvinfo : EIATTR_SPARSE_MMA_MASK
	.align		4
.L_189:
        /*0018*/ 	.byte	0x03, 0x50
        /*001a*/ 	.short	0x0000


	//----- nvinfo : EIATTR_MAXREG_COUNT
	.align		4
        /*001c*/ 	.byte	0x03, 0x1b
        /*001e*/ 	.short	0x0080


	//----- nvinfo : EIATTR_NUM_BARRIERS
	.align		4
        /*0020*/ 	.byte	0x02, 0x4c
        /*0022*/ 	.byte	0x09
	.zero		1


	//----- nvinfo : EIATTR_EXTERNS
	.align		4
        /*0024*/ 	.byte	0x04, 0x0f
        /*0026*/ 	.short	(.L_191 - .L_190)


	//   ....[0]....
	.align		4
.L_190:
        /*0028*/ 	.word	index@(__assertfail)


	//----- nvinfo : EIATTR_ANNOTATIONS
	.align		4
.L_191:
        /*002c*/ 	.byte	0x04, 0x55
        /*002e*/ 	.short	(.L_193 - .L_192)


	//   ....[0]....
.L_192:
        /*0030*/ 	.word	0x00000001
        /*0034*/ 	.byte	0x70, 0x57, 0x01, 0x00, 0x01, 0x00, 0x00, 0x00, 0x90, 0x58, 0x01, 0x00, 0x01, 0x00, 0x00, 0x00
        /*0044*/ 	.byte	0x20, 0x5a, 0x01, 0x00, 0x01, 0x00, 0x00, 0x00, 0x50, 0x5f, 0x01, 0x00, 0x01, 0x00, 0x00, 0x00
        /*0054*/ 	.byte	0x90, 0x73, 0x01, 0x00, 0x01, 0x00, 0x00, 0x00, 0x40, 0x75, 0x01, 0x00, 0x01, 0x00, 0x00, 0x00
        /*0064*/ 	.byte	0x30, 0x78, 0x01, 0x00, 0x01, 0x00, 0x00, 0x00, 0x00, 0x7c, 0x01, 0x00, 0x01, 0x00, 0x00, 0x00
        /*0074*/ 	.byte	0x20, 0x7c, 0x01, 0x00, 0x01, 0x00, 0x00, 0x00, 0x20, 0x9a, 0x01, 0x00


	//----- nvinfo : EIATTR_MERCURY_ISA_VERSION
	.align		4
.L_193:
        /*0080*/ 	.byte	0x03, 0x5f
        /*0082*/ 	.short	0x0101


	//----- nvinfo : EIATTR_UNUSED_LOAD_BYTE_OFFSET
	.align		4
        /*0084*/ 	.byte	0x04, 0x44
        /*0086*/ 	.short	(.L_195 - .L_194)


	//   ....[0]....
.L_194:
        /*0088*/ 	.word	0x00000a00
        /*008c*/ 	.word	0x0000fff0


	//   ....[1]....
        /*0090*/ 	.word	0x00012ec0
        /*0094*/ 	.word	0x0000fff0


	//----- nvinfo : EIATTR_INT_WARP_WIDE_INSTR_OFFSETS
	.align		4
.L_195:
        /*0098*/ 	.byte	0x04, 0x31
        /*009a*/ 	.short	(.L_197 - .L_196)


	//   ....[0]....
.L_196:
        /*009c*/ 	.word	0x00000130


	//   ....[1]....
        /*00a0*/ 	.word	0x00000170


	//   ....[2]....
        /*00a4*/ 	.word	0x000001e0


	//   ....[3]....
        /*00a8*/ 	.word	0x00016470


	//   ....[4]....
        /*00ac*/ 	.word	0x00016500


	//   ....[5]....
        /*00b0*/ 	.word	0x000188e0


	//   ....[6]....
        /*00b4*/ 	.word	0x00018970


	//----- nvinfo : EIATTR_COOP_GROUP_MASK_REGIDS
	.align		4
.L_197:
        /*00b8*/ 	.byte	0x04, 0x29
        /*00ba*/ 	.short	(.L_199 - .L_198)


	//   ....[0]....
.L_198:
        /*00bc*/ 	.word	0xffffffff


	//   ....[1]....
        /*00c0*/ 	.word	0xffffffff


	//   ....[2]....
        /*00c4*/ 	.word	0xffffffff


	//   ....[3]....
        /*00c8*/ 	.word	0xffffffff


	//   ....[4]....
        /*00cc*/ 	.word	0xffffffff


	//   ....[5]....
        /*00d0*/ 	.word	0xffffffff


	//   ....[6]....
        /*00d4*/ 	.word	0xffffffff


	//   ....[7]....
        /*00d8*/ 	.word	0xffffffff


	//   ....[8]....
        /*00dc*/ 	.word	0xffffffff


	//   ....[9]....
        /*00e0*/ 	.word	0xffffffff


	//   ....[10]....
        /*00e4*/ 	.word	0xffffffff


	//   ....[11]....
        /*00e8*/ 	.word	0xffffffff


	//   ....[12]....
        /*00ec*/ 	.word	0xffffffff


	//   ....[13]....
        /*00f0*/ 	.word	0xffffffff


	//   ....[14]....
        /*00f4*/ 	.word	0xffffffff


	//   ....[15]....
        /*00f8*/ 	.word	0xffffffff


	//   ....[16]....
        /*00fc*/ 	.word	0xffffffff


	//   ....[17]....
        /*0100*/ 	.word	0xffffffff


	//   ....[18]....
        /*0104*/ 	.word	0xffffffff


	//   ....[19]....
        /*0108*/ 	.word	0xffffffff


	//   ....[20]....
        /*010c*/ 	.word	0xffffffff


	//   ....[21]....
        /*0110*/ 	.word	0xffffffff


	//   ....[22]....
        /*0114*/ 	.word	0xffffffff


	//   ....[23]....
        /*0118*/ 	.word	0xffffffff


	//   ....[24]....
        /*011c*/ 	.word	0xffffffff


	//   ....[25]....
        /*0120*/ 	.word	0xffffffff


	//   ....[26]....
        /*0124*/ 	.word	0xffffffff


	//   ....[27]....
        /*0128*/ 	.word	0xffffffff


	//   ....[28]....
        /*012c*/ 	.word	0xffffffff


	//   ....[29]....
        /*0130*/ 	.word	0xffffffff


	//   ....[30]....
        /*0134*/ 	.word	0xffffffff


	//   ....[31]....
        /*0138*/ 	.word	0xffffffff


	//   ....[32]....
        /*013c*/ 	.word	0xffffffff


	//   ....[33]....
        /*0140*/ 	.word	0xffffffff


	//   ....[34]....
        /*0144*/ 	.word	0xffffffff


	//   ....[35]....
        /*0148*/ 	.word	0xffffffff


	//   ....[36]....
        /*014c*/ 	.word	0xffffffff


	//   ....[37]....
        /*0150*/ 	.word	0xffffffff


	//   ....[38]....
        /*0154*/ 	.word	0xffffffff


	//   ....[39]....
        /*0158*/ 	.word	0xffffffff


	//   ....[40]....
        /*015c*/ 	.word	0xffffffff


	//   ....[41]....
        /*0160*/ 	.word	0xffffffff


	//   ....[42]....
        /*0164*/ 	.word	0xffffffff


	//   ....[43]....
        /*0168*/ 	.word	0xffffffff


	//   ....[44]....
        /*016c*/ 	.word	0xffffffff


	//   ....[45]....
        /*0170*/ 	.word	0xffffffff


	//   ....[46]....
        /*0174*/ 	.word	0xffffffff


	//   ....[47]....
        /*0178*/ 	.word	0xffffffff


	//   ....[48]....
        /*017c*/ 	.word	0xffffffff


	//   ....[49]....
        /*0180*/ 	.word	0xffffffff


	//   ....[50]....
        /*0184*/ 	.word	0xffffffff


	//   ....[51]....
        /*0188*/ 	.word	0xffffffff


	//   ....[52]....
        /*018c*/ 	.word	0xffffffff


	//   ....[53]....
        /*0190*/ 	.word	0xffffffff


	//   ....[54]....
        /*0194*/ 	.word	0xffffffff


	//   ....[55]....
        /*0198*/ 	.word	0xffffffff


	//   ....[56]....
        /*019c*/ 	.word	0xffffffff


	//   ....[57]....
        /*01a0*/ 	.word	0xffffffff


	//   ....[58]....
        /*01a4*/ 	.word	0xffffffff


	//   ....[59]....
        /*01a8*/ 	.word	0xffffffff


	//   ....[60]....
        /*01ac*/ 	.word	0xffffffff


	//   ....[61]....
        /*01b0*/ 	.word	0xffffffff


	//   ....[62]....
        /*01b4*/ 	.word	0xffffffff


	//   ....[63]....
        /*01b8*/ 	.word	0xffffffff


	//   ....[64]....
        /*01bc*/ 	.word	0xffffffff


	//   ....[65]....
        /*01c0*/ 	.word	0xffffffff


	//   ....[66]....
        /*01c4*/ 	.word	0xffffffff


	//   ....[67]....
        /*01c8*/ 	.word	0xffffffff


	//   ....[68]....
        /*01cc*/ 	.word	0xffffffff


	//   ....[69]....
        /*01d0*/ 	.word	0xffffffff


	//   ....[70]....
        /*01d4*/ 	.word	0xffffffff


	//   ....[71]....
        /*01d8*/ 	.word	0xffffffff


	//   ....[72]....
        /*01dc*/ 	.word	0xffffffff


	//   ....[73]....
        /*01e0*/ 	.word	0xffffffff


	//   ....[74]....
        /*01e4*/ 	.word	0xffffffff


	//   ....[75]....
        /*01e8*/ 	.word	0xffffffff


	//   ....[76]....
        /*01ec*/ 	.word	0xffffffff


	//   ....[77]....
        /*01f0*/ 	.word	0xffffffff


	//   ....[78]....
        /*01f4*/ 	.word	0xffffffff


	//   ....[79]....
        /*01f8*/ 	.word	0xffffffff


	//   ....[80]....
        /*01fc*/ 	.word	0xffffffff


	//   ....[81]....
        /*0200*/ 	.word	0xffffffff


	//   ....[82]....
        /*0204*/ 	.word	0xffffffff


	//   ....[83]....
        /*0208*/ 	.word	0xffffffff


	//   ....[84]....
        /*020c*/ 	.word	0xffffffff


	//   ....[85]....
        /*0210*/ 	.word	0xffffffff


	//   ....[86]....
        /*0214*/ 	.word	0xffffffff


	//   ....[87]....
        /*0218*/ 	.word	0xffffffff


	//   ....[88]....
        /*021c*/ 	.word	0xffffffff


	//   ....[89]....
        /*0220*/ 	.word	0xffffffff


	//   ....[90]....
        /*0224*/ 	.word	0xffffffff


	//   ....[91]....
        /*0228*/ 	.word	0xffffffff


	//   ....[92]....
        /*022c*/ 	.word	0xffffffff


	//   ....[93]....
        /*0230*/ 	.word	0xffffffff


	//   ....[94]....
        /*0234*/ 	.word	0xffffffff


	//   ....[95]....
        /*0238*/ 	.word	0xffffffff


	//   ....[96]....
        /*023c*/ 	.word	0xffffffff


	//   ....[97]....
        /*0240*/ 	.word	0xffffffff


	//   ....[98]....
        /*0244*/ 	.word	0xffffffff


	//   ....[99]....
        /*0248*/ 	.word	0xffffffff


	//   ....[100]....
        /*024c*/ 	.word	0xffffffff


	//   ....[101]....
        /*0250*/ 	.word	0xffffffff


	//   ....[102]....
        /*0254*/ 	.word	0xffffffff


	//   ....[103]....
        /*0258*/ 	.word	0xffffffff


	//   ....[104]....
        /*025c*/ 	.word	0xffffffff


	//   ....[105]....
        /*0260*/ 	.word	0xffffffff


	//   ....[106]....
        /*0264*/ 	.word	0xffffffff


	//   ....[107]....
        /*0268*/ 	.word	0xffffffff


	//   ....[108]....
        /*026c*/ 	.word	0xffffffff


	//   ....[109]....
        /*0270*/ 	.word	0xffffffff


	//   ....[110]....
        /*0274*/ 	.word	0xffffffff


	//   ....[111]....
        /*0278*/ 	.word	0xffffffff


	//   ....[112]....
        /*027c*/ 	.word	0xffffffff


	//   ....[113]....
        /*0280*/ 	.word	0xffffffff


	//   ....[114]....
        /*0284*/ 	.word	0xffffffff


	//   ....[115]....
        /*0288*/ 	.word	0xffffffff


	//   ....[116]....
        /*028c*/ 	.word	0xffffffff


	//   ....[117]....
        /*0290*/ 	.word	0x0500000f


	//   ....[118]....
        /*0294*/ 	.word	0x0500000f


	//   ....[119]....
        /*0298*/ 	.word	0x0500000f


	//   ....[120]....
        /*029c*/ 	.word	0x0500000f


	//   ....[121]....
        /*02a0*/ 	.word	0x0500000f


	//   ....[122]....
        /*02a4*/ 	.word	0x0500000f


	//   ....[123]....
        /*02a8*/ 	.word	0x0500000f


	//   ....[124]....
        /*02ac*/ 	.word	0x0500000f


	//   ....[125]....
        /*02b0*/ 	.word	0x0500000f


	//   ....[126]....
        /*02b4*/ 	.word	0x0500000f


	//   ....[127]....
        /*02b8*/ 	.word	0x0500000f


	//   ....[128]....
        /*02bc*/ 	.word	0x0500000f


	//   ....[129]....
        /*02c0*/ 	.word	0x0500000f


	//   ....[130]....
        /*02c4*/ 	.word	0x0500000f


	//----- nvinfo : EIATTR_COOP_GROUP_INSTR_OFFSETS
	.align		4
.L_199:
        /*02c8*/ 	.byte	0x04, 0x28
        /*02ca*/ 	.short	(.L_201 - .L_200)


	//   ....[0]....
.L_200:
        /*02cc*/ 	.word	0x00000060


	//   ....[1]....
        /*02d0*/ 	.word	0x00000140


	//   ....[2]....
        /*02d4*/ 	.word	0x00000190


	//   ....[3]....
        /*02d8*/ 	.word	0x000003c0


	//   ....[4]....
        /*02dc*/ 	.word	0x00000520


	//   ....[5]....
        /*02e0*/ 	.word	0x00000640


	//   ....[6]....
        /*02e4*/ 	.word	0x000007a0


	//   ....[7]....
        /*02e8*/ 	.word	0x000017a0


	//   ....[8]....
        /*02ec*/ 	.word	0x000028e0


	//   ....[9]....
        /*02f0*/ 	.word	0x00003a40


	//   ....[10]....
        /*02f4*/ 	.word	0x00004780


	//   ....[11]....
        /*02f8*/ 	.word	0x00004870


	//   ....[12]....
        /*02fc*/ 	.word	0x00005320


	//   ....[13]....
        /*0300*/ 	.word	0x000053b0


	//   ....[14]....
        /*0304*/ 	.word	0x00007440


	//   ....[15]....
        /*0308*/ 	.word	0x00008650


	//   ....[16]....
        /*030c*/ 	.word	0x00008e80


	//   ....[17]....
        /*0310*/ 	.word	0x00008f90


	//   ....[18]....
        /*0314*/ 	.word	0x00009ae0


	//   ....[19]....
        /*0318*/ 	.word	0x00009b80


	//   ....[20]....
        /*031c*/ 	.word	0x0000c540


	//   ....[21]....
        /*0320*/ 	.word	0x0000c570


	//   ....[22]....
        /*0324*/ 	.word	0x0000c5d0


	//   ....[23]....
        /*0328*/ 	.word	0x0000c600


	//   ....[24]....
        /*032c*/ 	.word	0x0000ec10


	//   ....[25]....
        /*0330*/ 	.word	0x0000fef0


	//   ....[26]....
        /*0334*/ 	.word	0x00010710


	//   ....[27]....
        /*0338*/ 	.word	0x00010820


	//   ....[28]....
        /*033c*/ 	.word	0x00011370


	//   ....[29]....
        /*0340*/ 	.word	0x000113f0


	//   ....[30]....
        /*0344*/ 	.word	0x000128e0


	//   ....[31]....
        /*0348*/ 	.word	0x000128f0


	//   ....[32]....
        /*034c*/ 	.word	0x00012970


	//   ....[33]....
        /*0350*/ 	.word	0x00012980


	//   ....[34]....
        /*0354*/ 	.word	0x00013480


	//   ....[35]....
        /*0358*/ 	.word	0x00013490


	//   ....[36]....
        /*035c*/ 	.word	0x000134a0


	//   ....[37]....
        /*0360*/ 	.word	0x000134b0


	//   ....[38]....
        /*0364*/ 	.word	0x000134c0


	//   ....[39]....
        /*0368*/ 	.word	0x000134d0


	//   ....[40]....
        /*036c*/ 	.word	0x000134e0


	//   ....[41]....
        /*0370*/ 	.word	0x000134f0


	//   ....[42]....
        /*0374*/ 	.word	0x00013520


	//   ....[43]....
        /*0378*/ 	.word	0x00013530


	//   ....[44]....
        /*037c*/ 	.word	0x00013550


	//   ....[45]....
        /*0380*/ 	.word	0x00013560


	//   ....[46]....
        /*0384*/ 	.word	0x00013590


	//   ....[47]....
        /*0388*/ 	.word	0x000135b0


	//   ....[48]....
        /*038c*/ 	.word	0x000135e0


	//   ....[49]....
        /*0390*/ 	.word	0x000135f0


	//   ....[50]....
        /*0394*/ 	.word	0x00013a30


	//   ....[51]....
        /*0398*/ 	.word	0x00013a70


	//   ....[52]....
        /*039c*/ 	.word	0x00013aa0


	//   ....[53]....
        /*03a0*/ 	.word	0x00013ae0


	//   ....[54]....
        /*03a4*/ 	.word	0x00013ff0


	//   ....[55]....
        /*03a8*/ 	.word	0x00014010


	//   ....[56]....
        /*03ac*/ 	.word	0x00014050


	//   ....[57]....
        /*03b0*/ 	.word	0x00014080


	//   ....[58]....
        /*03b4*/ 	.word	0x00014090


	//   ....[59]....
        /*03b8*/ 	.word	0x000140a0


	//   ....[60]....
        /*03bc*/ 	.word	0x000140c0


	//   ....[61]....
        /*03c0*/ 	.word	0x000140e0


	//   ....[62]....
        /*03c4*/ 	.word	0x00014970


	//   ....[63]....
        /*03c8*/ 	.word	0x000149a0


	//   ....[64]....
        /*03cc*/ 	.word	0x000149e0


	//   ....[65]....
        /*03d0*/ 	.word	0x00014a10


	//   ....[66]....
        /*03d4*/ 	.word	0x00014a20


	//   ....[67]....
        /*03d8*/ 	.word	0x00014a30


	//   ....[68]....
        /*03dc*/ 	.word	0x00014a40


	//   ....[69]....
        /*03e0*/ 	.word	0x00014a60


	//   ....[70]....
        /*03e4*/ 	.word	0x00014bc0


	//   ....[71]....
        /*03e8*/ 	.word	0x00014d90


	//   ....[72]....
        /*03ec*/ 	.word	0x00014dc0


	//   ....[73]....
        /*03f0*/ 	.word	0x00014df0


	//   ....[74]....
        /*03f4*/ 	.word	0x00014e20


	//   ....[75]....
        /*03f8*/ 	.word	0x00014e50


	//   ....[76]....
        /*03fc*/ 	.word	0x00014e90


	//   ....[77]....
        /*0400*/ 	.word	0x00015010


	//   ....[78]....
        /*0404*/ 	.word	0x00015040


	//   ....[79]....
        /*0408*/ 	.word	0x00015070


	//   ....[80]....
        /*040c*/ 	.word	0x000150a0


	//   ....[81]....
        /*0410*/ 	.word	0x000150d0


	//   ....[82]....
        /*0414*/ 	.word	0x00015110


	//   ....[83]....
        /*0418*/ 	.word	0x000151a0


	//   ....[84]....
        /*041c*/ 	.word	0x00015230


	//   ....[85]....
        /*0420*/ 	.word	0x000152e0


	//   ....[86]....
        /*0424*/ 	.word	0x00016bd0


	//   ....[87]....
        /*0428*/ 	.word	0x00017850


	//   ....[88]....
        /*042c*/ 	.word	0x00017890


	//   ....[89]....
        /*0430*/ 	.word	0x000178a0


	//   ....[90]....
        /*0434*/ 	.word	0x00017930


	//   ....[91]....
        /*0438*/ 	.word	0x00017980


	//   ....[92]....
        /*043c*/ 	.word	0x000179b0


	//   ....[93]....
        /*0440*/ 	.word	0x000179d0


	//   ....[94]....
        /*0444*/ 	.word	0x000179f0


	//   ....[95]....
        /*0448*/ 	.word	0x00017a40


	//   ....[96]....
        /*044c*/ 	.word	0x00017a70


	//   ....[97]....
        /*0450*/ 	.word	0x00017ad0


	//   ....[98]....
        /*0454*/ 	.word	0x00017af0


	//   ....[99]....
        /*0458*/ 	.word	0x00018ff0


	//   ....[100]....
        /*045c*/ 	.word	0x00019020


	//   ....[101]....
        /*0460*/ 	.word	0x00019050


	//   ....[102]....
        /*0464*/ 	.word	0x00019080


	//   ....[103]....
        /*0468*/ 	.word	0x00019090


	//   ....[104]....
        /*046c*/ 	.word	0x000190b0


	//   ....[105]....
        /*0470*/ 	.word	0x000190d0


	//   ....[106]....
        /*0474*/ 	.word	0x00019110


	//   ....[107]....
        /*0478*/ 	.word	0x00019250


	//   ....[108]....
        /*047c*/ 	.word	0x00019280


	//   ....[109]....
        /*0480*/ 	.word	0x000192c0


	//   ....[110]....
        /*0484*/ 	.word	0x000192f0


	//   ....[111]....
        /*0488*/ 	.word	0x00019320


	//   ....[112]....
        /*048c*/ 	.word	0x00019350


	//   ....[113]....
        /*0490*/ 	.word	0x000193f0


	//   ....[114]....
        /*0494*/ 	.word	0x00019490


	//   ....[115]....
        /*0498*/ 	.word	0x00019540


	//   ....[116]....
        /*049c*/ 	.word	0x00019b40


	//   ....[117]....
        /*04a0*/ 	.word	0x0001a1d0


	//   ....[118]....
        /*04a4*/ 	.word	0x0001a3a0


	//   ....[119]....
        /*04a8*/ 	.word	0x0001a3f0


	//   ....[120]....
        /*04ac*/ 	.word	0x0001a4a0


	//   ....[121]....
        /*04b0*/ 	.word	0x0001a580


	//   ....[122]....
        /*04b4*/ 	.word	0x0001a600


	//   ....[123]....
        /*04b8*/ 	.word	0x0001a6a0


	//   ....[124]....
        /*04bc*/ 	.word	0x0001a720


	//   ....[125]....
        /*04c0*/ 	.word	0x0001a7d0


	//   ....[126]....
        /*04c4*/ 	.word	0x0001a830


	//   ....[127]....
        /*04c8*/ 	.word	0x0001a8e0


	//   ....[128]....
        /*04cc*/ 	.word	0x0001a960


	//   ....[129]....
        /*04d0*/ 	.word	0x0001aa00


	//   ....[130]....
        /*04d4*/ 	.word	0x0001ad40


	//----- nvinfo : EIATTR_REG_RECONFIG
	.align		4
.L_201:
        /*04d8*/ 	.byte	0x01, 0x54
	.zero		2


	//----- nvinfo : EIATTR_SYSCALL_OFFSETS
	.align		4
        /*04dc*/ 	.byte	0x04, 0x46
        /*04de*/ 	.short	(.L_203 - .L_202)


	//   ....[0]....
.L_202:
        /*04e0*/ 	.word	0x00001960


	//   ....[1]....
        /*04e4*/ 	.word	0x00016660


	//   ....[2]....
        /*04e8*/ 	.word	0x000167d0


	//   ....[3]....
        /*04ec*/ 	.word	0x00016920


	//   ....[4]....
        /*04f0*/ 	.word	0x00016a60


	//   ....[5]....
        /*04f4*/ 	.word	0x00017370


	//----- nvinfo : EIATTR_MBARRIER_INSTR_OFFSETS
	.align		4
.L_203:
        /*04f8*/ 	.byte	0x04, 0x39
        /*04fa*/ 	.short	(.L_205 - .L_204)


	//   ....[0]....
.L_204:
        /*04fc*/ 	.word	0x00000270
        /*0500*/ 	.word	0x000000ff
        /*0504*/ 	.word	0x00013200
        /*0508*/ 	.short	0x0100
        /*050a*/ 	.byte	0x08
	.zero		1


	//   ....[1]....
        /*050c*/ 	.word	0x00000280
        /*0510*/ 	.word	0x000000ff
        /*0514*/ 	.word	0x00013220
        /*0518*/ 	.short	0x0100
        /*051a*/ 	.byte	0x08
	.zero		1


	//   ....[2]....
        /*051c*/ 	.word	0x00000370
        /*0520*/ 	.word	0x000000ff
        /*0524*/ 	.word	0x00013230
        /*0528*/ 	.short	0x0100
        /*052a*/ 	.byte	0x08
	.zero		1


	//   ....[3]....
        /*052c*/ 	.word	0x00000380
        /*0530*/ 	.word	0x000000ff
        /*0534*/ 	.word	0x00013240
        /*0538*/ 	.short	0x0100
        /*053a*/ 	.byte	0x08
	.zero		1


	//   ....[4]....
        /*053c*/ 	.word	0x00000390
        /*0540*/ 	.word	0x000000ff
        /*0544*/ 	.word	0x00013238
        /*0548*/ 	.short	0x0100
        /*054a*/ 	.byte	0x08
	.zero		1


	//   ....[5]....
        /*054c*/ 	.word	0x000003a0
        /*0550*/ 	.word	0x000000ff
        /*0554*/ 	.word	0x00013248
        /*0558*/ 	.short	0x0100
        /*055a*/ 	.byte	0x08
	.zero		1


	//   ....[6]....
        /*055c*/ 	.word	0x000004d0
        /*0560*/ 	.word	0x000000ff
        /*0564*/ 	.word	0x00013250
        /*0568*/ 	.short	0x0100
        /*056a*/ 	.byte	0x08
	.zero		1


	//   ....[7]....
        /*056c*/ 	.word	0x000004e0
        /*0570*/ 	.word	0x000000ff
        /*0574*/ 	.word	0x00013260
        /*0578*/ 	.short	0x0100
        /*057a*/ 	.byte	0x08
	.zero		1


	//   ....[8]....
        /*057c*/ 	.word	0x000004f0
        /*0580*/ 	.word	0x000000ff
        /*0584*/ 	.word	0x00013258
        /*0588*/ 	.short	0x0100
        /*058a*/ 	.byte	0x08
	.zero		1


	//   ....[9]....
        /*058c*/ 	.word	0x00000500
        /*0590*/ 	.word	0x000000ff
        /*0594*/ 	.word	0x00013268
        /*0598*/ 	.short	0x0100
        /*059a*/ 	.byte	0x08
	.zero		1


	//   ....[10]....
        /*059c*/ 	.word	0x000005f0
        /*05a0*/ 	.word	0x000000ff
        /*05a4*/ 	.word	0x00013270
        /*05a8*/ 	.short	0x0100
        /*05aa*/ 	.byte	0x06
	.zero		1


	//   ....[11]....
        /*05ac*/ 	.word	0x00000600
        /*05b0*/ 	.word	0x000000ff
        /*05b4*/ 	.word	0x00013280
        /*05b8*/ 	.short	0x0100
        /*05ba*/ 	.byte	0x06
	.zero		1


	//   ....[12]....
        /*05bc*/ 	.word	0x00000610
        /*05c0*/ 	.word	0x000000ff
        /*05c4*/ 	.word	0x00013278
        /*05c8*/ 	.short	0x0100
        /*05ca*/ 	.byte	0x06
	.zero		1


	//   ....[13]....
        /*05cc*/ 	.word	0x00000620
        /*05d0*/ 	.word	0x000000ff
        /*05d4*/ 	.word	0x00013288
        /*05d8*/ 	.short	0x0100
        /*05da*/ 	.byte	0x06
	.zero		1


	//   ....[14]....
        /*05dc*/ 	.word	0x00000750
        /*05e0*/ 	.word	0x000000ff
        /*05e4*/ 	.word	0x00013290
        /*05e8*/ 	.short	0x0100
        /*05ea*/ 	.byte	0x08
	.zero		1


	//   ....[15]....
        /*05ec*/ 	.word	0x00000760
        /*05f0*/ 	.word	0x000000ff
        /*05f4*/ 	.word	0x000132a0
        /*05f8*/ 	.short	0x0100
        /*05fa*/ 	.byte	0x08
	.zero		1


	//   ....[16]....
        /*05fc*/ 	.word	0x00000770
        /*0600*/ 	.word	0x000000ff
        /*0604*/ 	.word	0x00013298
        /*0608*/ 	.short	0x0100
        /*060a*/ 	.byte	0x08
	.zero		1


	//   ....[17]....
        /*060c*/ 	.word	0x00000780
        /*0610*/ 	.word	0x000000ff
        /*0614*/ 	.word	0x000132a8
        /*0618*/ 	.short	0x0100
        /*061a*/ 	.byte	0x08
	.zero		1


	//   ....[18]....
        /*061c*/ 	.word	0x000008b0
        /*0620*/ 	.word	0x000000ff
        /*0624*/ 	.word	0x000132b0
        /*0628*/ 	.short	0x0100
        /*062a*/ 	.byte	0x08
	.zero		1


	//   ....[19]....
        /*062c*/ 	.word	0x000008c0
        /*0630*/ 	.word	0x000000ff
        /*0634*/ 	.word	0x000132c0
        /*0638*/ 	.short	0x0100
        /*063a*/ 	.byte	0x08
	.zero		1


	//   ....[20]....
        /*063c*/ 	.word	0x000008d0
        /*0640*/ 	.word	0x000000ff
        /*0644*/ 	.word	0x000132b8
        /*0648*/ 	.short	0x0100
        /*064a*/ 	.byte	0x08
	.zero		1


	//   ....[21]....
        /*064c*/ 	.word	0x000008e0
        /*0650*/ 	.word	0x000000ff
        /*0654*/ 	.word	0x000132c8
        /*0658*/ 	.short	0x0100
        /*065a*/ 	.byte	0x08
	.zero		1


	//   ....[22]....
        /*065c*/ 	.word	0x00001cb0
        /*0660*/ 	.word	0x000000ff
        /*0664*/ 	.word	0x00013200
        /*0668*/ 	.short	0x010a
        /*066a*/ 	.byte	0x2d
	.zero		1


	//   ....[23]....
        /*066c*/ 	.word	0x00001d50
        /*0670*/ 	.word	0x0000006a
        /*0674*/ 	.word	0x00013230
        /*0678*/ 	.short	0x010a
        /*067a*/ 	.byte	0x3f
	.zero		1


	//   ....[24]....
        /*067c*/ 	.word	0x00001d90
        /*0680*/ 	.word	0x0000006a
        /*0684*/ 	.word	0x00013230
        /*0688*/ 	.short	0x010a
        /*068a*/ 	.byte	0x3f
	.zero		1


	//   ....[25]....
        /*068c*/ 	.word	0x000029f0
        /*0690*/ 	.word	0x0000006a
        /*0694*/ 	.word	0x00000000
        /*0698*/ 	.short	0x0101
        /*069a*/ 	.byte	0x3f
	.zero		1


	//   ....[26]....
        /*069c*/ 	.word	0x00006490
        /*06a0*/ 	.word	0x000000ff
        /*06a4*/ 	.word	0x00013230
        /*06a8*/ 	.short	0x010a
        /*06aa*/ 	.byte	0x18
	.zero		1


	//   ....[27]....
        /*06ac*/ 	.word	0x000064d0
        /*06b0*/ 	.word	0x000000ff
        /*06b4*/ 	.word	0x00013230
        /*06b8*/ 	.short	0x010a
        /*06ba*/ 	.byte	0x18
	.zero		1


	//   ....[28]....
        /*06bc*/ 	.word	0x00006920
        /*06c0*/ 	.word	0x000000ff
        /*06c4*/ 	.word	0x00013250
        /*06c8*/ 	.short	0x010a
        /*06ca*/ 	.byte	0x0b
	.zero		1


	//   ....[29]....
        /*06cc*/ 	.word	0x00006960
        /*06d0*/ 	.word	0x000000ff
        /*06d4*/ 	.word	0x00013250
        /*06d8*/ 	.short	0x010a
        /*06da*/ 	.byte	0x0b
	.zero		1


	//   ....[30]....
        /*06dc*/ 	.word	0x00007460
        /*06e0*/ 	.word	0x00000038
        /*06e4*/ 	.word	0x00000000
        /*06e8*/ 	.short	0x0101
        /*06ea*/ 	.byte	0x3f
	.zero		1


	//   ....[31]....
        /*06ec*/ 	.word	0x0000a860
        /*06f0*/ 	.word	0x000000ff
        /*06f4*/ 	.word	0x00000000
        /*06f8*/ 	.short	0x0101
        /*06fa*/ 	.byte	0x06
	.zero		1


	//   ....[32]....
        /*06fc*/ 	.word	0x0000b060
        /*0700*/ 	.word	0x000000ff
        /*0704*/ 	.word	0x00013230
        /*0708*/ 	.short	0x010a
        /*070a*/ 	.byte	0x06
	.zero		1


	//   ....[33]....
        /*070c*/ 	.word	0x0000b0a0
        /*0710*/ 	.word	0x000000ff
        /*0714*/ 	.word	0x00013230
        /*0718*/ 	.short	0x010a
        /*071a*/ 	.byte	0x06
	.zero		1


	//   ....[34]....
        /*071c*/ 	.word	0x0000b4f0
        /*0720*/ 	.word	0x000000ff
        /*0724*/ 	.word	0x00013250
        /*0728*/ 	.short	0x010a
        /*072a*/ 	.byte	0x0b
	.zero		1


	//   ....[35]....
        /*072c*/ 	.word	0x0000bce0
        /*0730*/ 	.word	0x000000ff
        /*0734*/ 	.word	0x00013250
        /*0738*/ 	.short	0x010a
        /*073a*/ 	.byte	0x0b
	.zero		1


	//   ....[36]....
        /*073c*/ 	.word	0x0000d4e0
        /*0740*/ 	.word	0x00000004
        /*0744*/ 	.word	0x00000000
        /*0748*/ 	.short	0x0101
        /*074a*/ 	.byte	0x3f
	.zero		1


	//   ....[37]....
        /*074c*/ 	.word	0x0000d7b0
        /*0750*/ 	.word	0x000000ff
        /*0754*/ 	.word	0x00000000
        /*0758*/ 	.short	0x0101
        /*075a*/ 	.byte	0x06
	.zero		1


	//   ....[38]....
        /*075c*/ 	.word	0x0000dd20
        /*0760*/ 	.word	0x000000ff
        /*0764*/ 	.word	0x00013230
        /*0768*/ 	.short	0x010a
        /*076a*/ 	.byte	0x06
	.zero		1


	//   ....[39]....
        /*076c*/ 	.word	0x0000dd60
        /*0770*/ 	.word	0x000000ff
        /*0774*/ 	.word	0x00013230
        /*0778*/ 	.short	0x010a
        /*077a*/ 	.byte	0x06
	.zero		1


	//   ....[40]....
        /*077c*/ 	.word	0x0000e1b0
        /*0780*/ 	.word	0x000000ff
        /*0784*/ 	.word	0x00013250
        /*0788*/ 	.short	0x010a
        /*078a*/ 	.byte	0x0b
	.zero		1


	//   ....[41]....
        /*078c*/ 	.word	0x0000e1f0
        /*0790*/ 	.word	0x000000ff
        /*0794*/ 	.word	0x00013250
        /*0798*/ 	.short	0x010a
        /*079a*/ 	.byte	0x0b
	.zero		1


	//   ....[42]....
        /*079c*/ 	.word	0x0000ecf0
        /*07a0*/ 	.word	0x00000038
        /*07a4*/ 	.word	0x00000000
        /*07a8*/ 	.short	0x0101
        /*07aa*/ 	.byte	0x3f
	.zero		1


	//   ....[43]....
        /*07ac*/ 	.word	0x00012100
        /*07b0*/ 	.word	0x000000ff
        /*07b4*/ 	.word	0x00000000
        /*07b8*/ 	.short	0x0101
        /*07ba*/ 	.byte	0x06
	.zero		1


	//   ....[44]....
        /*07bc*/ 	.word	0x000125a0
        /*07c0*/ 	.word	0x000000ff
        /*07c4*/ 	.word	0x00013250
        /*07c8*/ 	.short	0x010a
        /*07ca*/ 	.byte	0x0e
	.zero		1


	//   ....[45]....
        /*07cc*/ 	.word	0x000125e0
        /*07d0*/ 	.word	0x000000ff
        /*07d4*/ 	.word	0x00013250
        /*07d8*/ 	.short	0x010a
        /*07da*/ 	.byte	0x0e
	.zero		1


	//   ....[46]....
        /*07dc*/ 	.word	0x00012c60
        /*07e0*/ 	.word	0x000000ff
        /*07e4*/ 	.word	0x00000000
        /*07e8*/ 	.short	0x0101
        /*07ea*/ 	.byte	0x04
	.zero		1


	//   ....[47]....
        /*07ec*/ 	.word	0x00013ec0
        /*07f0*/ 	.word	0x00000009
        /*07f4*/ 	.word	0x00000000
        /*07f8*/ 	.short	0x0101
        /*07fa*/ 	.byte	0x3f
	.zero		1


	//   ....[48]....
        /*07fc*/ 	.word	0x00016e00
        /*0800*/ 	.word	0x00000005
        /*0804*/ 	.word	0x00013280
        /*0808*/ 	.short	0x010a
        /*080a*/ 	.byte	0x3f
	.zero		1


	//   ....[49]....
        /*080c*/ 	.word	0x00016fa0
        /*0810*/ 	.word	0x00000005
        /*0814*/ 	.word	0x00013240
        /*0818*/ 	.short	0x010a
        /*081a*/ 	.byte	0x3f
	.zero		1


	//   ....[50]....
        /*081c*/ 	.word	0x00017b90
        /*0820*/ 	.word	0x00000012
        /*0824*/ 	.word	0x00013200
        /*0828*/ 	.short	0x0107
        /*082a*/ 	.byte	0x3f
	.zero		1


	//   ....[51]....
        /*082c*/ 	.word	0x00017c80
        /*0830*/ 	.word	0x00000012
        /*0834*/ 	.word	0x00013200
        /*0838*/ 	.short	0x0101
        /*083a*/ 	.byte	0x3f
	.zero		1


	//   ....[52]....
        /*083c*/ 	.word	0x00017ca0
        /*0840*/ 	.word	0x00000012
        /*0844*/ 	.word	0x00013220
        /*0848*/ 	.short	0x010a
        /*084a*/ 	.byte	0x3f
	.zero		1


	//   ....[53]....
        /*084c*/ 	.word	0x00017f60
        /*0850*/ 	.word	0x00000004
        /*0854*/ 	.word	0x00013280
        /*0858*/ 	.short	0x010a
        /*085a*/ 	.byte	0x3f
	.zero		1


	//   ....[54]....
        /*085c*/ 	.word	0x000181a0
        /*0860*/ 	.word	0x00000004
        /*0864*/ 	.word	0x00013240
        /*0868*/ 	.short	0x010a
        /*086a*/ 	.byte	0x3f
	.zero		1


	//   ....[55]....
        /*086c*/ 	.word	0x00018460
        /*0870*/ 	.word	0x00000003
        /*0874*/ 	.word	0x00013270
        /*0878*/ 	.short	0x010a
        /*087a*/ 	.byte	0x3f
	.zero		1


	//   ....[56]....
        /*087c*/ 	.word	0x000184e0
        /*0880*/ 	.word	0x00000003
        /*0884*/ 	.word	0x00013260
        /*0888*/ 	.short	0x010a
        /*088a*/ 	.byte	0x3f
	.zero		1


	//   ....[57]....
        /*088c*/ 	.word	0x000187c0
        /*0890*/ 	.word	0x00000003
        /*0894*/ 	.word	0x00013250
        /*0898*/ 	.short	0x0101
        /*089a*/ 	.byte	0x3f
	.zero		1


	//   ....[58]....
        /*089c*/ 	.word	0x00018840
        /*08a0*/ 	.word	0x00000002
        /*08a4*/ 	.word	0x00000000
        /*08a8*/ 	.short	0x0101
        /*08aa*/ 	.byte	0x3f
	.zero		1


	//   ....[59]....
        /*08ac*/ 	.word	0x00018a30
        /*08b0*/ 	.word	0x00000002
        /*08b4*/ 	.word	0x00013270
        /*08b8*/ 	.short	0x010a
        /*08ba*/ 	.byte	0x3f
	.zero		1


	//   ....[60]....
        /*08bc*/ 	.word	0x00018ab0
        /*08c0*/ 	.word	0x00000002
        /*08c4*/ 	.word	0x00013260
        /*08c8*/ 	.short	0x010a
        /*08ca*/ 	.byte	0x3f
	.zero		1


	//   ....[61]....
        /*08cc*/ 	.word	0x00018d80
        /*08d0*/ 	.word	0x00000002
        /*08d4*/ 	.word	0x00013250
        /*08d8*/ 	.short	0x0101
        /*08da*/ 	.byte	0x3f
	.zero		1


	//   ....[62]....
        /*08dc*/ 	.word	0x00018dd0
        /*08e0*/ 	.word	0x00000000
        /*08e4*/ 	.word	0x00000000
        /*08e8*/ 	.short	0x0101
        /*08ea*/ 	.byte	0x3f
	.zero		1


	//   ....[63]....
        /*08ec*/ 	.word	0x00019ac0
        /*08f0*/ 	.word	0x00000006
        /*08f4*/ 	.word	0x00013220
        /*08f8*/ 	.short	0x010a
        /*08fa*/ 	.byte	0x3f
	.zero		1


	//   ....[64]....
        /*08fc*/ 	.word	0x00019c60
        /*0900*/ 	.word	0x00000005
        /*0904*/ 	.word	0x00000000
        /*0908*/ 	.short	0x010a
        /*090a*/ 	.byte	0x3f
	.zero		1


	//   ....[65]....
        /*090c*/ 	.word	0x00019cd0
        /*0910*/ 	.word	0x00000009
        /*0914*/ 	.word	0x00000000
        /*0918*/ 	.short	0x010a
        /*091a*/ 	.byte	0x3f
	.zero		1


	//   ....[66]....
        /*091c*/ 	.word	0x00019d20
        /*0920*/ 	.word	0x00000013
        /*0924*/ 	.word	0x00013260
        /*0928*/ 	.short	0x010a
        /*092a*/ 	.byte	0x3f
	.zero		1


	//   ....[67]....
        /*092c*/ 	.word	0x00019d70
        /*0930*/ 	.word	0x00000007
        /*0934*/ 	.word	0x00013260
        /*0938*/ 	.short	0x010a
        /*093a*/ 	.byte	0x3f
	.zero		1


	//   ....[68]....
        /*093c*/ 	.word	0x00019db0
        /*0940*/ 	.word	0x00000013
        /*0944*/ 	.word	0x00013280
        /*0948*/ 	.short	0x010a
        /*094a*/ 	.byte	0x3f
	.zero		1


	//   ....[69]....
        /*094c*/ 	.word	0x00019dd0
        /*0950*/ 	.word	0x00000007
        /*0954*/ 	.word	0x00013280
        /*0958*/ 	.short	0x010a
        /*095a*/ 	.byte	0x3f
	.zero		1


	//   ....[70]....
        /*095c*/ 	.word	0x00019e40
        /*0960*/ 	.word	0x00000003
        /*0964*/ 	.word	0x00013200
        /*0968*/ 	.short	0x010a
        /*096a*/ 	.byte	0x3f
	.zero		1


	//   ....[71]....
        /*096c*/ 	.word	0x00019e90
        /*0970*/ 	.word	0x0000006a
        /*0974*/ 	.word	0x00013230
        /*0978*/ 	.short	0x010a
        /*097a*/ 	.byte	0x3f
	.zero		1


	//   ....[72]....
        /*097c*/ 	.word	0x00019ef0
        /*0980*/ 	.word	0x00000008
        /*0984*/ 	.word	0x00013230
        /*0988*/ 	.short	0x010a
        /*098a*/ 	.byte	0x3f
	.zero		1


	//   ....[73]....
        /*098c*/ 	.word	0x00019f50
        /*0990*/ 	.word	0x00000008
        /*0994*/ 	.word	0x00013250
        /*0998*/ 	.short	0x010a
        /*099a*/ 	.byte	0x3f
	.zero		1


	//   ....[74]....
        /*099c*/ 	.word	0x00019fb0
        /*09a0*/ 	.word	0x0000000a
        /*09a4*/ 	.word	0x00013230
        /*09a8*/ 	.short	0x010a
        /*09aa*/ 	.byte	0x3f
	.zero		1


	//   ....[75]....
        /*09ac*/ 	.word	0x0001a010
        /*09b0*/ 	.word	0x0000000a
        /*09b4*/ 	.word	0x00013250
        /*09b8*/ 	.short	0x010a
        /*09ba*/ 	.byte	0x3f
	.zero		1


	//   ....[76]....
        /*09bc*/ 	.word	0x0001a070
        /*09c0*/ 	.word	0x0000000a
        /*09c4*/ 	.word	0x00013230
        /*09c8*/ 	.short	0x010a
        /*09ca*/ 	.byte	0x3f
	.zero		1


	//   ....[77]....
        /*09cc*/ 	.word	0x0001a0d0
        /*09d0*/ 	.word	0x0000000a
        /*09d4*/ 	.word	0x00013250
        /*09d8*/ 	.short	0x010a
        /*09da*/ 	.byte	0x3f
	.zero		1


	//   ....[78]....
        /*09dc*/ 	.word	0x0001a130
        /*09e0*/ 	.word	0x00000003
        /*09e4*/ 	.word	0x00013250
        /*09e8*/ 	.short	0x010a
        /*09ea*/ 	.byte	0x3f
	.zero		1


	//   ....[79]....
        /*09ec*/ 	.word	0x0001a280
        /*09f0*/ 	.word	0x00000005
        /*09f4*/ 	.word	0x00013280
        /*09f8*/ 	.short	0x010a
        /*09fa*/ 	.byte	0x3f
	.zero		1


	//   ....[80]....
        /*09fc*/ 	.word	0x0001a2d0
        /*0a00*/ 	.word	0x00000005
        /*0a04*/ 	.word	0x00013240
        /*0a08*/ 	.short	0x010a
        /*0a0a*/ 	.byte	0x3f
	.zero		1


	//   ....[81]....
        /*0a0c*/ 	.word	0x0001aa30
        /*0a10*/ 	.word	0x00000012
        /*0a14*/ 	.word	0x00013220
        /*0a18*/ 	.short	0x010a
        /*0a1a*/ 	.byte	0x3f
	.zero		1


	//   ....[82]....
        /*0a1c*/ 	.word	0x0001aa80
        /*0a20*/ 	.word	0x00000004
        /*0a24*/ 	.word	0x00013280
        /*0a28*/ 	.short	0x010a
        /*0a2a*/ 	.byte	0x3f
	.zero		1


	//   ....[83]....
        /*0a2c*/ 	.word	0x0001aad0
        /*0a30*/ 	.word	0x00000004
        /*0a34*/ 	.word	0x00013240
        /*0a38*/ 	.short	0x010a
        /*0a3a*/ 	.byte	0x3f
	.zero		1


	//   ....[84]....
        /*0a3c*/ 	.word	0x0001ab20
        /*0a40*/ 	.word	0x00000003
        /*0a44*/ 	.word	0x00013270
        /*0a48*/ 	.short	0x010a
        /*0a4a*/ 	.byte	0x3f
	.zero		1


	//   ....[85]....
        /*0a4c*/ 	.word	0x0001ab70
        /*0a50*/ 	.word	0x00000003
        /*0a54*/ 	.word	0x00013260
        /*0a58*/ 	.short	0x010a
        /*0a5a*/ 	.byte	0x3f
	.zero		1


	//   ....[86]....
        /*0a5c*/ 	.word	0x0001abc0
        /*0a60*/ 	.word	0x00000002
        /*0a64*/ 	.word	0x00013270
        /*0a68*/ 	.short	0x010a
        /*0a6a*/ 	.byte	0x3f
	.zero		1


	//   ....[87]....
        /*0a6c*/ 	.word	0x0001ac10
        /*0a70*/ 	.word	0x00000002
        /*0a74*/ 	.word	0x00013260
        /*0a78*/ 	.short	0x010a
        /*0a7a*/ 	.byte	0x3f
	.zero		1


	//   ....[88]....
        /*0a7c*/ 	.word	0x0001ac60
        /*0a80*/ 	.word	0x00000006
        /*0a84*/ 	.word	0x00013220
        /*0a88*/ 	.short	0x010a
        /*0a8a*/ 	.byte	0x3f
	.zero		1


	//   ....[89]....
        /*0a8c*/ 	.word	0x0001ae00
        /*0a90*/ 	.word	0x00000005
        /*0a94*/ 	.word	0x00000000
        /*0a98*/ 	.short	0x010a
        /*0a9a*/ 	.byte	0x3f
	.zero		1


	//   ....[90]....
        /*0a9c*/ 	.word	0x0001ae50
        /*0aa0*/ 	.word	0x00000009
        /*0aa4*/ 	.word	0x00000000
        /*0aa8*/ 	.short	0x010a
        /*0aaa*/ 	.byte	0x3f
	.zero		1


	//   ....[91]....
        /*0aac*/ 	.word	0x0001aea0
        /*0ab0*/ 	.word	0x00000013
        /*0ab4*/ 	.word	0x00013260
        /*0ab8*/ 	.short	0x010a
        /*0aba*/ 	.byte	0x3f
	.zero		1


	//   ....[92]....
        /*0abc*/ 	.word	0x0001aef0
        /*0ac0*/ 	.word	0x00000007
        /*0ac4*/ 	.word	0x00013260
        /*0ac8*/ 	.short	0x010a
        /*0aca*/ 	.byte	0x3f
	.zero		1


	//   ....[93]....
        /*0acc*/ 	.word	0x0001af40
        /*0ad0*/ 	.word	0x00000013
        /*0ad4*/ 	.word	0x00013280
        /*0ad8*/ 	.short	0x010a
        /*0ada*/ 	.byte	0x3f
	.zero		1


	//----- nvinfo : EIATTR_NUM_MBARRIERS
	.align		4
.L_205:
        /*0adc*/ 	.byte	0x03, 0x38
        /*0ade*/ 	.short	0x0016


	//----- nvinfo : EIATTR_EXIT_INSTR_OFFSETS
	.align		4
        /*0ae0*/ 	.byte	0x04, 0x1c
        /*0ae2*/ 	.short	(.L_207 - .L_206)


	//   ....[0]....
.L_206:
        /*0ae4*/ 	.word	0x00000a40


	//   ....[1]....
        /*0ae8*/ 	.word	0x00014b70


	//   ....[2]....
        /*0aec*/ 	.word	0x00019e20


	//----- nvinfo : EIATTR_MAX_THREADS
	.align		4
.L_207:
        /*0af0*/ 	.byte	0x04, 0x05
        /*0af2*/ 	.short	(.L_209 - .L_208)
.L_208:
        /*0af4*/ 	.word	0x00000200
        /*0af8*/ 	.word	0x00000001
        /*0afc*/ 	.word	0x00000001


	//----- nvinfo : EIATTR_CRS_STACK_SIZE
	.align		4
.L_209:
        /*0b00*/ 	.byte	0x04, 0x1e
        /*0b02*/ 	.short	(.L_211 - .L_210)
.L_210:
        /*0b04*/ 	.word	0x00000000


	//----- nvinfo : EIATTR_CBANK_PARAM_SIZE
	.align		4
.L_211:
        /*0b08*/ 	.byte	0x03, 0x19
        /*0b0a*/ 	.short	0x0af0


	//----- nvinfo : EIATTR_PARAM_CBANK
	.align		4
        /*0b0c*/ 	.byte	0x04, 0x0a
        /*0b0e*/ 	.short	(.L_213 - .L_212)
	.align		4
.L_212:
        /*0b10*/ 	.word	index@(.nv.constant0._ZN7cutlass13device_kernelIN5flash11enable_sm90INS1_16FlashAttnFwdSm90INS1_25CollectiveMainloopFwdSm90ILi2EN4cute5tupleIJNS5_1CILi1EEES8_S8_EEENS6_IJNS7_ILi192EEENS7_ILi160EEENS7_ILi64EEEEEELi64ENS_12float_e4m3_tEfNS_4arch4Sm90ELb0ELb1ELb1ELb1ELb0ELb0ELb0ELb1ELb1ELb1ELb0ELb0EEENS1_21CollectiveEpilogueFwdINS6_IJSA_SC_SB_EEES9_NS_10bfloat16_tESG_Li384ELb1ELb1ELb0ELb1EEENS1_36VarlenDynamicPersistentTileSchedulerILi192ELi160ELi384ELi128ELb0ELb1ELb1ELb1ELb0ELb1EEEEEEEEEvNT_6ParamsE)
        /*0b14*/ 	.short	0x0210
        /*0b16*/ 	.short	0x0af0


	//----- nvinfo : EIATTR_SW_WAR
	.align		4
.L_213:
        /*0b18*/ 	.byte	0x04, 0x36
        /*0b1a*/ 	.short	(.L_215 - .L_214)
.L_214:
        /*0b1c*/ 	.word	0x00000008
.L_215:


//--------------------- .nv.info._ZN7cutlass13device_kernelIN5flash11enable_sm90INS1_16FlashAttnFwdSm90INS1_25CollectiveMainloopFwdSm90ILi2EN4cute5tupleIJNS5_1CILi1EEES8_S8_EEENS6_IJNS7_ILi192EEENS7_ILi160EEENS7_ILi64EEEEEELi64ENS_12float_e4m3_tEfNS_4arch4Sm90ELb0ELb1ELb1ELb1ELb0ELb1ELb0ELb1ELb1ELb1ELb0ELb0EEENS1_21CollectiveEpilogueFwdINS6_IJSA_SC_SB_EEES9_NS_10bfloat16_tESG_Li384ELb1ELb1ELb0ELb1EEENS1_36VarlenDynamicPersistentTileSchedulerILi192ELi160ELi384ELi128ELb0ELb1ELb1ELb1ELb0ELb1EEEEEEEEEvNT_6ParamsE --------------------------
	.section	.nv.info._ZN7cutlass13device_kernelIN5flash11enable_sm90INS1_16FlashAttnFwdSm90INS1_25CollectiveMainloopFwdSm90ILi2EN4cute5tupleIJNS5_1CILi1EEES8_S8_EEENS6_IJNS7_ILi192EEENS7_ILi160EEENS7_ILi64EEEEEELi64ENS_12float_e4m3_tEfNS_4arch4Sm90ELb0ELb1ELb1ELb1ELb0ELb1ELb0ELb1ELb1ELb1ELb0ELb0EEENS1_21CollectiveEpilogueFwdINS6_IJSA_SC_SB_EEES9_NS_10bfloat16_tESG_Li384ELb1ELb1ELb0ELb1EEENS1_36VarlenDynamicPersistentTileSchedulerILi192ELi160ELi384ELi128ELb0ELb1ELb1ELb1ELb0ELb1EEEEEEEEEvNT_6ParamsE,"",@"SHT_CUDA_INFO"
	.sectionflags	@""
	.align	4


	//----- nvinfo : EIATTR_CUDA_API_VERSION
	.align		4
        /*0000*/ 	.byte	0x04, 0x37
        /*0002*/ 	.short	(.L_217 - .L_216)
.L_216:
        /*0004*/ 	.word	0x00000082


	//----- nvinfo : EIATTR_KPARAM_INFO
	.align		4
.L_217:
        /*0008*/ 	.byte	0x04, 0x17
        /*000a*/ 	.short	(.L_219 - .L_218)
.L_218:
        /*000c*/ 	.word	0x00000000
        /*0010*/ 	.short	0x0000
        /*0012*/ 	.short	0x0070
        /*0014*/ 	.byte	0x00, 0xf0, 0x01, 0x2a


	//----- nvinfo : EIATTR_SPARSE_MMA_MASK
	.align		4
.L_219:
        /*0018*/ 	.byte	0x03, 0x50
        /*001a*/ 	.short	0x0000


	//----- nvinfo : EIATTR_MAXREG_COUNT
	.align		4
        /*001c*/ 	.byte	0x03, 0x1b
        /*001e*/ 	.short	0x0080


	//----- nvinfo : EIATTR_NUM_BARRIERS
	.align		4
        /*0020*/ 	.byte	0x02, 0x4c
        /*0022*/ 	.byte	0x10
	.zero		1


	//----- nvinfo : EIATTR_EXTERNS
	.align		4
        /*0024*/ 	.byte	0x04, 0x0f
        /*0026*/ 	.short	(.L_221 - .L_220)


	//   ....[0]....
	.align		4
.L_220:
        /*0028*/ 	.word	index@(__assertfail)


	//----- nvinfo : EIATTR_ANNOTATIONS
	.align		4
.L_221:
        /*002c*/ 	.byte	0x04, 0x55
        /*002e*/ 	.short	(.L_223 - .L_222)


	//   ....[0]....
.L_222:
        /* <DEDUP_REMOVED lines=83> */


	//----- nvinfo : EIATTR_MERCURY_ISA_VERSION
	.align		4
.L_223:
        /*0548*/ 	.byte	0x03, 0x5f
        /*054a*/ 	.short	0x0101


	//----- nvinfo : EIATTR_UNUSED_LOAD_BYTE_OFFSET
	.align		4
        /*054c*/ 	.byte	0x04, 0x44
        /*054e*/ 	.short	(.L_225 - .L_224)


	//   ....[0]....
.L_224:
        /*0550*/ 	.word	0x00000a90
        /*0554*/ 	.word	0x0000fff0


	//   ....[1]....
        /*0558*/ 	.word	0x0001a7a0
        /*055c*/ 	.word	0x0000fff0


	//----- nvinfo : EIATTR_INT_WARP_WIDE_INSTR_OFFSETS
	.align		4
.L_225:
        /*0560*/ 	.byte	0x04, 0x31
        /*0562*/ 	.short	(.L_227 - .L_226)


	//   ....[0]....
.L_226:
        /*0564*/ 	.word	0x00000180


	//   ....[1]....
        /*0568*/ 	.word	0x000001c0


	//   ....[2]....
        /*056c*/ 	.word	0x00000280


	//   ....[3]....
        /*0570*/ 	.word	0x0001eef0


	//   ....[4]....
        /*0574*/ 	.word	0x0001ef80


	//   ....[5]....
        /*0578*/ 	.word	0x00021480


	//   ....[6]....
        /*057c*/ 	.word	0x00021510


	//----- nvinfo : EIATTR_COOP_GROUP_MASK_REGIDS
	.align		4
.L_227:
        /*0580*/ 	.byte	0x04, 0x29
        /*0582*/ 	.short	(.L_229 - .L_228)


	//   ....[0]....
.L_228:
        /*0584*/ 	.word	0xffffffff


	//   ....[1]....
        /*0588*/ 	.word	0xffffffff


	//   ....[2]....
        /*058c*/ 	.word	0xffffffff


	//   ....[3]....
        /*0590*/ 	.word	0xffffffff


	//   ....[4]....
        /*0594*/ 	.word	0xffffffff


	//   ....[5]....
        /*0598*/ 	.word	0xffffffff


	//   ....[6]....
        /*059c*/ 	.word	0xffffffff


	//   ....[7]....
        /*05a0*/ 	.word	0xffffffff


	//   ....[8]....
        /*05a4*/ 	.word	0xffffffff


	//   ....[9]....
        /*05a8*/ 	.word	0xffffffff


	//   ....[10]....
        /*05ac*/ 	.word	0xffffffff


	//   ....[11]....
        /*05b0*/ 	.word	0xffffffff


	//   ....[12]....
        /*05b4*/ 	.word	0xffffffff


	//   ....[13]....
        /*05b8*/ 	.word	0xffffffff


	//   ....[14]....
        /*05bc*/ 	.word	0xffffffff


	//   ....[15]....
        /*05c0*/ 	.word	0xffffffff


	//   ....[16]....
        /*05c4*/ 	.word	0xffffffff


	//   ....[17]....
        /*05c8*/ 	.word	0xffffffff


	//   ....[18]....
        /*05cc*/ 	.word	0xffffffff


	//   ....[19]....
        /*05d0*/ 	.word	0xffffffff


	//   ....[20]....
        /*05d4*/ 	.word	0xffffffff


	//   ....[21]....
        /*05d8*/ 	.word	0xffffffff


	//   ....[22]....
        /*05dc*/ 	.word	0xffffffff


	//   ....[23]....
        /*05e0*/ 	.word	0xffffffff


	//   ....[24]....
        /*05e4*/ 	.word	0xffffffff


	//   ....[25]....
        /*05e8*/ 	.word	0xffffffff


	//   ....[26]....
        /*05ec*/ 	.word	0xffffffff


	//   ....[27]....
        /*05f0*/ 	.word	0xffffffff


	//   ....[28]....
        /*05f4*/ 	.word	0xffffffff


	//   ....[29]....
        /*05f8*/ 	.word	0xffffffff


	//   ....[30]....
        /*05fc*/ 	.word	0xffffffff


	//   ....[31]....
        /*0600*/ 	.word	0xffffffff


	//   ....[32]....
        /*0604*/ 	.word	0xffffffff


	//   ....[33]....
        /*0608*/ 	.word	0xffffffff


	//   ....[34]....
        /*060c*/ 	.word	0xffffffff


	//   ....[35]....
        /*0610*/ 	.word	0xffffffff


	//   ....[36]....
        /*0614*/ 	.word	0xffffffff


	//   ....[37]....
        /*0618*/ 	.word	0xffffffff


	//   ....[38]....
        /*061c*/ 	.word	0xffffffff


	//   ....[39]....
        /*0620*/ 	.word	0xffffffff


	//   ....[40]....
        /*0624*/ 	.word	0xffffffff


	//   ....[41]....
        /*0628*/ 	.word	0xffffffff


	//   ....[42]....
        /*062c*/ 	.word	0xffffffff


	//   ....[43]....
        /*0630*/ 	.word	0xffffffff


	//   ....[44]....
        /*0634*/ 	.word	0xffffffff


	//   ....[45]....
        /*0638*/ 	.word	0xffffffff


	//   ....[46]....
        /*063c*/ 	.word	0xffffffff


	//   ....[47]....
        /*0640*/ 	.word	0xffffffff


	//   ....[48]....
        /*0644*/ 	.word	0xffffffff


	//   ....[49]....
        /*0648*/ 	.word	0xffffffff


	//   ....[50]....
        /*064c*/ 	.word	0xffffffff


	//   ....[51]....
        /*0650*/ 	.word	0xffffffff


	//   ....[52]....
        /*0654*/ 	.word	0xffffffff


	//   ....[53]....
        /*0658*/ 	.word	0xffffffff


	//   ....[54]....
        /*065c*/ 	.word	0xffffffff


	//   ....[55]....
        /*0660*/ 	.word	0xffffffff


	//   ....[56]....
        /*0664*/ 	.word	0xffffffff


	//   ....[57]....
        /*0668*/ 	.word	0xffffffff


	//   ....[58]....
        /*066c*/ 	.word	0xffffffff


	//   ....[59]....
        /*0670*/ 	.word	0xffffffff


	//   ....[60]....
        /*0674*/ 	.word	0xffffffff


	//   ....[61]....
        /*0678*/ 	.word	0xffffffff


	//   ....[62]....
        /*067c*/ 	.word	0xffffffff


	//   ....[63]....
        /*0680*/ 	.word	0xffffffff


	//   ....[64]....
        /*0684*/ 	.word	0xffffffff


	//   ....[65]....
        /*0688*/ 	.word	0xffffffff


	//   ....[66]....
        /*068c*/ 	.word	0xffffffff


	//   ....[67]....
        /*0690*/ 	.word	0xffffffff


	//   ....[68]....
        /*0694*/ 	.word	0xffffffff


	//   ....[69]....
        /*0698*/ 	.word	0xffffffff


	//   ....[70]....
        /*069c*/ 	.word	0xffffffff


	//   ....[71]....
        /*06a0*/ 	.word	0xffffffff


	//   ....[72]....
        /*06a4*/ 	.word	0xffffffff


	//   ....[73]....
        /*06a8*/ 	.word	0xffffffff


	//   ....[74]....
        /*06ac*/ 	.word	0xffffffff


	//   ....[75]....
        /*06b0*/ 	.word	0xffffffff


	//   ....[76]....
        /*06b4*/ 	.word	0xffffffff


	//   ....[77]....
        /*06b8*/ 	.word	0xffffffff


	//   ....[78]....
        /*06bc*/ 	.word	0xffffffff


	//   ....[79]....
        /*06c0*/ 	.word	0xffffffff


	//   ....[80]....
        /*06c4*/ 	.word	0xffffffff


	//   ....[81]....
        /*06c8*/ 	.word	0xffffffff


	//   ....[82]....
        /*06cc*/ 	.word	0xffffffff


	//   ....[83]....
        /*06d0*/ 	.word	0xffffffff


	//   ....[84]....
        /*06d4*/ 	.word	0xffffffff


	//   ....[85]....
        /*06d8*/ 	.word	0xffffffff


	//   ....[86]....
        /*06dc*/ 	.word	0xffffffff


	//   ....[87]....
        /*06e0*/ 	.word	0xffffffff


	//   ....[88]....
        /*06e4*/ 	.word	0xffffffff


	//   ....[89]....
        /*06e8*/ 	.word	0xffffffff


	//   ....[90]....
        /*06ec*/ 	.word	0xffffffff


	//   ....[91]....
        /*06f0*/ 	.word	0xffffffff


	//   ....[92]....
        /*06f4*/ 	.word	0xffffffff


	//   ....[93]....
        /*06f8*/ 	.word	0xffffffff


	//   ....[94]....
        /*06fc*/ 	.word	0xffffffff


	//   ....[95]....
        /*0700*/ 	.word	0xffffffff


	//   ....[96]....
        /*0704*/ 	.word	0xffffffff


	//   ....[97]....
        /*0708*/ 	.word	0xffffffff


	//   ....[98]....
        /*070c*/ 	.word	0xffffffff


	//   ....[99]....
        /*0710*/ 	.word	0xffffffff


	//   ....[100]....
        /*0714*/ 	.word	0xffffffff


	//   ....[101]....
        /*0718*/ 	.word	0xffffffff


	//   ....[102]....
        /*071c*/ 	.word	0xffffffff


	//   ....[103]....
        /*0720*/ 	.word	0xffffffff


	//   ....[104]....
        /*0724*/ 	.word	0xffffffff


	//   ....[105]....
        /*0728*/ 	.word	0xffffffff


	//   ....[106]....
        /*072c*/ 	.word	0xffffffff


	//   ....[107]....
        /*0730*/ 	.word	0xffffffff


	//   ....[108]....
        /*0734*/ 	.word	0xffffffff


	//   ....[109]....
        /*0738*/ 	.word	0xffffffff


	//   ....[110]....
        /*073c*/ 	.word	0xffffffff


	//   ....[111]....
        /*0740*/ 	.word	0xffffffff


	//   ....[112]....
        /*0744*/ 	.word	0xffffffff


	//   ....[113]....
        /*0748*/ 	.word	0xffffffff


	//   ....[114]....
        /*074c*/ 	.word	0xffffffff


	//   ....[115]....
        /*0750*/ 	.word	0xffffffff


	//   ....[116]....
        /*0754*/ 	.word	0xffffffff


	//   ....[117]....
        /*0758*/ 	.word	0xffffffff


	//   ....[118]....
        /*075c*/ 	.word	0xffffffff


	//   ....[119]....
        /*0760*/ 	.word	0xffffffff


	//   ....[120]....
        /*0764*/ 	.word	0xffffffff


	//   ....[121]....
        /*0768*/ 	.word	0xffffffff


	//   ....[122]....
        /*076c*/ 	.word	0xffffffff


	//   ....[123]....
        /*0770*/ 	.word	0xffffffff


	//   ....[124]....
        /*0774*/ 	.word	0xffffffff


	//   ....[125]....
        /*0778*/ 	.word	0xffffffff


	//   ....[126]....
        /*077c*/ 	.word	0x0500000f


	//   ....[127]....
        /*0780*/ 	.word	0x0500000f


	//   ....[128]....
        /*0784*/ 	.word	0x0500000f


	//   ....[129]....
        /*0788*/ 	.word	0x0500000f


	//   ....[130]....
        /*078c*/ 	.word	0x0500000f


	//   ....[131]....
        /*0790*/ 	.word	0x0500000f


	//   ....[132]....
        /*0794*/ 	.word	0x0500000f


	//   ....[133]....
        /*0798*/ 	.word	0x0500000f


	//   ....[134]....
        /*079c*/ 	.word	0x0500000f


	//   ....[135]....
        /*07a0*/ 	.word	0x0500000f


	//   ....[136]....
        /*07a4*/ 	.word	0x0500000f


	//   ....[137]....
        /*07a8*/ 	.word	0x0500000f


	//   ....[138]....
        /*07ac*/ 	.word	0x0500000f


	//   ....[139]....
        /*07b0*/ 	.word	0x0500000f


	//   ....[140]....
        /*07b4*/ 	.word	0x0500000f


	//   ....[141]....
        /*07b8*/ 	.word	0x0500000f


	//   ....[142]....
        /*07bc*/ 	.word	0x0500000f


	//   ....[143]....
        /*07c0*/ 	.word	0x0500000f


	//   ....[144]....
        /*07c4*/ 	.word	0x0500000f


	//   ....[145]....
        /*07c8*/ 	.word	0x0500000f


	//   ....[146]....
        /*07cc*/ 	.word	0x0500000f


	//   ....[147]....
        /*07d0*/ 	.word	0x0500000f


	//   ....[148]....
        /*07d4*/ 	.word	0x0500000f


	//   ....[149]....
        /*07d8*/ 	.word	0x0500000f


	//   ....[150]....
        /*07dc*/ 	.word	0x0500000f


	//   ....[151]....
        /*07e0*/ 	.word	0x0500000f


	//   ....[152]....
        /*07e4*/ 	.word	0x0500000f


	//   ....[153]....
        /*07e8*/ 	.word	0x0500000f


	//   ....[154]....
        /*07ec*/ 	.word	0x0500000f


	//   ....[155]....
        /*07f0*/ 	.word	0x0500000f


	//   ....[156]....
        /*07f4*/ 	.word	0x0500000f


	//   ....[157]....
        /*07f8*/ 	.word	0x0500000f


	//   ....[158]....
        /*07fc*/ 	.word	0x0500000f


	//   ....[159]....
        /*0800*/ 	.word	0x0500000f


	//   ....[160]....
        /*0804*/ 	.word	0x0500000f


	//   ....[161]....
        /*0808*/ 	.word	0x0500000f


	//   ....[162]....
        /*080c*/ 	.word	0x0500000f


	//   ....[163]....
        /*0810*/ 	.word	0x0500000f


	//   ....[164]....
        /*0814*/ 	.word	0x0500000f


	//   ....[165]....
        /*0818*/ 	.word	0x0500000f


	//----- nvinfo : EIATTR_COOP_GROUP_INSTR_OFFSETS
	.align		4
.L_229:
        /*081c*/ 	.byte	0x04, 0x28
        /*081e*/ 	.short	(.L_231 - .L_230)


	//   ....[0]....
.L_230:
        /*0820*/ 	.word	0x00000060


	//   ....[1]....
        /*0824*/ 	.word	0x00000190


	//   ....[2]....
        /*0828*/ 	.word	0x00000290


	//   ....[3]....
        /*082c*/ 	.word	0x00000400


	//   ....[4]....
        /*0830*/ 	.word	0x00000560


	//   ....[5]....
        /*0834*/ 	.word	0x00000680


	//   ....[6]....
        /*0838*/ 	.word	0x000007e0


	//   ....[7]....
        /*083c*/ 	.word	0x00005630


	//   ....[8]....
        /*0840*/ 	.word	0x00006020


	//   ....[9]....
        /*0844*/ 	.word	0x00006030


	//   ....[10]....
        /*0848*/ 	.word	0x00006040


	//   ....[11]....
        /*084c*/ 	.word	0x00006050


	//   ....[12]....
        /*0850*/ 	.word	0x00007540


	//   ....[13]....
        /*0854*/ 	.word	0x00007550


	//   ....[14]....
        /*0858*/ 	.word	0x00007560


	//   ....[15]....
        /*085c*/ 	.word	0x00007570


	//   ....[16]....
        /*0860*/ 	.word	0x000091e0


	//   ....[17]....
        /*0864*/ 	.word	0x00009e00


	//   ....[18]....
        /*0868*/ 	.word	0x0000b450


	//   ....[19]....
        /*086c*/ 	.word	0x0000b530


	//   ....[20]....
        /*0870*/ 	.word	0x0000bf40


	//   ....[21]....
        /*0874*/ 	.word	0x0000bfb0


	//   ....[22]....
        /*0878*/ 	.word	0x0000e400


	//   ....[23]....
        /*087c*/ 	.word	0x0000e900


	//   ....[24]....
        /*0880*/ 	.word	0x00010450


	//   ....[25]....
        /*0884*/ 	.word	0x00010580


	//   ....[26]....
        /*0888*/ 	.word	0x00010a90


	//   ....[27]....
        /*088c*/ 	.word	0x00010c60


	//   ....[28]....
        /*0890*/ 	.word	0x00013a60


	//   ....[29]....
        /*0894*/ 	.word	0x00013a80


	//   ....[30]....
        /*0898*/ 	.word	0x00013ac0


	//   ....[31]....
        /*089c*/ 	.word	0x00013ae0


	//   ....[32]....
        /*08a0*/ 	.word	0x00016310


	//   ....[33]....
        /*08a4*/ 	.word	0x00016850


	//   ....[34]....
        /*08a8*/ 	.word	0x00018250


	//   ....[35]....
        /*08ac*/ 	.word	0x00018350


	//   ....[36]....
        /*08b0*/ 	.word	0x00018c70


	//   ....[37]....
        /*08b4*/ 	.word	0x00018cd0


	//   ....[38]....
        /*08b8*/ 	.word	0x0001a100


	//   ....[39]....
        /*08bc*/ 	.word	0x0001a120


	//   ....[40]....
        /*08c0*/ 	.word	0x0001a220


	//   ....[41]....
        /*08c4*/ 	.word	0x0001a2c0


	//   ....[42]....
        /*08c8*/ 	.word	0x0001ade0


	//   ....[43]....
        /*08cc*/ 	.word	0x0001adf0


	//   ....[44]....
        /*08d0*/ 	.word	0x0001ae00


	//   ....[45]....
        /*08d4*/ 	.word	0x0001ae10


	//   ....[46]....
        /*08d8*/ 	.word	0x0001ae20


	//   ....[47]....
        /*08dc*/ 	.word	0x0001ae30


	//   ....[48]....
        /*08e0*/ 	.word	0x0001ae40


	//   ....[49]....
        /*08e4*/ 	.word	0x0001ae60


	//   ....[50]....
        /*08e8*/ 	.word	0x0001ae70


	//   ....[51]....
        /*08ec*/ 	.word	0x0001ae80


	//   ....[52]....
        /*08f0*/ 	.word	0x0001ae90


	//   ....[53]....
        /*08f4*/ 	.word	0x0001aea0


	//   ....[54]....
        /*08f8*/ 	.word	0x0001aeb0


	//   ....[55]....
        /*08fc*/ 	.word	0x0001aec0


	//   ....[56]....
        /*0900*/ 	.word	0x0001aed0


	//   ....[57]....
        /*0904*/ 	.word	0x0001aee0


	//   ....[58]....
        /*0908*/ 	.word	0x0001b4a0


	//   ....[59]....
        /*090c*/ 	.word	0x0001b4e0


	//   ....[60]....
        /*0910*/ 	.word	0x0001b520


	//   ....[61]....
        /*0914*/ 	.word	0x0001b560


	//   ....[62]....
        /*0918*/ 	.word	0x0001b9e0


	//   ....[63]....
        /*091c*/ 	.word	0x0001ba20


	//   ....[64]....
        /*0920*/ 	.word	0x0001ba40


	//   ....[65]....
        /*0924*/ 	.word	0x0001ba80


	//   ....[66]....
        /*0928*/ 	.word	0x0001baa0


	//   ....[67]....
        /*092c*/ 	.word	0x0001bac0


	//   ....[68]....
        /*0930*/ 	.word	0x0001bae0


	//   ....[69]....
        /*0934*/ 	.word	0x0001bb10


	//   ....[70]....
        /*0938*/ 	.word	0x0001c310


	//   ....[71]....
        /*093c*/ 	.word	0x0001c340


	//   ....[72]....
        /*0940*/ 	.word	0x0001c380


	//   ....[73]....
        /*0944*/ 	.word	0x0001c3b0


	//   ....[74]....
        /*0948*/ 	.word	0x0001c3d0


	//   ....[75]....
        /*094c*/ 	.word	0x0001c3e0


	//   ....[76]....
        /*0950*/ 	.word	0x0001c3f0


	//   ....[77]....
        /*0954*/ 	.word	0x0001c410


	//   ....[78]....
        /*0958*/ 	.word	0x0001c570


	//   ....[79]....
        /*095c*/ 	.word	0x0001c740


	//   ....[80]....
        /*0960*/ 	.word	0x0001c770


	//   ....[81]....
        /*0964*/ 	.word	0x0001c7a0


	//   ....[82]....
        /*0968*/ 	.word	0x0001c7d0


	//   ....[83]....
        /*096c*/ 	.word	0x0001c800


	//   ....[84]....
        /*0970*/ 	.word	0x0001c830


	//   ....[85]....
        /*0974*/ 	.word	0x0001c9a0


	//   ....[86]....
        /*0978*/ 	.word	0x0001c9d0


	//   ....[87]....
        /*097c*/ 	.word	0x0001ca00


	//   ....[88]....
        /*0980*/ 	.word	0x0001ca30


	//   ....[89]....
        /*0984*/ 	.word	0x0001ca60


	//   ....[90]....
        /*0988*/ 	.word	0x0001ca90


	//   ....[91]....
        /*098c*/ 	.word	0x0001cb40


	//   ....[92]....
        /*0990*/ 	.word	0x0001cba0


	//   ....[93]....
        /*0994*/ 	.word	0x0001cc40


	//   ....[94]....
        /*0998*/ 	.word	0x0001de30


	//   ....[95]....
        /*099c*/ 	.word	0x0001f620


	//   ....[96]....
        /*09a0*/ 	.word	0x00020350


	//   ....[97]....
        /*09a4*/ 	.word	0x00020370


	//   ....[98]....
        /*09a8*/ 	.word	0x00020390


	//   ....[99]....
        /*09ac*/ 	.word	0x000203b0


	//   ....[100]....
        /*09b0*/ 	.word	0x00020430


	//   ....[101]....
        /*09b4*/ 	.word	0x00020440


	//   ....[102]....
        /*09b8*/ 	.word	0x000204b0


	//   ....[103]....
        /*09bc*/ 	.word	0x000204c0


	//   ....[104]....
        /*09c0*/ 	.word	0x000204d0


	//   ....[105]....
        /*09c4*/ 	.word	0x00020510


	//   ....[106]....
        /*09c8*/ 	.word	0x00020570


	//   ....[107]....
        /*09cc*/ 	.word	0x00020580


	//   ....[108]....
        /*09d0*/ 	.word	0x00021b40


	//   ....[109]....
        /*09d4*/ 	.word	0x00021b70


	//   ....[110]....
        /*09d8*/ 	.word	0x00021bb0


	//   ....[111]....
        /*09dc*/ 	.word	0x00021be0


	//   ....[112]....
        /*09e0*/ 	.word	0x00021c10


	//   ....[113]....
        /*09e4*/ 	.word	0x00021c40


	//   ....[114]....
        /*09e8*/ 	.word	0x00021c70


	//   ....[115]....
        /*09ec*/ 	.word	0x00021ca0


	//   ....[116]....
        /*09f0*/ 	.word	0x00021e20


	//   ....[117]....
        /*09f4*/ 	.word	0x00021e50


	//   ....[118]....
        /*09f8*/ 	.word	0x00021e80


	//   ....[119]....
        /*09fc*/ 	.word	0x00021eb0


	//   ....[120]....
        /*0a00*/ 	.word	0x00021ee0


	//   ....[121]....
        /*0a04*/ 	.word	0x00021f10


	//   ....[122]....
        /*0a08*/ 	.word	0x00021fd0


	//   ....[123]....
        /*0a0c*/ 	.word	0x00021ff0


	//   ....[124]....
        /*0a10*/ 	.word	0x00022060


	//   ....[125]....
        /*0a14*/ 	.word	0x00022700


	//   ....[126]....
        /*0a18*/ 	.word	0x00022b70


	//   ....[127]....
        /*0a1c*/ 	.word	0x00022c00


	//   ....[128]....
        /*0a20*/ 	.word	0x00022c50


	//   ....[129]....
        /*0a24*/ 	.word	0x00022ca0


	//   ....[130]....
        /*0a28*/ 	.word	0x00022d70


	//   ....[131]....
        /*0a2c*/ 	.word	0x00022e00


	//   ....[132]....
        /*0a30*/ 	.word	0x00022e50


	//   ....[133]....
        /*0a34*/ 	.word	0x00022ea0


	//   ....[134]....
        /*0a38*/ 	.word	0x00023230


	//   ....[135]....
        /*0a3c*/ 	.word	0x00023510


	//   ....[136]....
        /*0a40*/ 	.word	0x00023740


	//   ....[137]....
        /*0a44*/ 	.word	0x00023790


	//   ....[138]....
        /*0a48*/ 	.word	0x000237f0


	//   ....[139]....
        /*0a4c*/ 	.word	0x000238d0


	//   ....[140]....
        /*0a50*/ 	.word	0x00023930


	//   ....[141]....
        /*0a54*/ 	.word	0x00023a10


	//   ....[142]....
        /*0a58*/ 	.word	0x00023a70


	//   ....[143]....
        /*0a5c*/ 	.word	0x00023b50


	//   ....[144]....
        /*0a60*/ 	.word	0x00023bb0


	//   ....[145]....
        /*0a64*/ 	.word	0x00023ca0


	//   ....[146]....
        /*0a68*/ 	.word	0x00023d00


	//   ....[147]....
        /*0a6c*/ 	.word	0x00023dd0


	//   ....[148]....
        /*0a70*/ 	.word	0x000240a0


	//   ....[149]....
        /*0a74*/ 	.word	0x00024140


	//   ....[150]....
        /*0a78*/ 	.word	0x00024260


	//   ....[151]....
        /*0a7c*/ 	.word	0x000242d0


	//   ....[152]....
        /*0a80*/ 	.word	0x00024340


	//   ....[153]....
        /*0a84*/ 	.word	0x000243b0


	//   ....[154]....
        /*0a88*/ 	.word	0x00024420


	//   ....[155]....
        /*0a8c*/ 	.word	0x000244a0


	//   ....[156]....
        /*0a90*/ 	.word	0x00024530


	//   ....[157]....
        /*0a94*/ 	.word	0x000245c0


	//   ....[158]....
        /*0a98*/ 	.word	0x00024630


	//   ....[159]....
        /*0a9c*/ 	.word	0x000246a0


	//   ....[160]....
        /*0aa0*/ 	.word	0x00024710


	//   ....[161]....
        /*0aa4*/ 	.word	0x00024790


	//   ....[162]....
        /*0aa8*/ 	.word	0x00024800


	//   ....[163]....
        /*0aac*/ 	.word	0x000248a0


	//   ....[164]....
        /*0ab0*/ 	.word	0x00024930


	//   ....[165]....
        /*0ab4*/ 	.word	0x00024a60


	//----- nvinfo : EIATTR_REG_RECONFIG
	.align		4
.L_231:
        /*0ab8*/ 	.byte	0x01, 0x54
	.zero		2


	//----- nvinfo : EIATTR_SYSCALL_OFFSETS
	.align		4
        /*0abc*/ 	.byte	0x04, 0x46
        /*0abe*/ 	.short	(.L_233 - .L_232)


	//   ....[0]....
.L_232:
        /*0ac0*/ 	.word	0x00001b20


	//   ....[1]....
        /*0ac4*/ 	.word	0x00001c70


	//   ....[2]....
        /*0ac8*/ 	.word	0x000057a0


	//   ....[3]....
        /*0acc*/ 	.word	0x00005d70


	//   ....[4]....
        /*0ad0*/ 	.word	0x0001f0e0


	//   ....[5]....
        /*0ad4*/ 	.word	0x0001f250


	//   ....[6]....
        /*0ad8*/ 	.word	0x0001f3a0


	//   ....[7]....
        /*0adc*/ 	.word	0x0001f4e0


	//   ....[8]....
        /*0ae0*/ 	.word	0x0001fe40


	//----- nvinfo : EIATTR_MBARRIER_INSTR_OFFSETS
	.align		4
.L_233:
        /*0ae4*/ 	.byte	0x04, 0x39
        /*0ae6*/ 	.short	(.L_235 - .L_234)


	//   ....[0]....
.L_234:
        /*0ae8*/ 	.word	0x000002b0
        /*0aec*/ 	.word	0x000000ff
        /*0af0*/ 	.word	0x00013200
        /*0af4*/ 	.short	0x0100
        /*0af6*/ 	.byte	0x08
	.zero		1


	//   ....[1]....
        /*0af8*/ 	.word	0x000002c0
        /*0afc*/ 	.word	0x000000ff
        /*0b00*/ 	.word	0x00013220
        /*0b04*/ 	.short	0x0100
        /*0b06*/ 	.byte	0x08
	.zero		1


	//   ....[2]....
        /*0b08*/ 	.word	0x000003b0
        /*0b0c*/ 	.word	0x000000ff
        /*0b10*/ 	.word	0x00013230
        /*0b14*/ 	.short	0x0100
        /*0b16*/ 	.byte	0x08
	.zero		1


	//   ....[3]....
        /*0b18*/ 	.word	0x000003c0
        /*0b1c*/ 	.word	0x000000ff
        /*0b20*/ 	.word	0x00013240
        /*0b24*/ 	.short	0x0100
        /*0b26*/ 	.byte	0x08
	.zero		1


	//   ....[4]....
        /*0b28*/ 	.word	0x000003d0
        /*0b2c*/ 	.word	0x000000ff
        /*0b30*/ 	.word	0x00013238
        /*0b34*/ 	.short	0x0100
        /*0b36*/ 	.byte	0x08
	.zero		1


	//   ....[5]....
        /*0b38*/ 	.word	0x000003e0
        /*0b3c*/ 	.word	0x000000ff
        /*0b40*/ 	.word	0x00013248
        /*0b44*/ 	.short	0x0100
        /*0b46*/ 	.byte	0x08
	.zero		1


	//   ....[6]....
        /*0b48*/ 	.word	0x00000510
        /*0b4c*/ 	.word	0x000000ff
        /*0b50*/ 	.word	0x00013250
        /*0b54*/ 	.short	0x0100
        /*0b56*/ 	.byte	0x08
	.zero		1


	//   ....[7]....
        /*0b58*/ 	.word	0x00000520
        /*0b5c*/ 	.word	0x000000ff
        /*0b60*/ 	.word	0x00013260
        /*0b64*/ 	.short	0x0100
        /*0b66*/ 	.byte	0x08
	.zero		1


	//   ....[8]....
        /*0b68*/ 	.word	0x00000530
        /*0b6c*/ 	.word	0x000000ff
        /*0b70*/ 	.word	0x00013258
        /*0b74*/ 	.short	0x0100
        /*0b76*/ 	.byte	0x08
	.zero		1


	//   ....[9]....
        /*0b78*/ 	.word	0x00000540
        /*0b7c*/ 	.word	0x000000ff
        /*0b80*/ 	.word	0x00013268
        /*0b84*/ 	.short	0x0100
        /*0b86*/ 	.byte	0x08
	.zero		1


	//   ....[10]....
        /*0b88*/ 	.word	0x00000630
        /*0b8c*/ 	.word	0x000000ff
        /*0b90*/ 	.word	0x00013270
        /*0b94*/ 	.short	0x0100
        /*0b96*/ 	.byte	0x06
	.zero		1


	//   ....[11]....
        /*0b98*/ 	.word	0x00000640
        /*0b9c*/ 	.word	0x000000ff
        /*0ba0*/ 	.word	0x00013280
        /*0ba4*/ 	.short	0x0100
        /*0ba6*/ 	.byte	0x06
	.zero		1


	//   ....[12]....
        /*0ba8*/ 	.word	0x00000650
        /*0bac*/ 	.word	0x000000ff
        /*0bb0*/ 	.word	0x00013278
        /*0bb4*/ 	.short	0x0100
        /*0bb6*/ 	.byte	0x06
	.zero		1


	//   ....[13]....
        /*0bb8*/ 	.word	0x00000660
        /*0bbc*/ 	.word	0x000000ff
        /*0bc0*/ 	.word	0x00013288
        /*0bc4*/ 	.short	0x0100
        /*0bc6*/ 	.byte	0x06
	.zero		1


	//   ....[14]....
        /*0bc8*/ 	.word	0x00000790
        /*0bcc*/ 	.word	0x000000ff
        /*0bd0*/ 	.word	0x00013290
        /*0bd4*/ 	.short	0x0100
        /*0bd6*/ 	.byte	0x08
	.zero		1


	//   ....[15]....
        /*0bd8*/ 	.word	0x000007a0
        /*0bdc*/ 	.word	0x000000ff
        /*0be0*/ 	.word	0x000132a0
        /*0be4*/ 	.short	0x0100
        /*0be6*/ 	.byte	0x08
	.zero		1


	//   ....[16]....
        /*0be8*/ 	.word	0x000007b0
        /*0bec*/ 	.word	0x000000ff
        /*0bf0*/ 	.word	0x00013298
        /*0bf4*/ 	.short	0x0100
        /*0bf6*/ 	.byte	0x08
	.zero		1


	//   ....[17]....
        /*0bf8*/ 	.word	0x000007c0
        /*0bfc*/ 	.word	0x000000ff
        /*0c00*/ 	.word	0x000132a8
        /*0c04*/ 	.short	0x0100
        /*0c06*/ 	.byte	0x08
	.zero		1


	//   ....[18]....
        /*0c08*/ 	.word	0x000008f0
        /*0c0c*/ 	.word	0x000000ff
        /*0c10*/ 	.word	0x000132b0
        /*0c14*/ 	.short	0x0100
        /*0c16*/ 	.byte	0x08
	.zero		1


	//   ....[19]....
        /*0c18*/ 	.word	0x00000900
        /*0c1c*/ 	.word	0x000000ff
        /*0c20*/ 	.word	0x000132c0
        /*0c24*/ 	.short	0x0100
        /*0c26*/ 	.byte	0x08
	.zero		1


	//   ....[20]....
        /*0c28*/ 	.word	0x00000910
        /*0c2c*/ 	.word	0x000000ff
        /*0c30*/ 	.word	0x000132b8
        /*0c34*/ 	.short	0x0100
        /*0c36*/ 	.byte	0x08
	.zero		1


	//   ....[21]....
        /*0c38*/ 	.word	0x00000920
        /*0c3c*/ 	.word	0x000000ff
        /*0c40*/ 	.word	0x000132c8
        /*0c44*/ 	.short	0x0100
        /*0c46*/ 	.byte	0x08
	.zero		1


	//   ....[22]....
        /*0c48*/ 	.word	0x00002960
        /*0c4c*/ 	.word	0x00000049
        /*0c50*/ 	.word	0x00013290
        /*0c54*/ 	.short	0x010a
        /*0c56*/ 	.byte	0x3f
	.zero		1


	//   ....[23]....
        /*0c58*/ 	.word	0x00003a50
        /*0c5c*/ 	.word	0x00000049
        /*0c60*/ 	.word	0x00013290
        /*0c64*/ 	.short	0x010a
        /*0c66*/ 	.byte	0x3f
	.zero		1


	//   ....[24]....
        /*0c68*/ 	.word	0x00004af0
        /*0c6c*/ 	.word	0x00000049
        /*0c70*/ 	.word	0x00013290
        /*0c74*/ 	.short	0x010a
        /*0c76*/ 	.byte	0x3f
	.zero		1


	//   ....[25]....
        /*0c78*/ 	.word	0x00004cd0
        /*0c7c*/ 	.word	0x00000004
        /*0c80*/ 	.word	0x00000000
        /*0c84*/ 	.short	0x0101
        /*0c86*/ 	.byte	0x3f
	.zero		1


	//   ....[26]....
        /*0c88*/ 	.word	0x00004d10
        /*0c8c*/ 	.word	0x00000049
        /*0c90*/ 	.word	0x000132b0
        /*0c94*/ 	.short	0x010a
        /*0c96*/ 	.byte	0x3f
	.zero		1


	//   ....[27]....
        /*0c98*/ 	.word	0x00004f90
        /*0c9c*/ 	.word	0x00000049
        /*0ca0*/ 	.word	0x00000000
        /*0ca4*/ 	.short	0x0101
        /*0ca6*/ 	.byte	0x3f
	.zero		1


	//   ....[28]....
        /*0ca8*/ 	.word	0x00005af0
        /*0cac*/ 	.word	0x00000011
        /*0cb0*/ 	.word	0x00013200
        /*0cb4*/ 	.short	0x010a
        /*0cb6*/ 	.byte	0x3f
	.zero		1


	//   ....[29]....
        /*0cb8*/ 	.word	0x00005b40
        /*0cbc*/ 	.word	0x00000011
        /*0cc0*/ 	.word	0x00013200
        /*0cc4*/ 	.short	0x010a
        /*0cc6*/ 	.byte	0x3f
	.zero		1


	//   ....[30]....
        /*0cc8*/ 	.word	0x000062b0
        /*0ccc*/ 	.word	0x00000011
        /*0cd0*/ 	.word	0x00013200
        /*0cd4*/ 	.short	0x010a
        /*0cd6*/ 	.byte	0x3f
	.zero		1


	//   ....[31]....
        /*0cd8*/ 	.word	0x00007740
        /*0cdc*/ 	.word	0x00000011
        /*0ce0*/ 	.word	0x00013200
        /*0ce4*/ 	.short	0x010a
        /*0ce6*/ 	.byte	0x3f
	.zero		1


	//   ....[32]....
        /*0ce8*/ 	.word	0x000088d0
        /*0cec*/ 	.word	0x0000000c
        /*0cf0*/ 	.word	0x00013230
        /*0cf4*/ 	.short	0x010a
        /*0cf6*/ 	.byte	0x3f
	.zero		1


	//   ....[33]....
        /*0cf8*/ 	.word	0x00008960
        /*0cfc*/ 	.word	0x0000000c
        /*0d00*/ 	.word	0x00013230
        /*0d04*/ 	.short	0x010a
        /*0d06*/ 	.byte	0x3f
	.zero		1


	//   ....[34]....
        /*0d08*/ 	.word	0x00009b80
        /*0d0c*/ 	.word	0x0000000c
        /*0d10*/ 	.word	0x00000000
        /*0d14*/ 	.short	0x0101
        /*0d16*/ 	.byte	0x3f
	.zero		1


	//   ....[35]....
        /*0d18*/ 	.word	0x0000d2b0
        /*0d1c*/ 	.word	0x00000008
        /*0d20*/ 	.word	0x00013230
        /*0d24*/ 	.short	0x010a
        /*0d26*/ 	.byte	0x3f
	.zero		1


	//   ....[36]....
        /*0d28*/ 	.word	0x0000d340
        /*0d2c*/ 	.word	0x00000008
        /*0d30*/ 	.word	0x00013230
        /*0d34*/ 	.short	0x010a
        /*0d36*/ 	.byte	0x3f
	.zero		1


	//   ....[37]....
        /*0d38*/ 	.word	0x0000d900
        /*0d3c*/ 	.word	0x00000013
        /*0d40*/ 	.word	0x00013250
        /*0d44*/ 	.short	0x010a
        /*0d46*/ 	.byte	0x3f
	.zero		1


	//   ....[38]....
        /*0d48*/ 	.word	0x0000d950
        /*0d4c*/ 	.word	0x00000013
        /*0d50*/ 	.word	0x00013250
        /*0d54*/ 	.short	0x010a
        /*0d56*/ 	.byte	0x3f
	.zero		1


	//   ....[39]....
        /*0d58*/ 	.word	0x0000e420
        /*0d5c*/ 	.word	0x00000038
        /*0d60*/ 	.word	0x00000000
        /*0d64*/ 	.short	0x0101
        /*0d66*/ 	.byte	0x3f
	.zero		1


	//   ....[40]....
        /*0d68*/ 	.word	0x00011e10
        /*0d6c*/ 	.word	0x00000013
        /*0d70*/ 	.word	0x00000000
        /*0d74*/ 	.short	0x0101
        /*0d76*/ 	.byte	0x3f
	.zero		1


	//   ....[41]....
        /*0d78*/ 	.word	0x000122b0
        /*0d7c*/ 	.word	0x00000003
        /*0d80*/ 	.word	0x00013230
        /*0d84*/ 	.short	0x010a
        /*0d86*/ 	.byte	0x3f
	.zero		1


	//   ....[42]....
        /*0d88*/ 	.word	0x00012340
        /*0d8c*/ 	.word	0x00000003
        /*0d90*/ 	.word	0x00013230
        /*0d94*/ 	.short	0x010a
        /*0d96*/ 	.byte	0x3f
	.zero		1


	//   ....[43]....
        /*0d98*/ 	.word	0x00012900
        /*0d9c*/ 	.word	0x0000000e
        /*0da0*/ 	.word	0x00013250
        /*0da4*/ 	.short	0x010a
        /*0da6*/ 	.byte	0x3f
	.zero		1


	//   ....[44]....
        /*0da8*/ 	.word	0x00012950
        /*0dac*/ 	.word	0x0000000e
        /*0db0*/ 	.word	0x00013250
        /*0db4*/ 	.short	0x010a
        /*0db6*/ 	.byte	0x3f
	.zero		1


	//   ....[45]....
        /*0db8*/ 	.word	0x00014310
        /*0dbc*/ 	.word	0x0000000f
        /*0dc0*/ 	.word	0x00000000
        /*0dc4*/ 	.short	0x0101
        /*0dc6*/ 	.byte	0x3f
	.zero		1


	//   ....[46]....
        /*0dc8*/ 	.word	0x00015050
        /*0dcc*/ 	.word	0x0000000e
        /*0dd0*/ 	.word	0x00000000
        /*0dd4*/ 	.short	0x0101
        /*0dd6*/ 	.byte	0x3f
	.zero		1


	//   ....[47]....
        /*0dd8*/ 	.word	0x000151e0
        /*0ddc*/ 	.word	0x00000009
        /*0de0*/ 	.word	0x00013230
        /*0de4*/ 	.short	0x010a
        /*0de6*/ 	.byte	0x3f
	.zero		1


	//   ....[48]....
        /*0de8*/ 	.word	0x00015270
        /*0dec*/ 	.word	0x00000009
        /*0df0*/ 	.word	0x00013230
        /*0df4*/ 	.short	0x010a
        /*0df6*/ 	.byte	0x3f
	.zero		1


	//   ....[49]....
        /*0df8*/ 	.word	0x00015830
        /*0dfc*/ 	.word	0x0000000e
        /*0e00*/ 	.word	0x00013250
        /*0e04*/ 	.short	0x010a
        /*0e06*/ 	.byte	0x3f
	.zero		1


	//   ....[50]....
        /*0e08*/ 	.word	0x00015880
        /*0e0c*/ 	.word	0x0000000e
        /*0e10*/ 	.word	0x00013250
        /*0e14*/ 	.short	0x010a
        /*0e16*/ 	.byte	0x3f
	.zero		1


	//   ....[51]....
        /*0e18*/ 	.word	0x00016330
        /*0e1c*/ 	.word	0x00000003
        /*0e20*/ 	.word	0x00000000
        /*0e24*/ 	.short	0x0101
        /*0e26*/ 	.byte	0x3f
	.zero		1


	//   ....[52]....
        /*0e28*/ 	.word	0x00019d60
        /*0e2c*/ 	.word	0x0000000e
        /*0e30*/ 	.word	0x00000000
        /*0e34*/ 	.short	0x0101
        /*0e36*/ 	.byte	0x3f
	.zero		1


	//   ....[53]....
        /*0e38*/ 	.word	0x00019e10
        /*0e3c*/ 	.word	0x0000000d
        /*0e40*/ 	.word	0x00013250
        /*0e44*/ 	.short	0x010a
        /*0e46*/ 	.byte	0x3f
	.zero		1


	//   ....[54]....
        /*0e48*/ 	.word	0x00019e60
        /*0e4c*/ 	.word	0x0000000d
        /*0e50*/ 	.word	0x00013250
        /*0e54*/ 	.short	0x010a
        /*0e56*/ 	.byte	0x3f
	.zero		1


	//   ....[55]....
        /*0e58*/ 	.word	0x0001a4c0
        /*0e5c*/ 	.word	0x00000000
        /*0e60*/ 	.word	0x00000000
        /*0e64*/ 	.short	0x0101
        /*0e66*/ 	.byte	0x3f
	.zero		1


	//   ....[56]....
        /*0e68*/ 	.word	0x0001bab0
        /*0e6c*/ 	.word	0x00000002
        /*0e70*/ 	.word	0x00000000
        /*0e74*/ 	.short	0x0101
        /*0e76*/ 	.byte	0x3f
	.zero		1


	//   ....[57]....
        /*0e78*/ 	.word	0x0001df10
        /*0e7c*/ 	.word	0x00000017
        /*0e80*/ 	.word	0x00013220
        /*0e84*/ 	.short	0x010a
        /*0e86*/ 	.byte	0x3f
	.zero		1


	//   ....[58]....
        /*0e88*/ 	.word	0x0001dfc0
        /*0e8c*/ 	.word	0x00000005
        /*0e90*/ 	.word	0x000132a0
        /*0e94*/ 	.short	0x010a
        /*0e96*/ 	.byte	0x3f
	.zero		1


	//   ....[59]....
        /*0e98*/ 	.word	0x0001e1f0
        /*0e9c*/ 	.word	0x00000005
        /*0ea0*/ 	.word	0x000132c0
        /*0ea4*/ 	.short	0x010a
        /*0ea6*/ 	.byte	0x3f
	.zero		1


	//   ....[60]....
        /*0ea8*/ 	.word	0x0001e540
        /*0eac*/ 	.word	0x00000005
        /*0eb0*/ 	.word	0x000132a0
        /*0eb4*/ 	.short	0x010a
        /*0eb6*/ 	.byte	0x3f
	.zero		1


	//   ....[61]....
        /*0eb8*/ 	.word	0x0001e760
        /*0ebc*/ 	.word	0x00000005
        /*0ec0*/ 	.word	0x000132c0
        /*0ec4*/ 	.short	0x010a
        /*0ec6*/ 	.byte	0x3f
	.zero		1


	//   ....[62]....
        /*0ec8*/ 	.word	0x0001f850
        /*0ecc*/ 	.word	0x00000004
        /*0ed0*/ 	.word	0x00013280
        /*0ed4*/ 	.short	0x010a
        /*0ed6*/ 	.byte	0x3f
	.zero		1


	//   ....[63]....
        /*0ed8*/ 	.word	0x0001fa10
        /*0edc*/ 	.word	0x00000004
        /*0ee0*/ 	.word	0x00013240
        /*0ee4*/ 	.short	0x010a
        /*0ee6*/ 	.byte	0x3f
	.zero		1


	//   ....[64]....
        /*0ee8*/ 	.word	0x000206c0
        /*0eec*/ 	.word	0x00000017
        /*0ef0*/ 	.word	0x00013200
        /*0ef4*/ 	.short	0x0107
        /*0ef6*/ 	.byte	0x3f
	.zero		1


	//   ....[65]....
        /*0ef8*/ 	.word	0x000207b0
        /*0efc*/ 	.word	0x00000017
        /*0f00*/ 	.word	0x00013200
        /*0f04*/ 	.short	0x0101
        /*0f06*/ 	.byte	0x3f
	.zero		1


	//   ....[66]....
        /*0f08*/ 	.word	0x000207d0
        /*0f0c*/ 	.word	0x00000017
        /*0f10*/ 	.word	0x00013220
        /*0f14*/ 	.short	0x010a
        /*0f16*/ 	.byte	0x3f
	.zero		1


	//   ....[67]....
        /*0f18*/ 	.word	0x00020aa0
        /*0f1c*/ 	.word	0x00000004
        /*0f20*/ 	.word	0x00013280
        /*0f24*/ 	.short	0x010a
        /*0f26*/ 	.byte	0x3f
	.zero		1


	//   ....[68]....
        /*0f28*/ 	.word	0x00020cf0
        /*0f2c*/ 	.word	0x00000004
        /*0f30*/ 	.word	0x00013240
        /*0f34*/ 	.short	0x010a
        /*0f36*/ 	.byte	0x3f
	.zero		1


	//   ....[69]....
        /*0f38*/ 	.word	0x00020fb0
        /*0f3c*/ 	.word	0x00000003
        /*0f40*/ 	.word	0x00013270
        /*0f44*/ 	.short	0x010a
        /*0f46*/ 	.byte	0x3f
	.zero		1


	//   ....[70]....
        /*0f48*/ 	.word	0x00021030
        /*0f4c*/ 	.word	0x00000003
        /*0f50*/ 	.word	0x00013260
        /*0f54*/ 	.short	0x010a
        /*0f56*/ 	.byte	0x3f
	.zero		1


	//   ....[71]....
        /*0f58*/ 	.word	0x00021330
        /*0f5c*/ 	.word	0x00000003
        /*0f60*/ 	.word	0x00013250
        /*0f64*/ 	.short	0x0101
        /*0f66*/ 	.byte	0x3f
	.zero		1


	//   ....[72]....
        /*0f68*/ 	.word	0x000213c0
        /*0f6c*/ 	.word	0x00000003
        /*0f70*/ 	.word	0x00000000
        /*0f74*/ 	.short	0x0101
        /*0f76*/ 	.byte	0x3f
	.zero		1


	//   ....[73]....
        /*0f78*/ 	.word	0x000215b0
        /*0f7c*/ 	.word	0x00000003
        /*0f80*/ 	.word	0x00013270
        /*0f84*/ 	.short	0x010a
        /*0f86*/ 	.byte	0x3f
	.zero		1


	//   ....[74]....
        /*0f88*/ 	.word	0x00021620
        /*0f8c*/ 	.word	0x00000003
        /*0f90*/ 	.word	0x00013260
        /*0f94*/ 	.short	0x010a
        /*0f96*/ 	.byte	0x3f
	.zero		1


	//   ....[75]....
        /*0f98*/ 	.word	0x00021920
        /*0f9c*/ 	.word	0x00000003
        /*0fa0*/ 	.word	0x00013250
        /*0fa4*/ 	.short	0x0101
        /*0fa6*/ 	.byte	0x3f
	.zero		1


	//   ....[76]....
        /*0fa8*/ 	.word	0x00021970
        /*0fac*/ 	.word	0x00000000
        /*0fb0*/ 	.word	0x00000000
        /*0fb4*/ 	.short	0x0101
        /*0fb6*/ 	.byte	0x3f
	.zero		1


	//   ....[77]....
        /*0fb8*/ 	.word	0x00022680
        /*0fbc*/ 	.word	0x00000009
        /*0fc0*/ 	.word	0x00013220
        /*0fc4*/ 	.short	0x010a
        /*0fc6*/ 	.byte	0x3f
	.zero		1


	//   ....[78]....
        /*0fc8*/ 	.word	0x00022810
        /*0fcc*/ 	.word	0x00000007
        /*0fd0*/ 	.word	0x00000000
        /*0fd4*/ 	.short	0x010a
        /*0fd6*/ 	.byte	0x3f
	.zero		1


	//   ....[79]....
        /*0fd8*/ 	.word	0x00022880
        /*0fdc*/ 	.word	0x00000003
        /*0fe0*/ 	.word	0x00000000
        /*0fe4*/ 	.short	0x010a
        /*0fe6*/ 	.byte	0x3f
	.zero		1


	//   ....[80]....
        /*0fe8*/ 	.word	0x000228d0
        /*0fec*/ 	.word	0x00000003
        /*0ff0*/ 	.word	0x00013260
        /*0ff4*/ 	.short	0x010a
        /*0ff6*/ 	.byte	0x3f
	.zero		1


	//   ....[81]....
        /*0ff8*/ 	.word	0x00022920
        /*0ffc*/ 	.word	0x00000005
        /*1000*/ 	.word	0x00013260
        /*1004*/ 	.short	0x010a
        /*1006*/ 	.byte	0x3f
	.zero		1


	//   ....[82]....
        /*1008*/ 	.word	0x00022960
        /*100c*/ 	.word	0x00000003
        /*1010*/ 	.word	0x00013280
        /*1014*/ 	.short	0x010a
        /*1016*/ 	.byte	0x3f
	.zero		1


	//   ....[83]....
        /*1018*/ 	.word	0x00022980
        /*101c*/ 	.word	0x00000005
        /*1020*/ 	.word	0x00013280
        /*1024*/ 	.short	0x010a
        /*1026*/ 	.byte	0x3f
	.zero		1


	//   ....[84]....
        /*1028*/ 	.word	0x000229e0
        /*102c*/ 	.word	0x00000049
        /*1030*/ 	.word	0x00013290
        /*1034*/ 	.short	0x010a
        /*1036*/ 	.byte	0x3f
	.zero		1


	//   ....[85]....
        /*1038*/ 	.word	0x00022a30
        /*103c*/ 	.word	0x00000049
        /*1040*/ 	.word	0x00013290
        /*1044*/ 	.short	0x010a
        /*1046*/ 	.byte	0x3f
	.zero		1


	//   ....[86]....
        /*1048*/ 	.word	0x00022a80
        /*104c*/ 	.word	0x00000049
        /*1050*/ 	.word	0x00013290
        /*1054*/ 	.short	0x010a
        /*1056*/ 	.byte	0x3f
	.zero		1


	//   ....[87]....
        /*1058*/ 	.word	0x00022ad0
        /*105c*/ 	.word	0x00000049
        /*1060*/ 	.word	0x000132b0
        /*1064*/ 	.short	0x010a
        /*1066*/ 	.byte	0x3f
	.zero		1


	//   ....[88]....
        /*1068*/ 	.word	0x00022cd0
        /*106c*/ 	.word	0x00000011
        /*1070*/ 	.word	0x00013200
        /*1074*/ 	.short	0x010a
        /*1076*/ 	.byte	0x3f
	.zero		1


	//   ....[89]....
        /*1078*/ 	.word	0x00022ed0
        /*107c*/ 	.word	0x00000011
        /*1080*/ 	.word	0x00013200
        /*1084*/ 	.short	0x010a
        /*1086*/ 	.byte	0x3f
	.zero		1


	//   ....[90]....
        /*1088*/ 	.word	0x00022f20
        /*108c*/ 	.word	0x0000000c
        /*1090*/ 	.word	0x00013230
        /*1094*/ 	.short	0x010a
        /*1096*/ 	.byte	0x3f
	.zero		1


	//   ....[91]....
        /*1098*/ 	.word	0x00022f70
        /*109c*/ 	.word	0x00000008
        /*10a0*/ 	.word	0x00013230
        /*10a4*/ 	.short	0x010a
        /*10a6*/ 	.byte	0x3f
	.zero		1


	//   ....[92]....
        /*10a8*/ 	.word	0x00022fc0
        /*10ac*/ 	.word	0x00000013
        /*10b0*/ 	.word	0x00013250
        /*10b4*/ 	.short	0x010a
        /*10b6*/ 	.byte	0x3f
	.zero		1


	//   ....[93]....
        /*10b8*/ 	.word	0x00023010
        /*10bc*/ 	.word	0x00000003
        /*10c0*/ 	.word	0x00013230
        /*10c4*/ 	.short	0x010a
        /*10c6*/ 	.byte	0x3f
	.zero		1


	//   ....[94]....
        /*10c8*/ 	.word	0x00023060
        /*10cc*/ 	.word	0x0000000e
        /*10d0*/ 	.word	0x00013250
        /*10d4*/ 	.short	0x010a
        /*10d6*/ 	.byte	0x3f
	.zero		1


	//   ....[95]....
        /*10d8*/ 	.word	0x000230b0
        /*10dc*/ 	.word	0x00000009
        /*10e0*/ 	.word	0x00013230
        /*10e4*/ 	.short	0x010a
        /*10e6*/ 	.byte	0x3f
	.zero		1


	//   ....[96]....
        /*10e8*/ 	.word	0x00023100
        /*10ec*/ 	.word	0x0000000e
        /*10f0*/ 	.word	0x00013250
        /*10f4*/ 	.short	0x010a
        /*10f6*/ 	.byte	0x3f
	.zero		1


	//   ....[97]....
        /*10f8*/ 	.word	0x00023150
        /*10fc*/ 	.word	0x0000000d
        /*1100*/ 	.word	0x00013250
        /*1104*/ 	.short	0x010a
        /*1106*/ 	.byte	0x3f
	.zero		1


	//   ....[98]....
        /*1108*/ 	.word	0x000232f0
        /*110c*/ 	.word	0x00000017
        /*1110*/ 	.word	0x00013220
        /*1114*/ 	.short	0x010a
        /*1116*/ 	.byte	0x3f
	.zero		1


	//   ....[99]....
        /*1118*/ 	.word	0x00023340
        /*111c*/ 	.word	0x00000005
        /*1120*/ 	.word	0x000132a0
        /*1124*/ 	.short	0x010a
        /*1126*/ 	.byte	0x3f
	.zero		1


	//   ....[100]....
        /*1128*/ 	.word	0x00023390
        /*112c*/ 	.word	0x00000005
        /*1130*/ 	.word	0x000132c0
        /*1134*/ 	.short	0x010a
        /*1136*/ 	.byte	0x3f
	.zero		1


	//   ....[101]....
        /*1138*/ 	.word	0x000233e0
        /*113c*/ 	.word	0x00000005
        /*1140*/ 	.word	0x000132a0
        /*1144*/ 	.short	0x010a
        /*1146*/ 	.byte	0x3f
	.zero		1


	//   ....[102]....
        /*1148*/ 	.word	0x00023430
        /*114c*/ 	.word	0x00000005
        /*1150*/ 	.word	0x000132c0
        /*1154*/ 	.short	0x010a
        /*1156*/ 	.byte	0x3f
	.zero		1


	//   ....[103]....
        /*1158*/ 	.word	0x000235d0
        /*115c*/ 	.word	0x00000004
        /*1160*/ 	.word	0x00013280
        /*1164*/ 	.short	0x010a
        /*1166*/ 	.byte	0x3f
	.zero		1


	//   ....[104]....
        /*1168*/ 	.word	0x00023620
        /*116c*/ 	.word	0x00000004
        /*1170*/ 	.word	0x00013240
        /*1174*/ 	.short	0x010a
        /*1176*/ 	.byte	0x3f
	.zero		1


	//   ....[105]....
        /*1178*/ 	.word	0x00023e10
        /*117c*/ 	.word	0x00000017
        /*1180*/ 	.word	0x00013220
        /*1184*/ 	.short	0x010a
        /*1186*/ 	.byte	0x3f
	.zero		1


	//   ....[106]....
        /*1188*/ 	.word	0x00023e60
        /*118c*/ 	.word	0x00000004
        /*1190*/ 	.word	0x00013280
        /*1194*/ 	.short	0x010a
        /*1196*/ 	.byte	0x3f
	.zero		1


	//   ....[107]....
        /*1198*/ 	.word	0x00023eb0
        /*119c*/ 	.word	0x00000004
        /*11a0*/ 	.word	0x00013240
        /*11a4*/ 	.short	0x010a
        /*11a6*/ 	.byte	0x3f
	.zero		1


	//   ....[108]....
        /*11a8*/ 	.word	0x00023f00
        /*11ac*/ 	.word	0x00000003
        /*11b0*/ 	.word	0x00013270
        /*11b4*/ 	.short	0x010a
        /*11b6*/ 	.byte	0x3f
	.zero		1


	//   ....[109]....
        /*11b8*/ 	.word	0x00023f50
        /*11bc*/ 	.word	0x00000003
        /*11c0*/ 	.word	0x00013260
        /*11c4*/ 	.short	0x010a
        /*11c6*/ 	.byte	0x3f
	.zero		1


	//   ....[110]....
        /*11c8*/ 	.word	0x00023fa0
        /*11cc*/ 	.word	0x00000003
        /*11d0*/ 	.word	0x00013270
        /*11d4*/ 	.short	0x010a
        /*11d6*/ 	.byte	0x3f
	.zero		1


	//   ....[111]....
        /*11d8*/ 	.word	0x00023ff0
        /*11dc*/ 	.word	0x00000003
        /*11e0*/ 	.word	0x00013260
        /*11e4*/ 	.short	0x010a
        /*11e6*/ 	.byte	0x3f
	.zero		1


	//   ....[112]....
        /*11e8*/ 	.word	0x00024980
        /*11ec*/ 	.word	0x00000009
        /*11f0*/ 	.word	0x00013220
        /*11f4*/ 	.short	0x010a
        /*11f6*/ 	.byte	0x3f
	.zero		1


	//   ....[113]....
        /*11f8*/ 	.word	0x00024b20
        /*11fc*/ 	.word	0x00000007
        /*1200*/ 	.word	0x00000000
        /*1204*/ 	.short	0x010a
        /*1206*/ 	.byte	0x3f
	.zero		1


	//   ....[114]....
        /*1208*/ 	.word	0x00024b70
        /*120c*/ 	.word	0x00000003
        /*1210*/ 	.word	0x00000000
        /*1214*/ 	.short	0x010a
        /*1216*/ 	.byte	0x3f
	.zero		1


	//   ....[115]....
        /*1218*/ 	.word	0x00024bc0
        /*121c*/ 	.word	0x00000003
        /*1220*/ 	.word	0x00013260
        /*1224*/ 	.short	0x010a
        /*1226*/ 	.byte	0x3f
	.zero		1


	//   ....[116]....
        /*1228*/ 	.word	0x00024c10
        /*122c*/ 	.word	0x00000005
        /*1230*/ 	.word	0x00013260
        /*1234*/ 	.short	0x010a
        /*1236*/ 	.byte	0x3f
	.zero		1


	//   ....[117]....
        /*1238*/ 	.word	0x00024c60
        /*123c*/ 	.word	0x00000003
        /*1240*/ 	.word	0x00013280
        /*1244*/ 	.short	0x010a
        /*1246*/ 	.byte	0x3f
	.zero		1


	//----- nvinfo : EIATTR_NUM_MBARRIERS
	.align		4
.L_235:
        /*1248*/ 	.byte	0x03, 0x38
        /*124a*/ 	.short	0x0016


	//----- nvinfo : EIATTR_EXIT_INSTR_OFFSETS
	.align		4
        /*124c*/ 	.byte	0x04, 0x1c
        /*124e*/ 	.short	(.L_237 - .L_236)


	//   ....[0]....
.L_236:
        /*1250*/ 	.word	0x000229d0


	//----- nvinfo : EIATTR_MAX_THREADS
	.align		4
.L_237:
        /*1254*/ 	.byte	0x04, 0x05
        /*1256*/ 	.short	(.L_239 - .L_238)
.L_238:
        /*1258*/ 	.word	0x00000200
        /*125c*/ 	.word	0x00000001
        /*1260*/ 	.word	0x00000001


	//----- nvinfo : EIATTR_CRS_STACK_SIZE
	.align		4
.L_239:
        /*1264*/ 	.byte	0x04, 0x1e
        /*1266*/ 	.short	(.L_241 - .L_240)
.L_240:
        /*1268*/ 	.word	0x00000000


	//----- nvinfo : EIATTR_CBANK_PARAM_SIZE
	.align		4
.L_241:
        /*126c*/ 	.byte	0x03, 0x19
        /*126e*/ 	.short	0x0af0


	//----- nvinfo : EIATTR_PARAM_CBANK
	.align		4
        /*1270*/ 	.byte	0x04, 0x0a
        /*1272*/ 	.short	(.L_243 - .L_242)
	.align		4
.L_242:
        /*1274*/ 	.word	index@(.nv.constant0._ZN7cutlass13device_kernelIN5flash11enable_sm90INS1_16FlashAttnFwdSm90INS1_25CollectiveMainloopFwdSm90ILi2EN4cute5tupleIJNS5_1CILi1EEES8_S8_EEENS6_IJNS7_ILi192EEENS7_ILi160EEENS7_ILi64EEEEEELi64ENS_12float_e4m3_tEfNS_4arch4Sm90ELb0ELb1ELb1ELb1ELb0ELb1ELb0ELb1ELb1ELb1ELb0ELb0EEENS1_21CollectiveEpilogueFwdINS6_IJSA_SC_SB_EEES9_NS_10bfloat16_tESG_Li384ELb1ELb1ELb0ELb1EEENS1_36VarlenDynamicPersistentTileSchedulerILi192ELi160ELi384ELi128ELb0ELb1ELb1ELb1ELb0ELb1EEEEEEEEEvNT_6ParamsE)
        /*1278*/ 	.short	0x0210
        /*127a*/ 	.short	0x0af0


	//----- nvinfo : EIATTR_SW_WAR
	.align		4
.L_243:
        /*127c*/ 	.byte	0x04, 0x36
        /*127e*/ 	.short	(.L_245 - .L_244)
.L_244:
        /*1280*/ 	.word	0x00000008
.L_245:


//--------------------- .nv.info._ZN7cutlass13device_kernelIN5flash11enable_sm90INS1_16FlashAttnFwdSm90INS1_25CollectiveMainloopFwdSm90ILi2EN4cute5tupleIJNS5_1CILi1EEES8_S8_EEENS6_IJNS7_ILi192EEENS7_ILi160EEENS7_ILi64EEEEEELi64ENS_12float_e4m3_tEfNS_4arch4Sm90ELb1ELb0ELb1ELb0ELb0ELb0ELb0ELb1ELb1ELb1ELb0ELb0EEENS1_21CollectiveEpilogueFwdINS6_IJSA_SC_SB_EEES9_NS_10bfloat16_tESG_Li384ELb0ELb1ELb0ELb1EEENS1_30DynamicPersistentTileSchedulerILi384ELi128ELb0ELb1ELb1EEEEEEEEEvNT_6ParamsE --------------------------
	.section	.nv.info._ZN7cutlass13device_kernelIN5flash11enable_sm90INS1_16FlashAttnFwdSm90INS1_25CollectiveMainloopFwdSm90ILi2EN4cute5tupleIJNS5_1CILi1EEES8_S8_EEENS6_IJNS7_ILi192EEENS7_ILi160EEENS7_ILi64EEEEEELi64ENS_12float_e4m3_tEfNS_4arch4Sm90ELb1ELb0ELb1ELb0ELb0ELb0ELb0ELb1ELb1ELb1ELb0ELb0EEENS1_21CollectiveEpilogueFwdINS6_IJSA_SC_SB_EEES9_NS_10bfloat16_tESG_Li384ELb0ELb1ELb0ELb1EEENS1_30DynamicPersistentTileSchedulerILi384ELi128ELb0ELb1ELb1EEEEEEEEEvNT_6ParamsE,"",@"SHT_CUDA_INFO"
	.sectionflags	@""
	.align	4


	//----- nvinfo : EIATTR_CUDA_API_VERSION
	.align		4
        /*0000*/ 	.byte	0x04, 0x37
        /*0002*/ 	.short	(.L_247 - .L_246)
.L_246:
        /*0004*/ 	.word	0x00000082


	//----- nvinfo : EIATTR_KPARAM_INFO
	.align		4
.L_247:
        /*0008*/ 	.byte	0x04, 0x17
        /*000a*/ 	.short	(.L_249 - .L_248)
.L_248:
        /*000c*/ 	.word	0x00000000
        /*0010*/ 	.short	0x0000
        /*0012*/ 	.short	0x0070
        /*0014*/ 	.byte	0x00, 0xf0, 0x01, 0x2a


	//----- nvinfo : EIATTR_SPARSE_MMA_MASK
	.align		4
.L_249:
        /*0018*/ 	.byte	0x03, 0x50
        /*001a*/ 	.short	0x0000


	//----- nvinfo : EIATTR_MAXREG_COUNT
	.align		4
        /*001c*/ 	.byte	0x03, 0x1b
        /*001e*/ 	.short	0x0080


	//----- nvinfo : EIATTR_NUM_BARRIERS
	.align		4
        /*0020*/ 	.byte	0x02, 0x4c
        /*0022*/ 	.byte	0x09
	.zero		1


	//----- nvinfo : EIATTR_EXTERNS
	.align		4
        /*0024*/ 	.byte	0x04, 0x0f
        /*0026*/ 	.short	(.L_251 - .L_250)


	//   ....[0]....
	.align		4
.L_250:
        /*0028*/ 	.word	index@(__assertfail)


	//----- nvinfo : EIATTR_ANNOTATIONS
	.align		4
.L_251:
        /*002c*/ 	.byte	0x04, 0x55
        /*002e*/ 	.short	(.L_253 - .L_252)


	//   ....[0]....
.L_252:
        /*0030*/ 	.word	0x00000001
        /*0034*/ 	.byte	0xf0, 0x0b, 0x00, 0x00, 0x01, 0x00, 0x00, 0x00, 0x00, 0xbb, 0x00, 0x00


	//----- nvinfo : EIATTR_MERCURY_ISA_VERSION
	.align		4
.L_253:
        /*0040*/ 	.byte	0x03, 0x5f
        /*0042*/ 	.short	0x0101


	//----- nvinfo : EIATTR_INT_WARP_WIDE_INSTR_OFFSETS
	.align		4
        /*0044*/ 	.byte	0x04, 0x31
        /*0046*/ 	.short	(.L_255 - .L_254)


	//   ....[0]....
.L_254:
        /*0048*/ 	.word	0x00000130


	//   ....[1]....
        /*004c*/ 	.word	0x00000170


	//   ....[2]....
        /*0050*/ 	.word	0x000001e0


	//   ....[3]....
        /*0054*/ 	.word	0x0000db30


	//   ....[4]....
        /*0058*/ 	.word	0x0000dbc0


	//   ....[5]....
        /*005c*/ 	.word	0x0000fed0


	//   ....[6]....
        /*0060*/ 	.word	0x0000ff60


	//----- nvinfo : EIATTR_COOP_GROUP_MASK_REGIDS
	.align		4
.L_255:
        /*0064*/ 	.byte	0x04, 0x29
        /*0066*/ 	.short	(.L_257 - .L_256)


	//   ....[0]....
.L_256:
        /*0068*/ 	.word	0xffffffff


	//   ....[1]....
        /*006c*/ 	.word	0xffffffff


	//   ....[2]....
        /*0070*/ 	.word	0xffffffff


	//   ....[3]....
        /*0074*/ 	.word	0xffffffff


	//   ....[4]....
        /*0078*/ 	.word	0xffffffff


	//   ....[5]....
        /*007c*/ 	.word	0xffffffff


	//   ....[6]....
        /*0080*/ 	.word	0xffffffff


	//   ....[7]....
        /*0084*/ 	.word	0xffffffff


	//   ....[8]....
        /*0088*/ 	.word	0xffffffff


	//   ....[9]....
        /*008c*/ 	.word	0xffffffff


	//   ....[10]....
        /*0090*/ 	.word	0xffffffff


	//   ....[11]....
        /*0094*/ 	.word	0xffffffff


	//   ....[12]....
        /*0098*/ 	.word	0xffffffff


	//   ....[13]....
        /*009c*/ 	.word	0xffffffff


	//   ....[14]....
        /*00a0*/ 	.word	0xffffffff


	//   ....[15]....
        /*00a4*/ 	.word	0xffffffff


	//   ....[16]....
        /*00a8*/ 	.word	0xffffffff


	//   ....[17]....
        /*00ac*/ 	.word	0xffffffff


	//   ....[18]....
        /*00b0*/ 	.word	0xffffffff


	//   ....[19]....
        /*00b4*/ 	.word	0xffffffff


	//   ....[20]....
        /*00b8*/ 	.word	0xffffffff


	//   ....[21]....
        /*00bc*/ 	.word	0xffffffff


	//   ....[22]....
        /*00c0*/ 	.word	0xffffffff


	//   ....[23]....
        /*00c4*/ 	.word	0xffffffff


	//   ....[24]....
        /*00c8*/ 	.word	0xffffffff


	//   ....[25]....
        /*00cc*/ 	.word	0xffffffff


	//   ....[26]....
        /*00d0*/ 	.word	0xffffffff


	//   ....[27]....
        /*00d4*/ 	.word	0xffffffff


	//   ....[28]....
        /*00d8*/ 	.word	0xffffffff


	//   ....[29]....
        /*00dc*/ 	.word	0xffffffff


	//   ....[30]....
        /*00e0*/ 	.word	0xffffffff


	//   ....[31]....
        /*00e4*/ 	.word	0xffffffff


	//   ....[32]....
        /*00e8*/ 	.word	0xffffffff


	//   ....[33]....
        /*00ec*/ 	.word	0xffffffff


	//   ....[34]....
        /*00f0*/ 	.word	0xffffffff


	//   ....[35]....
        /*00f4*/ 	.word	0xffffffff


	//   ....[36]....
        /*00f8*/ 	.word	0xffffffff


	//   ....[37]....
        /*00fc*/ 	.word	0xffffffff


	//   ....[38]....
        /*0100*/ 	.word	0xffffffff


	//   ....[39]....
        /*0104*/ 	.word	0xffffffff


	//   ....[40]....
        /*0108*/ 	.word	0xffffffff


	//   ....[41]....
        /*010c*/ 	.word	0xffffffff


	//   ....[42]....
        /*0110*/ 	.word	0xffffffff


	//   ....[43]....
        /*0114*/ 	.word	0xffffffff


	//   ....[44]....
        /*0118*/ 	.word	0xffffffff


	//   ....[45]....
        /*011c*/ 	.word	0xffffffff


	//   ....[46]....
        /*0120*/ 	.word	0xffffffff


	//   ....[47]....
        /*0124*/ 	.word	0xffffffff


	//   ....[48]....
        /*0128*/ 	.word	0xffffffff


	//   ....[49]....
        /*012c*/ 	.word	0xffffffff


	//   ....[50]....
        /*0130*/ 	.word	0xffffffff


	//   ....[51]....
        /*0134*/ 	.word	0xffffffff


	//   ....[52]....
        /*0138*/ 	.word	0xffffffff


	//   ....[53]....
        /*013c*/ 	.word	0xffffffff


	//   ....[54]....
        /*0140*/ 	.word	0xffffffff


	//   ....[55]....
        /*0144*/ 	.word	0xffffffff


	//   ....[56]....
        /*0148*/ 	.word	0xffffffff


	//   ....[57]....
        /*014c*/ 	.word	0xffffffff


	//   ....[58]....
        /*0150*/ 	.word	0xffffffff


	//   ....[59]....
        /*0154*/ 	.word	0xffffffff


	//   ....[60]....
        /*0158*/ 	.word	0xffffffff


	//   ....[61]....
        /*015c*/ 	.word	0xffffffff


	//   ....[62]....
        /*0160*/ 	.word	0xffffffff


	//   ....[63]....
        /*0164*/ 	.word	0xffffffff


	//   ....[64]....
        /*0168*/ 	.word	0xffffffff


	//   ....[65]....
        /*016c*/ 	.word	0xffffffff


	//   ....[66]....
        /*0170*/ 	.word	0xffffffff


	//   ....[67]....
        /*0174*/ 	.word	0xffffffff


	//   ....[68]....
        /*0178*/ 	.word	0xffffffff


	//   ....[69]....
        /*017c*/ 	.word	0xffffffff


	//   ....[70]....
        /*0180*/ 	.word	0xffffffff


	//   ....[71]....
        /*0184*/ 	.word	0xffffffff


	//   ....[72]....
        /*0188*/ 	.word	0xffffffff


	//   ....[73]....
        /*018c*/ 	.word	0xffffffff


	//   ....[74]....
        /*0190*/ 	.word	0xffffffff


	//   ....[75]....
        /*0194*/ 	.word	0xffffffff


	//   ....[76]....
        /*0198*/ 	.word	0xffffffff


	//   ....[77]....
        /*019c*/ 	.word	0xffffffff


	//   ....[78]....
        /*01a0*/ 	.word	0xffffffff


	//   ....[79]....
        /*01a4*/ 	.word	0xffffffff


	//   ....[80]....
        /*01a8*/ 	.word	0x0500000f


	//   ....[81]....
        /*01ac*/ 	.word	0x0500000f


	//   ....[82]....
        /*01b0*/ 	.word	0x0500000f


	//   ....[83]....
        /*01b4*/ 	.word	0x0500000f


	//   ....[84]....
        /*01b8*/ 	.word	0x0500000f


	//   ....[85]....
        /*01bc*/ 	.word	0x0500000f


	//   ....[86]....
        /*01c0*/ 	.word	0x0500000f


	//   ....[87]....
        /*01c4*/ 	.word	0x0500000f


	//   ....[88]....
        /*01c8*/ 	.word	0x0500000f


	//   ....[89]....
        /*01cc*/ 	.word	0x0500000f


	//   ....[90]....
        /*01d0*/ 	.word	0x0500000f


	//   ....[91]....
        /*01d4*/ 	.word	0x0500000f


	//   ....[92]....
        /*01d8*/ 	.word	0x0500000f


	//   ....[93]....
        /*01dc*/ 	.word	0x0500000f


	//----- nvinfo : EIATTR_COOP_GROUP_INSTR_OFFSETS
	.align		4
.L_257:
        /*01e0*/ 	.byte	0x04, 0x28
        /*01e2*/ 	.short	(.L_259 - .L_258)


	//   ....[0]....
.L_258:
        /*01e4*/ 	.word	0x00000060


	//   ....[1]....
        /*01e8*/ 	.word	0x00000140


	//   ....[2]....
        /*01ec*/ 	.word	0x00000190


	//   ....[3]....
        /*01f0*/ 	.word	0x000003c0


	//   ....[4]....
        /*01f4*/ 	.word	0x00000520


	//   ....[5]....
        /*01f8*/ 	.word	0x00000640


	//   ....[6]....
        /*01fc*/ 	.word	0x000007a0


	//   ....[7]....
        /*0200*/ 	.word	0x00001320


	//   ....[8]....
        /*0204*/ 	.word	0x000021d0


	//   ....[9]....
        /*0208*/ 	.word	0x00002e40


	//   ....[10]....
        /*020c*/ 	.word	0x00002f40


	//   ....[11]....
        /*0210*/ 	.word	0x00002fa0


	//   ....[12]....
        /*0214*/ 	.word	0x00003c90


	//   ....[13]....
        /*0218*/ 	.word	0x00003ce0


	//   ....[14]....
        /*021c*/ 	.word	0x00005980


	//   ....[15]....
        /*0220*/ 	.word	0x000065b0


	//   ....[16]....
        /*0224*/ 	.word	0x00006600


	//   ....[17]....
        /*0228*/ 	.word	0x00006620


	//   ....[18]....
        /*022c*/ 	.word	0x000072d0


	//   ....[19]....
        /*0230*/ 	.word	0x00007320


	//   ....[20]....
        /*0234*/ 	.word	0x00009b80


	//   ....[21]....
        /*0238*/ 	.word	0x00009bb0


	//   ....[22]....
        /*023c*/ 	.word	0x00009bd0


	//   ....[23]....
        /*0240*/ 	.word	0x00009bf0


	//   ....[24]....
        /*0244*/ 	.word	0x0000b4f0


	//   ....[25]....
        /*0248*/ 	.word	0x0000b500


	//   ....[26]....
        /*024c*/ 	.word	0x0000b580


	//   ....[27]....
        /*0250*/ 	.word	0x0000b590


	//   ....[28]....
        /*0254*/ 	.word	0x0000c100


	//   ....[29]....
        /*0258*/ 	.word	0x0000c140


	//   ....[30]....
        /*025c*/ 	.word	0x0000c180


	//   ....[31]....
        /*0260*/ 	.word	0x0000c1c0


	//   ....[32]....
        /*0264*/ 	.word	0x0000c200


	//   ....[33]....
        /*0268*/ 	.word	0x0000c230


	//   ....[34]....
        /*026c*/ 	.word	0x0000c260


	//   ....[35]....
        /*0270*/ 	.word	0x0000c2a0


	//   ....[36]....
        /*0274*/ 	.word	0x0000c2d0


	//   ....[37]....
        /*0278*/ 	.word	0x0000c300


	//   ....[38]....
        /*027c*/ 	.word	0x0000c310


	//   ....[39]....
        /*0280*/ 	.word	0x0000c320


	//   ....[40]....
        /*0284*/ 	.word	0x0000c330


	//   ....[41]....
        /*0288*/ 	.word	0x0000c340


	//   ....[42]....
        /*028c*/ 	.word	0x0000c360


	//   ....[43]....
        /*0290*/ 	.word	0x0000c380


	//   ....[44]....
        /*0294*/ 	.word	0x0000c3b0


	//   ....[45]....
        /*0298*/ 	.word	0x0000c3e0


	//   ....[46]....
        /*029c*/ 	.word	0x0000c410


	//   ....[47]....
        /*02a0*/ 	.word	0x0000c440


	//   ....[48]....
        /*02a4*/ 	.word	0x0000c900


	//   ....[49]....
        /*02a8*/ 	.word	0x0000c940


	//   ....[50]....
        /*02ac*/ 	.word	0x0000c970


	//   ....[51]....
        /*02b0*/ 	.word	0x0000c9b0


	//   ....[52]....
        /*02b4*/ 	.word	0x0000c9d0


	//   ....[53]....
        /*02b8*/ 	.word	0x0000c9e0


	//   ....[54]....
        /*02bc*/ 	.word	0x0000ca00


	//   ....[55]....
        /*02c0*/ 	.word	0x0000ca20


	//   ....[56]....
        /*02c4*/ 	.word	0x0000d0b0


	//   ....[57]....
        /*02c8*/ 	.word	0x0000d0f0


	//   ....[58]....
        /*02cc*/ 	.word	0x0000d120


	//   ....[59]....
        /*02d0*/ 	.word	0x0000d150


	//   ....[60]....
        /*02d4*/ 	.word	0x0000d170


	//   ....[61]....
        /*02d8*/ 	.word	0x0000d180


	//   ....[62]....
        /*02dc*/ 	.word	0x0000d190


	//   ....[63]....
        /*02e0*/ 	.word	0x0000d1b0


	//   ....[64]....
        /*02e4*/ 	.word	0x0000d330


	//   ....[65]....
        /*02e8*/ 	.word	0x0000e2a0


	//   ....[66]....
        /*02ec*/ 	.word	0x0000ee50


	//   ....[67]....
        /*02f0*/ 	.word	0x0000ee80


	//   ....[68]....
        /*02f4*/ 	.word	0x0000ef10


	//   ....[69]....
        /*02f8*/ 	.word	0x0000ef50


	//   ....[70]....
        /*02fc*/ 	.word	0x0000ef90


	//   ....[71]....
        /*0300*/ 	.word	0x0000efc0


	//   ....[72]....
        /*0304*/ 	.word	0x0000efd0


	//   ....[73]....
        /*0308*/ 	.word	0x0000efe0


	//   ....[74]....
        /*030c*/ 	.word	0x0000eff0


	//   ....[75]....
        /*0310*/ 	.word	0x0000f030


	//   ....[76]....
        /*0314*/ 	.word	0x0000f0c0


	//   ....[77]....
        /*0318*/ 	.word	0x0000f0e0


	//   ....[78]....
        /*031c*/ 	.word	0x00010500


	//   ....[79]....
        /*0320*/ 	.word	0x00010680


	//   ....[80]....
        /*0324*/ 	.word	0x00010c50


	//   ....[81]....
        /*0328*/ 	.word	0x00010e00


	//   ....[82]....
        /*032c*/ 	.word	0x00010e60


	//   ....[83]....
        /*0330*/ 	.word	0x00010f20


	//   ....[84]....
        /*0334*/ 	.word	0x00010fd0


	//   ....[85]....
        /*0338*/ 	.word	0x00011050


	//   ....[86]....
        /*033c*/ 	.word	0x000110f0


	//   ....[87]....
        /*0340*/ 	.word	0x00011170


	//   ....[88]....
        /*0344*/ 	.word	0x00011220


	//   ....[89]....
        /*0348*/ 	.word	0x00011280


	//   ....[90]....
        /*034c*/ 	.word	0x00011330


	//   ....[91]....
        /*0350*/ 	.word	0x000113b0


	//   ....[92]....
        /*0354*/ 	.word	0x00011450


	//   ....[93]....
        /*0358*/ 	.word	0x00011790


	//----- nvinfo : EIATTR_REG_RECONFIG
	.align		4
.L_259:
        /*035c*/ 	.byte	0x01, 0x54
	.zero		2


	//----- nvinfo : EIATTR_SYSCALL_OFFSETS
	.align		4
        /*0360*/ 	.byte	0x04, 0x46
        /*0362*/ 	.short	(.L_261 - .L_260)


	//   ....[0]....
.L_260:
        /*0364*/ 	.word	0x00001500


	//   ....[1]....
        /*0368*/ 	.word	0x0000dd20


	//   ....[2]....
        /*036c*/ 	.word	0x0000de90


	//   ....[3]....
        /*0370*/ 	.word	0x0000dfe0


	//   ....[4]....
        /*0374*/ 	.word	0x0000e120


	//   ....[5]....
        /*0378*/ 	.word	0x0000e9e0


	//----- nvinfo : EIATTR_MBARRIER_INSTR_OFFSETS
	.align		4
.L_261:
        /*037c*/ 	.byte	0x04, 0x39
        /*037e*/ 	.short	(.L_263 - .L_262)


	//   ....[0]....
.L_262:
        /*0380*/ 	.word	0x00000270
        /*0384*/ 	.word	0x000000ff
        /*0388*/ 	.word	0x00013200
        /*038c*/ 	.short	0x0100
        /*038e*/ 	.byte	0x08
	.zero		1


	//   ....[1]....
        /*0390*/ 	.word	0x00000280
        /*0394*/ 	.word	0x000000ff
        /*0398*/ 	.word	0x00013220
        /*039c*/ 	.short	0x0100
        /*039e*/ 	.byte	0x08
	.zero		1


	//   ....[2]....
        /*03a0*/ 	.word	0x00000370
        /*03a4*/ 	.word	0x000000ff
        /*03a8*/ 	.word	0x00013230
        /*03ac*/ 	.short	0x0100
        /*03ae*/ 	.byte	0x08
	.zero		1


	//   ....[3]....
        /*03b0*/ 	.word	0x00000380
        /*03b4*/ 	.word	0x000000ff
        /*03b8*/ 	.word	0x00013240
        /*03bc*/ 	.short	0x0100
        /*03be*/ 	.byte	0x08
	.zero		1


	//   ....[4]....
        /*03c0*/ 	.word	0x00000390
        /*03c4*/ 	.word	0x000000ff
        /*03c8*/ 	.word	0x00013238
        /*03cc*/ 	.short	0x0100
        /*03ce*/ 	.byte	0x08
	.zero		1


	//   ....[5]....
        /*03d0*/ 	.word	0x000003a0
        /*03d4*/ 	.word	0x000000ff
        /*03d8*/ 	.word	0x00013248
        /*03dc*/ 	.short	0x0100
        /*03de*/ 	.byte	0x08
	.zero		1


	//   ....[6]....
        /*03e0*/ 	.word	0x000004d0
        /*03e4*/ 	.word	0x000000ff
        /*03e8*/ 	.word	0x00013250
        /*03ec*/ 	.short	0x0100
        /*03ee*/ 	.byte	0x08
	.zero		1


	//   ....[7]....
        /*03f0*/ 	.word	0x000004e0
        /*03f4*/ 	.word	0x000000ff
        /*03f8*/ 	.word	0x00013260
        /*03fc*/ 	.short	0x0100
        /*03fe*/ 	.byte	0x08
	.zero		1


	//   ....[8]....
        /*0400*/ 	.word	0x000004f0
        /*0404*/ 	.word	0x000000ff
        /*0408*/ 	.word	0x00013258
        /*040c*/ 	.short	0x0100
        /*040e*/ 	.byte	0x08
	.zero		1


	//   ....[9]....
        /*0410*/ 	.word	0x00000500
        /*0414*/ 	.word	0x000000ff
        /*0418*/ 	.word	0x00013268
        /*041c*/ 	.short	0x0100
        /*041e*/ 	.byte	0x08
	.zero		1


	//   ....[10]....
        /*0420*/ 	.word	0x000005f0
        /*0424*/ 	.word	0x000000ff
        /*0428*/ 	.word	0x00013270
        /*042c*/ 	.short	0x0100
        /*042e*/ 	.byte	0x06
	.zero		1


	//   ....[11]....
        /*0430*/ 	.word	0x00000600
        /*0434*/ 	.word	0x000000ff
        /*0438*/ 	.word	0x00013280
        /*043c*/ 	.short	0x0100
        /*043e*/ 	.byte	0x06
	.zero		1


	//   ....[12]....
        /*0440*/ 	.word	0x00000610
        /*0444*/ 	.word	0x000000ff
        /*0448*/ 	.word	0x00013278
        /*044c*/ 	.short	0x0100
        /*044e*/ 	.byte	0x06
	.zero		1


	//   ....[13]....
        /*0450*/ 	.word	0x00000620
        /*0454*/ 	.word	0x000000ff
        /*0458*/ 	.word	0x00013288
        /*045c*/ 	.short	0x0100
        /*045e*/ 	.byte	0x06
	.zero		1


	//   ....[14]....
        /*0460*/ 	.word	0x00000750
        /*0464*/ 	.word	0x000000ff
        /*0468*/ 	.word	0x00013290
        /*046c*/ 	.short	0x0100
        /*046e*/ 	.byte	0x08
	.zero		1


	//   ....[15]....
        /*0470*/ 	.word	0x00000760
        /*0474*/ 	.word	0x000000ff
        /*0478*/ 	.word	0x000132a0
        /*047c*/ 	.short	0x0100
        /*047e*/ 	.byte	0x08
	.zero		1


	//   ....[16]....
        /*0480*/ 	.word	0x00000770
        /*0484*/ 	.word	0x000000ff
        /*0488*/ 	.word	0x00013298
        /*048c*/ 	.short	0x0100
        /*048e*/ 	.byte	0x08
	.zero		1


	//   ....[17]....
        /*0490*/ 	.word	0x00000780
        /*0494*/ 	.word	0x000000ff
        /*0498*/ 	.word	0x000132a8
        /*049c*/ 	.short	0x0100
        /*049e*/ 	.byte	0x08
	.zero		1


	//   ....[18]....
        /*04a0*/ 	.word	0x000008b0
        /*04a4*/ 	.word	0x000000ff
        /*04a8*/ 	.word	0x000132b0
        /*04ac*/ 	.short	0x0100
        /*04ae*/ 	.byte	0x08
	.zero		1


	//   ....[19]....
        /*04b0*/ 	.word	0x000008c0
        /*04b4*/ 	.word	0x000000ff
        /*04b8*/ 	.word	0x000132c0
        /*04bc*/ 	.short	0x0100
        /*04be*/ 	.byte	0x08
	.zero		1


	//   ....[20]....
        /*04c0*/ 	.word	0x000008d0
        /*04c4*/ 	.word	0x000000ff
        /*04c8*/ 	.word	0x000132b8
        /*04cc*/ 	.short	0x0100
        /*04ce*/ 	.byte	0x08
	.zero		1


	//   ....[21]....
        /*04d0*/ 	.word	0x000008e0
        /*04d4*/ 	.word	0x000000ff
        /*04d8*/ 	.word	0x000132c8
        /*04dc*/ 	.short	0x0100
        /*04de*/ 	.byte	0x08
	.zero		1


	//   ....[22]....
        /*04e0*/ 	.word	0x00001850
        /*04e4*/ 	.word	0x000000ff
        /*04e8*/ 	.word	0x00013200
        /*04ec*/ 	.short	0x010a
        /*04ee*/ 	.byte	0x2d
	.zero		1


	//   ....[23]....
        /*04f0*/ 	.word	0x000018f0
        /*04f4*/ 	.word	0x00000002
        /*04f8*/ 	.word	0x00013230
        /*04fc*/ 	.short	0x010a
        /*04fe*/ 	.byte	0x3f
	.zero		1


	//   ....[24]....
        /*0500*/ 	.word	0x00001930
        /*0504*/ 	.word	0x00000002
        /*0508*/ 	.word	0x00013230
        /*050c*/ 	.short	0x010a
        /*050e*/ 	.byte	0x3f
	.zero		1


	//   ....[25]....
        /*0510*/ 	.word	0x00004120
        /*0514*/ 	.word	0x00000028
        /*0518*/ 	.word	0x00000000
        /*051c*/ 	.short	0x0101
        /*051e*/ 	.byte	0x3f
	.zero		1


	//   ....[26]....
        /*0520*/ 	.word	0x00004de0
        /*0524*/ 	.word	0x000000ff
        /*0528*/ 	.word	0x00013230
        /*052c*/ 	.short	0x010a
        /*052e*/ 	.byte	0x16
	.zero		1


	//   ....[27]....
        /*0530*/ 	.word	0x00004e20
        /*0534*/ 	.word	0x000000ff
        /*0538*/ 	.word	0x00013230
        /*053c*/ 	.short	0x010a
        /*053e*/ 	.byte	0x16
	.zero		1


	//   ....[28]....
        /*0540*/ 	.word	0x00005270
        /*0544*/ 	.word	0x000000ff
        /*0548*/ 	.word	0x00013250
        /*054c*/ 	.short	0x010a
        /*054e*/ 	.byte	0x0b
	.zero		1


	//   ....[29]....
        /*0550*/ 	.word	0x000052b0
        /*0554*/ 	.word	0x000000ff
        /*0558*/ 	.word	0x00013250
        /*055c*/ 	.short	0x010a
        /*055e*/ 	.byte	0x0b
	.zero		1


	//   ....[30]....
        /*0560*/ 	.word	0x00007de0
        /*0564*/ 	.word	0x00000002
        /*0568*/ 	.word	0x00000000
        /*056c*/ 	.short	0x0101
        /*056e*/ 	.byte	0x3f
	.zero		1


	//   ....[31]....
        /*0570*/ 	.word	0x00008090
        /*0574*/ 	.word	0x000000ff
        /*0578*/ 	.word	0x00000000
        /*057c*/ 	.short	0x0101
        /*057e*/ 	.byte	0x06
	.zero		1


	//   ....[32]....
        /*0580*/ 	.word	0x000085d0
        /*0584*/ 	.word	0x000000ff
        /*0588*/ 	.word	0x00013230
        /*058c*/ 	.short	0x010a
        /*058e*/ 	.byte	0x06
	.zero		1


	//   ....[33]....
        /*0590*/ 	.word	0x00008610
        /*0594*/ 	.word	0x000000ff
        /*0598*/ 	.word	0x00013230
        /*059c*/ 	.short	0x010a
        /*059e*/ 	.byte	0x06
	.zero		1


	//   ....[34]....
        /*05a0*/ 	.word	0x00008a60
        /*05a4*/ 	.word	0x000000ff
        /*05a8*/ 	.word	0x00013250
        /*05ac*/ 	.short	0x010a
        /*05ae*/ 	.byte	0x0b
	.zero		1


	//   ....[35]....
        /*05b0*/ 	.word	0x00008aa0
        /*05b4*/ 	.word	0x000000ff
        /*05b8*/ 	.word	0x00013250
        /*05bc*/ 	.short	0x010a
        /*05be*/ 	.byte	0x0b
	.zero		1


	//   ....[36]....
        /*05c0*/ 	.word	0x0000aa40
        /*05c4*/ 	.word	0x00000002
        /*05c8*/ 	.word	0x00000000
        /*05cc*/ 	.short	0x0101
        /*05ce*/ 	.byte	0x3f
	.zero		1


	//   ....[37]....
        /*05d0*/ 	.word	0x0000ad10
        /*05d4*/ 	.word	0x000000ff
        /*05d8*/ 	.word	0x00000000
        /*05dc*/ 	.short	0x0101
        /*05de*/ 	.byte	0x06
	.zero		1


	//   ....[38]....
        /*05e0*/ 	.word	0x0000b1c0
        /*05e4*/ 	.word	0x000000ff
        /*05e8*/ 	.word	0x00013250
        /*05ec*/ 	.short	0x010a
        /*05ee*/ 	.byte	0x0e
	.zero		1


	//   ....[39]....
        /*05f0*/ 	.word	0x0000b200
        /*05f4*/ 	.word	0x000000ff
        /*05f8*/ 	.word	0x00013250
        /*05fc*/ 	.short	0x010a
        /*05fe*/ 	.byte	0x0e
	.zero		1


	//   ....[40]....
        /*0600*/ 	.word	0x0000b870
        /*0604*/ 	.word	0x000000ff
        /*0608*/ 	.word	0x00000000
        /*060c*/ 	.short	0x0101
        /*060e*/ 	.byte	0x04
	.zero		1


	//   ....[41]....
        /*0610*/ 	.word	0x0000c950
        /*0614*/ 	.word	0x00000000
        /*0618*/ 	.word	0x00000000
        /*061c*/ 	.short	0x0101
        /*061e*/ 	.byte	0x3f
	.zero		1


	//   ....[42]....
        /*0620*/ 	.word	0x0000e4f0
        /*0624*/ 	.word	0x00000005
        /*0628*/ 	.word	0x00013280
        /*062c*/ 	.short	0x010a
        /*062e*/ 	.byte	0x3f
	.zero		1


	//   ....[43]....
        /*0630*/ 	.word	0x0000e670
        /*0634*/ 	.word	0x00000005
        /*0638*/ 	.word	0x00013240
        /*063c*/ 	.short	0x010a
        /*063e*/ 	.byte	0x3f
	.zero		1


	//   ....[44]....
        /*0640*/ 	.word	0x0000f190
        /*0644*/ 	.word	0x00000010
        /*0648*/ 	.word	0x00013200
        /*064c*/ 	.short	0x0107
        /*064e*/ 	.byte	0x3f
	.zero		1


	//   ....[45]....
        /*0650*/ 	.word	0x0000f260
        /*0654*/ 	.word	0x00000010
        /*0658*/ 	.word	0x00013200
        /*065c*/ 	.short	0x0101
        /*065e*/ 	.byte	0x3f
	.zero		1


	//   ....[46]....
        /*0660*/ 	.word	0x0000f280
        /*0664*/ 	.word	0x00000010
        /*0668*/ 	.word	0x00013220
        /*066c*/ 	.short	0x010a
        /*066e*/ 	.byte	0x3f
	.zero		1


	//   ....[47]....
        /*0670*/ 	.word	0x0000f550
        /*0674*/ 	.word	0x00000004
        /*0678*/ 	.word	0x00013280
        /*067c*/ 	.short	0x010a
        /*067e*/ 	.byte	0x3f
	.zero		1


	//   ....[48]....
        /*0680*/ 	.word	0x0000f790
        /*0684*/ 	.word	0x00000004
        /*0688*/ 	.word	0x00013240
        /*068c*/ 	.short	0x010a
        /*068e*/ 	.byte	0x3f
	.zero		1


	//   ....[49]....
        /*0690*/ 	.word	0x0000fa50
        /*0694*/ 	.word	0x00000003
        /*0698*/ 	.word	0x00013270
        /*069c*/ 	.short	0x010a
        /*069e*/ 	.byte	0x3f
	.zero		1


	//   ....[50]....
        /*06a0*/ 	.word	0x0000fad0
        /*06a4*/ 	.word	0x00000003
        /*06a8*/ 	.word	0x00013260
        /*06ac*/ 	.short	0x010a
        /*06ae*/ 	.byte	0x3f
	.zero		1


	//   ....[51]....
        /*06b0*/ 	.word	0x0000fdb0
        /*06b4*/ 	.word	0x00000003
        /*06b8*/ 	.word	0x00013250
        /*06bc*/ 	.short	0x0101
        /*06be*/ 	.byte	0x3f
	.zero		1


	//   ....[52]....
        /*06c0*/ 	.word	0x0000fe30
        /*06c4*/ 	.word	0x00000002
        /*06c8*/ 	.word	0x00000000
        /*06cc*/ 	.short	0x0101
        /*06ce*/ 	.byte	0x3f
	.zero		1


	//   ....[53]....
        /*06d0*/ 	.word	0x00010020
        /*06d4*/ 	.word	0x00000002
        /*06d8*/ 	.word	0x00013270
        /*06dc*/ 	.short	0x010a
        /*06de*/ 	.byte	0x3f
	.zero		1


	//   ....[54]....
        /*06e0*/ 	.word	0x000100a0
        /*06e4*/ 	.word	0x00000002
        /*06e8*/ 	.word	0x00013260
        /*06ec*/ 	.short	0x010a
        /*06ee*/ 	.byte	0x3f
	.zero		1


	//   ....[55]....
        /*06f0*/ 	.word	0x00010370
        /*06f4*/ 	.word	0x00000002
        /*06f8*/ 	.word	0x00013250
        /*06fc*/ 	.short	0x0101
        /*06fe*/ 	.byte	0x3f
	.zero		1


	//   ....[56]....
        /*0700*/ 	.word	0x000103e0
        /*0704*/ 	.word	0x00000000
        /*0708*/ 	.word	0x00000000
        /*070c*/ 	.short	0x0101
        /*070e*/ 	.byte	0x3f
	.zero		1


	//   ....[57]....
        /*0710*/ 	.word	0x00010600
        /*0714*/ 	.word	0x00000007
        /*0718*/ 	.word	0x00013220
        /*071c*/ 	.short	0x010a
        /*071e*/ 	.byte	0x3f
	.zero		1


	//   ....[58]....
        /*0720*/ 	.word	0x000107a0
        /*0724*/ 	.word	0x00000005
        /*0728*/ 	.word	0x00000000
        /*072c*/ 	.short	0x010a
        /*072e*/ 	.byte	0x3f
	.zero		1


	//   ....[59]....
        /*0730*/ 	.word	0x00010810
        /*0734*/ 	.word	0x00000003
        /*0738*/ 	.word	0x00000000
        /*073c*/ 	.short	0x010a
        /*073e*/ 	.byte	0x3f
	.zero		1


	//   ....[60]....
        /*0740*/ 	.word	0x00010860
        /*0744*/ 	.word	0x00000003
        /*0748*/ 	.word	0x00013260
        /*074c*/ 	.short	0x010a
        /*074e*/ 	.byte	0x3f
	.zero		1


	//   ....[61]....
        /*0750*/ 	.word	0x000108b0
        /*0754*/ 	.word	0x00000005
        /*0758*/ 	.word	0x00013260
        /*075c*/ 	.short	0x010a
        /*075e*/ 	.byte	0x3f
	.zero		1


	//   ....[62]....
        /*0760*/ 	.word	0x000108f0
        /*0764*/ 	.word	0x00000003
        /*0768*/ 	.word	0x00013280
        /*076c*/ 	.short	0x010a
        /*076e*/ 	.byte	0x3f
	.zero		1


	//   ....[63]....
        /*0770*/ 	.word	0x00010910
        /*0774*/ 	.word	0x00000005
        /*0778*/ 	.word	0x00013280
        /*077c*/ 	.short	0x010a
        /*077e*/ 	.byte	0x3f
	.zero		1


	//   ....[64]....
        /*0780*/ 	.word	0x00010980
        /*0784*/ 	.word	0x00000003
        /*0788*/ 	.word	0x00013200
        /*078c*/ 	.short	0x010a
        /*078e*/ 	.byte	0x3f
	.zero		1


	//   ....[65]....
        /*0790*/ 	.word	0x000109d0
        /*0794*/ 	.word	0x00000002
        /*0798*/ 	.word	0x00013230
        /*079c*/ 	.short	0x010a
        /*079e*/ 	.byte	0x3f
	.zero		1


	//   ....[66]....
        /*07a0*/ 	.word	0x00010a30
        /*07a4*/ 	.word	0x00000008
        /*07a8*/ 	.word	0x00013230
        /*07ac*/ 	.short	0x010a
        /*07ae*/ 	.byte	0x3f
	.zero		1


	//   ....[67]....
        /*07b0*/ 	.word	0x00010a90
        /*07b4*/ 	.word	0x00000008
        /*07b8*/ 	.word	0x00013250
        /*07bc*/ 	.short	0x010a
        /*07be*/ 	.byte	0x3f
	.zero		1


	//   ....[68]....
        /*07c0*/ 	.word	0x00010af0
        /*07c4*/ 	.word	0x00000008
        /*07c8*/ 	.word	0x00013230
        /*07cc*/ 	.short	0x010a
        /*07ce*/ 	.byte	0x3f
	.zero		1


	//   ....[69]....
        /*07d0*/ 	.word	0x00010b50
        /*07d4*/ 	.word	0x00000008
        /*07d8*/ 	.word	0x00013250
        /*07dc*/ 	.short	0x010a
        /*07de*/ 	.byte	0x3f
	.zero		1


	//   ....[70]....
        /*07e0*/ 	.word	0x00010bb0
        /*07e4*/ 	.word	0x00000005
        /*07e8*/ 	.word	0x00013250
        /*07ec*/ 	.short	0x010a
        /*07ee*/ 	.byte	0x3f
	.zero		1


	//   ....[71]....
        /*07f0*/ 	.word	0x00010d00
        /*07f4*/ 	.word	0x00000005
        /*07f8*/ 	.word	0x00013280
        /*07fc*/ 	.short	0x010a
        /*07fe*/ 	.byte	0x3f
	.zero		1


	//   ....[72]....
        /*0800*/ 	.word	0x00010d50
        /*0804*/ 	.word	0x00000005
        /*0808*/ 	.word	0x00013240
        /*080c*/ 	.short	0x010a
        /*080e*/ 	.byte	0x3f
	.zero		1


	//   ....[73]....
        /*0810*/ 	.word	0x00011480
        /*0814*/ 	.word	0x00000010
        /*0818*/ 	.word	0x00013220
        /*081c*/ 	.short	0x010a
        /*081e*/ 	.byte	0x3f
	.zero		1


	//   ....[74]....
        /*0820*/ 	.word	0x000114d0
        /*0824*/ 	.word	0x00000004
        /*0828*/ 	.word	0x00013280
        /*082c*/ 	.short	0x010a
        /*082e*/ 	.byte	0x3f
	.zero		1


	//   ....[75]....
        /*0830*/ 	.word	0x00011520
        /*0834*/ 	.word	0x00000004
        /*0838*/ 	.word	0x00013240
        /*083c*/ 	.short	0x010a
        /*083e*/ 	.byte	0x3f
	.zero		1


	//   ....[76]....
        /*0840*/ 	.word	0x00011570
        /*0844*/ 	.word	0x00000003
        /*0848*/ 	.word	0x00013270
        /*084c*/ 	.short	0x010a
        /*084e*/ 	.byte	0x3f
	.zero		1


	//   ....[77]....
        /*0850*/ 	.word	0x000115c0
        /*0854*/ 	.word	0x00000003
        /*0858*/ 	.word	0x00013260
        /*085c*/ 	.short	0x010a
        /*085e*/ 	.byte	0x3f
	.zero		1


	//   ....[78]....
        /*0860*/ 	.word	0x00011610
        /*0864*/ 	.word	0x00000002
        /*0868*/ 	.word	0x00013270
        /*086c*/ 	.short	0x010a
        /*086e*/ 	.byte	0x3f
	.zero		1


	//   ....[79]....
        /*0870*/ 	.word	0x00011660
        /*0874*/ 	.word	0x00000002
        /*0878*/ 	.word	0x00013260
        /*087c*/ 	.short	0x010a
        /*087e*/ 	.byte	0x3f
	.zero		1


	//   ....[80]....
        /*0880*/ 	.word	0x000116b0
        /*0884*/ 	.word	0x00000007
        /*0888*/ 	.word	0x00013220
        /*088c*/ 	.short	0x010a
        /*088e*/ 	.byte	0x3f
	.zero		1


	//   ....[81]....
        /*0890*/ 	.word	0x00011850
        /*0894*/ 	.word	0x00000005
        /*0898*/ 	.word	0x00000000
        /*089c*/ 	.short	0x010a
        /*089e*/ 	.byte	0x3f
	.zero		1


	//   ....[82]....
        /*08a0*/ 	.word	0x000118a0
        /*08a4*/ 	.word	0x00000003
        /*08a8*/ 	.word	0x00000000
        /*08ac*/ 	.short	0x010a
        /*08ae*/ 	.byte	0x3f
	.zero		1


	//   ....[83]....
        /*08b0*/ 	.word	0x000118f0
        /*08b4*/ 	.word	0x00000003
        /*08b8*/ 	.word	0x00013260
        /*08bc*/ 	.short	0x010a
        /*08be*/ 	.byte	0x3f
	.zero		1


	//   ....[84]....
        /*08c0*/ 	.word	0x00011940
        /*08c4*/ 	.word	0x00000005
        /*08c8*/ 	.word	0x00013260
        /*08cc*/ 	.short	0x010a
        /*08ce*/ 	.byte	0x3f
	.zero		1


	//   ....[85]....
        /*08d0*/ 	.word	0x00011990
        /*08d4*/ 	.word	0x00000003
        /*08d8*/ 	.word	0x00013280
        /*08dc*/ 	.short	0x010a
        /*08de*/ 	.byte	0x3f
	.zero		1


	//----- nvinfo : EIATTR_NUM_MBARRIERS
	.align		4
.L_263:
        /*08e0*/ 	.byte	0x03, 0x38
        /*08e2*/ 	.short	0x0016


	//----- nvinfo : EIATTR_EXIT_INSTR_OFFSETS
	.align		4
        /*08e4*/ 	.byte	0x04, 0x1c
        /*08e6*/ 	.short	(.L_265 - .L_264)


	//   ....[0]....
.L_264:
        /*08e8*/ 	.word	0x00000a00


	//   ....[1]....
        /*08ec*/ 	.word	0x0000d2c0


	//   ....[2]....
        /*08f0*/ 	.word	0x00010960


	//----- nvinfo : EIATTR_MAX_THREADS
	.align		4
.L_265:
        /*08f4*/ 	.byte	0x04, 0x05
        /*08f6*/ 	.short	(.L_267 - .L_266)
.L_266:
        /*08f8*/ 	.word	0x00000200
        /*08fc*/ 	.word	0x00000001
        /*0900*/ 	.word	0x00000001


	//----- nvinfo : EIATTR_CRS_STACK_SIZE
	.align		4
.L_267:
        /*0904*/ 	.byte	0x04, 0x1e
        /*0906*/ 	.short	(.L_269 - .L_268)
.L_268:
        /*0908*/ 	.word	0x00000000


	//----- nvinfo : EIATTR_CBANK_PARAM_SIZE
	.align		4
.L_269:
        /*090c*/ 	.byte	0x03, 0x19
        /*090e*/ 	.short	0x0af0


	//----- nvinfo : EIATTR_PARAM_CBANK
	.align		4
        /*0910*/ 	.byte	0x04, 0x0a
        /*0912*/ 	.short	(.L_271 - .L_270)
	.align		4
.L_270:
        /*0914*/ 	.word	index@(.nv.constant0._ZN7cutlass13device_kernelIN5flash11enable_sm90INS1_16FlashAttnFwdSm90INS1_25CollectiveMainloopFwdSm90ILi2EN4cute5tupleIJNS5_1CILi1EEES8_S8_EEENS6_IJNS7_ILi192EEENS7_ILi160EEENS7_ILi64EEEEEELi64ENS_12float_e4m3_tEfNS_4arch4Sm90ELb1ELb0ELb1ELb0ELb0ELb0ELb0ELb1ELb1ELb1ELb0ELb0EEENS1_21CollectiveEpilogueFwdINS6_IJSA_SC_SB_EEES9_NS_10bfloat16_tESG_Li384ELb0ELb1ELb0ELb1EEENS1_30DynamicPersistentTileSchedulerILi384ELi128ELb0ELb1ELb1EEEEEEEEEvNT_6ParamsE)
        /*0918*/ 	.short	0x0210
        /*091a*/ 	.short	0x0af0


	//----- nvinfo : EIATTR_SW_WAR
	.align		4
.L_271:
        /*091c*/ 	.byte	0x04, 0x36
        /*091e*/ 	.short	(.L_273 - .L_272)
.L_272:
        /*0920*/ 	.word	0x00000008
.L_273:


//--------------------- .nv.info._ZN7cutlass13device_kernelIN5flash11enable_sm90INS1_16FlashAttnFwdSm90INS1_25CollectiveMainloopFwdSm90ILi2EN4cute5tupleIJNS5_1CILi1EEES8_S8_EEENS6_IJNS7_ILi192EEENS7_ILi160EEENS7_ILi64EEEEEELi64ENS_12float_e4m3_tEfNS_4arch4Sm90ELb1ELb0ELb1ELb1ELb0ELb0ELb0ELb1ELb1ELb1ELb0ELb0EEENS1_21CollectiveEpilogueFwdINS6_IJSA_SC_SB_EEES9_NS_10bfloat16_tESG_Li384ELb1ELb1ELb0ELb1EEENS1_36VarlenDynamicPersistentTileSchedulerILi192ELi160ELi384ELi128ELb0ELb1ELb1ELb1ELb1ELb1EEEEEEEEEvNT_6ParamsE --------------------------
	.section	.nv.info._ZN7cutlass13device_kernelIN5flash11enable_sm90INS1_16FlashAttnFwdSm90INS1_25CollectiveMainloopFwdSm90ILi2EN4cute5tupleIJNS5_1CILi1EEES8_S8_EEENS6_IJNS7_ILi192EEENS7_ILi160EEENS7_ILi64EEEEEELi64ENS_12float_e4m3_tEfNS_4arch4Sm90ELb1ELb0ELb1ELb1ELb0ELb0ELb0ELb1ELb1ELb1ELb0ELb0EEENS1_21CollectiveEpilogueFwdINS6_IJSA_SC_SB_EEES9_NS_10bfloat16_tESG_Li384ELb1ELb1ELb0ELb1EEENS1_36VarlenDynamicPersistentTileSchedulerILi192ELi160ELi384ELi128ELb0ELb1ELb1ELb1ELb1ELb1EEEEEEEEEvNT_6ParamsE,"",@"SHT_CUDA_INFO"
	.sectionflags	@""
	.align	4


	//----- nvinfo : EIATTR_CUDA_API_VERSION
	.align		4
        /*0000*/ 	.byte	0x04, 0x37
        /*0002*/ 	.short	(.L_275 - .L_274)
.L_274:
        /*0004*/ 	.word	0x00000082


	//----- nvinfo : EIATTR_KPARAM_INFO
	.align		4
.L_275:
        /*0008*/ 	.byte	0x04, 0x17
        /*000a*/ 	.short	(.L_277 - .L_276)
.L_276:
        /*000c*/ 	.word	0x00000000
        /*0010*/ 	.short	0x0000
        /*0012*/ 	.short	0x0070
        /*0014*/ 	.byte	0x00, 0xf0, 0x01, 0x2a


	//----- nvinfo : EIATTR_SPARSE_MMA_MASK
	.align		4
.L_277:
        /*0018*/ 	.byte	0x03, 0x50
        /*001a*/ 	.short	0x0000


	//----- nvinfo : EIATTR_MAXREG_COUNT
	.align		4
        /*001c*/ 	.byte	0x03, 0x1b
        /*001e*/ 	.short	0x0080


	//----- nvinfo : EIATTR_NUM_BARRIERS
	.align		4
        /*0020*/ 	.byte	0x02, 0x4c
        /*0022*/ 	.byte	0x09
	.zero		1


	//----- nvinfo : EIATTR_EXTERNS
	.align		4
        /*0024*/ 	.byte	0x04, 0x0f
        /*0026*/ 	.short	(.L_279 - .L_278)


	//   ....[0]....
	.align		4
.L_278:
        /*0028*/ 	.word	index@(__assertfail)


	//----- nvinfo : EIATTR_ANNOTATIONS
	.align		4
.L_279:
        /*002c*/ 	.byte	0x04, 0x55
        /*002e*/ 	.short	(.L_281 - .L_280)


	//   ....[0]....
.L_280:
        /* <DEDUP_REMOVED lines=9> */


	//----- nvinfo : EIATTR_MERCURY_ISA_VERSION
	.align		4
.L_281:
        /*00a8*/ 	.byte	0x03, 0x5f
        /*00aa*/ 	.short	0x0101


	//----- nvinfo : EIATTR_UNUSED_LOAD_BYTE_OFFSET
	.align		4
        /*00ac*/ 	.byte	0x04, 0x44
        /*00ae*/ 	.short	(.L_283 - .L_282)


	//   ....[0]....
.L_282:
        /*00b0*/ 	.word	0x00000a00
        /*00b4*/ 	.word	0x0000fff0


	//   ....[1]....
        /*00b8*/ 	.word	0x0000bbf0
        /*00bc*/ 	.word	0x0000fff0


	//----- nvinfo : EIATTR_INT_WARP_WIDE_INSTR_OFFSETS
	.align		4
.L_283:
        /*00c0*/ 	.byte	0x04, 0x31
        /*00c2*/ 	.short	(.L_285 - .L_284)


	//   ....[0]....
.L_284:
        /*00c4*/ 	.word	0x00000130


	//   ....[1]....
        /*00c8*/ 	.word	0x00000170


	//   ....[2]....
        /*00cc*/ 	.word	0x000001e0


	//   ....[3]....
        /*00d0*/ 	.word	0x0000ee30


	//   ....[4]....
        /*00d4*/ 	.word	0x0000eec0


	//   ....[5]....
        /*00d8*/ 	.word	0x00011200


	//   ....[6]....
        /*00dc*/ 	.word	0x00011290


	//----- nvinfo : EIATTR_COOP_GROUP_MASK_REGIDS
	.align		4
.L_285:
        /*00e0*/ 	.byte	0x04, 0x29
        /*00e2*/ 	.short	(.L_287 - .L_286)


	//   ....[0]....
.L_286:
        /*00e4*/ 	.word	0xffffffff


	//   ....[1]....
        /*00e8*/ 	.word	0xffffffff


	//   ....[2]....
        /*00ec*/ 	.word	0xffffffff


	//   ....[3]....
        /*00f0*/ 	.word	0xffffffff


	//   ....[4]....
        /*00f4*/ 	.word	0xffffffff


	//   ....[5]....
        /*00f8*/ 	.word	0xffffffff


	//   ....[6]....
        /*00fc*/ 	.word	0xffffffff


	//   ....[7]....
        /*0100*/ 	.word	0xffffffff


	//   ....[8]....
        /*0104*/ 	.word	0xffffffff


	//   ....[9]....
        /*0108*/ 	.word	0xffffffff


	//   ....[10]....
        /*010c*/ 	.word	0xffffffff


	//   ....[11]....
        /*0110*/ 	.word	0xffffffff


	//   ....[12]....
        /*0114*/ 	.word	0xffffffff


	//   ....[13]....
        /*0118*/ 	.word	0xffffffff


	//   ....[14]....
        /*011c*/ 	.word	0xffffffff


	//   ....[15]....
        /*0120*/ 	.word	0xffffffff


	//   ....[16]....
        /*0124*/ 	.word	0xffffffff


	//   ....[17]....
        /*0128*/ 	.word	0xffffffff


	//   ....[18]....
        /*012c*/ 	.word	0xffffffff


	//   ....[19]....
        /*0130*/ 	.word	0xffffffff


	//   ....[20]....
        /*0134*/ 	.word	0xffffffff


	//   ....[21]....
        /*0138*/ 	.word	0xffffffff


	//   ....[22]....
        /*013c*/ 	.word	0xffffffff


	//   ....[23]....
        /*0140*/ 	.word	0xffffffff


	//   ....[24]....
        /*0144*/ 	.word	0xffffffff


	//   ....[25]....
        /*0148*/ 	.word	0xffffffff


	//   ....[26]....
        /*014c*/ 	.word	0xffffffff


	//   ....[27]....
        /*0150*/ 	.word	0xffffffff


	//   ....[28]....
        /*0154*/ 	.word	0xffffffff


	//   ....[29]....
        /*0158*/ 	.word	0xffffffff


	//   ....[30]....
        /*015c*/ 	.word	0xffffffff


	//   ....[31]....
        /*0160*/ 	.word	0xffffffff


	//   ....[32]....
        /*0164*/ 	.word	0xffffffff


	//   ....[33]....
        /*0168*/ 	.word	0xffffffff


	//   ....[34]....
        /*016c*/ 	.word	0xffffffff


	//   ....[35]....
        /*0170*/ 	.word	0xffffffff


	//   ....[36]....
        /*0174*/ 	.word	0xffffffff


	//   ....[37]....
        /*0178*/ 	.word	0xffffffff


	//   ....[38]....
        /*017c*/ 	.word	0xffffffff


	//   ....[39]....
        /*0180*/ 	.word	0xffffffff


	//   ....[40]....
        /*0184*/ 	.word	0xffffffff


	//   ....[41]....
        /*0188*/ 	.word	0xffffffff


	//   ....[42]....
        /*018c*/ 	.word	0xffffffff


	//   ....[43]....
        /*0190*/ 	.word	0xffffffff


	//   ....[44]....
        /*0194*/ 	.word	0xffffffff


	//   ....[45]....
        /*0198*/ 	.word	0xffffffff


	//   ....[46]....
        /*019c*/ 	.word	0xffffffff


	//   ....[47]....
        /*01a0*/ 	.word	0xffffffff


	//   ....[48]....
        /*01a4*/ 	.word	0xffffffff


	//   ....[49]....
        /*01a8*/ 	.word	0xffffffff


	//   ....[50]....
        /*01ac*/ 	.word	0xffffffff


	//   ....[51]....
        /*01b0*/ 	.word	0xffffffff


	//   ....[52]....
        /*01b4*/ 	.word	0xffffffff


	//   ....[53]....
        /*01b8*/ 	.word	0xffffffff


	//   ....[54]....
        /*01bc*/ 	.word	0xffffffff


	//   ....[55]....
        /*01c0*/ 	.word	0xffffffff


	//   ....[56]....
        /*01c4*/ 	.word	0xffffffff


	//   ....[57]....
        /*01c8*/ 	.word	0xffffffff


	//   ....[58]....
        /*01cc*/ 	.word	0xffffffff


	//   ....[59]....
        /*01d0*/ 	.word	0xffffffff


	//   ....[60]....
        /*01d4*/ 	.word	0xffffffff


	//   ....[61]....
        /*01d8*/ 	.word	0xffffffff


	//   ....[62]....
        /*01dc*/ 	.word	0xffffffff


	//   ....[63]....
        /*01e0*/ 	.word	0xffffffff


	//   ....[64]....
        /*01e4*/ 	.word	0xffffffff


	//   ....[65]....
        /*01e8*/ 	.word	0xffffffff


	//   ....[66]....
        /*01ec*/ 	.word	0xffffffff


	//   ....[67]....
        /*01f0*/ 	.word	0xffffffff


	//   ....[68]....
        /*01f4*/ 	.word	0xffffffff


	//   ....[69]....
        /*01f8*/ 	.word	0xffffffff


	//   ....[70]....
        /*01fc*/ 	.word	0xffffffff


	//   ....[71]....
        /*0200*/ 	.word	0xffffffff


	//   ....[72]....
        /*0204*/ 	.word	0xffffffff


	//   ....[73]....
        /*0208*/ 	.word	0xffffffff


	//   ....[74]....
        /*020c*/ 	.word	0xffffffff


	//   ....[75]....
        /*0210*/ 	.word	0xffffffff


	//   ....[76]....
        /*0214*/ 	.word	0xffffffff


	//   ....[77]....
        /*0218*/ 	.word	0xffffffff


	//   ....[78]....
        /*021c*/ 	.word	0xffffffff


	//   ....[79]....
        /*0220*/ 	.word	0xffffffff


	//   ....[80]....
        /*0224*/ 	.word	0xffffffff


	//   ....[81]....
        /*0228*/ 	.word	0xffffffff


	//   ....[82]....
        /*022c*/ 	.word	0xffffffff


	//   ....[83]....
        /*0230*/ 	.word	0xffffffff


	//   ....[84]....
        /*0234*/ 	.word	0xffffffff


	//   ....[85]....
        /*0238*/ 	.word	0xffffffff


	//   ....[86]....
        /*023c*/ 	.word	0xffffffff


	//   ....[87]....
        /*0240*/ 	.word	0xffffffff


	//   ....[88]....
        /*0244*/ 	.word	0xffffffff


	//   ....[89]....
        /*0248*/ 	.word	0xffffffff


	//   ....[90]....
        /*024c*/ 	.word	0xffffffff


	//   ....[91]....
        /*0250*/ 	.word	0xffffffff


	//   ....[92]....
        /*0254*/ 	.word	0xffffffff


	//   ....[93]....
        /*0258*/ 	.word	0xffffffff


	//   ....[94]....
        /*025c*/ 	.word	0xffffffff


	//   ....[95]....
        /*0260*/ 	.word	0xffffffff


	//   ....[96]....
        /*0264*/ 	.word	0xffffffff


	//   ....[97]....
        /*0268*/ 	.word	0xffffffff


	//   ....[98]....
        /*026c*/ 	.word	0xffffffff


	//   ....[99]....
        /*0270*/ 	.word	0xffffffff


	//   ....[100]....
        /*0274*/ 	.word	0xffffffff


	//   ....[101]....
        /*0278*/ 	.word	0xffffffff


	//   ....[102]....
        /*027c*/ 	.word	0xffffffff


	//   ....[103]....
        /*0280*/ 	.word	0xffffffff


	//   ....[104]....
        /*0284*/ 	.word	0xffffffff


	//   ....[105]....
        /*0288*/ 	.word	0xffffffff


	//   ....[106]....
        /*028c*/ 	.word	0xffffffff


	//   ....[107]....
        /*0290*/ 	.word	0xffffffff


	//   ....[108]....
        /*0294*/ 	.word	0xffffffff


	//   ....[109]....
        /*0298*/ 	.word	0xffffffff


	//   ....[110]....
        /*029c*/ 	.word	0xffffffff


	//   ....[111]....
        /*02a0*/ 	.word	0x0500000f


	//   ....[112]....
        /*02a4*/ 	.word	0x0500000f


	//   ....[113]....
        /*02a8*/ 	.word	0x0500000f


	//   ....[114]....
        /*02ac*/ 	.word	0x0500000f


	//   ....[115]....
        /*02b0*/ 	.word	0x0500000f


	//   ....[116]....
        /*02b4*/ 	.word	0x0500000f


	//   ....[117]....
        /*02b8*/ 	.word	0x0500000f


	//   ....[118]....
        /*02bc*/ 	.word	0x0500000f


	//   ....[119]....
        /*02c0*/ 	.word	0x0500000f


	//   ....[120]....
        /*02c4*/ 	.word	0x0500000f


	//   ....[121]....
        /*02c8*/ 	.word	0x0500000f


	//   ....[122]....
        /*02cc*/ 	.word	0x0500000f


	//   ....[123]....
        /*02d0*/ 	.word	0x0500000f


	//   ....[124]....
        /*02d4*/ 	.word	0x0500000f


	//----- nvinfo : EIATTR_COOP_GROUP_INSTR_OFFSETS
	.align		4
.L_287:
        /*02d8*/ 	.byte	0x04, 0x28
        /*02da*/ 	.short	(.L_289 - .L_288)


	//   ....[0]....
.L_288:
        /*02dc*/ 	.word	0x00000060


	//   ....[1]....
        /*02e0*/ 	.word	0x00000140


	//   ....[2]....
        /*02e4*/ 	.word	0x00000190


	//   ....[3]....
        /*02e8*/ 	.word	0x000003c0


	//   ....[4]....
        /*02ec*/ 	.word	0x00000520


	//   ....[5]....
        /*02f0*/ 	.word	0x00000640


	//   ....[6]....
        /*02f4*/ 	.word	0x000007a0


	//   ....[7]....
        /*02f8*/ 	.word	0x00001500


	//   ....[8]....
        /*02fc*/ 	.word	0x00002370


	//   ....[9]....
        /*0300*/ 	.word	0x00002fc0


	//   ....[10]....
        /*0304*/ 	.word	0x000030c0


	//   ....[11]....
        /*0308*/ 	.word	0x00003190


	//   ....[12]....
        /*030c*/ 	.word	0x00003e00


	//   ....[13]....
        /*0310*/ 	.word	0x00003e70


	//   ....[14]....
        /*0314*/ 	.word	0x00005af0


	//   ....[15]....
        /*0318*/ 	.word	0x00006710


	//   ....[16]....
        /*031c*/ 	.word	0x00006760


	//   ....[17]....
        /*0320*/ 	.word	0x00006780


	//   ....[18]....
        /*0324*/ 	.word	0x00007400


	//   ....[19]....
        /*0328*/ 	.word	0x00007480


	//   ....[20]....
        /*032c*/ 	.word	0x00009ce0


	//   ....[21]....
        /*0330*/ 	.word	0x00009d10


	//   ....[22]....
        /*0334*/ 	.word	0x00009d30


	//   ....[23]....
        /*0338*/ 	.word	0x00009d50


	//   ....[24]....
        /*033c*/ 	.word	0x0000b650


	//   ....[25]....
        /*0340*/ 	.word	0x0000b660


	//   ....[26]....
        /*0344*/ 	.word	0x0000b6e0


	//   ....[27]....
        /*0348*/ 	.word	0x0000b6f0


	//   ....[28]....
        /*034c*/ 	.word	0x0000c150


	//   ....[29]....
        /*0350*/ 	.word	0x0000c160


	//   ....[30]....
        /*0354*/ 	.word	0x0000c170


	//   ....[31]....
        /*0358*/ 	.word	0x0000c180


	//   ....[32]....
        /*035c*/ 	.word	0x0000c190


	//   ....[33]....
        /*0360*/ 	.word	0x0000c1a0


	//   ....[34]....
        /*0364*/ 	.word	0x0000c1b0


	//   ....[35]....
        /*0368*/ 	.word	0x0000c1c0


	//   ....[36]....
        /*036c*/ 	.word	0x0000c1f0


	//   ....[37]....
        /*0370*/ 	.word	0x0000c200


	//   ....[38]....
        /*0374*/ 	.word	0x0000c220


	//   ....[39]....
        /*0378*/ 	.word	0x0000c230


	//   ....[40]....
        /*037c*/ 	.word	0x0000c260


	//   ....[41]....
        /*0380*/ 	.word	0x0000c270


	//   ....[42]....
        /*0384*/ 	.word	0x0000c2a0


	//   ....[43]....
        /*0388*/ 	.word	0x0000c2c0


	//   ....[44]....
        /*038c*/ 	.word	0x0000c700


	//   ....[45]....
        /*0390*/ 	.word	0x0000c740


	//   ....[46]....
        /*0394*/ 	.word	0x0000c780


	//   ....[47]....
        /*0398*/ 	.word	0x0000c7c0


	//   ....[48]....
        /*039c*/ 	.word	0x0000cc80


	//   ....[49]....
        /*03a0*/ 	.word	0x0000ccc0


	//   ....[50]....
        /*03a4*/ 	.word	0x0000cce0


	//   ....[51]....
        /*03a8*/ 	.word	0x0000cd10


	//   ....[52]....
        /*03ac*/ 	.word	0x0000cd30


	//   ....[53]....
        /*03b0*/ 	.word	0x0000cd50


	//   ....[54]....
        /*03b4*/ 	.word	0x0000cd60


	//   ....[55]....
        /*03b8*/ 	.word	0x0000cd90


	//   ....[56]....
        /*03bc*/ 	.word	0x0000d670


	//   ....[57]....
        /*03c0*/ 	.word	0x0000d6a0


	//   ....[58]....
        /*03c4*/ 	.word	0x0000d6e0


	//   ....[59]....
        /*03c8*/ 	.word	0x0000d710


	//   ....[60]....
        /*03cc*/ 	.word	0x0000d720


	//   ....[61]....
        /*03d0*/ 	.word	0x0000d730


	//   ....[62]....
        /*03d4*/ 	.word	0x0000d740


	//   ....[63]....
        /*03d8*/ 	.word	0x0000d760


	//   ....[64]....
        /*03dc*/ 	.word	0x0000d8a0


	//   ....[65]....
        /*03e0*/ 	.word	0x0000da90


	//   ....[66]....
        /*03e4*/ 	.word	0x0000dac0


	//   ....[67]....
        /*03e8*/ 	.word	0x0000daf0


	//   ....[68]....
        /*03ec*/ 	.word	0x0000db20


	//   ....[69]....
        /*03f0*/ 	.word	0x0000db50


	//   ....[70]....
        /*03f4*/ 	.word	0x0000db90


	//   ....[71]....
        /*03f8*/ 	.word	0x0000dd10


	//   ....[72]....
        /*03fc*/ 	.word	0x0000dd40


	//   ....[73]....
        /*0400*/ 	.word	0x0000dd70


	//   ....[74]....
        /*0404*/ 	.word	0x0000dda0


	//   ....[75]....
        /*0408*/ 	.word	0x0000ddd0


	//   ....[76]....
        /*040c*/ 	.word	0x0000de10


	//   ....[77]....
        /*0410*/ 	.word	0x0000dea0


	//   ....[78]....
        /*0414*/ 	.word	0x0000df30


	//   ....[79]....
        /*0418*/ 	.word	0x0000dfe0


	//   ....[80]....
        /*041c*/ 	.word	0x0000f570


	//   ....[81]....
        /*0420*/ 	.word	0x00010180


	//   ....[82]....
        /*0424*/ 	.word	0x000101b0


	//   ....[83]....
        /*0428*/ 	.word	0x00010220


	//   ....[84]....
        /*042c*/ 	.word	0x00010260


	//   ....[85]....
        /*0430*/ 	.word	0x000102a0


	//   ....[86]....
        /*0434*/ 	.word	0x000102d0


	//   ....[87]....
        /*0438*/ 	.word	0x000102e0


	//   ....[88]....
        /*043c*/ 	.word	0x000102f0


	//   ....[89]....
        /*0440*/ 	.word	0x00010300


	//   ....[90]....
        /*0444*/ 	.word	0x00010320


	//   ....[91]....
        /*0448*/ 	.word	0x00010370


	//   ....[92]....
        /*044c*/ 	.word	0x000103e0


	//   ....[93]....
        /*0450*/ 	.word	0x00011920


	//   ....[94]....
        /*0454*/ 	.word	0x00011950


	//   ....[95]....
        /*0458*/ 	.word	0x00011980


	//   ....[96]....
        /*045c*/ 	.word	0x000119b0


	//   ....[97]....
        /*0460*/ 	.word	0x000119c0


	//   ....[98]....
        /*0464*/ 	.word	0x000119e0


	//   ....[99]....
        /*0468*/ 	.word	0x00011a00


	//   ....[100]....
        /*046c*/ 	.word	0x00011a40


	//   ....[101]....
        /*0470*/ 	.word	0x00011b80


	//   ....[102]....
        /*0474*/ 	.word	0x00011bb0


	//   ....[103]....
        /*0478*/ 	.word	0x00011bf0


	//   ....[104]....
        /*047c*/ 	.word	0x00011c20


	//   ....[105]....
        /*0480*/ 	.word	0x00011c50


	//   ....[106]....
        /*0484*/ 	.word	0x00011c80


	//   ....[107]....
        /*0488*/ 	.word	0x00011d20


	//   ....[108]....
        /*048c*/ 	.word	0x00011dc0


	//   ....[109]....
        /*0490*/ 	.word	0x00011e70


	//   ....[110]....
        /*0494*/ 	.word	0x00012470


	//   ....[111]....
        /*0498*/ 	.word	0x00012a40


	//   ....[112]....
        /*049c*/ 	.word	0x00012c00


	//   ....[113]....
        /*04a0*/ 	.word	0x00012c70


	//   ....[114]....
        /*04a4*/ 	.word	0x00012cf0


	//   ....[115]....
        /*04a8*/ 	.word	0x00012da0


	//   ....[116]....
        /*04ac*/ 	.word	0x00012e20


	//   ....[117]....
        /*04b0*/ 	.word	0x00012ec0


	//   ....[118]....
        /*04b4*/ 	.word	0x00012f40


	//   ....[119]....
        /*04b8*/ 	.word	0x00012ff0


	//   ....[120]....
        /*04bc*/ 	.word	0x00013050


	//   ....[121]....
        /*04c0*/ 	.word	0x00013110


	//   ....[122]....
        /*04c4*/ 	.word	0x00013180


	//   ....[123]....
        /*04c8*/ 	.word	0x00013220


	//   ....[124]....
        /*04cc*/ 	.word	0x00013560


	//----- nvinfo : EIATTR_REG_RECONFIG
	.align		4
.L_289:
        /*04d0*/ 	.byte	0x01, 0x54
	.zero		2


	//----- nvinfo : EIATTR_SYSCALL_OFFSETS
	.align		4
        /*04d4*/ 	.byte	0x04, 0x46
        /*04d6*/ 	.short	(.L_291 - .L_290)


	//   ....[0]....
.L_290:
        /*04d8*/ 	.word	0x000016e0


	//   ....[1]....
        /*04dc*/ 	.word	0x0000f020


	//   ....[2]....
        /*04e0*/ 	.word	0x0000f180


	//   ....[3]....
        /*04e4*/ 	.word	0x0000f2d0


	//   ....[4]....
        /*04e8*/ 	.word	0x0000f410


	//   ....[5]....
        /*04ec*/ 	.word	0x0000fce0


	//----- nvinfo : EIATTR_MBARRIER_INSTR_OFFSETS
	.align		4
.L_291:
        /*04f0*/ 	.byte	0x04, 0x39
        /*04f2*/ 	.short	(.L_293 - .L_292)


	//   ....[0]....
.L_292:
        /*04f4*/ 	.word	0x00000270
        /*04f8*/ 	.word	0x000000ff
        /*04fc*/ 	.word	0x00013200
        /*0500*/ 	.short	0x0100
        /*0502*/ 	.byte	0x08
	.zero		1


	//   ....[1]....
        /*0504*/ 	.word	0x00000280
        /*0508*/ 	.word	0x000000ff
        /*050c*/ 	.word	0x00013220
        /*0510*/ 	.short	0x0100
        /*0512*/ 	.byte	0x08
	.zero		1


	//   ....[2]....
        /*0514*/ 	.word	0x00000370
        /*0518*/ 	.word	0x000000ff
        /*051c*/ 	.word	0x00013230
        /*0520*/ 	.short	0x0100
        /*0522*/ 	.byte	0x08
	.zero		1


	//   ....[3]....
        /*0524*/ 	.word	0x00000380
        /*0528*/ 	.word	0x000000ff
        /*052c*/ 	.word	0x00013240
        /*0530*/ 	.short	0x0100
        /*0532*/ 	.byte	0x08
	.zero		1


	//   ....[4]....
        /*0534*/ 	.word	0x00000390
        /*0538*/ 	.word	0x000000ff
        /*053c*/ 	.word	0x00013238
        /*0540*/ 	.short	0x0100
        /*0542*/ 	.byte	0x08
	.zero		1


	//   ....[5]....
        /*0544*/ 	.word	0x000003a0
        /*0548*/ 	.word	0x000000ff
        /*054c*/ 	.word	0x00013248
        /*0550*/ 	.short	0x0100
        /*0552*/ 	.byte	0x08
	.zero		1


	//   ....[6]....
        /*0554*/ 	.word	0x000004d0
        /*0558*/ 	.word	0x000000ff
        /*055c*/ 	.word	0x00013250
        /*0560*/ 	.short	0x0100
        /*0562*/ 	.byte	0x08
	.zero		1


	//   ....[7]....
        /*0564*/ 	.word	0x000004e0
        /*0568*/ 	.word	0x000000ff
        /*056c*/ 	.word	0x00013260
        /*0570*/ 	.short	0x0100
        /*0572*/ 	.byte	0x08
	.zero		1


	//   ....[8]....
        /*0574*/ 	.word	0x000004f0
        /*0578*/ 	.word	0x000000ff
        /*057c*/ 	.word	0x00013258
        /*0580*/ 	.short	0x0100
        /*0582*/ 	.byte	0x08
	.zero		1


	//   ....[9]....
        /*0584*/ 	.word	0x00000500
        /*0588*/ 	.word	0x000000ff
        /*058c*/ 	.word	0x00013268
        /*0590*/ 	.short	0x0100
        /*0592*/ 	.byte	0x08
	.zero		1


	//   ....[10]....
        /*0594*/ 	.word	0x000005f0
        /*0598*/ 	.word	0x000000ff
        /*059c*/ 	.word	0x00013270
        /*05a0*/ 	.short	0x0100
        /*05a2*/ 	.byte	0x06
	.zero		1


	//   ....[11]....
        /*05a4*/ 	.word	0x00000600
        /*05a8*/ 	.word	0x000000ff
        /*05ac*/ 	.word	0x00013280
        /*05b0*/ 	.short	0x0100
        /*05b2*/ 	.byte	0x06
	.zero		1


	//   ....[12]....
        /*05b4*/ 	.word	0x00000610
        /*05b8*/ 	.word	0x000000ff
        /*05bc*/ 	.word	0x00013278
        /*05c0*/ 	.short	0x0100
        /*05c2*/ 	.byte	0x06
	.zero		1


	//   ....[13]....
        /*05c4*/ 	.word	0x00000620
        /*05c8*/ 	.word	0x000000ff
        /*05cc*/ 	.word	0x00013288
        /*05d0*/ 	.short	0x0100
        /*05d2*/ 	.byte	0x06
	.zero		1


	//   ....[14]....
        /*05d4*/ 	.word	0x00000750
        /*05d8*/ 	.word	0x000000ff
        /*05dc*/ 	.word	0x00013290
        /*05e0*/ 	.short	0x0100
        /*05e2*/ 	.byte	0x08
	.zero		1


	//   ....[15]....
        /*05e4*/ 	.word	0x00000760
        /*05e8*/ 	.word	0x000000ff
        /*05ec*/ 	.word	0x000132a0
        /*05f0*/ 	.short	0x0100
        /*05f2*/ 	.byte	0x08
	.zero		1


	//   ....[16]....
        /*05f4*/ 	.word	0x00000770
        /*05f8*/ 	.word	0x000000ff
        /*05fc*/ 	.word	0x00013298
        /*0600*/ 	.short	0x0100
        /*0602*/ 	.byte	0x08
	.zero		1


	//   ....[17]....
        /*0604*/ 	.word	0x00000780
        /*0608*/ 	.word	0x000000ff
        /*060c*/ 	.word	0x000132a8
        /*0610*/ 	.short	0x0100
        /*0612*/ 	.byte	0x08
	.zero		1


	//   ....[18]....
        /*0614*/ 	.word	0x000008b0
        /*0618*/ 	.word	0x000000ff
        /*061c*/ 	.word	0x000132b0
        /*0620*/ 	.short	0x0100
        /*0622*/ 	.byte	0x08
	.zero		1


	//   ....[19]....
        /*0624*/ 	.word	0x000008c0
        /*0628*/ 	.word	0x000000ff
        /*062c*/ 	.word	0x000132c0
        /*0630*/ 	.short	0x0100
        /*0632*/ 	.byte	0x08
	.zero		1


	//   ....[20]....
        /*0634*/ 	.word	0x000008d0
        /*0638*/ 	.word	0x000000ff
        /*063c*/ 	.word	0x000132b8
        /*0640*/ 	.short	0x0100
        /*0642*/ 	.byte	0x08
	.zero		1


	//   ....[21]....
        /*0644*/ 	.word	0x000008e0
        /*0648*/ 	.word	0x000000ff
        /*064c*/ 	.word	0x000132c8
        /*0650*/ 	.short	0x0100
        /*0652*/ 	.byte	0x08
	.zero		1


	//   ....[22]....
        /*0654*/ 	.word	0x00001a10
        /*0658*/ 	.word	0x000000ff
        /*065c*/ 	.word	0x00013200
        /*0660*/ 	.short	0x010a
        /*0662*/ 	.byte	0x2d
	.zero		1


	//   ....[23]....
        /*0664*/ 	.word	0x00001ab0
        /*0668*/ 	.word	0x00000002
        /*066c*/ 	.word	0x00013230
        /*0670*/ 	.short	0x010a
        /*0672*/ 	.byte	0x3f
	.zero		1


	//   ....[24]....
        /*0674*/ 	.word	0x00001af0
        /*0678*/ 	.word	0x00000002
        /*067c*/ 	.word	0x00013230
        /*0680*/ 	.short	0x010a
        /*0682*/ 	.byte	0x3f
	.zero		1


	//   ....[25]....
        /*0684*/ 	.word	0x00004220
        /*0688*/ 	.word	0x00000028
        /*068c*/ 	.word	0x00000000
        /*0690*/ 	.short	0x0101
        /*0692*/ 	.byte	0x3f
	.zero		1


	//   ....[26]....
        /*0694*/ 	.word	0x00004f40
        /*0698*/ 	.word	0x000000ff
        /*069c*/ 	.word	0x00013230
        /*06a0*/ 	.short	0x010a
        /*06a2*/ 	.byte	0x15
	.zero		1


	//   ....[27]....
        /*06a4*/ 	.word	0x00004f80
        /*06a8*/ 	.word	0x000000ff
        /*06ac*/ 	.word	0x00013230
        /*06b0*/ 	.short	0x010a
        /*06b2*/ 	.byte	0x15
	.zero		1


	//   ....[28]....
        /*06b4*/ 	.word	0x000053d0
        /*06b8*/ 	.word	0x000000ff
        /*06bc*/ 	.word	0x00013250
        /*06c0*/ 	.short	0x010a
        /*06c2*/ 	.byte	0x0b
	.zero		1


	//   ....[29]....
        /*06c4*/ 	.word	0x00005410
        /*06c8*/ 	.word	0x000000ff
        /*06cc*/ 	.word	0x00013250
        /*06d0*/ 	.short	0x010a
        /*06d2*/ 	.byte	0x0b
	.zero		1


	//   ....[30]....
        /*06d4*/ 	.word	0x00007f40
        /*06d8*/ 	.word	0x00000002
        /*06dc*/ 	.word	0x00000000
        /*06e0*/ 	.short	0x0101
        /*06e2*/ 	.byte	0x3f
	.zero		1


	//   ....[31]....
        /*06e4*/ 	.word	0x000081f0
        /*06e8*/ 	.word	0x000000ff
        /*06ec*/ 	.word	0x00000000
        /*06f0*/ 	.short	0x0101
        /*06f2*/ 	.byte	0x06
	.zero		1


	//   ....[32]....
        /*06f4*/ 	.word	0x00008730
        /*06f8*/ 	.word	0x000000ff
        /*06fc*/ 	.word	0x00013230
        /*0700*/ 	.short	0x010a
        /*0702*/ 	.byte	0x06
	.zero		1


	//   ....[33]....
        /*0704*/ 	.word	0x00008770
        /*0708*/ 	.word	0x000000ff
        /*070c*/ 	.word	0x00013230
        /*0710*/ 	.short	0x010a
        /*0712*/ 	.byte	0x06
	.zero		1


	//   ....[34]....
        /*0714*/ 	.word	0x00008bc0
        /*0718*/ 	.word	0x000000ff
        /*071c*/ 	.word	0x00013250
        /*0720*/ 	.short	0x010a
        /*0722*/ 	.byte	0x0b
	.zero		1


	//   ....[35]....
        /*0724*/ 	.word	0x00008c00
        /*0728*/ 	.word	0x000000ff
        /*072c*/ 	.word	0x00013250
        /*0730*/ 	.short	0x010a
        /*0732*/ 	.byte	0x0b
	.zero		1


	//   ....[36]....
        /*0734*/ 	.word	0x0000aba0
        /*0738*/ 	.word	0x00000002
        /*073c*/ 	.word	0x00000000
        /*0740*/ 	.short	0x0101
        /*0742*/ 	.byte	0x3f
	.zero		1


	//   ....[37]....
        /*0744*/ 	.word	0x0000ae70
        /*0748*/ 	.word	0x000000ff
        /*074c*/ 	.word	0x00000000
        /*0750*/ 	.short	0x0101
        /*0752*/ 	.byte	0x06
	.zero		1


	//   ....[38]....
        /*0754*/ 	.word	0x0000b320
        /*0758*/ 	.word	0x000000ff
        /*075c*/ 	.word	0x00013250
        /*0760*/ 	.short	0x010a
        /*0762*/ 	.byte	0x0e
	.zero		1


	//   ....[39]....
        /*0764*/ 	.word	0x0000b360
        /*0768*/ 	.word	0x000000ff
        /*076c*/ 	.word	0x00013250
        /*0770*/ 	.short	0x010a
        /*0772*/ 	.byte	0x0e
	.zero		1


	//   ....[40]....
        /*0774*/ 	.word	0x0000b9d0
        /*0778*/ 	.word	0x000000ff
        /*077c*/ 	.word	0x00000000
        /*0780*/ 	.short	0x0101
        /*0782*/ 	.byte	0x04
	.zero		1


	//   ....[41]....
        /*0784*/ 	.word	0x0000cd40
        /*0788*/ 	.word	0x00000000
        /*078c*/ 	.word	0x00000000
        /*0790*/ 	.short	0x0101
        /*0792*/ 	.byte	0x3f
	.zero		1


	//   ....[42]....
        /*0794*/ 	.word	0x0000f7a0
        /*0798*/ 	.word	0x00000005
        /*079c*/ 	.word	0x00013280
        /*07a0*/ 	.short	0x010a
        /*07a2*/ 	.byte	0x3f
	.zero		1


	//   ....[43]....
        /*07a4*/ 	.word	0x0000f930
        /*07a8*/ 	.word	0x00000005
        /*07ac*/ 	.word	0x00013240
        /*07b0*/ 	.short	0x010a
        /*07b2*/ 	.byte	0x3f
	.zero		1


	//   ....[44]....
        /*07b4*/ 	.word	0x000104a0
        /*07b8*/ 	.word	0x00000010
        /*07bc*/ 	.word	0x00013200
        /*07c0*/ 	.short	0x0107
        /*07c2*/ 	.byte	0x3f
	.zero		1


	//   ....[45]....
        /*07c4*/ 	.word	0x00010590
        /*07c8*/ 	.word	0x00000010
        /*07cc*/ 	.word	0x00013200
        /*07d0*/ 	.short	0x0101
        /*07d2*/ 	.byte	0x3f
	.zero		1


	//   ....[46]....
        /*07d4*/ 	.word	0x000105c0
        /*07d8*/ 	.word	0x00000010
        /*07dc*/ 	.word	0x00013220
        /*07e0*/ 	.short	0x010a
        /*07e2*/ 	.byte	0x3f
	.zero		1


	//   ....[47]....
        /*07e4*/ 	.word	0x00010870
        /*07e8*/ 	.word	0x00000004
        /*07ec*/ 	.word	0x00013280
        /*07f0*/ 	.short	0x010a
        /*07f2*/ 	.byte	0x3f
	.zero		1


	//   ....[48]....
        /*07f4*/ 	.word	0x00010ac0
        /*07f8*/ 	.word	0x00000004
        /*07fc*/ 	.word	0x00013240
        /*0800*/ 	.short	0x010a
        /*0802*/ 	.byte	0x3f
	.zero		1


	//   ....[49]....
        /*0804*/ 	.word	0x00010d80
        /*0808*/ 	.word	0x00000003
        /*080c*/ 	.word	0x00013270
        /*0810*/ 	.short	0x010a
        /*0812*/ 	.byte	0x3f
	.zero		1


	//   ....[50]....
        /*0814*/ 	.word	0x00010e00
        /*0818*/ 	.word	0x00000003
        /*081c*/ 	.word	0x00013260
        /*0820*/ 	.short	0x010a
        /*0822*/ 	.byte	0x3f
	.zero		1


	//   ....[51]....
        /*0824*/ 	.word	0x000110e0
        /*0828*/ 	.word	0x00000003
        /*082c*/ 	.word	0x00013250
        /*0830*/ 	.short	0x0101
        /*0832*/ 	.byte	0x3f
	.zero		1


	//   ....[52]....
        /*0834*/ 	.word	0x00011160
        /*0838*/ 	.word	0x00000002
        /*083c*/ 	.word	0x00000000
        /*0840*/ 	.short	0x0101
        /*0842*/ 	.byte	0x3f
	.zero		1


	//   ....[53]....
        /*0844*/ 	.word	0x00011350
        /*0848*/ 	.word	0x00000002
        /*084c*/ 	.word	0x00013270
        /*0850*/ 	.short	0x010a
        /*0852*/ 	.byte	0x3f
	.zero		1


	//   ....[54]....
        /*0854*/ 	.word	0x000113d0
        /*0858*/ 	.word	0x00000002
        /*085c*/ 	.word	0x00013260
        /*0860*/ 	.short	0x010a
        /*0862*/ 	.byte	0x3f
	.zero		1


	//   ....[55]....
        /*0864*/ 	.word	0x000116a0
        /*0868*/ 	.word	0x00000002
        /*086c*/ 	.word	0x00013250
        /*0870*/ 	.short	0x0101
        /*0872*/ 	.byte	0x3f
	.zero		1


	//   ....[56]....
        /*0874*/ 	.word	0x000116f0
        /*0878*/ 	.word	0x00000000
        /*087c*/ 	.word	0x00000000
        /*0880*/ 	.short	0x0101
        /*0882*/ 	.byte	0x3f
	.zero		1


	//   ....[57]....
        /*0884*/ 	.word	0x000123f0
        /*0888*/ 	.word	0x00000007
        /*088c*/ 	.word	0x00013220
        /*0890*/ 	.short	0x010a
        /*0892*/ 	.byte	0x3f
	.zero		1


	//   ....[58]....
        /*0894*/ 	.word	0x00012590
        /*0898*/ 	.word	0x00000005
        /*089c*/ 	.word	0x00000000
        /*08a0*/ 	.short	0x010a
        /*08a2*/ 	.byte	0x3f
	.zero		1


	//   ....[59]....
        /*08a4*/ 	.word	0x00012600
        /*08a8*/ 	.word	0x00000003
        /*08ac*/ 	.word	0x00000000
        /*08b0*/ 	.short	0x010a
        /*08b2*/ 	.byte	0x3f
	.zero		1


	//   ....[60]....
        /*08b4*/ 	.word	0x00012650
        /*08b8*/ 	.word	0x00000003
        /*08bc*/ 	.word	0x00013260
        /*08c0*/ 	.short	0x010a
        /*08c2*/ 	.byte	0x3f
	.zero		1


	//   ....[61]....
        /*08c4*/ 	.word	0x000126a0
        /*08c8*/ 	.word	0x00000005
        /*08cc*/ 	.word	0x00013260
        /*08d0*/ 	.short	0x010a
        /*08d2*/ 	.byte	0x3f
	.zero		1


	//   ....[62]....
        /*08d4*/ 	.word	0x000126e0
        /*08d8*/ 	.word	0x00000003
        /*08dc*/ 	.word	0x00013280
        /*08e0*/ 	.short	0x010a
        /*08e2*/ 	.byte	0x3f
	.zero		1


	//   ....[63]....
        /*08e4*/ 	.word	0x00012700
        /*08e8*/ 	.word	0x00000005
        /*08ec*/ 	.word	0x00013280
        /*08f0*/ 	.short	0x010a
        /*08f2*/ 	.byte	0x3f
	.zero		1


	//   ....[64]....
        /*08f4*/ 	.word	0x00012770
        /*08f8*/ 	.word	0x00000003
        /*08fc*/ 	.word	0x00013200
        /*0900*/ 	.short	0x010a
        /*0902*/ 	.byte	0x3f
	.zero		1


	//   ....[65]....
        /*0904*/ 	.word	0x000127c0
        /*0908*/ 	.word	0x00000002
        /*090c*/ 	.word	0x00013230
        /*0910*/ 	.short	0x010a
        /*0912*/ 	.byte	0x3f
	.zero		1


	//   ....[66]....
        /*0914*/ 	.word	0x00012820
        /*0918*/ 	.word	0x00000008
        /*091c*/ 	.word	0x00013230
        /*0920*/ 	.short	0x010a
        /*0922*/ 	.byte	0x3f
	.zero		1


	//   ....[67]....
        /*0924*/ 	.word	0x00012880
        /*0928*/ 	.word	0x00000008
        /*092c*/ 	.word	0x00013250
        /*0930*/ 	.short	0x010a
        /*0932*/ 	.byte	0x3f
	.zero		1


	//   ....[68]....
        /*0934*/ 	.word	0x000128e0
        /*0938*/ 	.word	0x00000008
        /*093c*/ 	.word	0x00013230
        /*0940*/ 	.short	0x010a
        /*0942*/ 	.byte	0x3f
	.zero		1


	//   ....[69]....
        /*0944*/ 	.word	0x00012940
        /*0948*/ 	.word	0x00000008
        /*094c*/ 	.word	0x00013250
        /*0950*/ 	.short	0x010a
        /*0952*/ 	.byte	0x3f
	.zero		1


	//   ....[70]....
        /*0954*/ 	.word	0x000129a0
        /*0958*/ 	.word	0x00000005
        /*095c*/ 	.word	0x00013250
        /*0960*/ 	.short	0x010a
        /*0962*/ 	.byte	0x3f
	.zero		1


	//   ....[71]....
        /*0964*/ 	.word	0x00012af0
        /*0968*/ 	.word	0x00000005
        /*096c*/ 	.word	0x00013280
        /*0970*/ 	.short	0x010a
        /*0972*/ 	.byte	0x3f
	.zero		1


	//   ....[72]....
        /*0974*/ 	.word	0x00012b40
        /*0978*/ 	.word	0x00000005
        /*097c*/ 	.word	0x00013240
        /*0980*/ 	.short	0x010a
        /*0982*/ 	.byte	0x3f
	.zero		1


	//   ....[73]....
        /*0984*/ 	.word	0x00013250
        /*0988*/ 	.word	0x00000010
        /*098c*/ 	.word	0x00013220
        /*0990*/ 	.short	0x010a
        /*0992*/ 	.byte	0x3f
	.zero		1


	//   ....[74]....
        /*0994*/ 	.word	0x000132a0
        /*0998*/ 	.word	0x00000004
        /*099c*/ 	.word	0x00013280
        /*09a0*/ 	.short	0x010a
        /*09a2*/ 	.byte	0x3f
	.zero		1


	//   ....[75]....
        /*09a4*/ 	.word	0x000132f0
        /*09a8*/ 	.word	0x00000004
        /*09ac*/ 	.word	0x00013240
        /*09b0*/ 	.short	0x010a
        /*09b2*/ 	.byte	0x3f
	.zero		1


	//   ....[76]....
        /*09b4*/ 	.word	0x00013340
        /*09b8*/ 	.word	0x00000003
        /*09bc*/ 	.word	0x00013270
        /*09c0*/ 	.short	0x010a
        /*09c2*/ 	.byte	0x3f
	.zero		1


	//   ....[77]....
        /*09c4*/ 	.word	0x00013390
        /*09c8*/ 	.word	0x00000003
        /*09cc*/ 	.word	0x00013260
        /*09d0*/ 	.short	0x010a
        /*09d2*/ 	.byte	0x3f
	.zero		1


	//   ....[78]....
        /*09d4*/ 	.word	0x000133e0
        /*09d8*/ 	.word	0x00000002
        /*09dc*/ 	.word	0x00013270
        /*09e0*/ 	.short	0x010a
        /*09e2*/ 	.byte	0x3f
	.zero		1


	//   ....[79]....
        /*09e4*/ 	.word	0x00013430
        /*09e8*/ 	.word	0x00000002
        /*09ec*/ 	.word	0x00013260
        /*09f0*/ 	.short	0x010a
        /*09f2*/ 	.byte	0x3f
	.zero		1


	//   ....[80]....
        /*09f4*/ 	.word	0x00013480
        /*09f8*/ 	.word	0x00000007
        /*09fc*/ 	.word	0x00013220
        /*0a00*/ 	.short	0x010a
        /*0a02*/ 	.byte	0x3f
	.zero		1


	//   ....[81]....
        /*0a04*/ 	.word	0x00013620
        /*0a08*/ 	.word	0x00000005
        /*0a0c*/ 	.word	0x00000000
        /*0a10*/ 	.short	0x010a
        /*0a12*/ 	.byte	0x3f
	.zero		1


	//   ....[82]....
        /*0a14*/ 	.word	0x00013670
        /*0a18*/ 	.word	0x00000003
        /*0a1c*/ 	.word	0x00000000
        /*0a20*/ 	.short	0x010a
        /*0a22*/ 	.byte	0x3f
	.zero		1


	//   ....[83]....
        /*0a24*/ 	.word	0x000136c0
        /*0a28*/ 	.word	0x00000003
        /*0a2c*/ 	.word	0x00013260
        /*0a30*/ 	.short	0x010a
        /*0a32*/ 	.byte	0x3f
	.zero		1


	//   ....[84]....
        /*0a34*/ 	.word	0x00013710
        /*0a38*/ 	.word	0x00000005
        /*0a3c*/ 	.word	0x00013260
        /*0a40*/ 	.short	0x010a
        /*0a42*/ 	.byte	0x3f
	.zero		1


	//   ....[85]....
        /*0a44*/ 	.word	0x00013760
        /*0a48*/ 	.word	0x00000003
        /*0a4c*/ 	.word	0x00013280
        /*0a50*/ 	.short	0x010a
        /*0a52*/ 	.byte	0x3f
	.zero		1


	//----- nvinfo : EIATTR_NUM_MBARRIERS
	.align		4
.L_293:
        /*0a54*/ 	.byte	0x03, 0x38
        /*0a56*/ 	.short	0x0016


	//----- nvinfo : EIATTR_EXIT_INSTR_OFFSETS
	.align		4
        /*0a58*/ 	.byte	0x04, 0x1c
        /*0a5a*/ 	.short	(.L_295 - .L_294)


	//   ....[0]....
.L_294:
        /*0a5c*/ 	.word	0x00000a40


	//   ....[1]....
        /*0a60*/ 	.word	0x0000d860


	//   ....[2]....
        /*0a64*/ 	.word	0x00012750


	//----- nvinfo : EIATTR_MAX_THREADS
	.align		4
.L_295:
        /*0a68*/ 	.byte	0x04, 0x05
        /*0a6a*/ 	.short	(.L_297 - .L_296)
.L_296:
        /*0a6c*/ 	.word	0x00000200
        /*0a70*/ 	.word	0x00000001
        /*0a74*/ 	.word	0x00000001


	//----- nvinfo : EIATTR_CRS_STACK_SIZE
	.align		4
.L_297:
        /*0a78*/ 	.byte	0x04, 0x1e
        /*0a7a*/ 	.short	(.L_299 - .L_298)
.L_298:
        /*0a7c*/ 	.word	0x00000000


	//----- nvinfo : EIATTR_CBANK_PARAM_SIZE
	.align		4
.L_299:
        /*0a80*/ 	.byte	0x03, 0x19
        /*0a82*/ 	.short	0x0af0


	//----- nvinfo : EIATTR_PARAM_CBANK
	.align		4
        /*0a84*/ 	.byte	0x04, 0x0a
        /*0a86*/ 	.short	(.L_301 - .L_300)
	.align		4
.L_300:
        /*0a88*/ 	.word	index@(.nv.constant0._ZN7cutlass13device_kernelIN5flash11enable_sm90INS1_16FlashAttnFwdSm90INS1_25CollectiveMainloopFwdSm90ILi2EN4cute5tupleIJNS5_1CILi1EEES8_S8_EEENS6_IJNS7_ILi192EEENS7_ILi160EEENS7_ILi64EEEEEELi64ENS_12float_e4m3_tEfNS_4arch4Sm90ELb1ELb0ELb1ELb1ELb0ELb0ELb0ELb1ELb1ELb1ELb0ELb0EEENS1_21CollectiveEpilogueFwdINS6_IJSA_SC_SB_EEES9_NS_10bfloat16_tESG_Li384ELb1ELb1ELb0ELb1EEENS1_36VarlenDynamicPersistentTileSchedulerILi192ELi160ELi384ELi128ELb0ELb1ELb1ELb1ELb1ELb1EEEEEEEEEvNT_6ParamsE)
        /*0a8c*/ 	.short	0x0210
        /*0a8e*/ 	.short	0x0af0


	//----- nvinfo : EIATTR_SW_WAR
	.align		4
.L_301:
        /*0a90*/ 	.byte	0x04, 0x36
        /*0a92*/ 	.short	(.L_303 - .L_302)
.L_302:
        /*0a94*/ 	.word	0x00000008
.L_303:


//--------------------- .nv.info._ZN7cutlass13device_kernelIN5flash11enable_sm90INS1_16FlashAttnFwdSm90INS1_25CollectiveMainloopFwdSm90ILi2EN4cute5tupleIJNS5_1CILi1EEES8_S8_EEENS6_IJNS7_ILi192EEENS7_ILi160EEENS7_ILi64EEEEEELi64ENS_12float_e4m3_tEfNS_4arch4Sm90ELb1ELb0ELb1ELb1ELb0ELb1ELb0ELb1ELb1ELb1ELb0ELb0EEENS1_21CollectiveEpilogueFwdINS6_IJSA_SC_SB_EEES9_NS_10bfloat16_tESG_Li384ELb1ELb1ELb0ELb1EEENS1_36VarlenDynamicPersistentTileSchedulerILi192ELi160ELi384ELi128ELb0ELb1ELb1ELb1ELb1ELb1EEEEEEEEEvNT_6ParamsE --------------------------
	.section	.nv.info._ZN7cutlass13device_kernelIN5flash11enable_sm90INS1_16FlashAttnFwdSm90INS1_25CollectiveMainloopFwdSm90ILi2EN4cute5tupleIJNS5_1CILi1EEES8_S8_EEENS6_IJNS7_ILi192EEENS7_ILi160EEENS7_ILi64EEEEEELi64ENS_12float_e4m3_tEfNS_4arch4Sm90ELb1ELb0ELb1ELb1ELb0ELb1ELb0ELb1ELb1ELb1ELb0ELb0EEENS1_21CollectiveEpilogueFwdINS6_IJSA_SC_SB_EEES9_NS_10bfloat16_tESG_Li384ELb1ELb1ELb0ELb1EEENS1_36VarlenDynamicPersistentTileSchedulerILi192ELi160ELi384ELi128ELb0ELb1ELb1ELb1ELb1ELb1EEEEEEEEEvNT_6ParamsE,"",@"SHT_CUDA_INFO"
	.sectionflags	@""
	.align	4


	//----- nvinfo : EIATTR_CUDA_API_VERSION
	.align		4
        /*0000*/ 	.byte	0x04, 0x37
        /*0002*/ 	.short	(.L_305 - .L_304)
.L_304:
        /*0004*/ 	.word	0x00000082


	//----- nvinfo : EIATTR_KPARAM_INFO
	.align		4
.L_305:
        /*0008*/ 	.byte	0x04, 0x17
        /*000a*/ 	.short	(.L_307 - .L_306)
.L_306:
        /*000c*/ 	.word	0x00000000
        /*0010*/ 	.short	0x0000
        /*0012*/ 	.short	0x0070
        /*0014*/ 	.byte	0x00, 0xf0, 0x01, 0x2a


	//----- nvinfo : EIATTR_SPARSE_MMA_MASK
	.align		4
.L_307:
        /*0018*/ 	.byte	0x03, 0x50
        /*001a*/ 	.short	0x0000


	//----- nvinfo : EIATTR_MAXREG_COUNT
	.align		4
        /*001c*/ 	.byte	0x03, 0x1b
        /*001e*/ 	.short	0x0080


	//----- nvinfo : EIATTR_NUM_BARRIERS
	.align		4
        /*0020*/ 	.byte	0x02, 0x4c
        /*0022*/ 	.byte	0x10
	.zero		1


	//----- nvinfo : EIATTR_EXTERNS
	.align		4
        /*0024*/ 	.byte	0x04, 0x0f
        /*0026*/ 	.short	(.L_309 - .L_308)


	//   ....[0]....
	.align		4
.L_308:
        /*0028*/ 	.word	index@(__assertfail)


	//----- nvinfo : EIATTR_ANNOTATIONS
	.align		4
.L_309:
        /*002c*/ 	.byte	0x04, 0x55
        /*002e*/ 	.short	(.L_311 - .L_310)


	//   ....[0]....
.L_310:
        /* <DEDUP_REMOVED lines=95> */
        /*0614*/ 	.byte	0x70, 0xa5, 0x01, 0x00, 0x01, 0x00, 0x00, 0x00, 0xd0, 0xb3, 0x01, 0x00


	//----- nvinfo : EIATTR_MERCURY_ISA_VERSION
	.align		4
.L_311:
        /*0620*/ 	.byte	0x03, 0x5f
        /*0622*/ 	.short	0x0101


	//----- nvinfo : EIATTR_UNUSED_LOAD_BYTE_OFFSET
	.align		4
        /*0624*/ 	.byte	0x04, 0x44
        /*0626*/ 	.short	(.L_313 - .L_312)


	//   ....[0]....
.L_312:
        /*0628*/ 	.word	0x00000a90
        /*062c*/ 	.word	0x0000fff0


	//   ....[1]....
        /*0630*/ 	.word	0x00012b60
        /*0634*/ 	.word	0x0000fff0


	//----- nvinfo : EIATTR_INT_WARP_WIDE_INSTR_OFFSETS
	.align		4
.L_313:
        /*0638*/ 	.byte	0x04, 0x31
        /*063a*/ 	.short	(.L_315 - .L_314)


	//   ....[0]....
.L_314:
        /*063c*/ 	.word	0x00000180


	//   ....[1]....
        /*0640*/ 	.word	0x00000220


	//   ....[2]....
        /*0644*/ 	.word	0x00000290


	//   ....[3]....
        /*0648*/ 	.word	0x00016c90


	//   ....[4]....
        /*064c*/ 	.word	0x00016d20


	//   ....[5]....
        /*0650*/ 	.word	0x00019270


	//   ....[6]....
        /*0654*/ 	.word	0x00019300


	//----- nvinfo : EIATTR_COOP_GROUP_MASK_REGIDS
	.align		4
.L_315:
        /*0658*/ 	.byte	0x04, 0x29
        /*065a*/ 	.short	(.L_317 - .L_316)


	//   ....[0]....
.L_316:
        /*065c*/ 	.word	0xffffffff


	//   ....[1]....
        /*0660*/ 	.word	0xffffffff


	//   ....[2]....
        /*0664*/ 	.word	0xffffffff


	//   ....[3]....
        /*0668*/ 	.word	0xffffffff


	//   ....[4]....
        /*066c*/ 	.word	0xffffffff


	//   ....[5]....
        /*0670*/ 	.word	0xffffffff


	//   ....[6]....
        /*0674*/ 	.word	0xffffffff


	//   ....[7]....
        /*0678*/ 	.word	0xffffffff


	//   ....[8]....
        /*067c*/ 	.word	0xffffffff


	//   ....[9]....
        /*0680*/ 	.word	0xffffffff


	//   ....[10]....
        /*0684*/ 	.word	0xffffffff


	//   ....[11]....
        /*0688*/ 	.word	0xffffffff


	//   ....[12]....
        /*068c*/ 	.word	0xffffffff


	//   ....[13]....
        /*0690*/ 	.word	0xffffffff


	//   ....[14]....
        /*0694*/ 	.word	0xffffffff


	//   ....[15]....
        /*0698*/ 	.word	0xffffffff


	//   ....[16]....
        /*069c*/ 	.word	0xffffffff


	//   ....[17]....
        /*06a0*/ 	.word	0xffffffff


	//   ....[18]....
        /*06a4*/ 	.word	0xffffffff


	//   ....[19]....
        /*06a8*/ 	.word	0xffffffff


	//   ....[20]....
        /*06ac*/ 	.word	0xffffffff


	//   ....[21]....
        /*06b0*/ 	.word	0xffffffff


	//   ....[22]....
        /*06b4*/ 	.word	0xffffffff


	//   ....[23]....
        /*06b8*/ 	.word	0xffffffff


	//   ....[24]....
        /*06bc*/ 	.word	0xffffffff


	//   ....[25]....
        /*06c0*/ 	.word	0xffffffff


	//   ....[26]....
        /*06c4*/ 	.word	0xffffffff


	//   ....[27]....
        /*06c8*/ 	.word	0xffffffff


	//   ....[28]....
        /*06cc*/ 	.word	0xffffffff


	//   ....[29]....
        /*06d0*/ 	.word	0xffffffff


	//   ....[30]....
        /*06d4*/ 	.word	0xffffffff


	//   ....[31]....
        /*06d8*/ 	.word	0xffffffff


	//   ....[32]....
        /*06dc*/ 	.word	0xffffffff


	//   ....[33]....
        /*06e0*/ 	.word	0xffffffff


	//   ....[34]....
        /*06e4*/ 	.word	0xffffffff


	//   ....[35]....
        /*06e8*/ 	.word	0xffffffff


	//   ....[36]....
        /*06ec*/ 	.word	0xffffffff


	//   ....[37]....
        /*06f0*/ 	.word	0xffffffff


	//   ....[38]....
        /*06f4*/ 	.word	0xffffffff


	//   ....[39]....
        /*06f8*/ 	.word	0xffffffff


	//   ....[40]....
        /*06fc*/ 	.word	0xffffffff


	//   ....[41]....
        /*0700*/ 	.word	0xffffffff


	//   ....[42]....
        /*0704*/ 	.word	0xffffffff


	//   ....[43]....
        /*0708*/ 	.word	0xffffffff


	//   ....[44]....
        /*070c*/ 	.word	0xffffffff


	//   ....[45]....
        /*0710*/ 	.word	0xffffffff


	//   ....[46]....
        /*0714*/ 	.word	0xffffffff


	//   ....[47]....
        /*0718*/ 	.word	0xffffffff


	//   ....[48]....
        /*071c*/ 	.word	0xffffffff


	//   ....[49]....
        /*0720*/ 	.word	0xffffffff


	//   ....[50]....
        /*0724*/ 	.word	0xffffffff


	//   ....[51]....
        /*0728*/ 	.word	0xffffffff


	//   ....[52]....
        /*072c*/ 	.word	0xffffffff


	//   ....[53]....
        /*0730*/ 	.word	0xffffffff


	//   ....[54]....
        /*0734*/ 	.word	0xffffffff


	//   ....[55]....
        /*0738*/ 	.word	0xffffffff


	//   ....[56]....
        /*073c*/ 	.word	0xffffffff


	//   ....[57]....
        /*0740*/ 	.word	0xffffffff


	//   ....[58]....
        /*0744*/ 	.word	0xffffffff


	//   ....[59]....
        /*0748*/ 	.word	0xffffffff


	//   ....[60]....
        /*074c*/ 	.word	0xffffffff


	//   ....[61]....
        /*0750*/ 	.word	0xffffffff


	//   ....[62]....
        /*0754*/ 	.word	0xffffffff


	//   ....[63]....
        /*0758*/ 	.word	0xffffffff


	//   ....[64]....
        /*075c*/ 	.word	0xffffffff


	//   ....[65]....
        /*0760*/ 	.word	0xffffffff


	//   ....[66]....
        /*0764*/ 	.word	0xffffffff


	//   ....[67]....
        /*0768*/ 	.word	0xffffffff


	//   ....[68]....
        /*076c*/ 	.word	0xffffffff


	//   ....[69]....
        /*0770*/ 	.word	0xffffffff


	//   ....[70]....
        /*0774*/ 	.word	0xffffffff


	//   ....[71]....
        /*0778*/ 	.word	0xffffffff


	//   ....[72]....
        /*077c*/ 	.word	0xffffffff


	//   ....[73]....
        /*0780*/ 	.word	0xffffffff


	//   ....[74]....
        /*0784*/ 	.word	0xffffffff


	//   ....[75]....
        /*0788*/ 	.word	0xffffffff


	//   ....[76]....
        /*078c*/ 	.word	0xffffffff


	//   ....[77]....
        /*0790*/ 	.word	0xffffffff


	//   ....[78]....
        /*0794*/ 	.word	0xffffffff


	//   ....[79]....
        /*0798*/ 	.word	0xffffffff


	//   ....[80]....
        /*079c*/ 	.word	0xffffffff


	//   ....[81]....
        /*07a0*/ 	.word	0xffffffff


	//   ....[82]....
        /*07a4*/ 	.word	0xffffffff


	//   ....[83]....
        /*07a8*/ 	.word	0xffffffff


	//   ....[84]....
        /*07ac*/ 	.word	0xffffffff


	//   ....[85]....
        /*07b0*/ 	.word	0xffffffff


	//   ....[86]....
        /*07b4*/ 	.word	0xffffffff


	//   ....[87]....
        /*07b8*/ 	.word	0xffffffff


	//   ....[88]....
        /*07bc*/ 	.word	0xffffffff


	//   ....[89]....
        /*07c0*/ 	.word	0xffffffff


	//   ....[90]....
        /*07c4*/ 	.word	0xffffffff


	//   ....[91]....
        /*07c8*/ 	.word	0xffffffff


	//   ....[92]....
        /*07cc*/ 	.word	0xffffffff


	//   ....[93]....
        /*07d0*/ 	.word	0xffffffff


	//   ....[94]....
        /*07d4*/ 	.word	0xffffffff


	//   ....[95]....
        /*07d8*/ 	.word	0xffffffff


	//   ....[96]....
        /*07dc*/ 	.word	0xffffffff


	//   ....[97]....
        /*07e0*/ 	.word	0xffffffff


	//   ....[98]....
        /*07e4*/ 	.word	0xffffffff


	//   ....[99]....
        /*07e8*/ 	.word	0xffffffff


	//   ....[100]....
        /*07ec*/ 	.word	0xffffffff


	//   ....[101]....
        /*07f0*/ 	.word	0xffffffff


	//   ....[102]....
        /*07f4*/ 	.word	0xffffffff


	//   ....[103]....
        /*07f8*/ 	.word	0xffffffff


	//   ....[104]....
        /*07fc*/ 	.word	0xffffffff


	//   ....[105]....
        /*0800*/ 	.word	0xffffffff


	//   ....[106]....
        /*0804*/ 	.word	0xffffffff


	//   ....[107]....
        /*0808*/ 	.word	0xffffffff


	//   ....[108]....
        /*080c*/ 	.word	0xffffffff


	//   ....[109]....
        /*0810*/ 	.word	0xffffffff


	//   ....[110]....
        /*0814*/ 	.word	0xffffffff


	//   ....[111]....
        /*0818*/ 	.word	0xffffffff


	//   ....[112]....
        /*081c*/ 	.word	0xffffffff


	//   ....[113]....
        /*0820*/ 	.word	0xffffffff


	//   ....[114]....
        /*0824*/ 	.word	0xffffffff


	//   ....[115]....
        /*0828*/ 	.word	0xffffffff


	//   ....[116]....
        /*082c*/ 	.word	0xffffffff


	//   ....[117]....
        /*0830*/ 	.word	0xffffffff


	//   ....[118]....
        /*0834*/ 	.word	0xffffffff


	//   ....[119]....
        /*0838*/ 	.word	0xffffffff


	//   ....[120]....
        /*083c*/ 	.word	0x0500000f


	//   ....[121]....
        /*0840*/ 	.word	0x0500000f


	//   ....[122]....
        /*0844*/ 	.word	0x0500000f


	//   ....[123]....
        /*0848*/ 	.word	0x0500000f


	//   ....[124]....
        /*084c*/ 	.word	0x0500000f


	//   ....[125]....
        /*0850*/ 	.word	0x0500000f


	//   ....[126]....
        /*0854*/ 	.word	0x0500000f


	//   ....[127]....
        /*0858*/ 	.word	0x0500000f


	//   ....[128]....
        /*085c*/ 	.word	0x0500000f


	//   ....[129]....
        /*0860*/ 	.word	0x0500000f


	//   ....[130]....
        /*0864*/ 	.word	0x0500000f


	//   ....[131]....
        /*0868*/ 	.word	0x0500000f


	//   ....[132]....
        /*086c*/ 	.word	0x0500000f


	//   ....[133]....
        /*0870*/ 	.word	0x0500000f


	//   ....[134]....
        /*0874*/ 	.word	0x0500000f


	//   ....[135]....
        /*0878*/ 	.word	0x0500000f


	//   ....[136]....
        /*087c*/ 	.word	0x0500000f


	//   ....[137]....
        /*0880*/ 	.word	0x0500000f


	//   ....[138]....
        /*0884*/ 	.word	0x0500000f


	//   ....[139]....
        /*0888*/ 	.word	0x0500000f


	//   ....[140]....
        /*088c*/ 	.word	0x0500000f


	//   ....[141]....
        /*0890*/ 	.word	0x0500000f


	//   ....[142]....
        /*0894*/ 	.word	0x0500000f


	//   ....[143]....
        /*0898*/ 	.word	0x0500000f


	//   ....[144]....
        /*089c*/ 	.word	0x0500000f


	//   ....[145]....
        /*08a0*/ 	.word	0x0500000f


	//   ....[146]....
        /*08a4*/ 	.word	0x0500000f


	//   ....[147]....
        /*08a8*/ 	.word	0x0500000f


	//   ....[148]....
        /*08ac*/ 	.word	0x0500000f


	//   ....[149]....
        /*08b0*/ 	.word	0x0500000f


	//   ....[150]....
        /*08b4*/ 	.word	0x0500000f


	//   ....[151]....
        /*08b8*/ 	.word	0x0500000f


	//   ....[152]....
        /*08bc*/ 	.word	0x0500000f


	//   ....[153]....
        /*08c0*/ 	.word	0x0500000f


	//   ....[154]....
        /*08c4*/ 	.word	0x0500000f


	//   ....[155]....
        /*08c8*/ 	.word	0x0500000f


	//   ....[156]....
        /*08cc*/ 	.word	0x0500000f


	//   ....[157]....
        /*08d0*/ 	.word	0x0500000f


	//   ....[158]....
        /*08d4*/ 	.word	0x0500000f


	//   ....[159]....
        /*08d8*/ 	.word	0x0500000f


	//----- nvinfo : EIATTR_COOP_GROUP_INSTR_OFFSETS
	.align		4
.L_317:
        /*08dc*/ 	.byte	0x04, 0x28
        /*08de*/ 	.short	(.L_319 - .L_318)


	//   ....[0]....
.L_318:
        /*08e0*/ 	.word	0x00000060


	//   ....[1]....
        /*08e4*/ 	.word	0x00000190


	//   ....[2]....
        /*08e8*/ 	.word	0x00000240


	//   ....[3]....
        /*08ec*/ 	.word	0x00000400


	//   ....[4]....
        /*08f0*/ 	.word	0x00000560


	//   ....[5]....
        /*08f4*/ 	.word	0x00000680


	//   ....[6]....
        /*08f8*/ 	.word	0x000007e0


	//   ....[7]....
        /*08fc*/ 	.word	0x00005040


	//   ....[8]....
        /*0900*/ 	.word	0x000059b0


	//   ....[9]....
        /*0904*/ 	.word	0x000059c0


	//   ....[10]....
        /*0908*/ 	.word	0x000059d0


	//   ....[11]....
        /*090c*/ 	.word	0x000059e0


	//   ....[12]....
        /*0910*/ 	.word	0x00006eb0


	//   ....[13]....
        /*0914*/ 	.word	0x00006ec0


	//   ....[14]....
        /*0918*/ 	.word	0x00006ed0


	//   ....[15]....
        /*091c*/ 	.word	0x00006ee0


	//   ....[16]....
        /*0920*/ 	.word	0x00008930


	//   ....[17]....
        /*0924*/ 	.word	0x00009040


	//   ....[18]....
        /*0928*/ 	.word	0x00009790


	//   ....[19]....
        /*092c*/ 	.word	0x000097c0


	//   ....[20]....
        /*0930*/ 	.word	0x0000a530


	//   ....[21]....
        /*0934*/ 	.word	0x0000a570


	//   ....[22]....
        /*0938*/ 	.word	0x0000c910


	//   ....[23]....
        /*093c*/ 	.word	0x0000c9c0


	//   ....[24]....
        /*0940*/ 	.word	0x0000d440


	//   ....[25]....
        /*0944*/ 	.word	0x0000d580


	//   ....[26]....
        /*0948*/ 	.word	0x0000e020


	//   ....[27]....
        /*094c*/ 	.word	0x0000e070


	//   ....[28]....
        /*0950*/ 	.word	0x00010b50


	//   ....[29]....
        /*0954*/ 	.word	0x00010b70


	//   ....[30]....
        /*0958*/ 	.word	0x00010ba0


	//   ....[31]....
        /*095c*/ 	.word	0x00010be0


	//   ....[32]....
        /*0960*/ 	.word	0x000124d0


	//   ....[33]....
        /*0964*/ 	.word	0x000124f0


	//   ....[34]....
        /*0968*/ 	.word	0x000125f0


	//   ....[35]....
        /*096c*/ 	.word	0x000126d0


	//   ....[36]....
        /*0970*/ 	.word	0x000130e0


	//   ....[37]....
        /*0974*/ 	.word	0x000130f0


	//   ....[38]....
        /*0978*/ 	.word	0x00013100


	//   ....[39]....
        /*097c*/ 	.word	0x00013110


	//   ....[40]....
        /*0980*/ 	.word	0x00013120


	//   ....[41]....
        /*0984*/ 	.word	0x00013130


	//   ....[42]....
        /*0988*/ 	.word	0x00013140


	//   ....[43]....
        /*098c*/ 	.word	0x00013150


	//   ....[44]....
        /*0990*/ 	.word	0x00013160


	//   ....[45]....
        /*0994*/ 	.word	0x00013170


	//   ....[46]....
        /*0998*/ 	.word	0x00013180


	//   ....[47]....
        /*099c*/ 	.word	0x00013190


	//   ....[48]....
        /*09a0*/ 	.word	0x000131a0


	//   ....[49]....
        /*09a4*/ 	.word	0x000131b0


	//   ....[50]....
        /*09a8*/ 	.word	0x000131c0


	//   ....[51]....
        /*09ac*/ 	.word	0x000131d0


	//   ....[52]....
        /*09b0*/ 	.word	0x00013730


	//   ....[53]....
        /*09b4*/ 	.word	0x00013770


	//   ....[54]....
        /*09b8*/ 	.word	0x00013790


	//   ....[55]....
        /*09bc*/ 	.word	0x000137a0


	//   ....[56]....
        /*09c0*/ 	.word	0x00013cb0


	//   ....[57]....
        /*09c4*/ 	.word	0x00013ce0


	//   ....[58]....
        /*09c8*/ 	.word	0x00013cf0


	//   ....[59]....
        /*09cc*/ 	.word	0x00013d10


	//   ....[60]....
        /*09d0*/ 	.word	0x00013d30


	//   ....[61]....
        /*09d4*/ 	.word	0x00013d50


	//   ....[62]....
        /*09d8*/ 	.word	0x00013e10


	//   ....[63]....
        /*09dc*/ 	.word	0x00013e20


	//   ....[64]....
        /*09e0*/ 	.word	0x000146d0


	//   ....[65]....
        /*09e4*/ 	.word	0x00014710


	//   ....[66]....
        /*09e8*/ 	.word	0x00014720


	//   ....[67]....
        /*09ec*/ 	.word	0x00014730


	//   ....[68]....
        /*09f0*/ 	.word	0x00014740


	//   ....[69]....
        /*09f4*/ 	.word	0x00014750


	//   ....[70]....
        /*09f8*/ 	.word	0x00014760


	//   ....[71]....
        /*09fc*/ 	.word	0x00014770


	//   ....[72]....
        /*0a00*/ 	.word	0x00014930


	//   ....[73]....
        /*0a04*/ 	.word	0x00014b20


	//   ....[74]....
        /*0a08*/ 	.word	0x00014b50


	//   ....[75]....
        /*0a0c*/ 	.word	0x00014b80


	//   ....[76]....
        /*0a10*/ 	.word	0x00014bb0


	//   ....[77]....
        /*0a14*/ 	.word	0x00014be0


	//   ....[78]....
        /*0a18*/ 	.word	0x00014c10


	//   ....[79]....
        /*0a1c*/ 	.word	0x00014d80


	//   ....[80]....
        /*0a20*/ 	.word	0x00014db0


	//   ....[81]....
        /*0a24*/ 	.word	0x00014de0


	//   ....[82]....
        /*0a28*/ 	.word	0x00014e10


	//   ....[83]....
        /*0a2c*/ 	.word	0x00014e40


	//   ....[84]....
        /*0a30*/ 	.word	0x00014e70


	//   ....[85]....
        /*0a34*/ 	.word	0x00014f20


	//   ....[86]....
        /*0a38*/ 	.word	0x00014f80


	//   ....[87]....
        /*0a3c*/ 	.word	0x00015020


	//   ....[88]....
        /*0a40*/ 	.word	0x00015f30


	//   ....[89]....
        /*0a44*/ 	.word	0x000173e0


	//   ....[90]....
        /*0a48*/ 	.word	0x00018130


	//   ....[91]....
        /*0a4c*/ 	.word	0x00018140


	//   ....[92]....
        /*0a50*/ 	.word	0x00018150


	//   ....[93]....
        /*0a54*/ 	.word	0x00018170


	//   ....[94]....
        /*0a58*/ 	.word	0x00018200


	//   ....[95]....
        /*0a5c*/ 	.word	0x00018220


	//   ....[96]....
        /*0a60*/ 	.word	0x000182a0


	//   ....[97]....
        /*0a64*/ 	.word	0x000182c0


	//   ....[98]....
        /*0a68*/ 	.word	0x000182d0


	//   ....[99]....
        /*0a6c*/ 	.word	0x00018340


	//   ....[100]....
        /*0a70*/ 	.word	0x00018390


	//   ....[101]....
        /*0a74*/ 	.word	0x000183a0


	//   ....[102]....
        /*0a78*/ 	.word	0x00019940


	//   ....[103]....
        /*0a7c*/ 	.word	0x00019970


	//   ....[104]....
        /*0a80*/ 	.word	0x000199b0


	//   ....[105]....
        /*0a84*/ 	.word	0x000199e0


	//   ....[106]....
        /*0a88*/ 	.word	0x00019a10


	//   ....[107]....
        /*0a8c*/ 	.word	0x00019a40


	//   ....[108]....
        /*0a90*/ 	.word	0x00019a70


	//   ....[109]....
        /*0a94*/ 	.word	0x00019aa0


	//   ....[110]....
        /*0a98*/ 	.word	0x00019c20


	//   ....[111]....
        /*0a9c*/ 	.word	0x00019c50


	//   ....[112]....
        /*0aa0*/ 	.word	0x00019c80


	//   ....[113]....
        /*0aa4*/ 	.word	0x00019cb0


	//   ....[114]....
        /*0aa8*/ 	.word	0x00019ce0


	//   ....[115]....
        /*0aac*/ 	.word	0x00019d10


	//   ....[116]....
        /*0ab0*/ 	.word	0x00019dd0


	//   ....[117]....
        /*0ab4*/ 	.word	0x00019df0


	//   ....[118]....
        /*0ab8*/ 	.word	0x00019e60


	//   ....[119]....
        /*0abc*/ 	.word	0x0001a500


	//   ....[120]....
        /*0ac0*/ 	.word	0x0001a970


	//   ....[121]....
        /*0ac4*/ 	.word	0x0001aa00


	//   ....[122]....
        /*0ac8*/ 	.word	0x0001aa50


	//   ....[123]....
        /*0acc*/ 	.word	0x0001aaa0


	//   ....[124]....
        /*0ad0*/ 	.word	0x0001ab70


	//   ....[125]....
        /*0ad4*/ 	.word	0x0001ac00


	//   ....[126]....
        /*0ad8*/ 	.word	0x0001ac50


	//   ....[127]....
        /*0adc*/ 	.word	0x0001aca0


	//   ....[128]....
        /*0ae0*/ 	.word	0x0001af90


	//   ....[129]....
        /*0ae4*/ 	.word	0x0001b270


	//   ....[130]....
        /*0ae8*/ 	.word	0x0001b470


	//   ....[131]....
        /*0aec*/ 	.word	0x0001b4c0


	//   ....[132]....
        /*0af0*/ 	.word	0x0001b520


	//   ....[133]....
        /*0af4*/ 	.word	0x0001b610


	//   ....[134]....
        /*0af8*/ 	.word	0x0001b670


	//   ....[135]....
        /*0afc*/ 	.word	0x0001b770


	//   ....[136]....
        /*0b00*/ 	.word	0x0001b7d0


	//   ....[137]....
        /*0b04*/ 	.word	0x0001b880


	//   ....[138]....
        /*0b08*/ 	.word	0x0001b930


	//   ....[139]....
        /*0b0c*/ 	.word	0x0001ba10


	//   ....[140]....
        /*0b10*/ 	.word	0x0001ba70


	//   ....[141]....
        /*0b14*/ 	.word	0x0001bb30


	//   ....[142]....
        /*0b18*/ 	.word	0x0001be00


	//   ....[143]....
        /*0b1c*/ 	.word	0x0001bea0


	//   ....[144]....
        /*0b20*/ 	.word	0x0001bfc0


	//   ....[145]....
        /*0b24*/ 	.word	0x0001c030


	//   ....[146]....
        /*0b28*/ 	.word	0x0001c0a0


	//   ....[147]....
        /*0b2c*/ 	.word	0x0001c110


	//   ....[148]....
        /*0b30*/ 	.word	0x0001c180


	//   ....[149]....
        /*0b34*/ 	.word	0x0001c200


	//   ....[150]....
        /*0b38*/ 	.word	0x0001c290


	//   ....[151]....
        /*0b3c*/ 	.word	0x0001c320


	//   ....[152]....
        /*0b40*/ 	.word	0x0001c390


	//   ....[153]....
        /*0b44*/ 	.word	0x0001c400


	//   ....[154]....
        /*0b48*/ 	.word	0x0001c470


	//   ....[155]....
        /*0b4c*/ 	.word	0x0001c4f0


	//   ....[156]....
        /*0b50*/ 	.word	0x0001c560


	//   ....[157]....
        /*0b54*/ 	.word	0x0001c600


	//   ....[158]....
        /*0b58*/ 	.word	0x0001c690


	//   ....[159]....
        /*0b5c*/ 	.word	0x0001c7c0


	//----- nvinfo : EIATTR_REG_RECONFIG
	.align		4
.L_319:
        /*0b60*/ 	.byte	0x01, 0x54
	.zero		2


	//----- nvinfo : EIATTR_SYSCALL_OFFSETS
	.align		4
        /*0b64*/ 	.byte	0x04, 0x46
        /*0b66*/ 	.short	(.L_321 - .L_320)


	//   ....[0]....
.L_320:
        /*0b68*/ 	.word	0x00001a00


	//   ....[1]....
        /*0b6c*/ 	.word	0x00001b50


	//   ....[2]....
        /*0b70*/ 	.word	0x000051b0


	//   ....[3]....
        /*0b74*/ 	.word	0x00005770


	//   ....[4]....
        /*0b78*/ 	.word	0x00016e80


	//   ....[5]....
        /*0b7c*/ 	.word	0x00017010


	//   ....[6]....
        /*0b80*/ 	.word	0x00017160


	//   ....[7]....
        /*0b84*/ 	.word	0x000172b0


	//   ....[8]....
        /*0b88*/ 	.word	0x00017c50


	//----- nvinfo : EIATTR_MBARRIER_INSTR_OFFSETS
	.align		4
.L_321:
        /*0b8c*/ 	.byte	0x04, 0x39
        /*0b8e*/ 	.short	(.L_323 - .L_322)


	//   ....[0]....
.L_322:
        /*0b90*/ 	.word	0x000002b0
        /*0b94*/ 	.word	0x000000ff
        /*0b98*/ 	.word	0x00013200
        /*0b9c*/ 	.short	0x0100
        /*0b9e*/ 	.byte	0x08
	.zero		1


	//   ....[1]....
        /*0ba0*/ 	.word	0x000002c0
        /*0ba4*/ 	.word	0x000000ff
        /*0ba8*/ 	.word	0x00013220
        /*0bac*/ 	.short	0x0100
        /*0bae*/ 	.byte	0x08
	.zero		1


	//   ....[2]....
        /*0bb0*/ 	.word	0x000003b0
        /*0bb4*/ 	.word	0x000000ff
        /*0bb8*/ 	.word	0x00013230
        /*0bbc*/ 	.short	0x0100
        /*0bbe*/ 	.byte	0x08
	.zero		1


	//   ....[3]....
        /*0bc0*/ 	.word	0x000003c0
        /*0bc4*/ 	.word	0x000000ff
        /*0bc8*/ 	.word	0x00013240
        /*0bcc*/ 	.short	0x0100
        /*0bce*/ 	.byte	0x08
	.zero		1


	//   ....[4]....
        /*0bd0*/ 	.word	0x000003d0
        /*0bd4*/ 	.word	0x000000ff
        /*0bd8*/ 	.word	0x00013238
        /*0bdc*/ 	.short	0x0100
        /*0bde*/ 	.byte	0x08
	.zero		1


	//   ....[5]....
        /*0be0*/ 	.word	0x000003e0
        /*0be4*/ 	.word	0x000000ff
        /*0be8*/ 	.word	0x00013248
        /*0bec*/ 	.short	0x0100
        /*0bee*/ 	.byte	0x08
	.zero		1


	//   ....[6]....
        /*0bf0*/ 	.word	0x00000510
        /*0bf4*/ 	.word	0x000000ff
        /*0bf8*/ 	.word	0x00013250
        /*0bfc*/ 	.short	0x0100
        /*0bfe*/ 	.byte	0x08
	.zero		1


	//   ....[7]....
        /*0c00*/ 	.word	0x00000520
        /*0c04*/ 	.word	0x000000ff
        /*0c08*/ 	.word	0x00013260
        /*0c0c*/ 	.short	0x0100
        /*0c0e*/ 	.byte	0x08
	.zero		1


	//   ....[8]....
        /*0c10*/ 	.word	0x00000530
        /*0c14*/ 	.word	0x000000ff
        /*0c18*/ 	.word	0x00013258
        /*0c1c*/ 	.short	0x0100
        /*0c1e*/ 	.byte	0x08
	.zero		1


	//   ....[9]....
        /*0c20*/ 	.word	0x00000540
        /*0c24*/ 	.word	0x000000ff
        /*0c28*/ 	.word	0x00013268
        /*0c2c*/ 	.short	0x0100
        /*0c2e*/ 	.byte	0x08
	.zero		1


	//   ....[10]....
        /*0c30*/ 	.word	0x00000630
        /*0c34*/ 	.word	0x000000ff
        /*0c38*/ 	.word	0x00013270
        /*0c3c*/ 	.short	0x0100
        /*0c3e*/ 	.byte	0x06
	.zero		1


	//   ....[11]....
        /*0c40*/ 	.word	0x00000640
        /*0c44*/ 	.word	0x000000ff
        /*0c48*/ 	.word	0x00013280
        /*0c4c*/ 	.short	0x0100
        /*0c4e*/ 	.byte	0x06
	.zero		1


	//   ....[12]....
        /*0c50*/ 	.word	0x00000650
        /*0c54*/ 	.word	0x000000ff
        /*0c58*/ 	.word	0x00013278
        /*0c5c*/ 	.short	0x0100
        /*0c5e*/ 	.byte	0x06
	.zero		1


	//   ....[13]....
        /*0c60*/ 	.word	0x00000660
        /*0c64*/ 	.word	0x000000ff
        /*0c68*/ 	.word	0x00013288
        /*0c6c*/ 	.short	0x0100
        /*0c6e*/ 	.byte	0x06
	.zero		1


	//   ....[14]....
        /*0c70*/ 	.word	0x00000790
        /*0c74*/ 	.word	0x000000ff
        /*0c78*/ 	.word	0x00013290
        /*0c7c*/ 	.short	0x0100
        /*0c7e*/ 	.byte	0x08
	.zero		1


	//   ....[15]....
        /*0c80*/ 	.word	0x000007a0
        /*0c84*/ 	.word	0x000000ff
        /*0c88*/ 	.word	0x000132a0
        /*0c8c*/ 	.short	0x0100
        /*0c8e*/ 	.byte	0x08
	.zero		1


	//   ....[16]....
        /*0c90*/ 	.word	0x000007b0
        /*0c94*/ 	.word	0x000000ff
        /*0c98*/ 	.word	0x00013298
        /*0c9c*/ 	.short	0x0100
        /*0c9e*/ 	.byte	0x08
	.zero		1


	//   ....[17]....
        /*0ca0*/ 	.word	0x000007c0
        /*0ca4*/ 	.word	0x000000ff
        /*0ca8*/ 	.word	0x000132a8
        /*0cac*/ 	.short	0x0100
        /*0cae*/ 	.byte	0x08
	.zero		1


	//   ....[18]....
        /*0cb0*/ 	.word	0x000008f0
        /*0cb4*/ 	.word	0x000000ff
        /*0cb8*/ 	.word	0x000132b0
        /*0cbc*/ 	.short	0x0100
        /*0cbe*/ 	.byte	0x08
	.zero		1


	//   ....[19]....
        /*0cc0*/ 	.word	0x00000900
        /*0cc4*/ 	.word	0x000000ff
        /*0cc8*/ 	.word	0x000132c0
        /*0ccc*/ 	.short	0x0100
        /*0cce*/ 	.byte	0x08
	.zero		1


	//   ....[20]....
        /*0cd0*/ 	.word	0x00000910
        /*0cd4*/ 	.word	0x000000ff
        /*0cd8*/ 	.word	0x000132b8
        /*0cdc*/ 	.short	0x0100
        /*0cde*/ 	.byte	0x08
	.zero		1


	//   ....[21]....
        /*0ce0*/ 	.word	0x00000920
        /*0ce4*/ 	.word	0x000000ff
        /*0ce8*/ 	.word	0x000132c8
        /*0cec*/ 	.short	0x0100
        /*0cee*/ 	.byte	0x08
	.zero		1


	//   ....[22]....
        /*0cf0*/ 	.word	0x00002760
        /*0cf4*/ 	.word	0x0000004a
        /*0cf8*/ 	.word	0x00013290
        /*0cfc*/ 	.short	0x010a
        /*0cfe*/ 	.byte	0x3f
	.zero		1


	//   ....[23]....
        /*0d00*/ 	.word	0x00003820
        /*0d04*/ 	.word	0x0000004a
        /*0d08*/ 	.word	0x00013290
        /*0d0c*/ 	.short	0x010a
        /*0d0e*/ 	.byte	0x3f
	.zero		1


	//   ....[24]....
        /*0d10*/ 	.word	0x00004890
        /*0d14*/ 	.word	0x0000004a
        /*0d18*/ 	.word	0x00013290
        /*0d1c*/ 	.short	0x010a
        /*0d1e*/ 	.byte	0x3f
	.zero		1


	//   ....[25]....
        /*0d20*/ 	.word	0x00004a20
        /*0d24*/ 	.word	0x00000004
        /*0d28*/ 	.word	0x00000000
        /*0d2c*/ 	.short	0x0101
        /*0d2e*/ 	.byte	0x3f
	.zero		1


	//   ....[26]....
        /*0d30*/ 	.word	0x00004a60
        /*0d34*/ 	.word	0x0000004a
        /*0d38*/ 	.word	0x000132b0
        /*0d3c*/ 	.short	0x010a
        /*0d3e*/ 	.byte	0x3f
	.zero		1


	//   ....[27]....
        /*0d40*/ 	.word	0x00004cd0
        /*0d44*/ 	.word	0x0000004a
        /*0d48*/ 	.word	0x00000000
        /*0d4c*/ 	.short	0x0101
        /*0d4e*/ 	.byte	0x3f
	.zero		1


	//   ....[28]....
        /*0d50*/ 	.word	0x000054f0
        /*0d54*/ 	.word	0x00000010
        /*0d58*/ 	.word	0x00013200
        /*0d5c*/ 	.short	0x010a
        /*0d5e*/ 	.byte	0x3f
	.zero		1


	//   ....[29]....
        /*0d60*/ 	.word	0x00005540
        /*0d64*/ 	.word	0x00000010
        /*0d68*/ 	.word	0x00013200
        /*0d6c*/ 	.short	0x010a
        /*0d6e*/ 	.byte	0x3f
	.zero		1


	//   ....[30]....
        /*0d70*/ 	.word	0x00005c60
        /*0d74*/ 	.word	0x00000010
        /*0d78*/ 	.word	0x00013200
        /*0d7c*/ 	.short	0x010a
        /*0d7e*/ 	.byte	0x3f
	.zero		1


	//   ....[31]....
        /*0d80*/ 	.word	0x000070b0
        /*0d84*/ 	.word	0x00000010
        /*0d88*/ 	.word	0x00013200
        /*0d8c*/ 	.short	0x010a
        /*0d8e*/ 	.byte	0x3f
	.zero		1


	//   ....[32]....
        /*0d90*/ 	.word	0x000081e0
        /*0d94*/ 	.word	0x00000000
        /*0d98*/ 	.word	0x00013230
        /*0d9c*/ 	.short	0x010a
        /*0d9e*/ 	.byte	0x3f
	.zero		1


	//   ....[33]....
        /*0da0*/ 	.word	0x00008280
        /*0da4*/ 	.word	0x00000000
        /*0da8*/ 	.word	0x00013230
        /*0dac*/ 	.short	0x010a
        /*0dae*/ 	.byte	0x3f
	.zero		1


	//   ....[34]....
        /*0db0*/ 	.word	0x0000aef0
        /*0db4*/ 	.word	0x00000000
        /*0db8*/ 	.word	0x00000000
        /*0dbc*/ 	.short	0x0101
        /*0dbe*/ 	.byte	0x3f
	.zero		1


	//   ....[35]....
        /*0dc0*/ 	.word	0x0000b8c0
        /*0dc4*/ 	.word	0x0000000d
        /*0dc8*/ 	.word	0x00013230
        /*0dcc*/ 	.short	0x010a
        /*0dce*/ 	.byte	0x3f
	.zero		1


	//   ....[36]....
        /*0dd0*/ 	.word	0x0000b950
        /*0dd4*/ 	.word	0x0000000d
        /*0dd8*/ 	.word	0x00013230
        /*0ddc*/ 	.short	0x010a
        /*0dde*/ 	.byte	0x3f
	.zero		1


	//   ....[37]....
        /*0de0*/ 	.word	0x0000bf10
        /*0de4*/ 	.word	0x0000000f
        /*0de8*/ 	.word	0x00013250
        /*0dec*/ 	.short	0x010a
        /*0dee*/ 	.byte	0x3f
	.zero		1


	//   ....[38]....
        /*0df0*/ 	.word	0x0000bf60
        /*0df4*/ 	.word	0x0000000f
        /*0df8*/ 	.word	0x00013250
        /*0dfc*/ 	.short	0x010a
        /*0dfe*/ 	.byte	0x3f
	.zero		1


	//   ....[39]....
        /*0e00*/ 	.word	0x0000e590
        /*0e04*/ 	.word	0x0000000d
        /*0e08*/ 	.word	0x00000000
        /*0e0c*/ 	.short	0x0101
        /*0e0e*/ 	.byte	0x3f
	.zero		1


	//   ....[40]....
        /*0e10*/ 	.word	0x0000f220
        /*0e14*/ 	.word	0x0000000f
        /*0e18*/ 	.word	0x00000000
        /*0e1c*/ 	.short	0x0101
        /*0e1e*/ 	.byte	0x3f
	.zero		1


	//   ....[41]....
        /*0e20*/ 	.word	0x0000f370
        /*0e24*/ 	.word	0x0000000a
        /*0e28*/ 	.word	0x00013230
        /*0e2c*/ 	.short	0x010a
        /*0e2e*/ 	.byte	0x3f
	.zero		1


	//   ....[42]....
        /*0e30*/ 	.word	0x0000f400
        /*0e34*/ 	.word	0x0000000a
        /*0e38*/ 	.word	0x00013230
        /*0e3c*/ 	.short	0x010a
        /*0e3e*/ 	.byte	0x3f
	.zero		1


	//   ....[43]....
        /*0e40*/ 	.word	0x0000f9c0
        /*0e44*/ 	.word	0x0000000d
        /*0e48*/ 	.word	0x00013250
        /*0e4c*/ 	.short	0x010a
        /*0e4e*/ 	.byte	0x3f
	.zero		1


	//   ....[44]....
        /*0e50*/ 	.word	0x0000fa10
        /*0e54*/ 	.word	0x0000000d
        /*0e58*/ 	.word	0x00013250
        /*0e5c*/ 	.short	0x010a
        /*0e5e*/ 	.byte	0x3f
	.zero		1


	//   ....[45]....
        /*0e60*/ 	.word	0x000113c0
        /*0e64*/ 	.word	0x0000000f
        /*0e68*/ 	.word	0x00000000
        /*0e6c*/ 	.short	0x0101
        /*0e6e*/ 	.byte	0x3f
	.zero		1


	//   ....[46]....
        /*0e70*/ 	.word	0x00012160
        /*0e74*/ 	.word	0x0000000d
        /*0e78*/ 	.word	0x00000000
        /*0e7c*/ 	.short	0x0101
        /*0e7e*/ 	.byte	0x3f
	.zero		1


	//   ....[47]....
        /*0e80*/ 	.word	0x000121e0
        /*0e84*/ 	.word	0x00000008
        /*0e88*/ 	.word	0x00013250
        /*0e8c*/ 	.short	0x010a
        /*0e8e*/ 	.byte	0x3f
	.zero		1


	//   ....[48]....
        /*0e90*/ 	.word	0x00012230
        /*0e94*/ 	.word	0x00000008
        /*0e98*/ 	.word	0x00013250
        /*0e9c*/ 	.short	0x010a
        /*0e9e*/ 	.byte	0x3f
	.zero		1


	//   ....[49]....
        /*0ea0*/ 	.word	0x00012aa0
        /*0ea4*/ 	.word	0x00000003
        /*0ea8*/ 	.word	0x00000000
        /*0eac*/ 	.short	0x0101
        /*0eae*/ 	.byte	0x3f
	.zero		1


	//   ....[50]....
        /*0eb0*/ 	.word	0x00013de0
        /*0eb4*/ 	.word	0x00000000
        /*0eb8*/ 	.word	0x00000000
        /*0ebc*/ 	.short	0x0101
        /*0ebe*/ 	.byte	0x3f
	.zero		1


	//   ....[51]....
        /*0ec0*/ 	.word	0x00016010
        /*0ec4*/ 	.word	0x00000016
        /*0ec8*/ 	.word	0x00013220
        /*0ecc*/ 	.short	0x010a
        /*0ece*/ 	.byte	0x3f
	.zero		1


	//   ....[52]....
        /*0ed0*/ 	.word	0x000160c0
        /*0ed4*/ 	.word	0x00000006
        /*0ed8*/ 	.word	0x000132a0
        /*0edc*/ 	.short	0x010a
        /*0ede*/ 	.byte	0x3f
	.zero		1


	//   ....[53]....
        /*0ee0*/ 	.word	0x000162f0
        /*0ee4*/ 	.word	0x00000006
        /*0ee8*/ 	.word	0x000132c0
        /*0eec*/ 	.short	0x010a
        /*0eee*/ 	.byte	0x3f
	.zero		1


	//   ....[54]....
        /*0ef0*/ 	.word	0x00016640
        /*0ef4*/ 	.word	0x00000005
        /*0ef8*/ 	.word	0x000132a0
        /*0efc*/ 	.short	0x010a
        /*0efe*/ 	.byte	0x3f
	.zero		1


	//   ....[55]....
        /*0f00*/ 	.word	0x00016860
        /*0f04*/ 	.word	0x00000005
        /*0f08*/ 	.word	0x000132c0
        /*0f0c*/ 	.short	0x010a
        /*0f0e*/ 	.byte	0x3f
	.zero		1


	//   ....[56]....
        /*0f10*/ 	.word	0x00017630
        /*0f14*/ 	.word	0x00000004
        /*0f18*/ 	.word	0x00013280
        /*0f1c*/ 	.short	0x010a
        /*0f1e*/ 	.byte	0x3f
	.zero		1


	//   ....[57]....
        /*0f20*/ 	.word	0x000177f0
        /*0f24*/ 	.word	0x00000004
        /*0f28*/ 	.word	0x00013240
        /*0f2c*/ 	.short	0x010a
        /*0f2e*/ 	.byte	0x3f
	.zero		1


	//   ....[58]....
        /*0f30*/ 	.word	0x000184c0
        /*0f34*/ 	.word	0x00000016
        /*0f38*/ 	.word	0x00013200
        /*0f3c*/ 	.short	0x0107
        /*0f3e*/ 	.byte	0x3f
	.zero		1


	//   ....[59]....
        /*0f40*/ 	.word	0x000185b0
        /*0f44*/ 	.word	0x00000016
        /*0f48*/ 	.word	0x00013200
        /*0f4c*/ 	.short	0x0101
        /*0f4e*/ 	.byte	0x3f
	.zero		1


	//   ....[60]....
        /*0f50*/ 	.word	0x000185d0
        /*0f54*/ 	.word	0x00000016
        /*0f58*/ 	.word	0x00013220
        /*0f5c*/ 	.short	0x010a
        /*0f5e*/ 	.byte	0x3f
	.zero		1


	//   ....[61]....
        /*0f60*/ 	.word	0x000188a0
        /*0f64*/ 	.word	0x00000004
        /*0f68*/ 	.word	0x00013280
        /*0f6c*/ 	.short	0x010a
        /*0f6e*/ 	.byte	0x3f
	.zero		1


	//   ....[62]....
        /*0f70*/ 	.word	0x00018af0
        /*0f74*/ 	.word	0x00000004
        /*0f78*/ 	.word	0x00013240
        /*0f7c*/ 	.short	0x010a
        /*0f7e*/ 	.byte	0x3f
	.zero		1


	//   ....[63]....
        /*0f80*/ 	.word	0x00018db0
        /*0f84*/ 	.word	0x00000003
        /*0f88*/ 	.word	0x00013270
        /*0f8c*/ 	.short	0x010a
        /*0f8e*/ 	.byte	0x3f
	.zero		1


	//   ....[64]....
        /*0f90*/ 	.word	0x00018e30
        /*0f94*/ 	.word	0x00000003
        /*0f98*/ 	.word	0x00013260
        /*0f9c*/ 	.short	0x010a
        /*0f9e*/ 	.byte	0x3f
	.zero		1


	//   ....[65]....
        /*0fa0*/ 	.word	0x00019130
        /*0fa4*/ 	.word	0x00000003
        /*0fa8*/ 	.word	0x00013250
        /*0fac*/ 	.short	0x0101
        /*0fae*/ 	.byte	0x3f
	.zero		1


	//   ....[66]....
        /*0fb0*/ 	.word	0x000191b0
        /*0fb4*/ 	.word	0x00000003
        /*0fb8*/ 	.word	0x00000000
        /*0fbc*/ 	.short	0x0101
        /*0fbe*/ 	.byte	0x3f
	.zero		1


	//   ....[67]....
        /*0fc0*/ 	.word	0x000193a0
        /*0fc4*/ 	.word	0x00000003
        /*0fc8*/ 	.word	0x00013270
        /*0fcc*/ 	.short	0x010a
        /*0fce*/ 	.byte	0x3f
	.zero		1


	//   ....[68]....
        /*0fd0*/ 	.word	0x00019410
        /*0fd4*/ 	.word	0x00000003
        /*0fd8*/ 	.word	0x00013260
        /*0fdc*/ 	.short	0x010a
        /*0fde*/ 	.byte	0x3f
	.zero		1


	//   ....[69]....
        /*0fe0*/ 	.word	0x00019710
        /*0fe4*/ 	.word	0x00000003
        /*0fe8*/ 	.word	0x00013250
        /*0fec*/ 	.short	0x0101
        /*0fee*/ 	.byte	0x3f
	.zero		1


	//   ....[70]....
        /*0ff0*/ 	.word	0x00019760
        /*0ff4*/ 	.word	0x00000000
        /*0ff8*/ 	.word	0x00000000
        /*0ffc*/ 	.short	0x0101
        /*0ffe*/ 	.byte	0x3f
	.zero		1


	//   ....[71]....
        /*1000*/ 	.word	0x0001a480
        /*1004*/ 	.word	0x00000009
        /*1008*/ 	.word	0x00013220
        /*100c*/ 	.short	0x010a
        /*100e*/ 	.byte	0x3f
	.zero		1


	//   ....[72]....
        /*1010*/ 	.word	0x0001a610
        /*1014*/ 	.word	0x00000007
        /*1018*/ 	.word	0x00000000
        /*101c*/ 	.short	0x010a
        /*101e*/ 	.byte	0x3f
	.zero		1


	//   ....[73]....
        /*1020*/ 	.word	0x0001a680
        /*1024*/ 	.word	0x00000003
        /*1028*/ 	.word	0x00000000
        /*102c*/ 	.short	0x010a
        /*102e*/ 	.byte	0x3f
	.zero		1


	//   ....[74]....
        /*1030*/ 	.word	0x0001a6d0
        /*1034*/ 	.word	0x00000003
        /*1038*/ 	.word	0x00013260
        /*103c*/ 	.short	0x010a
        /*103e*/ 	.byte	0x3f
	.zero		1


	//   ....[75]....
        /*1040*/ 	.word	0x0001a720
        /*1044*/ 	.word	0x00000005
        /*1048*/ 	.word	0x00013260
        /*104c*/ 	.short	0x010a
        /*104e*/ 	.byte	0x3f
	.zero		1


	//   ....[76]....
        /*1050*/ 	.word	0x0001a760
        /*1054*/ 	.word	0x00000003
        /*1058*/ 	.word	0x00013280
        /*105c*/ 	.short	0x010a
        /*105e*/ 	.byte	0x3f
	.zero		1


	//   ....[77]....
        /*1060*/ 	.word	0x0001a780
        /*1064*/ 	.word	0x00000005
        /*1068*/ 	.word	0x00013280
        /*106c*/ 	.short	0x010a
        /*106e*/ 	.byte	0x3f
	.zero		1


	//   ....[78]....
        /*1070*/ 	.word	0x0001a7e0
        /*1074*/ 	.word	0x0000004a
        /*1078*/ 	.word	0x00013290
        /*107c*/ 	.short	0x010a
        /*107e*/ 	.byte	0x3f
	.zero		1


	//   ....[79]....
        /*1080*/ 	.word	0x0001a830
        /*1084*/ 	.word	0x0000004a
        /*1088*/ 	.word	0x00013290
        /*108c*/ 	.short	0x010a
        /*108e*/ 	.byte	0x3f
	.zero		1


	//   ....[80]....
        /*1090*/ 	.word	0x0001a880
        /*1094*/ 	.word	0x0000004a
        /*1098*/ 	.word	0x00013290
        /*109c*/ 	.short	0x010a
        /*109e*/ 	.byte	0x3f
	.zero		1


	//   ....[81]....
        /*10a0*/ 	.word	0x0001a8d0
        /*10a4*/ 	.word	0x0000004a
        /*10a8*/ 	.word	0x000132b0
        /*10ac*/ 	.short	0x010a
        /*10ae*/ 	.byte	0x3f
	.zero		1


	//   ....[82]....
        /*10b0*/ 	.word	0x0001aad0
        /*10b4*/ 	.word	0x00000010
        /*10b8*/ 	.word	0x00013200
        /*10bc*/ 	.short	0x010a
        /*10be*/ 	.byte	0x3f
	.zero		1


	//   ....[83]....
        /*10c0*/ 	.word	0x0001acd0
        /*10c4*/ 	.word	0x00000010
        /*10c8*/ 	.word	0x00013200
        /*10cc*/ 	.short	0x010a
        /*10ce*/ 	.byte	0x3f
	.zero		1


	//   ....[84]....
        /*10d0*/ 	.word	0x0001ad20
        /*10d4*/ 	.word	0x00000000
        /*10d8*/ 	.word	0x00013230
        /*10dc*/ 	.short	0x010a
        /*10de*/ 	.byte	0x3f
	.zero		1


	//   ....[85]....
        /*10e0*/ 	.word	0x0001ad70
        /*10e4*/ 	.word	0x0000000d
        /*10e8*/ 	.word	0x00013230
        /*10ec*/ 	.short	0x010a
        /*10ee*/ 	.byte	0x3f
	.zero		1


	//   ....[86]....
        /*10f0*/ 	.word	0x0001adc0
        /*10f4*/ 	.word	0x0000000f
        /*10f8*/ 	.word	0x00013250
        /*10fc*/ 	.short	0x010a
        /*10fe*/ 	.byte	0x3f
	.zero		1


	//   ....[87]....
        /*1100*/ 	.word	0x0001ae10
        /*1104*/ 	.word	0x0000000a
        /*1108*/ 	.word	0x00013230
        /*110c*/ 	.short	0x010a
        /*110e*/ 	.byte	0x3f
	.zero		1


	//   ....[88]....
        /*1110*/ 	.word	0x0001ae60
        /*1114*/ 	.word	0x0000000d
        /*1118*/ 	.word	0x00013250
        /*111c*/ 	.short	0x010a
        /*111e*/ 	.byte	0x3f
	.zero		1


	//   ....[89]....
        /*1120*/ 	.word	0x0001aeb0
        /*1124*/ 	.word	0x00000008
        /*1128*/ 	.word	0x00013250
        /*112c*/ 	.short	0x010a
        /*112e*/ 	.byte	0x3f
	.zero		1


	//   ....[90]....
        /*1130*/ 	.word	0x0001b050
        /*1134*/ 	.word	0x00000016
        /*1138*/ 	.word	0x00013220
        /*113c*/ 	.short	0x010a
        /*113e*/ 	.byte	0x3f
	.zero		1


	//   ....[91]....
        /*1140*/ 	.word	0x0001b0a0
        /*1144*/ 	.word	0x00000006
        /*1148*/ 	.word	0x000132a0
        /*114c*/ 	.short	0x010a
        /*114e*/ 	.byte	0x3f
	.zero		1


	//   ....[92]....
        /*1150*/ 	.word	0x0001b0f0
        /*1154*/ 	.word	0x00000006
        /*1158*/ 	.word	0x000132c0
        /*115c*/ 	.short	0x010a
        /*115e*/ 	.byte	0x3f
	.zero		1


	//   ....[93]....
        /*1160*/ 	.word	0x0001b140
        /*1164*/ 	.word	0x00000005
        /*1168*/ 	.word	0x000132a0
        /*116c*/ 	.short	0x010a
        /*116e*/ 	.byte	0x3f
	.zero		1


	//   ....[94]....
        /*1170*/ 	.word	0x0001b190
        /*1174*/ 	.word	0x00000005
        /*1178*/ 	.word	0x000132c0
        /*117c*/ 	.short	0x010a
        /*117e*/ 	.byte	0x3f
	.zero		1


	//   ....[95]....
        /*1180*/ 	.word	0x0001b330
        /*1184*/ 	.word	0x00000004
        /*1188*/ 	.word	0x00013280
        /*118c*/ 	.short	0x010a
        /*118e*/ 	.byte	0x3f
	.zero		1


	//   ....[96]....
        /*1190*/ 	.word	0x0001b380
        /*1194*/ 	.word	0x00000004
        /*1198*/ 	.word	0x00013240
        /*119c*/ 	.short	0x010a
        /*119e*/ 	.byte	0x3f
	.zero		1


	//   ....[97]....
        /*11a0*/ 	.word	0x0001bb70
        /*11a4*/ 	.word	0x00000016
        /*11a8*/ 	.word	0x00013220
        /*11ac*/ 	.short	0x010a
        /*11ae*/ 	.byte	0x3f
	.zero		1


	//   ....[98]....
        /*11b0*/ 	.word	0x0001bbc0
        /*11b4*/ 	.word	0x00000004
        /*11b8*/ 	.word	0x00013280
        /*11bc*/ 	.short	0x010a
        /*11be*/ 	.byte	0x3f
	.zero		1


	//   ....[99]....
        /*11c0*/ 	.word	0x0001bc10
        /*11c4*/ 	.word	0x00000004
        /*11c8*/ 	.word	0x00013240
        /*11cc*/ 	.short	0x010a
        /*11ce*/ 	.byte	0x3f
	.zero		1


	//   ....[100]....
        /*11d0*/ 	.word	0x0001bc60
        /*11d4*/ 	.word	0x00000003
        /*11d8*/ 	.word	0x00013270
        /*11dc*/ 	.short	0x010a
        /*11de*/ 	.byte	0x3f
	.zero		1


	//   ....[101]....
        /*11e0*/ 	.word	0x0001bcb0
        /*11e4*/ 	.word	0x00000003
        /*11e8*/ 	.word	0x00013260
        /*11ec*/ 	.short	0x010a
        /*11ee*/ 	.byte	0x3f
	.zero		1


	//   ....[102]....
        /*11f0*/ 	.word	0x0001bd00
        /*11f4*/ 	.word	0x00000003
        /*11f8*/ 	.word	0x00013270
        /*11fc*/ 	.short	0x010a
        /*11fe*/ 	.byte	0x3f
	.zero		1


	//   ....[103]....
        /*1200*/ 	.word	0x0001bd50
        /*1204*/ 	.word	0x00000003
        /*1208*/ 	.word	0x00013260
        /*120c*/ 	.short	0x010a
        /*120e*/ 	.byte	0x3f
	.zero		1


	//   ....[104]....
        /*1210*/ 	.word	0x0001c6e0
        /*1214*/ 	.word	0x00000009
        /*1218*/ 	.word	0x00013220
        /*121c*/ 	.short	0x010a
        /*121e*/ 	.byte	0x3f
	.zero		1


	//   ....[105]....
        /*1220*/ 	.word	0x0001c880
        /*1224*/ 	.word	0x00000007
        /*1228*/ 	.word	0x00000000
        /*122c*/ 	.short	0x010a
        /*122e*/ 	.byte	0x3f
	.zero		1


	//   ....[106]....
        /*1230*/ 	.word	0x0001c8d0
        /*1234*/ 	.word	0x00000003
        /*1238*/ 	.word	0x00000000
        /*123c*/ 	.short	0x010a
        /*123e*/ 	.byte	0x3f
	.zero		1


	//   ....[107]....
        /*1240*/ 	.word	0x0001c920
        /*1244*/ 	.word	0x00000003
        /*1248*/ 	.word	0x00013260
        /*124c*/ 	.short	0x010a
        /*124e*/ 	.byte	0x3f
	.zero		1


	//   ....[108]....
        /*1250*/ 	.word	0x0001c970
        /*1254*/ 	.word	0x00000005
        /*1258*/ 	.word	0x00013260
        /*125c*/ 	.short	0x010a
        /*125e*/ 	.byte	0x3f
	.zero		1


	//   ....[109]....
        /*1260*/ 	.word	0x0001c9c0
        /*1264*/ 	.word	0x00000003
        /*1268*/ 	.word	0x00013280
        /*126c*/ 	.short	0x010a
        /*126e*/ 	.byte	0x3f
	.zero		1


	//----- nvinfo : EIATTR_NUM_MBARRIERS
	.align		4
.L_323:
        /*1270*/ 	.byte	0x03, 0x38
        /*1272*/ 	.short	0x0016


	//----- nvinfo : EIATTR_EXIT_INSTR_OFFSETS
	.align		4
        /*1274*/ 	.byte	0x04, 0x1c
        /*1276*/ 	.short	(.L_325 - .L_324)


	//   ....[0]....
.L_324:
        /*1278*/ 	.word	0x0001a7d0


	//----- nvinfo : EIATTR_MAX_THREADS
	.align		4
.L_325:
        /*127c*/ 	.byte	0x04, 0x05
        /*127e*/ 	.short	(.L_327 - .L_326)
.L_326:
        /*1280*/ 	.word	0x00000200
        /*1284*/ 	.word	0x00000001
        /*1288*/ 	.word	0x00000001


	//----- nvinfo : EIATTR_CRS_STACK_SIZE
	.align		4
.L_327:
        /*128c*/ 	.byte	0x04, 0x1e
        /*128e*/ 	.short	(.L_329 - .L_328)
.L_328:
        /*1290*/ 	.word	0x00000000


	//----- nvinfo : EIATTR_CBANK_PARAM_SIZE
	.align		4
.L_329:
        /*1294*/ 	.byte	0x03, 0x19
        /*1296*/ 	.short	0x0af0


	//----- nvinfo : EIATTR_PARAM_CBANK
	.align		4
        /*1298*/ 	.byte	0x04, 0x0a
        /*129a*/ 	.short	(.L_331 - .L_330)
	.align		4
.L_330:
        /*129c*/ 	.word	index@(.nv.constant0._ZN7cutlass13device_kernelIN5flash11enable_sm90INS1_16FlashAttnFwdSm90INS1_25CollectiveMainloopFwdSm90ILi2EN4cute5tupleIJNS5_1CILi1EEES8_S8_EEENS6_IJNS7_ILi192EEENS7_ILi160EEENS7_ILi64EEEEEELi64ENS_12float_e4m3_tEfNS_4arch4Sm90ELb1ELb0ELb1ELb1ELb0ELb1ELb0ELb1ELb1ELb1ELb0ELb0EEENS1_21CollectiveEpilogueFwdINS6_IJSA_SC_SB_EEES9_NS_10bfloat16_tESG_Li384ELb1ELb1ELb0ELb1EEENS1_36VarlenDynamicPersistentTileSchedulerILi192ELi160ELi384ELi128ELb0ELb1ELb1ELb1ELb1ELb1EEEEEEEEEvNT_6ParamsE)
        /*12a0*/ 	.short	0x0210
        /*12a2*/ 	.short	0x0af0


	//----- nvinfo : EIATTR_SW_WAR
	.align		4
.L_331:
        /*12a4*/ 	.byte	0x04, 0x36
        /*12a6*/ 	.short	(.L_333 - .L_332)
.L_332:
        /*12a8*/ 	.word	0x00000008
.L_333:


//--------------------- .nv.callgraph             --------------------------
	.section	.nv.callgraph,"",@"SHT_CUDA_CALLGRAPH"
	.align	4
	.sectionentsize	8
	.align		4
        /*0000*/ 	.word	0x00000000
	.align		4
        /*0004*/ 	.word	0xffffffff
	.align		4
        /*0008*/ 	.word	index@(_ZN7cutlass13device_kernelIN5flash11enable_sm90INS1_16FlashAttnFwdSm90INS1_25CollectiveMainloopFwdSm90ILi2EN4cute5tupleIJNS5_1CILi1EEES8_S8_EEENS6_IJNS7_ILi192EEENS7_ILi160EEENS7_ILi64EEEEEELi64ENS_12float_e4m3_tEfNS_4arch4Sm90ELb0ELb0ELb1ELb0ELb0ELb0ELb0ELb1ELb1ELb1ELb0ELb0EEENS1_21CollectiveEpilogueFwdINS6_IJSA_SC_SB_EEES9_NS_10bfloat16_tESG_Li384ELb0ELb1ELb0ELb1EEENS1_29StaticPersistentTileSchedulerILb0EEEEEEEEEvNT_6ParamsE)
	.align		4
        /*000c*/ 	.word	index@(__assertfail)
	.align		4
        /*0010*/ 	.word	index@(_ZN7cutlass13device_kernelIN5flash11enable_sm90INS1_16FlashAttnFwdSm90INS1_25CollectiveMainloopFwdSm90ILi2EN4cute5tupleIJNS5_1CILi1EEES8_S8_EEENS6_IJNS7_ILi192EEENS7_ILi160EEENS7_ILi64EEEEEELi64ENS_12float_e4m3_tEfNS_4arch4Sm90ELb0ELb0ELb1ELb1ELb0ELb0ELb0ELb1ELb1ELb1ELb0ELb0EEENS1_21CollectiveEpilogueFwdINS6_IJSA_SC_SB_EEES9_NS_10bfloat16_tESG_Li384ELb1ELb1ELb0ELb1EEENS1_36VarlenDynamicPersistentTileSchedulerILi192ELi160ELi384ELi128ELb0ELb1ELb1ELb0ELb1ELb1EEEEEEEEEvNT_6ParamsE)
	.align		4
        /*0014*/ 	.word	index@(__assertfail)
	.align		4
        /*0018*/ 	.word	index@(_ZN7cutlass13device_kernelIN5flash11enable_sm90INS1_16FlashAttnFwdSm90INS1_25CollectiveMainloopFwdSm90ILi2EN4cute5tupleIJNS5_1CILi1EEES8_S8_EEENS6_IJNS7_ILi192EEENS7_ILi160EEENS7_ILi64EEEEEELi64ENS_12float_e4m3_tEfNS_4arch4Sm90ELb0ELb0ELb1ELb1ELb0ELb1ELb0ELb1ELb1ELb1ELb0ELb0EEENS1_21CollectiveEpilogueFwdINS6_IJSA_SC_SB_EEES9_NS_10bfloat16_tESG_Li384ELb1ELb1ELb0ELb1EEENS1_36VarlenDynamicPersistentTileSchedulerILi192ELi160ELi384ELi128ELb0ELb1ELb1ELb0ELb1ELb1EEEEEEEEEvNT_6ParamsE)
	.align		4
        /*001c*/ 	.word	index@(__assertfail)
	.align		4
        /*0020*/ 	.word	index@(_ZN7cutlass13device_kernelIN5flash11enable_sm90INS1_16FlashAttnFwdSm90INS1_25CollectiveMainloopFwdSm90ILi2EN4cute5tupleIJNS5_1CILi1EEES8_S8_EEENS6_IJNS7_ILi192EEENS7_ILi160EEENS7_ILi64EEEEEELi64ENS_12float_e4m3_tEfNS_4arch4Sm90ELb0ELb1ELb1ELb0ELb0ELb0ELb0ELb1ELb1ELb1ELb0ELb0EEENS1_21CollectiveEpilogueFwdINS6_IJSA_SC_SB_EEES9_NS_10bfloat16_tESG_Li384ELb0ELb1ELb0ELb1EEENS1_30DynamicPersistentTileSchedulerILi384ELi128ELb0ELb1ELb1EEEEEEEEEvNT_6ParamsE)
	.align		4
        /*0024*/ 	.word	index@(__assertfail)
	.align		4
        /*0028*/ 	.word	index@(_ZN7cutlass13device_kernelIN5flash11enable_sm90INS1_16FlashAttnFwdSm90INS1_25CollectiveMainloopFwdSm90ILi2EN4cute5tupleIJNS5_1CILi1EEES8_S8_EEENS6_IJNS7_ILi192EEENS7_ILi160EEENS7_ILi64EEEEEELi64ENS_12float_e4m3_tEfNS_4arch4Sm90ELb0ELb1ELb1ELb1ELb0ELb0ELb0ELb1ELb1ELb1ELb0ELb0EEENS1_21CollectiveEpilogueFwdINS6_IJSA_SC_SB_EEES9_NS_10bfloat16_tESG_Li384ELb1ELb1ELb0ELb1EEENS1_36VarlenDynamicPersistentTileSchedulerILi192ELi160ELi384ELi128ELb0ELb1ELb1ELb1ELb0ELb1EEEEEEEEEvNT_6ParamsE)
	.align		4
        /*002c*/ 	.word	index@(__assertfail)
	.align		4
        /*0030*/ 	.word	index@(_ZN7cutlass13device_kernelIN5flash11enable_sm90INS1_16FlashAttnFwdSm90INS1_25CollectiveMainloopFwdSm90ILi2EN4cute5tupleIJNS5_1CILi1EEES8_S8_EEENS6_IJNS7_ILi192EEENS7_ILi160EEENS7_ILi64EEEEEELi64ENS_12float_e4m3_tEfNS_4arch4Sm90ELb0ELb1ELb1ELb1ELb0ELb1ELb0ELb1ELb1ELb1ELb0ELb0EEENS1_21CollectiveEpilogueFwdINS6_IJSA_SC_SB_EEES9_NS_10bfloat16_tESG_Li384ELb1ELb1ELb0ELb1EEENS1_36VarlenDynamicPersistentTileSchedulerILi192ELi160ELi384ELi128ELb0ELb1ELb1ELb1ELb0ELb1EEEEEEEEEvNT_6ParamsE)
	.align		4
        /*0034*/ 	.word	index@(__assertfail)
	.align		4
        /*0038*/ 	.word	index@(_ZN7cutlass13device_kernelIN5flash11enable_sm90INS1_16FlashAttnFwdSm90INS1_25CollectiveMainloopFwdSm90ILi2EN4cute5tupleIJNS5_1CILi1EEES8_S8_EEENS6_IJNS7_ILi192EEENS7_ILi160EEENS7_ILi64EEEEEELi64ENS_12float_e4m3_tEfNS_4arch4Sm90ELb1ELb0ELb1ELb0ELb0ELb0ELb0ELb1ELb1ELb1ELb0ELb0EEENS1_21CollectiveEpilogueFwdINS6_IJSA_SC_SB_EEES9_NS_10bfloat16_tESG_Li384ELb0ELb1ELb0ELb1EEENS1_30DynamicPersistentTileSchedulerILi384ELi128ELb0ELb1ELb1EEEEEEEEEvNT_6ParamsE)
	.align		4
        /*003c*/ 	.word	index@(__assertfail)
	.align		4
        /*0040*/ 	.word	index@(_ZN7cutlass13device_kernelIN5flash11enable_sm90INS1_16FlashAttnFwdSm90INS1_25CollectiveMainloopFwdSm90ILi2EN4cute5tupleIJNS5_1CILi1EEES8_S8_EEENS6_IJNS7_ILi192EEENS7_ILi160EEENS7_ILi64EEEEEELi64ENS_12float_e4m3_tEfNS_4arch4Sm90ELb1ELb0ELb1ELb1ELb0ELb0ELb0ELb1ELb1ELb1ELb0ELb0EEENS1_21CollectiveEpilogueFwdINS6_IJSA_SC_SB_EEES9_NS_10bfloat16_tESG_Li384ELb1ELb1ELb0ELb1EEENS1_36VarlenDynamicPersistentTileSchedulerILi192ELi160ELi384ELi128ELb0ELb1ELb1ELb1ELb1ELb1EEEEEEEEEvNT_6ParamsE)
	.align		4
        /*0044*/ 	.word	index@(__assertfail)
	.align		4
        /*0048*/ 	.word	index@(_ZN7cutlass13device_kernelIN5flash11enable_sm90INS1_16FlashAttnFwdSm90INS1_25CollectiveMainloopFwdSm90ILi2EN4cute5tupleIJNS5_1CILi1EEES8_S8_EEENS6_IJNS7_ILi192EEENS7_ILi160EEENS7_ILi64EEEEEELi64ENS_12float_e4m3_tEfNS_4arch4Sm90ELb1ELb0ELb1ELb1ELb0ELb1ELb0ELb1ELb1ELb1ELb0ELb0EEENS1_21CollectiveEpilogueFwdINS6_IJSA_SC_SB_EEES9_NS_10bfloat16_tESG_Li384ELb1ELb1ELb0ELb1EEENS1_36VarlenDynamicPersistentTileSchedulerILi192ELi160ELi384ELi128ELb0ELb1ELb1ELb1ELb1ELb1EEEEEEEEEvNT_6ParamsE)
	.align		4
        /*004c*/ 	.word	index@(__assertfail)
	.align		4
        /*0050*/ 	.word	0x00000000
	.align		4
        /*0054*/ 	.word	0xfffffffe
	.align		4
        /*0058*/ 	.word	0x00000000
	.align		4
        /*005c*/ 	.word	0xfffffffd
	.align		4
        /*0060*/ 	.word	0x00000000
	.align		4
        /*0064*/ 	.word	0xfffffffc


//--------------------- .nv.constant4             --------------------------
	.section	.nv.constant4,"a",@progbits
	.align	8
	.align		8
.nv.constant4:
        /*0000*/ 	.dword	__assertfail
	.align		8
        /*0008*/ 	.dword	__unnamed_1
	.align		8
        /*0010*/ 	.dword	__unnamed_2
	.align		8
        /*0018*/ 	.dword	__unnamed_3
	.align		8
        /*0020*/ 	.dword	__unnamed_4
	.align		8
        /*0028*/ 	.dword	__unnamed_5
	.align		8
        /*0030*/ 	.dword	__unnamed_6
	.align		8
        /*0038*/ 	.dword	_ZZN5flash28permute_output_fp8_VcolmajorIN4cute6TensorINS1_11ArrayEngineIN7cutlass10bfloat16_tELm32EEENS1_6LayoutINS1_5tupleIJNS8_IJNS1_1CILi2EEESA_NS9_ILi8EEEEEENS9_ILi1EEESD_EEENS8_IJNS8_IJSD_SA_NS9_ILi4EEEEEENS9_ILi0EEESH_EEEEEEEEEvRT_E9upper_map
	.align		8
        /*0040*/ 	.dword	_ZN81_INTERNAL_acdd9c0f_45_flash_fwd_hdim64_e4m3_softcap_packgqa_sm90_cu_b81ac279_37664cuda3std3__45__cpo5beginE
	.align		8
        /*0048*/ 	.dword	_ZN81_INTERNAL_acdd9c0f_45_flash_fwd_hdim64_e4m3_softcap_packgqa_sm90_cu_b81ac279_37664cuda3std3__45__cpo3endE
	.align		8
        /*0050*/ 	.dword	_ZN81_INTERNAL_acdd9c0f_45_flash_fwd_hdim64_e4m3_softcap_packgqa_sm90_cu_b81ac279_37664cuda3std3__45__cpo6cbeginE
	.align		8
        /*0058*/ 	.dword	_ZN81_INTERNAL_acdd9c0f_45_flash_fwd_hdim64_e4m3_softcap_packgqa_sm90_cu_b81ac279_37664cuda3std3__45__cpo4cendE
	.align		8
        /*0060*/ 	.dword	_ZN81_INTERNAL_acdd9c0f_45_flash_fwd_hdim64_e4m3_softcap_packgqa_sm90_cu_b81ac279_37664cuda3std3__483_GLOBAL__N__acdd9c0f_45_flash_fwd_hdim64_e4m3_softcap_packgqa_sm90_cu_b81ac279_37666ignoreE
	.align		8
        /*0068*/ 	.dword	_ZN81_INTERNAL_acdd9c0f_45_flash_fwd_hdim64_e4m3_softcap_packgqa_sm90_cu_b81ac279_37664cuda3std3__419piecewise_constructE
	.align		8
        /*0070*/ 	.dword	_ZN81_INTERNAL_acdd9c0f_45_flash_fwd_hdim64_e4m3_softcap_packgqa_sm90_cu_b81ac279_37664cuda3std3__48in_placeE
	.align		8
        /*0078*/ 	.dword	_ZN81_INTERNAL_acdd9c0f_45_flash_fwd_hdim64_e4m3_softcap_packgqa_sm90_cu_b81ac279_37664cuda3std6ranges3__45__cpo4swapE
	.align		8
        /*0080*/ 	.dword	_ZN81_INTERNAL_acdd9c0f_45_flash_fwd_hdim64_e4m3_softcap_packgqa_sm90_cu_b81ac279_37664cuda3std6ranges3__45__cpo9iter_moveE
	.align		8
        /*0088*/ 	.dword	_ZN81_INTERNAL_acdd9c0f_45_flash_fwd_hdim64_e4m3_softcap_packgqa_sm90_cu_b81ac279_37664cute7productE
	.align		8
        /*0090*/ 	.dword	_ZN81_INTERNAL_acdd9c0f_45_flash_fwd_hdim64_e4m3_softcap_packgqa_sm90_cu_b81ac279_37664cute1_E
	.align		8
        /*0098*/ 	.dword	$str$23
	.align		8
        /*00a0*/ 	.dword	$str$24


//--------------------- .text._ZN7cutlass13device_kernelIN5flash11enable_sm90INS1_16FlashAttnFwdSm90INS1_25CollectiveMainloopFwdSm90ILi2EN4cute5tupleIJNS5_1CILi1EEES8_S8_EEENS6_IJNS7_ILi192EEENS7_ILi160EEENS7_ILi64EEEEEELi64ENS_12float_e4m3_tEfNS_4arch4Sm90ELb0ELb0ELb1ELb0ELb0ELb0ELb0ELb1ELb1ELb1ELb0ELb0EEENS1_21CollectiveEpilogueFwdINS6_IJSA_SC_SB_EEES9_NS_10bfloat16_tESG_Li384ELb0ELb1ELb0ELb1EEENS1_29StaticPersistentTileSchedulerILb0EEEEEEEEEvNT_6ParamsE --------------------------
	.section	.text._ZN7cutlass13device_kernelIN5flash11enable_sm90INS1_16FlashAttnFwdSm90INS1_25CollectiveMainloopFwdSm90ILi2EN4cute5tupleIJNS5_1CILi1EEES8_S8_EEENS6_IJNS7_ILi192EEENS7_ILi160EEENS7_ILi64EEEEEELi64ENS_12float_e4m3_tEfNS_4arch4Sm90ELb0ELb0ELb1ELb0ELb0ELb0ELb0ELb1ELb1ELb1ELb0ELb0EEENS1_21CollectiveEpilogueFwdINS6_IJSA_SC_SB_EEES9_NS_10bfloat16_tESG_Li384ELb0ELb1ELb0ELb1EEENS1_29StaticPersistentTileSchedulerILb0EEEEEEEEEvNT_6ParamsE,"ax",@progbits
	.align	128
.text._ZN7cutlass13device_kernelIN5flash11enable_sm90INS1_16FlashAttnFwdSm90INS1_25CollectiveMainloopFwdSm90ILi2EN4cute5tupleIJNS5_1CILi1EEES8_S8_EEENS6_IJNS7_ILi192EEENS7_ILi160EEENS7_ILi64EEEEEELi64ENS_12float_e4m3_tEfNS_4arch4Sm90ELb0ELb0ELb1ELb0ELb0ELb0ELb0ELb1ELb1ELb1ELb0ELb0EEENS1_21CollectiveEpilogueFwdINS6_IJSA_SC_SB_EEES9_NS_10bfloat16_tESG_Li384ELb0ELb1ELb0ELb1EEENS1_29StaticPersistentTileSchedulerILb0EEEEEEEEEvNT_6ParamsE:
        .type           _ZN7cutlass13device_kernelIN5flash11enable_sm90INS1_16FlashAttnFwdSm90INS1_25CollectiveMainloopFwdSm90ILi2EN4cute5tupleIJNS5_1CILi1EEES8_S8_EEENS6_IJNS7_ILi192EEENS7_ILi160EEENS7_ILi64EEEEEELi64ENS_12float_e4m3_tEfNS_4arch4Sm90ELb0ELb0ELb1ELb0ELb0ELb0ELb0ELb1ELb1ELb1ELb0ELb0EEENS1_21CollectiveEpilogueFwdINS6_IJSA_SC_SB_EEES9_NS_10bfloat16_tESG_Li384ELb0ELb1ELb0ELb1EEENS1_29StaticPersistentTileSchedulerILb0EEEEEEEEEvNT_6ParamsE,@function
        .size           _ZN7cutlass13device_kernelIN5flash11enable_sm90INS1_16FlashAttnFwdSm90INS1_25CollectiveMainloopFwdSm90ILi2EN4cute5tupleIJNS5_1CILi1EEES8_S8_EEENS6_IJNS7_ILi192EEENS7_ILi160EEENS7_ILi64EEEEEELi64ENS_12float_e4m3_tEfNS_4arch4Sm90ELb0ELb0ELb1ELb0ELb0ELb0ELb0ELb1ELb1ELb1ELb0ELb0EEENS1_21CollectiveEpilogueFwdINS6_IJSA_SC_SB_EEES9_NS_10bfloat16_tESG_Li384ELb0ELb1ELb0ELb1EEENS1_29StaticPersistentTileSchedulerILb0EEEEEEEEEvNT_6ParamsE,(.L_x_2196 - _ZN7cutlass13device_kernelIN5flash11enable_sm90INS1_16FlashAttnFwdSm90INS1_25CollectiveMainloopFwdSm90ILi2EN4cute5tupleIJNS5_1CILi1EEES8_S8_EEENS6_IJNS7_ILi192EEENS7_ILi160EEENS7_ILi64EEEEEELi64ENS_12float_e4m3_tEfNS_4arch4Sm90ELb0ELb0ELb1ELb0ELb0ELb0ELb0ELb1ELb1ELb1ELb0ELb0EEENS1_21CollectiveEpilogueFwdINS6_IJSA_SC_SB_EEES9_NS_10bfloat16_tESG_Li384ELb0ELb1ELb0ELb1EEENS1_29StaticPersistentTileSchedulerILb0EEEEEEEEEvNT_6ParamsE)
        .other          _ZN7cutlass13device_kernelIN5flash11enable_sm90INS1_16FlashAttnFwdSm90INS1_25CollectiveMainloopFwdSm90ILi2EN4cute5tupleIJNS5_1CILi1EEES8_S8_EEENS6_IJNS7_ILi192EEENS7_ILi160EEENS7_ILi64EEEEEELi64ENS_12float_e4m3_tEfNS_4arch4Sm90ELb0ELb0ELb1ELb0ELb0ELb0ELb0ELb1ELb1ELb1ELb0ELb0EEENS1_21CollectiveEpilogueFwdINS6_IJSA_SC_SB_EEES9_NS_10bfloat16_tESG_Li384ELb0ELb1ELb0ELb1EEENS1_29StaticPersistentTileSchedulerILb0EEEEEEEEEvNT_6ParamsE,@"STO_CUDA_ENTRY STV_DEFAULT"
_ZN7cutlass13device_kernelIN5flash11enable_sm90INS1_16FlashAttnFwdSm90INS1_25CollectiveMainloopFwdSm90ILi2EN4cute5tupleIJNS5_1CILi1EEES8_S8_EEENS6_IJNS7_ILi192EEENS7_ILi160EEENS7_ILi64EEEEEELi64ENS_12float_e4m3_tEfNS_4arch4Sm90ELb0ELb0ELb1ELb0ELb0ELb0ELb0ELb1ELb1ELb1ELb0ELb0EEENS1_21CollectiveEpilogueFwdINS6_IJSA_SC_SB_EEES9_NS_10bfloat16_tESG_Li384ELb0ELb1ELb0ELb1EEENS1_29StaticPersistentTileSchedulerILb0EEEEEEEEEvNT_6ParamsE:
[----:B------:R-:W0:Y:S01]  /*0000*/  LDC R1, c[0x0][0x28] ;  /* 0x00000a00ff017b82 */ /* 0x000e220000000800 */
[----:B------:R-:W1:Y:S01]  /*0010*/  S2R R4, SR_TID.X ;  /* 0x0000000000047919 */ /* 0x000e620000002100 */
[----:B------:R-:W-:Y:S01]  /*0020*/  ELECT P0, URZ, PT ;  /* 0x00000000003f782f */ /* 0x000fe20003800000 */
[----:B------:R-:W-:Y:S01]  /*0030*/  BSSY B0, `(.L_x_0) ;  /* 0x000000e000007945 */ /* 0x000fe20003800000 */
[----:B-1----:R-:W-:-:S05]  /*0040*/  SHF.R.U32.HI R0, RZ, 0x5, R4 ;  /* 0x00000005ff007819 */ /* 0x002fca0000011604 */
[----:B------:R-:W1:Y:S02]  /*0050*/  SHFL.IDX PT, R2, R0, RZ, 0x1f ;  /* 0x00001fff00027589 */ /* 0x000e6400000e0000 */
[----:B-1----:R-:W-:Y:S02]  /*0060*/  ISETP.EQ.AND P0, PT, R2, RZ, P0 ;  /* 0x000000ff0200720c */ /* 0x002fe40000702270 */
[----:B------:R-:W-:-:S11]  /*0070*/  SHF.R.U32.HI R2, RZ, 0x7, R4 ;  /* 0x00000007ff027819 */ /* 0x000fd60000011604 */
[----:B0-----:R-:W-:Y:S05]  /*0080*/  @!P0 BRA `(.L_x_1) ;  /* 0x0000000000208947 */ /* 0x001fea0003800000 */
[----:B------:R-:W-:Y:S02]  /*0090*/  ULDC.64 UR4, c[0x0][0x198] ;  /* 0x0000660000047ab9 */ /* 0x000fe40000000a00 */
[----:B------:R-:W-:Y:S02]  /*00a0*/  UIADD3 UR6, UP0, UR4, 0x370, URZ ;  /* 0x0000037004067890 */ /* 0x000fe4000ff1e03f */
[----:B------:R-:W-:Y:S02]  /*00b0*/  UIADD3 UR4, UP1, UR4, 0x470, URZ ;  /* 0x0000047004047890 */ /* 0x000fe4000ff3e03f */
[----:B------:R-:W-:Y:S02]  /*00c0*/  UIADD3.X UR7, URZ, UR5, URZ, UP0, !UPT ;  /* 0x000000053f077290 */ /* 0x000fe400087fe43f */
[----:B------:R-:W-:-:S07]  /*00d0*/  UIADD3.X UR5, URZ, UR5, URZ, UP1, !UPT ;  /* 0x000000053f057290 */ /* 0x000fce0008ffe43f */
[----:B------:R0:W-:Y:S02]  /*00e0*/  UTMACCTL.PF [UR6] ;  /* 0x00000000060079b9 */ /* 0x0001e40008040000 */
[----:B------:R0:W-:Y:S02]  /*00f0*/  UTMACCTL.PF [UR4] ;  /* 0x00000000040079b9 */ /* 0x0001e40008040000 */
[----:B0-----:R-:W-:Y:S01]  /*0100*/  NOP ;  /* 0x0000000000007918 */ /* 0x001fe20000000000 */
.L_x_1:
[----:B------:R-:W-:Y:S05]  /*0110*/  BSYNC B0 ;  /* 0x0000000000007941 */ /* 0x000fea0003800000 */
.L_x_0:
[----:B------:R-:W-:Y:S01]  /*0120*/  VOTEU.ANY UP0, P0 ;  /* 0x00000000003f7886 */ /* 0x000fe20000000100 */
[----:B------:R-:W0:Y:S01]  /*0130*/  SHFL.IDX PT, R2, R2, RZ, 0x1f ;  /* 0x00001fff02027589 */ /* 0x000e2200000e0000 */
[----:B------:R-:W-:Y:S01]  /*0140*/  UMOV UR4, 0x80 ;  /* 0x0000008000047882 */ /* 0x000fe20000000000 */
[----:B------:R-:W-:Y:S01]  /*0150*/  UMOV UR7, 0x180 ;  /* 0x0000018000077882 */ /* 0x000fe20000000000 */
[----:B------:R-:W-:Y:S01]  /*0160*/  VOTEU.ANY UP1, P0 ;  /* 0x00000000003f7886 */ /* 0x000fe20000020100 */
[----:B------:R-:W1:Y:S01]  /*0170*/  @UP0 S2UR UR8, SR_CgaCtaId ;  /* 0x00000000000809c3 */ /* 0x000e620000008800 */
[----:B------:R-:W2:Y:S01]  /*0180*/  SHFL.IDX PT, R3, R0, RZ, 0x1f ;  /* 0x00001fff00037589 */ /* 0x000ea200000e0000 */
[----:B------:R-:W-:Y:S01]  /*0190*/  @UP0 UMOV UR6, 0x400 ;  /* 0x0000040000060882 */ /* 0x000fe20000000000 */
[----:B------:R-:W-:-:S04]  /*01a0*/  @UP0 UIADD3 UR4, -UR4, 0x100000, URZ ;  /* 0x0010000004040890 */ /* 0x000fc8000fffe13f */
[----:B------:R-:W-:Y:S02]  /*01b0*/  @UP0 USHF.L.U32 UR5, UR4, 0xb, URZ ;  /* 0x0000000b04050899 */ /* 0x000fe4000800063f */
[----:B------:R-:W-:Y:S01]  /*01c0*/  @UP0 USHF.L.U32 UR4, UR4, 0x1, URZ ;  /* 0x0000000104040899 */ /* 0x000fe2000800063f */
[----:B------:R-:W-:Y:S01]  /*01d0*/  VOTEU.ANY UP2, P0 ;  /* 0x00000000003f7886 */ /* 0x000fe20000040100 */
[----:B0-----:R-:W-:Y:S01]  /*01e0*/  R2UR UR9, R2 ;  /* 0x00000000020972ca */ /* 0x001fe200000e0000 */
[----:B-1----:R-:W-:Y:S01]  /*01f0*/  @UP0 ULEA UR8, UR8, UR6, 0x18 ;  /* 0x0000000608080291 */ /* 0x002fe2000f8ec03f */
[----:B--2---:R-:W-:Y:S01]  /*0200*/  ISETP.NE.AND P1, PT, R3, RZ, PT ;  /* 0x000000ff0300720c */ /* 0x004fe20003f25270 */
[----:B------:R-:W-:-:S04]  /*0210*/  @UP0 UIADD3 UR6, -UR7, 0x100000, URZ ;  /* 0x0010000007060890 */ /* 0x000fc8000fffe13f */
[----:B------:R-:W-:Y:S02]  /*0220*/  @UP0 USHF.L.U32 UR7, UR6, 0xb, URZ ;  /* 0x0000000b06070899 */ /* 0x000fe4000800063f */
[----:B------:R-:W-:-:S04]  /*0230*/  @UP0 USHF.L.U32 UR6, UR6, 0x1, URZ ;  /* 0x0000000106060899 */ /* 0x000fc8000800063f */
[----:B------:R-:W-:Y:S01]  /*0240*/  UISETP.NE.AND UP0, UPT, UR9, URZ, UPT ;  /* 0x0000003f0900728c */ /* 0x000fe2000bf05270 */
[----:B------:R-:W0:Y:S02]  /*0250*/  FENCE.VIEW.ASYNC.S ;  /* 0x00000000000073c6 */ /* 0x000e240000000000 */
[----:B0-----:R0:W1:Y:S05]  /*0260*/  @UP1 SYNCS.EXCH.64 URZ, [UR8+0x13200], UR4 ;  /* 0x01320004083f15b2 */ /* 0x00106a0008000100 */
[----:B------:R0:W2:Y:S01]  /*0270*/  @UP2 SYNCS.EXCH.64 URZ, [UR8+0x13220], UR6 ;  /* 0x01322006083f25b2 */ /* 0x0000a20008000100 */
[----:B------:R-:W-:Y:S05]  /*0280*/  @P1 BRA `(.L_x_2) ;  /* 0x0000000000481947 */ /* 0x000fea0003800000 */
[----:B0-----:R-:W0:Y:S01]  /*0290*/  S2UR UR5, SR_CgaCtaId ;  /* 0x00000000000579c3 */ /* 0x001e220000008800 */
[----:B------:R-:W-:Y:S01]  /*02a0*/  UMOV UR4, 0x400 ;  /* 0x0000040000047882 */ /* 0x000fe20000000000 */
[----:B------:R-:W-:Y:S01]  /*02b0*/  UMOV UR6, 0x1 ;  /* 0x0000000100067882 */ /* 0x000fe20000000000 */
[----:B------:R-:W-:Y:S01]  /*02c0*/  UMOV UR7, 0x3 ;  /* 0x0000000300077882 */ /* 0x000fe20000000000 */
[----:B------:R-:W-:Y:S01]  /*02d0*/  ELECT P0, URZ, PT ;  /* 0x00000000003f782f */ /* 0x000fe20003800000 */
[----:B0-----:R-:W-:Y:S02]  /*02e0*/  ULEA UR8, UR5, UR4, 0x18 ;  /* 0x0000000405087291 */ /* 0x001fe4000f8ec03f */
[----:B------:R-:W-:-:S04]  /*02f0*/  UIADD3 UR4, -UR6, 0x100000, URZ ;  /* 0x0010000006047890 */ /* 0x000fc8000fffe13f */
[----:B------:R-:W-:Y:S02]  /*0300*/  USHF.L.U32 UR5, UR4, 0xb, URZ ;  /* 0x0000000b04057899 */ /* 0x000fe4000800063f */
[----:B------:R-:W-:Y:S02]  /*0310*/  USHF.L.U32 UR4, UR4, 0x1, URZ ;  /* 0x0000000104047899 */ /* 0x000fe4000800063f */
[----:B------:R-:W-:-:S04]  /*0320*/  UIADD3 UR6, -UR7, 0x100000, URZ ;  /* 0x0010000007067890 */ /* 0x000fc8000fffe13f */
[----:B------:R-:W-:Y:S02]  /*0330*/  USHF.L.U32 UR7, UR6, 0xb, URZ ;  /* 0x0000000b06077899 */ /* 0x000fe4000800063f */
[----:B------:R-:W-:Y:S01]  /*0340*/  USHF.L.U32 UR6, UR6, 0x1, URZ ;  /* 0x0000000106067899 */ /* 0x000fe2000800063f */
[----:B------:R-:W0:Y:S03]  /*0350*/  FENCE.VIEW.ASYNC.S ;  /* 0x00000000000073c6 */ /* 0x000e260000000000 */
[----:B0-----:R3:W4:Y:S08]  /*0360*/  SYNCS.EXCH.64 URZ, [UR8+0x13230], UR4 ;  /* 0x01323004083f75b2 */ /* 0x0017300008000100 */
[----:B------:R3:W0:Y:S01]  /*0370*/  SYNCS.EXCH.64 URZ, [UR8+0x13240], UR6 ;  /* 0x01324006083f75b2 */ /* 0x0006220008000100 */
[----:B------:R3:W0:Y:S01]  /*0380*/  SYNCS.EXCH.64 URZ, [UR8+0x13238], UR4 ;  /* 0x01323804083f75b2 */ /* 0x0006220008000100 */
[----:B------:R3:W0:Y:S02]  /*0390*/  SYNCS.EXCH.64 URZ, [UR8+0x13248], UR6 ;  /* 0x01324806083f75b2 */ /* 0x0006240008000100 */
[----:B---3--:R-:W-:Y:S01]  /*03a0*/  NOP ;  /* 0x0000000000007918 */ /* 0x008fe20000000000 */
.L_x_2:
[----:B------:R-:W3:Y:S01]  /*03b0*/  SHFL.IDX PT, R2, R0, RZ, 0x1f ;  /* 0x00001fff00027589 */ /* 0x000ee200000e0000 */
[----:B------:R-:W-:Y:S01]  /*03c0*/  NOP ;  /* 0x0000000000007918 */ /* 0x000fe20000000000 */
[----:B---3--:R-:W-:-:S13]  /*03d0*/  ISETP.NE.AND P0, PT, R2, RZ, PT ;  /* 0x000000ff0200720c */ /* 0x008fda0003f05270 */
        /* <DEDUP_REMOVED lines=14> */
[----:B0-----:R3:W0:Y:S08]  /*04c0*/  SYNCS.EXCH.64 URZ, [UR8+0x13250], UR4 ;  /* 0x01325004083f75b2 */ /* 0x0016300008000100 */
[----:B------:R3:W0:Y:S01]  /*04d0*/  SYNCS.EXCH.64 URZ, [UR8+0x13260], UR6 ;  /* 0x01326006083f75b2 */ /* 0x0006220008000100 */
[----:B------:R3:W0:Y:S01]  /*04e0*/  SYNCS.EXCH.64 URZ, [UR8+0x13258], UR4 ;  /* 0x01325804083f75b2 */ /* 0x0006220008000100 */
[----:B------:R3:W0:Y:S02]  /*04f0*/  SYNCS.EXCH.64 URZ, [UR8+0x13268], UR6 ;  /* 0x01326806083f75b2 */ /* 0x0006240008000100 */
[----:B---3--:R-:W-:Y:S01]  /*0500*/  NOP ;  /* 0x0000000000007918 */ /* 0x008fe20000000000 */
.L_x_3:
[----:B------:R-:W3:Y:S01]  /*0510*/  SHFL.IDX PT, R2, R0, RZ, 0x1f ;  /* 0x00001fff00027589 */ /* 0x000ee200000e0000 */
[----:B------:R-:W-:Y:S01]  /*0520*/  NOP ;  /* 0x0000000000007918 */ /* 0x000fe20000000000 */
[----:B---3--:R-:W-:-:S13]  /*0530*/  ISETP.NE.AND P0, PT, R2, RZ, PT ;  /* 0x000000ff0200720c */ /* 0x008fda0003f05270 */
[----:B------:R-:W-:Y:S05]  /*0540*/  @P0 BRA `(.L_x_4) ;  /* 0x0000000000380947 */ /* 0x000fea0003800000 */
[----:B0-----:R-:W0:Y:S01]  /*0550*/  S2UR UR5, SR_CgaCtaId ;  /* 0x00000000000579c3 */ /* 0x001e220000008800 */
[----:B------:R-:W-:Y:S01]  /*0560*/  UMOV UR4, 0x400 ;  /* 0x0000040000047882 */ /* 0x000fe20000000000 */
[----:B------:R-:W-:Y:S01]  /*0570*/  UMOV UR7, 0x1 ;  /* 0x0000000100077882 */ /* 0x000fe20000000000 */
[----:B------:R-:W-:Y:S01]  /*0580*/  ELECT P0, URZ, PT ;  /* 0x00000000003f782f */ /* 0x000fe20003800000 */
[----:B0-----:R-:W-:Y:S02]  /*0590*/  ULEA UR6, UR5, UR4, 0x18 ;  /* 0x0000000405067291 */ /* 0x001fe4000f8ec03f */
[----:B------:R-:W-:-:S04]  /*05a0*/  UIADD3 UR4, -UR7, 0x100000, URZ ;  /* 0x0010000007047890 */ /* 0x000fc8000fffe13f */
[----:B------:R-:W-:Y:S02]  /*05b0*/  USHF.L.U32 UR5, UR4, 0xb, URZ ;  /* 0x0000000b04057899 */ /* 0x000fe4000800063f */
[----:B------:R-:W-:Y:S01]  /*05c0*/  USHF.L.U32 UR4, UR4, 0x1, URZ ;  /* 0x0000000104047899 */ /* 0x000fe2000800063f */
[----:B------:R-:W0:Y:S11]  /*05d0*/  FENCE.VIEW.ASYNC.S ;  /* 0x00000000000073c6 */ /* 0x000e360000000000 */
[----:B0-----:R3:W0:Y:S01]  /*05e0*/  SYNCS.EXCH.64 URZ, [UR6+0x13270], UR4 ;  /* 0x01327004063f75b2 */ /* 0x0016220008000100 */
[----:B------:R3:W0:Y:S01]  /*05f0*/  SYNCS.EXCH.64 URZ, [UR6+0x13280], UR4 ;  /* 0x01328004063f75b2 */ /* 0x0006220008000100 */
[----:B------:R3:W0:Y:S01]  /*0600*/  SYNCS.EXCH.64 URZ, [UR6+0x13278], UR4 ;  /* 0x01327804063f75b2 */ /* 0x0006220008000100 */
[----:B------:R3:W0:Y:S02]  /*0610*/  SYNCS.EXCH.64 URZ, [UR6+0x13288], UR4 ;  /* 0x01328804063f75b2 */ /* 0x0006240008000100 */
[----:B---3--:R-:W-:Y:S01]  /*0620*/  NOP ;  /* 0x0000000000007918 */ /* 0x008fe20000000000 */
.L_x_4:
        /* <DEDUP_REMOVED lines=22> */
.L_x_5:
        /* <DEDUP_REMOVED lines=22> */
.L_x_6:
[----:B------:R-:W-:Y:S01]  /*08f0*/  PLOP3.LUT P0, PT, PT, PT, UP0, 0x80, 0x0 ;  /* 0x000000000000781c */ /* 0x000fe20003f0f008 */
[----:B------:R-:W-:Y:S01]  /*0900*/  UMOV UR38, 0x1 ;  /* 0x0000000100267882 */ /* 0x000fe20000000000 */
[----:B------:R-:W-:Y:S01]  /*0910*/  NOP ;  /* 0x0000000000007918 */ /* 0x000fe20000000000 */
[----:B------:R-:W-:Y:S01]  /*0920*/  USEL UR38, UR38, 0x2, !UP0 ;  /* 0x0000000226267887 */ /* 0x000fe2000c000000 */
[----:B------:R-:W-:Y:S01]  /*0930*/  LOP3.LUT R28, R4, 0x7f, RZ, 0xc0, !PT ;  /* 0x0000007f041c7812 */ /* 0x000fe200078ec0ff */
[----:B------:R-:W-:Y:S01]  /*0940*/  ULDC.64 UR46, c[0x0][0x208] ;  /* 0x00008200002e7ab9 */ /* 0x000fe20000000a00 */
[----:B012-4-:R-:W-:Y:S07]  /*0950*/  BAR.SYNC.DEFER_BLOCKING 0x0 ;  /* 0x0000000000007b1d */ /* 0x017fee0000010000 */
[----:B------:R-:W-:Y:S05]  /*0960*/  @!P0 BRA `(.L_x_7) ;  /* 0x0000008000a48947 */ /* 0x000fea0003800000 */
.L_x_8:
[----:B------:R-:W-:-:S08]  /*0970*/  NOP ;  /* 0x0000000000007918 */ /* 0x000fd00000000000 */
[----:B------:R-:W0:Y:S02]  /*0980*/  USETMAXREG.TRY_ALLOC.CTAPOOL UP0, 0xa0 ;  /* 0x000000a0000079c8 */ /* 0x000e240008000600 */
[----:B0-----:R-:W-:-:S13]  /*0990*/  PLOP3.LUT P0, PT, PT, PT, UP0, 0x80, 0x0 ;  /* 0x000000000000781c */ /* 0x001fda0003f0f008 */
[----:B------:R-:W-:Y:S05]  /*09a0*/  @!P0 BRA `(.L_x_8) ;  /* 0xfffffffc00f08947 */ /* 0x000fea000383ffff */
[----:B------:R-:W0:Y:S08]  /*09b0*/  S2UR UR41, SR_CTAID.X ;  /* 0x00000000002979c3 */ /* 0x000e300000002500 */
[----:B------:R-:W-:Y:S08]  /*09c0*/  BAR.ARV 0x8, 0x200 ;  /* 0x0208000000007b1d */ /* 0x000ff00000002000 */
[----:B------:R-:W0:Y:S02]  /*09d0*/  LDC R0, c[0x0][0xc34] ;  /* 0x00030d00ff007b82 */ /* 0x000e240000000800 */
[----:B0-----:R-:W-:-:S13]  /*09e0*/  ISETP.LE.AND P0, PT, R0, UR41, PT ;  /* 0x0000002900007c0c */ /* 0x001fda000bf03270 */
[----:B------:R-:W-:Y:S05]  /*09f0*/  @P0 EXIT ;  /* 0x000000000000094d */ /* 0x000fea0003800000 */
[----:B------:R-:W0:Y:S01]  /*0a00*/  S2R R2, SR_TID.X ;  /* 0x0000000000027919 */ /* 0x000e220000002100 */
[----:B------:R-:W-:Y:S01]  /*0a10*/  MOV R10, 0xfffffffe ;  /* 0xfffffffe000a7802 */ /* 0x000fe20000000f00 */
[----:B------:R-:W-:Y:S01]  /*0a20*/  ULOP3.LUT UR40, UR38, 0x1, URZ, 0xfc, !UPT ;  /* 0x0000000126287892 */ /* 0x000fe2000f8efc3f */
[----:B------:R-:W-:Y:S01]  /*0a30*/  UMOV UR36, URZ ;  /* 0x0000003f00247c82 */ /* 0x000fe20008000000 */
[----:B------:R-:W-:Y:S01]  /*0a40*/  UMOV UR37, URZ ;  /* 0x0000003f00257c82 */ /* 0x000fe20008000000 */
[----:B------:R-:W-:Y:S01]  /*0a50*/  UMOV UR39, URZ ;  /* 0x0000003f00277c82 */ /* 0x000fe20008000000 */
[----:B0-----:R-:W-:-:S05]  /*0a60*/  VIADD R16, R2, 0xffffff80 ;  /* 0xffffff8002107836 */ /* 0x001fca0000000000 */
[----:B------:R-:W-:-:S04]  /*0a70*/  SHF.R.S32.HI R3, RZ, 0x1f, R16 ;  /* 0x0000001fff037819 */ /* 0x000fc80000011410 */
[CC--:B------:R-:W-:Y:S02]  /*0a80*/  LEA.HI R19, R3.reuse, R16.reuse, RZ, 0x7 ;  /* 0x0000001003137211 */ /* 0x0c0fe400078f38ff */
[-C--:B------:R-:W-:Y:S02]  /*0a90*/  LEA.HI R0, R3, R16.reuse, RZ, 0x4 ;  /* 0x0000001003007211 */ /* 0x080fe400078f20ff */
[----:B------:R-:W-:Y:S02]  /*0aa0*/  LOP3.LUT R5, R19, 0xffffff80, RZ, 0xc0, !PT ;  /* 0xffffff8013057812 */ /* 0x000fe400078ec0ff */
[CC--:B------:R-:W-:Y:S02]  /*0ab0*/  LEA.HI R2, R3.reuse, R16.reuse, RZ, 0x5 ;  /* 0x0000001003027211 */ /* 0x0c0fe400078f28ff */
[----:B------:R-:W-:Y:S01]  /*0ac0*/  SHF.R.S32.HI R7, RZ, 0x4, R0 ;  /* 0x00000004ff077819 */ /* 0x000fe20000011400 */
[----:B------:R-:W-:Y:S01]  /*0ad0*/  IMAD.IADD R18, R16, 0x1, -R5 ;  /* 0x0000000110127824 */ /* 0x000fe200078e0a05 */
[CC--:B------:R-:W-:Y:S01]  /*0ae0*/  LEA.HI R6, R3.reuse, R16.reuse, RZ, 0x2 ;  /* 0x0000001003067211 */ /* 0x0c0fe200078f10ff */
[----:B------:R-:W-:Y:S01]  /*0af0*/  IMAD.SHL.U32 R4, R2, 0x20, RZ ;  /* 0x0000002002047824 */ /* 0x000fe200078e00ff */
[----:B------:R-:W-:-:S02]  /*0b00*/  LEA.HI R17, R3, R16, RZ, 0x3 ;  /* 0x0000001003117211 */ /* 0x000fc400078f18ff */
[----:B------:R-:W-:Y:S02]  /*0b10*/  SHF.R.S32.HI R5, RZ, 0x1f, R18 ;  /* 0x0000001fff057819 */ /* 0x000fe40000011412 */
[C---:B------:R-:W-:Y:S02]  /*0b20*/  LOP3.LUT R3, R0.reuse, 0x3fffff0, RZ, 0xc0, !PT ;  /* 0x03fffff000037812 */ /* 0x040fe400078ec0ff */
[----:B------:R-:W-:Y:S02]  /*0b30*/  LEA.HI R2, R5, R18, RZ, 0x2 ;  /* 0x0000001205027211 */ /* 0x000fe400078f10ff */
[----:B------:R-:W-:Y:S01]  /*0b40*/  LEA.HI R0, R0, R7, RZ, 0x1 ;  /* 0x0000000700007211 */ /* 0x000fe200078f08ff */
[----:B------:R-:W-:Y:S01]  /*0b50*/  IMAD.IADD R3, R16, 0x1, -R3 ;  /* 0x0000000110037824 */ /* 0x000fe200078e0a03 */
[----:B------:R-:W-:Y:S02]  /*0b60*/  LOP3.LUT R11, R6, 0xfffffffc, RZ, 0xc0, !PT ;  /* 0xfffffffc060b7812 */ /* 0x000fe400078ec0ff */
[----:B------:R-:W-:-:S02]  /*0b70*/  SHF.R.S32.HI R6, RZ, 0x2, R2 ;  /* 0x00000002ff067819 */ /* 0x000fc40000011402 */
[----:B------:R-:W-:Y:S02]  /*0b80*/  SHF.R.S32.HI R9, RZ, 0x1f, R2 ;  /* 0x0000001fff097819 */ /* 0x000fe40000011402 */
[----:B------:R-:W-:Y:S02]  /*0b90*/  LOP3.LUT R0, R0, 0x1ffffffe, RZ, 0xc0, !PT ;  /* 0x1ffffffe00007812 */ /* 0x000fe400078ec0ff */
[----:B------:R-:W-:Y:S02]  /*0ba0*/  SHF.R.S32.HI R19, RZ, 0x7, R19 ;  /* 0x00000007ff137819 */ /* 0x000fe40000011413 */
[----:B------:R-:W-:Y:S01]  /*0bb0*/  LEA.HI R9, R9, R6, RZ, 0x3 ;  /* 0x0000000609097211 */ /* 0x000fe200078f18ff */
[----:B------:R-:W-:Y:S01]  /*0bc0*/  IMAD.IADD R156, R7, 0x1, -R0 ;  /* 0x00000001079c7824 */ /* 0x000fe200078e0a00 */
[----:B------:R-:W-:Y:S01]  /*0bd0*/  IADD3 R8, R16, -R11, RZ ;  /* 0x8000000b10087210 */ /* 0x000fe20007ffe0ff */
[----:B------:R-:W-:Y:S01]  /*0be0*/  IMAD.HI R0, R19, 0x55555556, RZ ;  /* 0x5555555613007827 */ /* 0x000fe200078e02ff */
[----:B------:R-:W-:-:S02]  /*0bf0*/  LOP3.LUT R4, R4, 0xfffffc00, RZ, 0xc0, !PT ;  /* 0xfffffc0004047812 */ /* 0x000fc400078ec0ff */
[----:B------:R-:W-:Y:S02]  /*0c00*/  LOP3.LUT R11, R9, 0xfffffff8, RZ, 0xc0, !PT ;  /* 0xfffffff8090b7812 */ /* 0x000fe400078ec0ff */
[----:B------:R-:W-:Y:S01]  /*0c10*/  LEA.HI R5, R5, R18, RZ, 0x5 ;  /* 0x0000001205057211 */ /* 0x000fe200078f28ff */
[----:B------:R-:W-:Y:S01]  /*0c20*/  IMAD R9, R3, 0x40, R4 ;  /* 0x0000004003097824 */ /* 0x000fe200078e0204 */
[----:B------:R-:W-:Y:S01]  /*0c30*/  LEA.HI R0, R0, R0, RZ, 0x1 ;  /* 0x0000000000007211 */ /* 0x000fe200078f08ff */
[----:B------:R-:W-:Y:S01]  /*0c40*/  IMAD.IADD R6, R6, 0x1, -R11 ;  /* 0x0000000106067824 */ /* 0x000fe200078e0a0b */
[----:B------:R-:W-:Y:S01]  /*0c50*/  SHF.R.S32.HI R5, RZ, 0x5, R5 ;  /* 0x00000005ff057819 */ /* 0x000fe20000011405 */
[----:B------:R-:W-:Y:S01]  /*0c60*/  IMAD R156, R156, 0x8, R9 ;  /* 0x000000089c9c7824 */ /* 0x000fe200078e0209 */
[----:B------:R-:W-:Y:S01]  /*0c70*/  LEA.HI R4, R8, R8, RZ, 0x1 ;  /* 0x0000000808047211 */ /* 0x000fe200078f08ff */
[----:B------:R-:W-:Y:S01]  /*0c80*/  IMAD R0, R0, -0x3, R19 ;  /* 0xfffffffd00007824 */ /* 0x000fe200078e0213 */
[----:B------:R-:W-:Y:S01]  /*0c90*/  LOP3.LUT R3, R2, 0x7ffffffc, RZ, 0xc0, !PT ;  /* 0x7ffffffc02037812 */ /* 0x000fe200078ec0ff */
[----:B------:R-:W-:Y:S01]  /*0ca0*/  IMAD R5, R5, 0x10, R6 ;  /* 0x0000001005057824 */ /* 0x000fe200078e0206 */
[----:B------:R-:W-:-:S02]  /*0cb0*/  LOP3.LUT R7, R4, 0x1ffffffe, RZ, 0xc0, !PT ;  /* 0x1ffffffe04077812 */ /* 0x000fc400078ec0ff */
[----:B------:R-:W-:Y:S01]  /*0cc0*/  LOP3.LUT R13, R17, 0xfffffff8, RZ, 0xc0, !PT ;  /* 0xfffffff8110d7812 */ /* 0x000fe200078ec0ff */
[----:B------:R-:W-:Y:S01]  /*0cd0*/  IMAD.IADD R3, R18, 0x1, -R3 ;  /* 0x0000000112037824 */ /* 0x000fe200078e0a03 */
[----:B------:R-:W-:Y:S01]  /*0ce0*/  LEA R22, R0, R5, 0x6 ;  /* 0x0000000500167211 */ /* 0x000fe200078e30ff */
[----:B------:R-:W-:Y:S01]  /*0cf0*/  IMAD.IADD R7, R8, 0x1, -R7 ;  /* 0x0000000108077824 */ /* 0x000fe200078e0a07 */
[----:B------:R-:W-:Y:S01]  /*0d00*/  SHF.R.S32.HI R17, RZ, 0x3, R17 ;  /* 0x00000003ff117819 */ /* 0x000fe20000011411 */
[----:B------:R-:W-:Y:S02]  /*0d10*/  IMAD.IADD R16, R16, 0x1, -R13 ;  /* 0x0000000110107824 */ /* 0x000fe400078e0a0d */
[----:B------:R-:W-:Y:S02]  /*0d20*/  IMAD R157, R3, R10, 0xa0 ;  /* 0x000000a0039d7424 */ /* 0x000fe400078e020a */
[----:B------:R-:W-:-:S07]  /*0d30*/  IMAD R23, R7, 0x8, R22 ;  /* 0x0000000807177824 */ /* 0x000fce00078e0216 */
.L_x_31:
[----:B------:R-:W0:Y:S01]  /*0d40*/  SHFL.IDX PT, R0, R19, RZ, 0x1f ;  /* 0x00001fff13007589 */ /* 0x000e2200000e0000 */
[----:B-1----:R-:W1:Y:S01]  /*0d50*/  S2UR UR42, SR_CgaCtaId ;  /* 0x00000000002a79c3 */ /* 0x002e620000008800 */
[----:B------:R-:W-:Y:S01]  /*0d60*/  ULDC.64 UR6, c[0x0][0x418] ;  /* 0x0001060000067ab9 */ /* 0x000fe20000000a00 */
[----:B------:R-:W-:Y:S01]  /*0d70*/  UMOV UR44, 0x400 ;  /* 0x00000400002c7882 */ /* 0x000fe20000000000 */
[----:B------:R-:W-:Y:S01]  /*0d80*/  UISETP.NE.U32.AND UP0, UPT, UR6, URZ, UPT ;  /* 0x0000003f0600728c */ /* 0x000fe2000bf05070 */
[----:B------:R-:W-:Y:S01]  /*0d90*/  ULDC UR4, c[0x0][0xc38] ;  /* 0x00030e0000047ab9 */ /* 0x000fe20000000800 */
[----:B------:R-:W-:Y:S01]  /*0da0*/  ULDC UR49, c[0x0][0x424] ;  /* 0x0001090000317ab9 */ /* 0x000fe20000000800 */
[----:B------:R-:W-:Y:S02]  /*0db0*/  UISETP.NE.AND UP1, UPT, UR4, 0x1, UPT ;  /* 0x000000010400788c */ /* 0x000fe4000bf25270 */
[----:B------:R-:W-:Y:S01]  /*0dc0*/  UISETP.NE.AND.EX UP0, UPT, UR7, URZ, UPT, UP0 ;  /* 0x0000003f0700728c */ /* 0x000fe2000bf05300 */
[----:B------:R-:W-:Y:S01]  /*0dd0*/  ULDC UR4, c[0x0][0xc44] ;  /* 0x0003110000047ab9 */ /* 0x000fe20000000800 */
[----:B------:R-:W-:-:S02]  /*0de0*/  ULDC UR9, c[0x0][0x2f0] ;  /* 0x0000bc0000097ab9 */ /* 0x000fc40000000800 */
[----:B------:R-:W-:Y:S02]  /*0df0*/  USEL UR49, UR49, 0x1, UP0 ;  /* 0x0000000131317887 */ /* 0x000fe40008000000 */
[----:B------:R-:W-:Y:S02]  /*0e00*/  UISETP.NE.AND UP2, UPT, UR4, 0x1, UPT ;  /* 0x000000010400788c */ /* 0x000fe4000bf45270 */
[----:B------:R-:W-:Y:S01]  /*0e10*/  UIMAD UR49, UR49, UR9, URZ ;  /* 0x00000009313172a4 */ /* 0x000fe2000f8e023f */
[----:B------:R-:W-:Y:S01]  /*0e20*/  @UP1 ULDC UR4, c[0x0][0xc3c] ;  /* 0x00030f0000041ab9 */ /* 0x000fe20000000800 */
[----:B------:R-:W-:Y:S01]  /*0e30*/  @UP1 ULDC UR13, c[0x0][0xc40] ;  /* 0x00031000000d1ab9 */ /* 0x000fe20000000800 */
[----:B------:R-:W-:Y:S01]  /*0e40*/  UIMAD.WIDE.U32 UR4, UR41, UR4, URZ ;  /* 0x00000004290472a5 */ /* 0x000fe2000f8e003f */
[----:B0-----:R-:W-:Y:S01]  /*0e50*/  R2UR UR8, R0 ;  /* 0x00000000000872ca */ /* 0x001fe200000e0000 */
[----:B-1----:R-:W-:Y:S01]  /*0e60*/  ULEA UR44, UR42, UR44, 0x18 ;  /* 0x0000002c2a2c7291 */ /* 0x002fe2000f8ec03f */
[----:B------:R-:W-:Y:S01]  /*0e70*/  UMOV UR43, UR41 ;  /* 0x00000029002b7c82 */ /* 0x000fe20008000000 */
[----:B------:R-:W-:-:S02]  /*0e80*/  @UP1 USHF.R.U32.HI UR43, URZ, UR13, UR5 ;  /* 0x0000000d3f2b1299 */ /* 0x000fc40008011605 */
[----:B------:R-:W-:Y:S01]  /*0e90*/  UIADD3 UR12, UR44, 0xb000, URZ ;  /* 0x0000b0002c0c7890 */ /* 0x000fe2000fffe03f */
[----:B------:R-:W-:-:S03]  /*0ea0*/  @UP2 ULDC.64 UR10, c[0x0][0xc48] ;  /* 0x00031200000a2ab9 */ /* 0x000fc60000000a00 */
[----:B------:R-:W-:Y:S02]  /*0eb0*/  ULOP3.LUT UP0, URZ, UR12, 0x9f, URZ, 0xc0, !UPT ;  /* 0x0000009f0c3f7892 */ /* 0x000fe4000f80c03f */
[----:B------:R-:W-:Y:S02]  /*0ec0*/  UIMAD.WIDE.U32 UR4, UR43, UR10, URZ ;  /* 0x0000000a2b0472a5 */ /* 0x000fe4000f8e003f */
[----:B------:R-:W-:Y:S02]  /*0ed0*/  UIMAD.WIDE UR6, UR8, 0x55555556, URZ ;  /* 0x55555556080678a5 */ /* 0x000fe4000f8e023f */
[----:B------:R-:W-:Y:S01]  /*0ee0*/  UIADD3 UR6, UR49, 0x9f, URZ ;  /* 0x0000009f31067890 */ /* 0x000fe2000fffe03f */
[----:B------:R-:W-:Y:S01]  /*0ef0*/  PLOP3.LUT P0, PT, PT, PT, UP0, 0x80, 0x0 ;  /* 0x000000000000781c */ /* 0x000fe20003f0f008 */
[----:B------:R-:W-:Y:S01]  /*0f00*/  ULEA.HI UR7, UR7, UR7, URZ, 0x1 ;  /* 0x0000000707077291 */ /* 0x000fe2000f8f083f */
[----:B------:R-:W-:Y:S01]  /*0f10*/  UMOV UR45, UR43 ;  /* 0x0000002b002d7c82 */ /* 0x000fe20008000000 */
[----:B------:R-:W-:-:S02]  /*0f20*/  @UP2 USHF.R.U32.HI UR45, URZ, UR11, UR5 ;  /* 0x0000000b3f2d2299 */ /* 0x000fc40008011605 */
[----:B------:R-:W-:Y:S02]  /*0f30*/  UIMAD UR8, UR7, -0x3, UR8 ;  /* 0xfffffffd070878a4 */ /* 0x000fe4000f8e0208 */
[----:B------:R-:W-:Y:S02]  /*0f40*/  UIMAD.WIDE UR6, UR6, 0x66666667, URZ ;  /* 0x66666667060678a5 */ /* 0x000fe4000f8e023f */
[----:B------:R-:W-:Y:S02]  /*0f50*/  ULEA UR8, UR8, UR12, 0xc ;  /* 0x0000000c08087291 */ /* 0x000fe4000f8e603f */
[----:B------:R-:W-:Y:S02]  /*0f60*/  USHF.R.U32.HI UR48, URZ, 0x1f, UR7 ;  /* 0x0000001f3f307899 */ /* 0x000fe40008011607 */
[----:B------:R-:W-:Y:S02]  /*0f70*/  USHF.R.U32.HI UR8, URZ, 0x4, UR8 ;  /* 0x000000043f087899 */ /* 0x000fe40008011608 */
[----:B------:R-:W-:-:S02]  /*0f80*/  ULEA.HI.SX32 UR48, UR7, UR48, 0x1a ;  /* 0x0000003007307291 */ /* 0x000fc4000f8fd23f */
[----:B------:R-:W-:Y:S01]  /*0f90*/  ULOP3.LUT UR50, UR8, 0x3fff, URZ, 0xc0, !UPT ;  /* 0x00003fff08327892 */ /* 0x000fe2000f8ec03f */
[----:B------:R-:W-:Y:S11]  /*0fa0*/  @!P0 BRA `(.L_x_9) ;  /* 0x0000000000408947 */ /* 0x000ff60003800000 */
[----:B------:R-:W-:Y:S01]  /*0fb0*/  MOV R0, 0x0 ;  /* 0x0000000000007802 */ /* 0x000fe20000000f00 */
[----:B------:R-:W-:Y:S01]  /*0fc0*/  ULDC.64 UR4, c[0x4][0x98] ;  /* 0x0100260000047ab9 */ /* 0x000fe20000000a00 */
[----:B------:R-:W-:Y:S01]  /*0fd0*/  ULDC.64 UR6, c[0x4][0x30] ;  /* 0x01000c0000067ab9 */ /* 0x000fe20000000a00 */
[----:B------:R-:W-:Y:S01]  /*0fe0*/  IMAD.U32 R4, RZ, RZ, UR4 ;  /* 0x00000004ff047e24 */ /* 0x000fe2000f8e00ff */
[----:B------:R0:W1:Y:S01]  /*0ff0*/  LDC.64 R2, c[0x4][R0] ;  /* 0x0100000000027b82 */ /* 0x0000620000000a00 */
[----:B------:R-:W-:Y:S01]  /*1000*/  IMAD.U32 R5, RZ, RZ, UR5 ;  /* 0x00000005ff057e24 */ /* 0x000fe2000f8e00ff */
[----:B------:R-:W-:Y:S01]  /*1010*/  ULDC.64 UR4, c[0x4][0xa0] ;  /* 0x0100280000047ab9 */ /* 0x000fe20000000a00 */
[----:B------:R-:W-:Y:S01]  /*1020*/  IMAD.U32 R10, RZ, RZ, UR6 ;  /* 0x00000006ff0a7e24 */ /* 0x000fe2000f8e00ff */
[----:B------:R-:W-:Y:S01]  /*1030*/  MOV R7, UR5 ;  /* 0x0000000500077c02 */ /* 0x000fe20008000f00 */
[----:B------:R-:W-:Y:S01]  /*1040*/  IMAD.U32 R6, RZ, RZ, UR4 ;  /* 0x00000004ff067e24 */ /* 0x000fe2000f8e00ff */
[----:B------:R-:W-:Y:S01]  /*1050*/  MOV R13, RZ ;  /* 0x000000ff000d7202 */ /* 0x000fe20000000f00 */
[----:B------:R-:W-:-:S02]  /*1060*/  IMAD.U32 R11, RZ, RZ, UR7 ;  /* 0x00000007ff0b7e24 */ /* 0x000fc4000f8e00ff */
[----:B------:R-:W-:Y:S02]  /*1070*/  IMAD.MOV.U32 R8, RZ, RZ, 0x70 ;  /* 0x00000070ff087424 */ /* 0x000fe400078e00ff */
[----:B0-----:R-:W-:-:S07]  /*1080*/  IMAD.MOV.U32 R12, RZ, RZ, 0x1 ;  /* 0x00000001ff0c7424 */ /* 0x001fce00078e00ff */
[----:B------:R-:W-:-:S07]  /*1090*/  LEPC R20, `(.L_x_9) ;  /* 0x000000001014794e */ /* 0x000fce0000000000 */
[----:B-1----:R-:W-:Y:S05]  /*10a0*/  CALL.ABS.NOINC R2 ;  /* 0x0000000002007343 */ /* 0x002fea0003c00000 */
.L_x_9:
[----:B------:R-:W-:Y:S01]  /*10b0*/  ULDC.64 UR4, c[0x0][0x990] ;  /* 0x0002640000047ab9 */ /* 0x000fe20000000a00 */
[----:B------:R-:W-:Y:S01]  /*10c0*/  ULDC.64 UR6, c[0x0][0x998] ;  /* 0x0002660000067ab9 */ /* 0x000fe20000000a00 */
[----:B------:R-:W-:Y:S01]  /*10d0*/  UISETP.NE.U32.AND UP0, UPT, UR4, URZ, UPT ;  /* 0x0000003f0400728c */ /* 0x000fe2000bf05070 */
[----:B------:R-:W-:Y:S01]  /*10e0*/  IMAD.MOV.U32 R7, RZ, RZ, 0x3f800000 ;  /* 0x3f800000ff077424 */ /* 0x000fe200078e00ff */
[----:B------:R-:W-:Y:S01]  /*10f0*/  UISETP.NE.U32.AND UP1, UPT, UR6, URZ, UPT ;  /* 0x0000003f0600728c */ /* 0x000fe2000bf25070 */
[----:B------:R-:W-:Y:S01]  /*1100*/  IMAD.MOV.U32 R0, RZ, RZ, 0x3f800000 ;  /* 0x3f800000ff007424 */ /* 0x000fe200078e00ff */
[----:B------:R-:W-:Y:S02]  /*1110*/  UISETP.NE.AND.EX UP0, UPT, UR5, URZ, UPT, UP0 ;  /* 0x0000003f0500728c */ /* 0x000fe4000bf05300 */
[----:B------:R-:W-:-:S04]  /*1120*/  UISETP.NE.AND.EX UP1, UPT, UR7, URZ, UPT, UP1 ;  /* 0x0000003f0700728c */ /* 0x000fc8000bf25310 */
[----:B------:R-:W-:Y:S02]  /*1130*/  PLOP3.LUT P0, PT, PT, PT, UP0, 0x80, 0x0 ;  /* 0x000000000000781c */ /* 0x000fe40003f0f008 */
[----:B------:R-:W-:-:S03]  /*1140*/  PLOP3.LUT P1, PT, PT, PT, UP1, 0x80, 0x0 ;  /* 0x000000000000781c */ /* 0x000fc60003f2f018 */
[----:B------:R-:W-:Y:S02]  /*1150*/  @UP0 USHF.R.S32.HI UR8, URZ, 0x1f, UR45 ;  /* 0x0000001f3f080899 */ /* 0x000fe4000801142d */
[----:B------:R-:W-:Y:S01]  /*1160*/  @UP1 USHF.R.S32.HI UR9, URZ, 0x1f, UR45 ;  /* 0x0000001f3f091899 */ /* 0x000fe2000801142d */
[----:B------:R-:W-:Y:S01]  /*1170*/  @UP0 ULDC.64 UR10, c[0x0][0x9a8] ;  /* 0x00026a00000a0ab9 */ /* 0x000fe20000000a00 */
[----:B------:R-:W-:Y:S02]  /*1180*/  @UP0 UIADD3 UR16, -UR45, URZ, URZ ;  /* 0x0000003f2d100290 */ /* 0x000fe4000fffe13f */
[----:B------:R-:W-:Y:S01]  /*1190*/  @UP1 UIADD3 UR20, -UR45, URZ, URZ ;  /* 0x0000003f2d141290 */ /* 0x000fe2000fffe13f */
[----:B------:R-:W-:Y:S01]  /*11a0*/  @UP1 ULDC.64 UR14, c[0x0][0x9b8] ;  /* 0x00026e00000e1ab9 */ /* 0x000fe20000000a00 */
[----:B------:R-:W-:Y:S02]  /*11b0*/  @UP0 UIMAD.WIDE.U32 UR12, UR45, UR10, URZ ;  /* 0x0000000a2d0c02a5 */ /* 0x000fe4000f8e003f */
[----:B------:R-:W-:Y:S01]  /*11c0*/  @UP0 UIMAD UR8, UR8, UR10, URZ ;  /* 0x0000000a080802a4 */ /* 0x000fe2000f8e023f */
[----:B------:R-:W-:Y:S01]  /*11d0*/  @UP0 ULDC UR17, c[0x0][0xc44] ;  /* 0x0003110000110ab9 */ /* 0x000fe20000000800 */
[----:B------:R-:W-:Y:S01]  /*11e0*/  @UP1 ULDC UR21, c[0x0][0xc44] ;  /* 0x0003110000151ab9 */ /* 0x000fe20000000800 */
[----:B------:R-:W-:-:S02]  /*11f0*/  @UP1 UIMAD UR10, UR9, UR14, URZ ;  /* 0x0000000e090a12a4 */ /* 0x000fc4000f8e023f */
[----:B------:R-:W-:Y:S02]  /*1200*/  @UP0 UIMAD UR16, UR17, UR16, UR43 ;  /* 0x00000010111002a4 */ /* 0x000fe4000f8e022b */
[----:B------:R-:W-:Y:S02]  /*1210*/  @UP1 UIMAD UR20, UR21, UR20, UR43 ;  /* 0x00000014151412a4 */ /* 0x000fe4000f8e022b */
[----:B------:R-:W-:Y:S02]  /*1220*/  @UP0 UIMAD UR18, UR45, UR11, UR8 ;  /* 0x0000000b2d1202a4 */ /* 0x000fe4000f8e0208 */
[----:B------:R-:W-:Y:S02]  /*1230*/  @UP0 USHF.R.S32.HI UR17, URZ, 0x1f, UR16 ;  /* 0x0000001f3f110899 */ /* 0x000fe40008011410 */
[----:B------:R-:W-:Y:S02]  /*1240*/  @UP1 USHF.R.S32.HI UR21, URZ, 0x1f, UR20 ;  /* 0x0000001f3f151899 */ /* 0x000fe40008011414 */
[----:B------:R-:W-:-:S02]  /*1250*/  @UP1 UIMAD.WIDE.U32 UR8, UR45, UR14, URZ ;  /* 0x0000000e2d0812a5 */ /* 0x000fc4000f8e003f */
[----:B------:R-:W-:Y:S02]  /*1260*/  @UP1 UIMAD UR19, UR45, UR15, UR10 ;  /* 0x0000000f2d1312a4 */ /* 0x000fe4000f8e020a */
[----:B------:R-:W-:Y:S01]  /*1270*/  @UP0 UIADD3 UR13, UR13, UR18, URZ ;  /* 0x000000120d0d0290 */ /* 0x000fe2000fffe03f */
[----:B------:R-:W-:Y:S01]  /*1280*/  @UP0 ULDC.64 UR14, c[0x0][0x9b0] ;  /* 0x00026c00000e0ab9 */ /* 0x000fe20000000a00 */
[----:B------:R-:W-:Y:S01]  /*1290*/  @UP1 ULDC.64 UR10, c[0x0][0x9c0] ;  /* 0x00027000000a1ab9 */ /* 0x000fe20000000a00 */
[----:B------:R-:W-:Y:S02]  /*12a0*/  @UP0 UIMAD UR17, UR17, UR14, URZ ;  /* 0x0000000e111102a4 */ /* 0x000fe4000f8e023f */
[----:B------:R-:W-:Y:S02]  /*12b0*/  @UP1 UIMAD UR18, UR21, UR10, URZ ;  /* 0x0000000a151212a4 */ /* 0x000fe4000f8e023f */
[----:B------:R-:W-:Y:S02]  /*12c0*/  @UP1 UIADD3 UR9, UR9, UR19, URZ ;  /* 0x0000001309091290 */ /* 0x000fe4000fffe03f */
[----:B------:R-:W-:-:S02]  /*12d0*/  @UP0 UIMAD UR17, UR16, UR15, UR17 ;  /* 0x0000000f101102a4 */ /* 0x000fc4000f8e0211 */
[----:B------:R-:W-:Y:S02]  /*12e0*/  @UP1 UIMAD UR18, UR20, UR11, UR18 ;  /* 0x0000000b141212a4 */ /* 0x000fe4000f8e0212 */
[----:B------:R-:W-:Y:S02]  /*12f0*/  @UP0 UIMAD.WIDE.U32 UR14, UR16, UR14, UR12 ;  /* 0x0000000e100e02a5 */ /* 0x000fe4000f8e000c */
[----:B------:R-:W-:Y:S02]  /*1300*/  @UP1 UIMAD.WIDE.U32 UR10, UR20, UR10, UR8 ;  /* 0x0000000a140a12a5 */ /* 0x000fe4000f8e0008 */
[----:B------:R-:W-:Y:S02]  /*1310*/  @UP0 UIADD3 UR9, UR15, UR17, URZ ;  /* 0x000000110f090290 */ /* 0x000fe4000fffe03f */
[----:B------:R-:W-:Y:S02]  /*1320*/  @UP0 ULEA UR4, UP2, UR14, UR4, 0x2 ;  /* 0x000000040e040291 */ /* 0x000fe4000f84103f */
[----:B------:R-:W-:-:S02]  /*1330*/  @UP1 UIADD3 UR8, UR11, UR18, URZ ;  /* 0x000000120b081290 */ /* 0x000fc4000fffe03f */
[----:B------:R-:W-:Y:S02]  /*1340*/  @UP1 ULEA UR6, UP3, UR10, UR6, 0x2 ;  /* 0x000000060a061291 */ /* 0x000fe4000f86103f */
[----:B------:R-:W-:Y:S01]  /*1350*/  @UP0 ULEA.HI.X UR5, UR14, UR5, UR9, 0x2, UP2 ;  /* 0x000000050e050291 */ /* 0x000fe200090f1409 */
[----:B------:R-:W-:Y:S01]  /*1360*/  IMAD.U32 R2, RZ, RZ, UR4 ;  /* 0x00000004ff027e24 */ /* 0x000fe2000f8e00ff */
[----:B------:R-:W-:Y:S02]  /*1370*/  @UP1 ULEA.HI.X UR7, UR10, UR7, UR8, 0x2, UP3 ;  /* 0x000000070a071291 */ /* 0x000fe400098f1408 */
[----:B------:R-:W-:Y:S02]  /*1380*/  MOV R4, UR6 ;  /* 0x0000000600047c02 */ /* 0x000fe40008000f00 */
[----:B------:R-:W-:Y:S02]  /*1390*/  IMAD.U32 R3, RZ, RZ, UR5 ;  /* 0x00000005ff037e24 */ /* 0x000fe4000f8e00ff */
[----:B------:R-:W-:-:S03]  /*13a0*/  IMAD.U32 R5, RZ, RZ, UR7 ;  /* 0x00000007ff057e24 */ /* 0x000fc6000f8e00ff */
[----:B------:R-:W2:Y:S04]  /*13b0*/  @P0 LDG.E R7, desc[UR46][R2.64] ;  /* 0x0000002e02070981 */ /* 0x000ea8000c1e1900 */
[----:B------:R-:W2:Y:S01]  /*13c0*/  @P1 LDG.E R0, desc[UR46][R4.64] ;  /* 0x0000002e04001981 */ /* 0x000ea2000c1e1900 */
[----:B------:R-:W-:Y:S01]  /*13d0*/  ULOP3.LUT UR4, UR36, 0x1, URZ, 0xc0, !UPT ;  /* 0x0000000124047892 */ /* 0x000fe2000f8ec03f */
[----:B------:R-:W-:-:S05]  /*13e0*/  IMAD.U32 R8, RZ, RZ, UR40 ;  /* 0x00000028ff087e24 */ /* 0x000fca000f8e00ff */
[----:B------:R-:W-:Y:S01]  /*13f0*/  IMAD.U32 R6, RZ, RZ, UR4 ;  /* 0x00000004ff067e24 */ /* 0x000fe2000f8e00ff */
[----:B------:R-:W-:Y:S01]  /*1400*/  ULDC UR4, c[0x0][0x9d8] ;  /* 0x0002760000047ab9 */ /* 0x000fe20000000800 */
[----:B------:R-:W-:-:S03]  /*1410*/  ISETP.NE.AND P0, PT, R8, 0x3, PT ;  /* 0x000000030800780c */ /* 0x000fc60003f05270 */
[----:B------:R-:W-:-:S04]  /*1420*/  SHF.L.U32 R6, R6, 0x1f, RZ ;  /* 0x0000001f06067819 */ /* 0x000fc800000006ff */
[----:B------:R-:W0:Y:S01]  /*1430*/  SYNCS.PHASECHK.TRANS64.TRYWAIT P1, [UR44+0x13200], R6 ;  /* 0x01320006ff0075a7 */ /* 0x000e22000802016c */
[----:B--2---:R-:W-:-:S04]  /*1440*/  FMUL.FTZ R0, R7, R0 ;  /* 0x0000000007007220 */ /* 0x004fc80000410000 */
[----:B------:R-:W-:Y:S01]  /*1450*/  FMUL.FTZ R0, R0, UR4 ;  /* 0x0000000400007c20 */ /* 0x000fe20008410000 */
[----:B0-----:R-:W-:Y:S06]  /*1460*/  @!P1 BRA `(.L_x_10) ;  /* 0x000000a400249947 */ /* 0x001fec0003800000 */
.L_x_89:
[----:B------:R-:W-:Y:S05]  /*1470*/  @!P0 BRA `(.L_x_11) ;  /* 0x0000000000048947 */ /* 0x000fea0003800000 */
[----:B------:R-:W-:Y:S01]  /*1480*/  BPT.TRAP 0x1 ;  /* 0x000000040000795c */ /* 0x000fe20000300000 */
.L_x_11:
[----:B0-----:R-:W-:Y:S01]  /*1490*/  IMAD.U32 R3, RZ, RZ, UR39 ;  /* 0x00000027ff037e24 */ /* 0x001fe2000f8e00ff */
[----:B------:R-:W-:-:S04]  /*14a0*/  MOV R2, UR37 ;  /* 0x0000002500027c02 */ /* 0x000fc80008000f00 */
[----:B------:R-:W-:Y:S02]  /*14b0*/  LEA R3, R3, UR44, 0x3 ;  /* 0x0000002c03037c11 */ /* 0x000fe4000f8e18ff */
[----:B------:R-:W-:-:S04]  /*14c0*/  SHF.L.U32 R2, R2, 0x1f, RZ ;  /* 0x0000001f02027819 */ /* 0x000fc800000006ff */
[----:B------:R0:W1:Y:S01]  /*14d0*/  SYNCS.PHASECHK.TRANS64.TRYWAIT P1, [R3+URZ+0x13230], R2 ;  /* 0x01323002030075a7 */ /* 0x000062000802017f */
[----:B------:R-:W-:Y:S05]  /*14e0*/  @!P0 BRA `(.L_x_12) ;  /* 0x0000000000048947 */ /* 0x000fea0003800000 */
[----:B------:R-:W-:Y:S01]  /*14f0*/  BPT.TRAP 0x1 ;  /* 0x000000040000795c */ /* 0x000fe20000300000 */
.L_x_12:
[----:B-1----:R-:W-:Y:S05]  /*1500*/  @P1 BRA `(.L_x_13) ;  /* 0x0000000000081947 */ /* 0x002fea0003800000 */
[----:B------:R-:W1:Y:S02]  /*1510*/  SYNCS.PHASECHK.TRANS64.TRYWAIT P1, [R3+URZ+0x13230], R2 ;  /* 0x01323002030075a7 */ /* 0x000e64000802017f */
[----:B-1----:R-:W-:Y:S05]  /*1520*/  @!P1 BRA `(.L_x_14) ;  /* 0x000000a4000c9947 */ /* 0x002fea0003800000 */
.L_x_13:
[----:B------:R-:W2:Y:S01]  /*1530*/  S2R R120, SR_TID.X ;  /* 0x0000000000787919 */ /* 0x000ea20000002100 */
[----:B------:R-:W-:Y:S01]  /*1540*/  UIADD3 UR4, UR44, 0xe000, URZ ;  /* 0x0000e0002c047890 */ /* 0x000fe2000fffe03f */
[----:B------:R-:W-:-:S03]  /*1550*/  IMAD.MOV.U32 R55, RZ, RZ, RZ ;  /* 0x000000ffff377224 */ /* 0x000fc600078e00ff */
[----:B------:R-:W-:-:S04]  /*1560*/  USHF.R.U32.HI UR4, URZ, 0x4, UR4 ;  /* 0x000000043f047899 */ /* 0x000fc80008011604 */
[----:B------:R-:W-:-:S06]  /*1570*/  ULOP3.LUT UR4, UR4, 0x3fff, URZ, 0xc0, !UPT ;  /* 0x00003fff04047892 */ /* 0x000fcc000f8ec03f */
[----:B01----:R-:W-:Y:S01]  /*1580*/  IMAD.U32 R2, RZ, RZ, UR4 ;  /* 0x00000004ff027e24 */ /* 0x003fe2000f8e00ff */
[----:B------:R-:W-:Y:S05]  /*1590*/  WARPSYNC.ALL ;  /* 0x0000000000007948 */ /* 0x000fea0003800000 */
[----:B------:R-:W-:Y:S02]  /*15a0*/  LOP3.LUT R2, R2, 0x10000, RZ, 0xfc, !PT ;  /* 0x0001000002027812 */ /* 0x000fe400078efcff */
[----:B--2---:R-:W-:Y:S02]  /*15b0*/  LOP3.LUT P1, RZ, R120, 0x7f, RZ, 0xc0, !PT ;  /* 0x0000007f78ff7812 */ /* 0x004fe4000782c0ff */
[----:B------:R-:W-:Y:S01]  /*15c0*/  R2UR UR12, R2 ;  /* 0x00000000020c72ca */ /* 0x000fe200000e0000 */
[----:B------:R-:W-:Y:S01]  /*15d0*/  ULOP3.LUT UR8, UR50, 0x10000, URZ, 0xfc, !UPT ;  /* 0x0001000032087892 */ /* 0x000fe2000f8efc3f */
[----:B------:R-:W-:Y:S01]  /*15e0*/  WARPGROUP.ARRIVE ;  /* 0x00000000000079c5 */ /* 0x000fe20000000000 */
[----:B------:R-:W-:Y:S01]  /*15f0*/  UMOV UR9, 0x80000020 ;  /* 0x8000002000097882 */ /* 0x000fe20000000000 */
[----:B------:R-:W-:Y:S01]  /*1600*/  UMOV UR11, 0x80000020 ;  /* 0x80000020000b7882 */ /* 0x000fe20000000000 */
[----:B------:R-:W-:Y:S01]  /*1610*/  UIADD3 UR7, UR8, 0x2, URZ ;  /* 0x0000000208077890 */ /* 0x000fe2000fffe03f */
[----:B------:R-:W-:Y:S01]  /*1620*/  VIADD R10, R157, UR49 ;  /* 0x000000319d0a7c36 */ /* 0x000fe20008000000 */
[----:B------:R-:W-:Y:S01]  /*1630*/  ULDC UR20, c[0x0][0x988] ;  /* 0x0002620000147ab9 */ /* 0x000fe20000000800 */
[----:B------:R-:W-:-:S05]  /*1640*/  UISETP.GE.AND UP0, UPT, UR49, 0xa1, UPT ;  /* 0x000000a13100788c */ /* 0x000fca000bf06270 */
[----:B------:R-:W-:-:S04]  /*1650*/  UIMAD UR12, UR39, 0x280, UR12 ;  /* 0x00000280270c78a4 */ /* 0x000fc8000f8e020c */
[----:B------:R-:W-:Y:S02]  /*1660*/  UIADD3 UR4, UR12, 0x100, URZ ;  /* 0x000001000c047890 */ /* 0x000fe4000fffe03f */
[----:B------:R-:W-:Y:S02]  /*1670*/  UIADD3 UR5, UR12, 0x180, URZ ;  /* 0x000001800c057890 */ /* 0x000fe4000fffe03f */
[----:B------:R-:W-:Y:S01]  /*1680*/  UMOV UR10, UR12 ;  /* 0x0000000c000a7c82 */ /* 0x000fe20008000000 */
[----:B------:R-:W-:Y:S01]  /*1690*/  UIADD3 UR6, UR12, 0x200, URZ ;  /* 0x000002000c067890 */ /* 0x000fe2000fffe03f */
[----:B------:R-:W-:Y:S01]  /*16a0*/  QGMMA.64x32x32.F32.E4M3.E4M3 R104, gdesc[UR8], RZ, !UPT, gsb0 ;  /* 0x00600000086879f3 */ /* 0x000fe2000c0008ff */
[----:B------:R-:W-:Y:S01]  /*16b0*/  UIADD3 UR10, UR12, 0x80, URZ ;  /* 0x000000800c0a7890 */ /* 0x000fe2000fffe03f */
[----:B------:R-:W-:Y:S01]  /*16c0*/  UMOV UR11, 0x80000020 ;  /* 0x80000020000b7882 */ /* 0x000fe20000000000 */
[----:B------:R-:W-:Y:S01]  /*16d0*/  UIADD3 UR13, UR12, 0x2, URZ ;  /* 0x000000020c0d7890 */ /* 0x000fe2000fffe03f */
[----:B------:R-:W-:-:S02]  /*16e0*/  WARPGROUP.DEPBAR.LE gsb0, 0x0 ;  /* 0x00008000000079c5 */ /* 0x000fc40000010000 */
[----:B------:R-:W-:-:S06]  /*16f0*/  WARPGROUP.ARRIVE ;  /* 0x00000000000079c5 */ /* 0x000fcc0000000000 */
[----:B------:R-:W-:Y:S01]  /*1700*/  QGMMA.64x32x32.F32.E4M3.E4M3 R88, gdesc[UR8], RZ, !UPT, gsb0 ;  /* 0x00600000085879f3 */ /* 0x000fe2000c0008ff */
[----:B------:R-:W-:Y:S01]  /*1710*/  UMOV UR10, UR4 ;  /* 0x00000004000a7c82 */ /* 0x000fe20008000000 */
[----:B------:R-:W-:Y:S01]  /*1720*/  UMOV UR11, 0x80000020 ;  /* 0x80000020000b7882 */ /* 0x000fe20000000000 */
[----:B------:R-:W-:Y:S01]  /*1730*/  UMOV UR4, UR7 ;  /* 0x0000000700047c82 */ /* 0x000fe20008000000 */
[----:B------:R-:W-:Y:S01]  /*1740*/  UMOV UR7, 0x80000020 ;  /* 0x8000002000077882 */ /* 0x000fe20000000000 */
[----:B------:R-:W-:Y:S02]  /*1750*/  WARPGROUP.DEPBAR.LE gsb0, 0x0 ;  /* 0x00008000000079c5 */ /* 0x000fe40000010000 */
[----:B------:R-:W-:-:S06]  /*1760*/  WARPGROUP.ARRIVE ;  /* 0x00000000000079c5 */ /* 0x000fcc0000000000 */
[----:B------:R-:W-:Y:S01]  /*1770*/  QGMMA.64x32x32.F32.E4M3.E4M3 R72, gdesc[UR8], RZ, !UPT, gsb0 ;  /* 0x00600000084879f3 */ /* 0x000fe2000c0008ff */
[----:B------:R-:W-:Y:S01]  /*1780*/  UMOV UR10, UR5 ;  /* 0x00000005000a7c82 */ /* 0x000fe20008000000 */
[----:B------:R-:W-:Y:S01]  /*1790*/  UMOV UR11, 0x80000020 ;  /* 0x80000020000b7882 */ /* 0x000fe20000000000 */
[----:B------:R-:W-:Y:S01]  /*17a0*/  UMOV UR5, 0x80000020 ;  /* 0x8000002000057882 */ /* 0x000fe20000000000 */
[----:B------:R-:W-:Y:S02]  /*17b0*/  WARPGROUP.DEPBAR.LE gsb0, 0x0 ;  /* 0x00008000000079c5 */ /* 0x000fe40000010000 */
[----:B------:R-:W-:-:S06]  /*17c0*/  WARPGROUP.ARRIVE ;  /* 0x00000000000079c5 */ /* 0x000fcc0000000000 */
[----:B------:R-:W-:Y:S01]  /*17d0*/  QGMMA.64x32x32.F32.E4M3.E4M3 R56, gdesc[UR8], RZ, !UPT, gsb0 ;  /* 0x00600000083879f3 */ /* 0x000fe2000c0008ff */
[----:B------:R-:W-:Y:S01]  /*17e0*/  UMOV UR10, UR6 ;  /* 0x00000006000a7c82 */ /* 0x000fe20008000000 */
[----:B------:R-:W-:Y:S01]  /*17f0*/  UMOV UR11, 0x80000020 ;  /* 0x80000020000b7882 */ /* 0x000fe20000000000 */
[----:B------:R-:W-:Y:S01]  /*1800*/  UMOV UR6, UR13 ;  /* 0x0000000d00067c82 */ /* 0x000fe20008000000 */
[----:B------:R-:W-:Y:S02]  /*1810*/  WARPGROUP.DEPBAR.LE gsb0, 0x0 ;  /* 0x00008000000079c5 */ /* 0x000fe40000010000 */
[----:B------:R-:W-:-:S06]  /*1820*/  WARPGROUP.ARRIVE ;  /* 0x00000000000079c5 */ /* 0x000fcc0000000000 */
[----:B------:R-:W-:Y:S03]  /*1830*/  QGMMA.64x32x32.F32.E4M3.E4M3 R24, gdesc[UR8], RZ, !UPT, gsb0 ;  /* 0x00600000081879f3 */ /* 0x000fe6000c0008ff */
[----:B------:R-:W-:Y:S02]  /*1840*/  WARPGROUP.DEPBAR.LE gsb0, 0x0 ;  /* 0x00008000000079c5 */ /* 0x000fe40000010000 */
[----:B------:R-:W-:-:S06]  /*1850*/  WARPGROUP.ARRIVE ;  /* 0x00000000000079c5 */ /* 0x000fcc0000000000 */
[----:B------:R-:W-:Y:S01]  /*1860*/  QGMMA.64x32x32.F32.E4M3.E4M3 R104, gdesc[UR4], R104, gsb0 ;  /* 0x00600000046879f3 */ /* 0x000fe20008000868 */
[----:B------:R-:W-:Y:S01]  /*1870*/  UIADD3 UR6, UR12, 0x82, URZ ;  /* 0x000000820c067890 */ /* 0x000fe2000fffe03f */
[----:B------:R-:W-:Y:S01]  /*1880*/  UMOV UR7, 0x80000020 ;  /* 0x8000002000077882 */ /* 0x000fe20000000000 */
[----:B------:R-:W-:Y:S02]  /*1890*/  WARPGROUP.DEPBAR.LE gsb0, 0x0 ;  /* 0x00008000000079c5 */ /* 0x000fe40000010000 */
[----:B------:R-:W-:Y:S01]  /*18a0*/  WARPGROUP.ARRIVE ;  /* 0x00000000000079c5 */ /* 0x000fe20000000000 */
[C---:B------:R-:W-:Y:S01]  /*18b0*/  FMUL.FTZ R21, R0.reuse, R104 ;  /* 0x0000006800157220 */ /* 0x040fe20000410000 */
[C---:B------:R-:W-:Y:S01]  /*18c0*/  FMUL.FTZ R40, R0.reuse, R105 ;  /* 0x0000006900287220 */ /* 0x040fe20000410000 */
[C---:B------:R-:W-:Y:S01]  /*18d0*/  FMUL.FTZ R42, R0.reuse, R108 ;  /* 0x0000006c002a7220 */ /* 0x040fe20000410000 */
[C---:B------:R-:W-:Y:S01]  /*18e0*/  FMUL.FTZ R43, R0.reuse, R109 ;  /* 0x0000006d002b7220 */ /* 0x040fe20000410000 */
[C---:B------:R-:W-:Y:S01]  /*18f0*/  FMUL.FTZ R4, R0.reuse, R106 ;  /* 0x0000006a00047220 */ /* 0x040fe20000410000 */
[----:B------:R-:W-:Y:S01]  /*1900*/  QGMMA.64x32x32.F32.E4M3.E4M3 R88, gdesc[UR4], R88, gsb0 ;  /* 0x00600000045879f3 */ /* 0x000fe20008000858 */
[----:B------:R-:W-:Y:S01]  /*1910*/  UIADD3 UR6, UR12, 0x102, URZ ;  /* 0x000001020c067890 */ /* 0x000fe2000fffe03f */
[----:B------:R-:W0:Y:S01]  /*1920*/  MUFU.TANH R21, R21 ;  /* 0x0000001500157308 */ /* 0x000e220000002400 */
[----:B------:R-:W-:Y:S01]  /*1930*/  UMOV UR7, 0x80000020 ;  /* 0x8000002000077882 */ /* 0x000fe20000000000 */
[C---:B------:R-:W-:Y:S01]  /*1940*/  FMUL.FTZ R45, R0.reuse, R112 ;  /* 0x00000070002d7220 */ /* 0x040fe20000410000 */
[C---:B------:R-:W-:Y:S01]  /*1950*/  FMUL.FTZ R5, R0.reuse, R107 ;  /* 0x0000006b00057220 */ /* 0x040fe20000410000 */
[C---:B------:R-:W-:Y:S01]  /*1960*/  FMUL.FTZ R47, R0.reuse, R113 ;  /* 0x00000071002f7220 */ /* 0x040fe20000410000 */
[C---:B------:R-:W-:Y:S01]  /*1970*/  FMUL.FTZ R9, R0.reuse, R115 ;  /* 0x0000007300097220 */ /* 0x040fe20000410000 */
[C---:B------:R-:W-:Y:S01]  /*1980*/  FMUL.FTZ R48, R0.reuse, R116 ;  /* 0x0000007400307220 */ /* 0x040fe20000410000 */
[C---:B------:R-:W-:Y:S01]  /*1990*/  FMUL.FTZ R11, R0.reuse, R118 ;  /* 0x00000076000b7220 */ /* 0x040fe20000410000 */
[----:B------:R-:W1:Y:S01]  /*19a0*/  MUFU.TANH R40, R40 ;  /* 0x0000002800287308 */ /* 0x000e620000002400 */
[C---:B------:R-:W-:Y:S01]  /*19b0*/  FMUL.FTZ R6, R0.reuse, R110 ;  /* 0x0000006e00067220 */ /* 0x040fe20000410000 */
[C---:B------:R-:W-:Y:S01]  /*19c0*/  FMUL.FTZ R7, R0.reuse, R111 ;  /* 0x0000006f00077220 */ /* 0x040fe20000410000 */
[C---:B------:R-:W-:Y:S01]  /*19d0*/  FMUL.FTZ R49, R0.reuse, R117 ;  /* 0x0000007500317220 */ /* 0x040fe20000410000 */
[C---:B------:R-:W-:Y:S01]  /*19e0*/  FMUL.FTZ R8, R0.reuse, R114 ;  /* 0x0000007200087220 */ /* 0x040fe20000410000 */
[----:B------:R-:W-:-:S03]  /*19f0*/  FMUL.FTZ R12, R0, R119 ;  /* 0x00000077000c7220 */ /* 0x000fc60000410000 */
[----:B------:R-:W2:Y:S08]  /*1a00*/  MUFU.TANH R42, R42 ;  /* 0x0000002a002a7308 */ /* 0x000eb00000002400 */
[----:B------:R-:W3:Y:S08]  /*1a10*/  MUFU.TANH R43, R43 ;  /* 0x0000002b002b7308 */ /* 0x000ef00000002400 */
[----:B------:R-:W4:Y:S08]  /*1a20*/  MUFU.TANH R4, R4 ;  /* 0x0000000400047308 */ /* 0x000f300000002400 */
[----:B------:R-:W5:Y:S08]  /*1a30*/  MUFU.TANH R45, R45 ;  /* 0x0000002d002d7308 */ /* 0x000f700000002400 */
[----:B------:R-:W5:Y:S08]  /*1a40*/  MUFU.TANH R5, R5 ;  /* 0x0000000500057308 */ /* 0x000f700000002400 */
[----:B------:R-:W5:Y:S01]  /*1a50*/  MUFU.TANH R47, R47 ;  /* 0x0000002f002f7308 */ /* 0x000f620000002400 */
[----:B------:R-:W-:-:S02]  /*1a60*/  WARPGROUP.DEPBAR.LE gsb0, 0x0 ;  /* 0x00008000000079c5 */ /* 0x000fc40000010000 */
[----:B------:R-:W-:Y:S01]  /*1a70*/  WARPGROUP.ARRIVE ;  /* 0x00000000000079c5 */ /* 0x000fe20000000000 */
[C---:B------:R-:W-:Y:S01]  /*1a80*/  FMUL.FTZ R20, R0.reuse, R92 ;  /* 0x0000005c00147220 */ /* 0x040fe20000410000 */
[C---:B------:R-:W-:Y:S01]  /*1a90*/  FMUL.FTZ R46, R0.reuse, R97 ;  /* 0x00000061002e7220 */ /* 0x040fe20000410000 */
[C---:B------:R-:W-:Y:S02]  /*1aa0*/  FMUL.FTZ R50, R0.reuse, R95 ;  /* 0x0000005f00327220 */ /* 0x040fe40000410000 */
[----:B------:R-:W5:Y:S01]  /*1ab0*/  MUFU.TANH R9, R9 ;  /* 0x0000000900097308 */ /* 0x000f620000002400 */
[C---:B------:R-:W-:Y:S01]  /*1ac0*/  FMUL.FTZ R44, R0.reuse, R96 ;  /* 0x00000060002c7220 */ /* 0x040fe20000410000 */
[----:B------:R-:W-:Y:S01]  /*1ad0*/  QGMMA.64x32x32.F32.E4M3.E4M3 R72, gdesc[UR4], R72, gsb0 ;  /* 0x00600000044879f3 */ /* 0x000fe20008000848 */
[----:B------:R-:W-:Y:S01]  /*1ae0*/  UIADD3 UR6, UR12, 0x182, URZ ;  /* 0x000001820c067890 */ /* 0x000fe2000fffe03f */
[C---:B------:R-:W-:Y:S01]  /*1af0*/  FMUL.FTZ R51, R0.reuse, R88 ;  /* 0x0000005800337220 */ /* 0x040fe20000410000 */
[----:B------:R-:W-:Y:S01]  /*1b00*/  UMOV UR7, 0x80000020 ;  /* 0x8000002000077882 */ /* 0x000fe20000000000 */
[C---:B------:R-:W-:Y:S01]  /*1b10*/  FMUL.FTZ R13, R0.reuse, R90 ;  /* 0x0000005a000d7220 */ /* 0x040fe20000410000 */
[C---:B------:R-:W-:Y:S01]  /*1b20*/  FMUL.FTZ R52, R0.reuse, R89 ;  /* 0x0000005900347220 */ /* 0x040fe20000410000 */
[----:B------:R-:W-:Y:S01]  /*1b30*/  MUFU.TANH R48, R48 ;  /* 0x0000003000307308 */ /* 0x000fe20000002400 */
[C---:B------:R-:W-:Y:S01]  /*1b40*/  FMUL.FTZ R14, R0.reuse, R91 ;  /* 0x0000005b000e7220 */ /* 0x040fe20000410000 */
[C---:B------:R-:W-:Y:S01]  /*1b50*/  FMUL.FTZ R91, R0.reuse, R99 ;  /* 0x00000063005b7220 */ /* 0x040fe20000410000 */
[C---:B------:R-:W-:Y:S01]  /*1b60*/  FMUL.FTZ R41, R0.reuse, R93 ;  /* 0x0000005d00297220 */ /* 0x040fe20000410000 */
[C---:B------:R-:W-:Y:S01]  /*1b70*/  FMUL.FTZ R93, R0.reuse, R102 ;  /* 0x00000066005d7220 */ /* 0x040fe20000410000 */
[C---:B------:R-:W-:Y:S01]  /*1b80*/  FMUL.FTZ R90, R0.reuse, R98 ;  /* 0x00000062005a7220 */ /* 0x040fe20000410000 */
[C---:B------:R-:W-:Y:S01]  /*1b90*/  FMUL.FTZ R15, R0.reuse, R94 ;  /* 0x0000005e000f7220 */ /* 0x040fe20000410000 */
[C---:B------:R-:W-:Y:S01]  /*1ba0*/  FMUL.FTZ R94, R0.reuse, R103 ;  /* 0x00000067005e7220 */ /* 0x040fe20000410000 */
[----:B------:R-:W5:Y:S01]  /*1bb0*/  MUFU.TANH R11, R11 ;  /* 0x0000000b000b7308 */ /* 0x000f620000002400 */
[C---:B------:R-:W-:Y:S01]  /*1bc0*/  FMUL.FTZ R89, R0.reuse, R100 ;  /* 0x0000006400597220 */ /* 0x040fe20000410000 */
[----:B------:R-:W-:-:S06]  /*1bd0*/  FMUL.FTZ R53, R0, R101 ;  /* 0x0000006500357220 */ /* 0x000fcc0000410000 */
[----:B------:R-:W5:Y:S08]  /*1be0*/  MUFU.TANH R6, R6 ;  /* 0x0000000600067308 */ /* 0x000f700000002400 */
[----:B------:R-:W-:Y:S08]  /*1bf0*/  MUFU.TANH R20, R20 ;  /* 0x0000001400147308 */ /* 0x000ff00000002400 */
[----:B------:R-:W5:Y:S08]  /*1c00*/  MUFU.TANH R7, R7 ;  /* 0x0000000700077308 */ /* 0x000f700000002400 */
[----:B------:R-:W-:Y:S08]  /*1c10*/  MUFU.TANH R50, R50 ;  /* 0x0000003200327308 */ /* 0x000ff00000002400 */
[----:B------:R-:W5:Y:S01]  /*1c20*/  MUFU.TANH R49, R49 ;  /* 0x0000003100317308 */ /* 0x000f620000002400 */
[----:B------:R-:W-:-:S02]  /*1c30*/  WARPGROUP.DEPBAR.LE gsb0, 0x0 ;  /* 0x00008000000079c5 */ /* 0x000fc40000010000 */
[----:B------:R-:W-:Y:S01]  /*1c40*/  WARPGROUP.ARRIVE ;  /* 0x00000000000079c5 */ /* 0x000fe20000000000 */
[C---:B------:R-:W-:Y:S01]  /*1c50*/  FMUL.FTZ R54, R0.reuse, R85 ;  /* 0x0000005500367220 */ /* 0x040fe20000410000 */
[----:B------:R-:W-:Y:S02]  /*1c60*/  IMAD.U32 R85, RZ, RZ, UR48 ;  /* 0x00000030ff557e24 */ /* 0x000fe4000f8e00ff */
[C---:B------:R-:W-:Y:S01]  /*1c70*/  FMUL.FTZ R97, R0.reuse, R78 ;  /* 0x0000004e00617220 */ /* 0x040fe20000410000 */
[C---:B------:R-:W-:Y:S01]  /*1c80*/  FMUL.FTZ R78, R0.reuse, R79 ;  /* 0x0000004f004e7220 */ /* 0x040fe20000410000 */
[C---:B------:R-:W-:Y:S01]  /*1c90*/  FMUL.FTZ R79, R0.reuse, R83 ;  /* 0x00000053004f7220 */ /* 0x040fe20000410000 */
[----:B------:R-:W-:Y:S01]  /*1ca0*/  QGMMA.64x32x32.F32.E4M3.E4M3 R56, gdesc[UR4], R56, gsb0 ;  /* 0x00600000043879f3 */ /* 0x000fe20008000838 */
[----:B------:R-:W-:Y:S01]  /*1cb0*/  UIADD3 UR6, UR12, 0x202, URZ ;  /* 0x000002020c067890 */ /* 0x000fe2000fffe03f */
[----:B------:R-:W-:Y:S01]  /*1cc0*/  IMAD R10, R85, -0xa0, R10 ;  /* 0xffffff60550a7824 */ /* 0x000fe200078e020a */
[----:B------:R-:W-:Y:S01]  /*1cd0*/  UMOV UR7, 0x80000020 ;  /* 0x8000002000077882 */ /* 0x000fe20000000000 */
[C---:B------:R-:W-:Y:S01]  /*1ce0*/  FMUL.FTZ R96, R0.reuse, R74 ;  /* 0x0000004a00607220 */ /* 0x040fe20000410000 */
[C---:B------:R-:W-:Y:S01]  /*1cf0*/  FMUL.FTZ R74, R0.reuse, R84 ;  /* 0x00000054004a7220 */ /* 0x040fe20000410000 */
[----:B------:R-:W-:Y:S01]  /*1d00*/  FMUL.FTZ R95, R0, R75 ;  /* 0x0000004b005f7220 */ /* 0x000fe20000410000 */
[C---:B------:R-:W-:Y:S01]  /*1d10*/  ISETP.GT.AND P1, PT, R10.reuse, RZ, PT ;  /* 0x000000ff0a00720c */ /* 0x040fe20003f24270 */
[----:B------:R-:W5:Y:S01]  /*1d20*/  MUFU.TANH R8, R8 ;  /* 0x0000000800087308 */ /* 0x000f620000002400 */
[----:B------:R-:W-:Y:S01]  /*1d30*/  ISETP.GT.AND P2, PT, R10, 0x1, PT ;  /* 0x000000010a00780c */ /* 0x000fe20003f44270 */
[----:B------:R-:W-:Y:S01]  /*1d40*/  FMUL.FTZ R88, R0, R73 ;  /* 0x0000004900587220 */ /* 0x000fe20000410000 */
[----:B------:R-:W-:Y:S01]  /*1d50*/  ISETP.GT.AND P3, PT, R10, 0x8, PT ;  /* 0x000000080a00780c */ /* 0x000fe20003f64270 */
[C---:B------:R-:W-:Y:S01]  /*1d60*/  FMUL.FTZ R73, R0.reuse, R81 ;  /* 0x0000005100497220 */ /* 0x040fe20000410000 */
[----:B0-----:R-:W-:Y:S01]  /*1d70*/  FSEL R21, R21, -INF , P1 ;  /* 0xff80000015157808 */ /* 0x001fe20000800000 */
[----:B------:R-:W-:Y:S01]  /*1d80*/  FMUL.FTZ R81, R0, R87 ;  /* 0x0000005700517220 */ /* 0x000fe20000410000 */
[----:B-1----:R-:W-:Y:S01]  /*1d90*/  FSEL R40, R40, -INF , P2 ;  /* 0xff80000028287808 */ /* 0x002fe20001000000 */
[----:B------:R-:W0:Y:S01]  /*1da0*/  MUFU.TANH R51, R51 ;  /* 0x0000003300337308 */ /* 0x000e220000002400 */
[----:B------:R-:W-:Y:S01]  /*1db0*/  ISETP.GT.AND P4, PT, R10, 0x9, PT ;  /* 0x000000090a00780c */ /* 0x000fe20003f84270 */
[----:B------:R-:W-:Y:S01]  /*1dc0*/  FMUL.FTZ R92, R0, R72 ;  /* 0x00000048005c7220 */ /* 0x000fe20000410000 */
[----:B--2---:R-:W-:Y:S01]  /*1dd0*/  FSEL R42, R42, -INF , P3 ;  /* 0xff8000002a2a7808 */ /* 0x004fe20001800000 */
[----:B------:R-:W-:Y:S01]  /*1de0*/  FMUL.FTZ R72, R0, R77 ;  /* 0x0000004d00487220 */ /* 0x000fe20000410000 */
[----:B------:R-:W-:Y:S01]  /*1df0*/  ISETP.GT.AND P5, PT, R10, 0x10, PT ;  /* 0x000000100a00780c */ /* 0x000fe20003fa4270 */
[----:B------:R-:W-:Y:S01]  /*1e00*/  FMUL.FTZ R77, R0, R80 ;  /* 0x00000050004d7220 */ /* 0x000fe20000410000 */
[----:B---3--:R-:W-:Y:S01]  /*1e10*/  FSEL R43, R43, -INF , P4 ;  /* 0xff8000002b2b7808 */ /* 0x008fe20002000000 */
[----:B------:R-:W1:Y:S01]  /*1e20*/  MUFU.TANH R12, R12 ;  /* 0x0000000c000c7308 */ /* 0x000e620000002400 */
[----:B----4-:R-:W-:Y:S01]  /*1e30*/  FSEL R4, R4, -INF , P1 ;  /* 0xff80000004047808 */ /* 0x010fe20000800000 */
[----:B------:R-:W-:Y:S01]  /*1e40*/  FMUL.FTZ R80, R0, R82 ;  /* 0x0000005200507220 */ /* 0x000fe20000410000 */
[----:B------:R-:W-:Y:S01]  /*1e50*/  ISETP.GT.AND P1, PT, R10, 0x11, PT ;  /* 0x000000110a00780c */ /* 0x000fe20003f24270 */
[C---:B------:R-:W-:Y:S01]  /*1e60*/  FMUL.FTZ R82, R0.reuse, R86 ;  /* 0x0000005600527220 */ /* 0x040fe20000410000 */
[----:B-----5:R-:W-:Y:S01]  /*1e70*/  FSEL R45, R45, -INF , P5 ;  /* 0xff8000002d2d7808 */ /* 0x020fe20002800000 */
[----:B------:R-:W-:Y:S01]  /*1e80*/  FMUL.FTZ R76, R0, R76 ;  /* 0x0000004c004c7220 */ /* 0x000fe20000410000 */
[----:B------:R-:W-:Y:S01]  /*1e90*/  FSEL R5, R5, -INF , P2 ;  /* 0xff80000005057808 */ /* 0x000fe20001000000 */
[----:B------:R-:W2:Y:S01]  /*1ea0*/  MUFU.TANH R13, R13 ;  /* 0x0000000d000d7308 */ /* 0x000ea20000002400 */
[----:B------:R-:W-:-:S02]  /*1eb0*/  ISETP.GT.AND P2, PT, R10, 0x18, PT ;  /* 0x000000180a00780c */ /* 0x000fc40003f44270 */
[----:B------:R-:W-:Y:S02]  /*1ec0*/  FSEL R47, R47, -INF , P1 ;  /* 0xff8000002f2f7808 */ /* 0x000fe40000800000 */
[----:B------:R-:W-:Y:S02]  /*1ed0*/  FSEL R9, R9, -INF , P1 ;  /* 0xff80000009097808 */ /* 0x000fe40000800000 */
[----:B------:R-:W-:Y:S01]  /*1ee0*/  ISETP.GT.AND P1, PT, R10, 0x28, PT ;  /* 0x000000280a00780c */ /* 0x000fe20003f24270 */
[----:B------:R-:W3:Y:S01]  /*1ef0*/  MUFU.TANH R52, R52 ;  /* 0x0000003400347308 */ /* 0x000ee20000002400 */
[----:B------:R-:W-:Y:S02]  /*1f00*/  FSEL R11, R11, -INF , P2 ;  /* 0xff8000000b0b7808 */ /* 0x000fe40001000000 */
[----:B------:R-:W-:Y:S02]  /*1f10*/  FSEL R48, R48, -INF , P2 ;  /* 0xff80000030307808 */ /* 0x000fe40001000000 */
[----:B------:R-:W-:-:S02]  /*1f20*/  FSEL R6, R6, -INF , P3 ;  /* 0xff80000006067808 */ /* 0x000fc40001800000 */
[C---:B------:R-:W-:Y:S01]  /*1f30*/  ISETP.GT.AND P2, PT, R10.reuse, 0x29, PT ;  /* 0x000000290a00780c */ /* 0x040fe20003f44270 */
[----:B------:R-:W4:Y:S01]  /*1f40*/  MUFU.TANH R14, R14 ;  /* 0x0000000e000e7308 */ /* 0x000f220000002400 */
[C---:B------:R-:W-:Y:S02]  /*1f50*/  ISETP.GT.AND P3, PT, R10.reuse, 0x19, PT ;  /* 0x000000190a00780c */ /* 0x040fe40003f64270 */
[----:B------:R-:W-:Y:S02]  /*1f60*/  FSEL R7, R7, -INF , P4 ;  /* 0xff80000007077808 */ /* 0x000fe40002000000 */
[----:B------:R-:W-:Y:S02]  /*1f70*/  ISETP.GT.AND P4, PT, R10, 0x20, PT ;  /* 0x000000200a00780c */ /* 0x000fe40003f84270 */
[----:B------:R-:W-:Y:S01]  /*1f80*/  FSEL R49, R49, -INF , P3 ;  /* 0xff80000031317808 */ /* 0x000fe20001800000 */
[----:B------:R-:W5:Y:S01]  /*1f90*/  MUFU.TANH R44, R44 ;  /* 0x0000002c002c7308 */ /* 0x000f620000002400 */
[----:B------:R-:W-:-:S02]  /*1fa0*/  FSEL R8, R8, -INF , P5 ;  /* 0xff80000008087808 */ /* 0x000fc40002800000 */
[----:B------:R-:W-:Y:S01]  /*1fb0*/  ISETP.GT.AND P5, PT, R10, 0x21, PT ;  /* 0x000000210a00780c */ /* 0x000fe20003fa4270 */
[----:B------:R-:W-:Y:S02]  /*1fc0*/  WARPGROUP.DEPBAR.LE gsb0, 0x0 ;  /* 0x00008000000079c5 */ /* 0x000fe40000010000 */
[----:B------:R-:W-:Y:S01]  /*1fd0*/  WARPGROUP.ARRIVE ;  /* 0x00000000000079c5 */ /* 0x000fe20000000000 */
[C---:B------:R-:W-:Y:S01]  /*1fe0*/  FMUL.FTZ R83, R0.reuse, R59 ;  /* 0x0000003b00537220 */ /* 0x040fe20000410000 */
[----:B------:R-:W-:Y:S01]  /*1ff0*/  FMNMX.FTZ R59, R21, R40, !PT ;  /* 0x00000028153b7209 */ /* 0x000fe20007810000 */
[C---:B------:R-:W-:Y:S01]  /*2000*/  FMUL.FTZ R84, R0.reuse, R58 ;  /* 0x0000003a00547220 */ /* 0x040fe20000410000 */
[C---:B------:R-:W-:Y:S01]  /*2010*/  FMUL.FTZ R60, R0.reuse, R60 ;  /* 0x0000003c003c7220 */ /* 0x040fe20000410000 */
[----:B------:R-:W-:Y:S01]  /*2020*/  FMUL.FTZ R75, R0, R56 ;  /* 0x00000038004b7220 */ /* 0x000fe20000410000 */
[----:B------:R-:W-:Y:S01]  /*2030*/  QGMMA.64x32x32.F32.E4M3.E4M3 R24, gdesc[UR4], R24, gsb0 ;  /* 0x00600000041879f3 */ /* 0x000fe20008000818 */
[----:B------:R-:W-:Y:S01]  /*2040*/  FMNMX.FTZ R58, R42, R59, !PT ;  /* 0x0000003b2a3a7209 */ /* 0x000fe20007810000 */
[C---:B------:R-:W-:Y:S01]  /*2050*/  FMUL.FTZ R56, R0.reuse, R62 ;  /* 0x0000003e00387220 */ /* 0x040fe20000410000 */
[C---:B------:R-:W-:Y:S01]  /*2060*/  FMUL.FTZ R63, R0.reuse, R63 ;  /* 0x0000003f003f7220 */ /* 0x040fe20000410000 */
[----:B------:R2:W-:Y:S01]  /*2070*/  MUFU.TANH R62, R60 ;  /* 0x0000003c003e7308 */ /* 0x0005e20000002400 */
[C---:B------:R-:W-:Y:S01]  /*2080*/  FMUL.FTZ R98, R0.reuse, R70 ;  /* 0x0000004600627220 */ /* 0x040fe20000410000 */
[C---:B------:R-:W-:Y:S01]  /*2090*/  FMUL.FTZ R87, R0.reuse, R68 ;  /* 0x0000004400577220 */ /* 0x040fe20000410000 */
[C---:B------:R-:W-:Y:S01]  /*20a0*/  FMUL.FTZ R65, R0.reuse, R65 ;  /* 0x0000004100417220 */ /* 0x040fe20000410000 */
[----:B0-----:R-:W-:Y:S01]  /*20b0*/  FSEL R51, R51, -INF , P4 ;  /* 0xff80000033337808 */ /* 0x001fe20002000000 */
[----:B------:R-:W-:Y:S01]  /*20c0*/  FMUL.FTZ R99, R0, R71 ;  /* 0x0000004700637220 */ /* 0x000fe20000410000 */
[----:B-1----:R-:W-:Y:S01]  /*20d0*/  FSEL R12, R12, -INF , P3 ;  /* 0xff8000000c0c7808 */ /* 0x002fe20001800000 */
[C---:B------:R-:W-:Y:S01]  /*20e0*/  FMUL.FTZ R61, R0.reuse, R61 ;  /* 0x0000003d003d7220 */ /* 0x040fe20000410000 */
[----:B------:R-:W0:Y:S01]  /*20f0*/  MUFU.TANH R91, R91 ;  /* 0x0000005b005b7308 */ /* 0x000e220000002400 */
[----:B--2---:R-:W-:Y:S01]  /*2100*/  FMNMX.FTZ R60, R43, R58, !PT ;  /* 0x0000003a2b3c7209 */ /* 0x004fe20007810000 */
[----:B------:R-:W-:Y:S01]  /*2110*/  FMUL.FTZ R86, R0, R67 ;  /* 0x0000004300567220 */ /* 0x000fe20000410000 */
[----:B------:R-:W-:Y:S01]  /*2120*/  ISETP.GT.AND P3, PT, R10, 0x30, PT ;  /* 0x000000300a00780c */ /* 0x000fe20003f64270 */
[C---:B------:R-:W-:Y:S01]  /*2130*/  FMUL.FTZ R85, R0.reuse, R66 ;  /* 0x0000004200557220 */ /* 0x040fe20000410000 */
[----:B------:R-:W-:Y:S01]  /*2140*/  FMNMX.FTZ R60, R45, R60, !PT ;  /* 0x0000003c2d3c7209 */ /* 0x000fe20007810000 */
[----:B------:R-:W-:Y:S01]  /*2150*/  FMUL.FTZ R66, R0, R69 ;  /* 0x0000004500427220 */ /* 0x000fe20000410000 */
[----:B------:R-:W-:Y:S01]  /*2160*/  FSEL R13, R13, -INF , P4 ;  /* 0xff8000000d0d7808 */ /* 0x000fe20002000000 */
[----:B------:R1:W-:Y:S01]  /*2170*/  MUFU.TANH R70, R63 ;  /* 0x0000003f00467308 */ /* 0x0003e20000002400 */
[----:B------:R-:W-:Y:S01]  /*2180*/  ISETP.GT.AND P4, PT, R10, 0x31, PT ;  /* 0x000000310a00780c */ /* 0x000fe20003f84270 */
[----:B------:R-:W-:Y:S01]  /*2190*/  FMUL.FTZ R64, R0, R64 ;  /* 0x0000004000407220 */ /* 0x000fe20000410000 */
[----:B---3--:R-:W-:Y:S01]  /*21a0*/  FSEL R52, R52, -INF , P5 ;  /* 0xff80000034347808 */ /* 0x008fe20002800000 */
[----:B------:R-:W-:Y:S01]  /*21b0*/  FMUL.FTZ R57, R0, R57 ;  /* 0x0000003900397220 */ /* 0x000fe20000410000 */
[----:B----4-:R-:W-:-:S02]  /*21c0*/  FSEL R14, R14, -INF , P5 ;  /* 0xff8000000e0e7808 */ /* 0x010fc40002800000 */
[----:B-----5:R-:W-:Y:S01]  /*21d0*/  FSEL R59, R44, -INF , P3 ;  /* 0xff8000002c3b7808 */ /* 0x020fe20001800000 */
[----:B------:R-:W2:Y:S01]  /*21e0*/  MUFU.TANH R41, R41 ;  /* 0x0000002900297308 */ /* 0x000ea20000002400 */
[----:B-1----:R-:W-:Y:S02]  /*21f0*/  FMNMX.FTZ R63, R47, R60, !PT ;  /* 0x0000003c2f3f7209 */ /* 0x002fe40007810000 */
[----:B------:R-:W-:Y:S02]  /*2200*/  ISETP.GT.AND P5, PT, R10, 0x38, PT ;  /* 0x000000380a00780c */ /* 0x000fe40003fa4270 */
[----:B0-----:R-:W-:-:S03]  /*2210*/  FSEL R44, R91, -INF , P4 ;  /* 0xff8000005b2c7808 */ /* 0x001fc60002000000 */
[----:B------:R-:W-:Y:S08]  /*2220*/  MUFU.TANH R46, R46 ;  /* 0x0000002e002e7308 */ /* 0x000ff00000002400 */
[----:B------:R0:W-:Y:S01]  /*2230*/  MUFU.TANH R68, R56 ;  /* 0x0000003800447308 */ /* 0x0001e20000002400 */
[----:B--2---:R-:W-:-:S07]  /*2240*/  FSEL R58, R41, -INF , P2 ;  /* 0xff800000293a7808 */ /* 0x004fce0001000000 */
[----:B------:R-:W-:Y:S01]  /*2250*/  MUFU.TANH R93, R93 ;  /* 0x0000005d005d7308 */ /* 0x000fe20000002400 */
[----:B0-----:R-:W-:Y:S02]  /*2260*/  FSEL R56, R20, -INF , P1 ;  /* 0xff80000014387808 */ /* 0x001fe40000800000 */
[----:B------:R-:W-:Y:S02]  /*2270*/  FSEL R20, R50, -INF , P2 ;  /* 0xff80000032147808 */ /* 0x000fe40001000000 */
[----:B------:R-:W-:Y:S02]  /*2280*/  FMNMX.FTZ R50, R48, R63, !PT ;  /* 0x0000003f30327209 */ /* 0x000fe40007810000 */
[----:B------:R-:W-:Y:S01]  /*2290*/  ISETP.GT.AND P2, PT, R10, 0x40, PT ;  /* 0x000000400a00780c */ /* 0x000fe20003f44270 */
[----:B------:R-:W0:Y:S01]  /*22a0*/  MUFU.TANH R15, R15 ;  /* 0x0000000f000f7308 */ /* 0x000e220000002400 */
[----:B------:R-:W-:Y:S01]  /*22b0*/  FMNMX.FTZ R60, R49, R50, !PT ;  /* 0x00000032313c7209 */ /* 0x000fe20007810000 */
[----:B------:R-:W-:-:S02]  /*22c0*/  WARPGROUP.DEPBAR.LE gsb0, 0x0 ;  /* 0x00008000000079c5 */ /* 0x000fc40000010000 */
[----:B------:R-:W-:-:S04]  /*22d0*/  FMUL.FTZ R36, R0, R36 ;  /* 0x0000002400247220 */ /* 0x000fc80000410000 */
[----:B------:R-:W-:Y:S08]  /*22e0*/  MUFU.TANH R92, R92 ;  /* 0x0000005c005c7308 */ /* 0x000ff00000002400 */
[----:B------:R-:W1:Y:S01]  /*22f0*/  MUFU.TANH R94, R94 ;  /* 0x0000005e005e7308 */ /* 0x000e620000002400 */
[----:B0-----:R-:W-:Y:S02]  /*2300*/  FSEL R15, R15, -INF , P1 ;  /* 0xff8000000f0f7808 */ /* 0x001fe40000800000 */
[----:B------:R-:W-:-:S05]  /*2310*/  ISETP.GT.AND P1, PT, R10, 0x39, PT ;  /* 0x000000390a00780c */ /* 0x000fca0003f24270 */
[----:B------:R0:W-:Y:S08]  /*2320*/  MUFU.TANH R71, R65 ;  /* 0x0000004100477308 */ /* 0x0001f00000002400 */
[----:B------:R-:W2:Y:S01]  /*2330*/  MUFU.TANH R90, R90 ;  /* 0x0000005a005a7308 */ /* 0x000ea20000002400 */
[----:B0-----:R-:W-:Y:S02]  /*2340*/  FMNMX.FTZ R65, R51, R60, !PT ;  /* 0x0000003c33417209 */ /* 0x001fe40007810000 */
[----:B-1----:R-:W-:-:S02]  /*2350*/  FSEL R50, R94, -INF , P1 ;  /* 0xff8000005e327808 */ /* 0x002fc40000800000 */
[----:B------:R-:W-:Y:S02]  /*2360*/  FMNMX.FTZ R91, R52, R65, !PT ;  /* 0x00000041345b7209 */ /* 0x000fe40007810000 */
[----:B------:R-:W-:Y:S01]  /*2370*/  FSEL R65, R92, -INF , P2 ;  /* 0xff8000005c417808 */ /* 0x000fe20001000000 */
[----:B------:R-:W0:Y:S08]  /*2380*/  MUFU.TANH R89, R89 ;  /* 0x0000005900597308 */ /* 0x000e300000002400 */
[----:B------:R1:W-:Y:S01]  /*2390*/  MUFU.TANH R67, R61 ;  /* 0x0000003d00437308 */ /* 0x0003e20000002400 */
[----:B--2---:R-:W-:-:S02]  /*23a0*/  FSEL R41, R90, -INF , P3 ;  /* 0xff8000005a297808 */ /* 0x004fc40001800000 */
[----:B------:R-:W-:-:S05]  /*23b0*/  ISETP.GT.AND P3, PT, R10, 0x41, PT ;  /* 0x000000410a00780c */ /* 0x000fca0003f64270 */
[----:B------:R-:W-:Y:S01]  /*23c0*/  MUFU.TANH R95, R95 ;  /* 0x0000005f005f7308 */ /* 0x000fe20000002400 */
[----:B-1----:R-:W-:Y:S02]  /*23d0*/  FSEL R61, R46, -INF , P4 ;  /* 0xff8000002e3d7808 */ /* 0x002fe40002000000 */
[----:B------:R-:W-:Y:S02]  /*23e0*/  FSEL R46, R93, -INF , P5 ;  /* 0xff8000005d2e7808 */ /* 0x000fe40002800000 */
[----:B------:R-:W-:Y:S02]  /*23f0*/  FMNMX.FTZ R93, R56, R91, !PT ;  /* 0x0000005b385d7209 */ /* 0x000fe40007810000 */
[----:B0-----:R-:W-:Y:S01]  /*2400*/  FSEL R63, R89, -INF , P5 ;  /* 0xff800000593f7808 */ /* 0x001fe20002800000 */
[----:B------:R-:W-:Y:S01]  /*2410*/  MUFU.TANH R53, R53 ;  /* 0x0000003500357308 */ /* 0x000fe20000002400 */
[----:B------:R-:W-:Y:S01]  /*2420*/  FMNMX.FTZ R92, R58, R93, !PT ;  /* 0x0000005d3a5c7209 */ /* 0x000fe20007810000 */
[----:B------:R-:W-:Y:S01]  /*2430*/  FMUL.FTZ R93, R0, R25 ;  /* 0x00000019005d7220 */ /* 0x000fe20000410000 */
[----:B------:R-:W-:-:S02]  /*2440*/  ISETP.GT.AND P5, PT, R10, 0x49, PT ;  /* 0x000000490a00780c */ /* 0x000fc40003fa4270 */
[----:B------:R-:W-:Y:S02]  /*2450*/  FMNMX.FTZ R94, R59, R92, !PT ;  /* 0x0000005c3b5e7209 */ /* 0x000fe40007810000 */
[----:B------:R-:W-:Y:S01]  /*2460*/  ISETP.GT.AND P4, PT, R10, 0x48, PT ;  /* 0x000000480a00780c */ /* 0x000fe20003f84270 */
[----:B------:R-:W0:Y:S01]  /*2470*/  MUFU.TANH R88, R88 ;  /* 0x0000005800587308 */ /* 0x000e220000002400 */
[----:B------:R-:W-:-:S07]  /*2480*/  FMNMX.FTZ R94, R61, R94, !PT ;  /* 0x0000005e3d5e7209 */ /* 0x000fce0007810000 */
[----:B------:R-:W-:Y:S08]  /*2490*/  MUFU.TANH R96, R96 ;  /* 0x0000006000607308 */ /* 0x000ff00000002400 */
[----:B------:R-:W1:Y:S01]  /*24a0*/  MUFU.TANH R78, R78 ;  /* 0x0000004e004e7308 */ /* 0x000e620000002400 */
[----:B0-----:R-:W-:-:S07]  /*24b0*/  FSEL R88, R88, -INF , P3 ;  /* 0xff80000058587808 */ /* 0x001fce0001800000 */
[----:B------:R-:W0:Y:S08]  /*24c0*/  MUFU.TANH R76, R76 ;  /* 0x0000004c004c7308 */ /* 0x000e300000002400 */
[----:B------:R-:W2:Y:S01]  /*24d0*/  MUFU.TANH R80, R80 ;  /* 0x0000005000507308 */ /* 0x000ea20000002400 */
[----:B-1----:R-:W-:Y:S01]  /*24e0*/  FSEL R25, R78, -INF , P5 ;  /* 0xff8000004e197808 */ /* 0x002fe20002800000 */
[----:B------:R-:W-:-:S06]  /*24f0*/  FMUL.FTZ R78, R0, R26 ;  /* 0x0000001a004e7220 */ /* 0x000fcc0000410000 */
[----:B------:R1:W-:Y:S01]  /*2500*/  MUFU.TANH R90, R66 ;  /* 0x00000042005a7308 */ /* 0x0003e20000002400 */
[----:B0-----:R-:W-:-:S07]  /*2510*/  FSEL R76, R76, -INF , P4 ;  /* 0xff8000004c4c7808 */ /* 0x001fce0002000000 */
[----:B------:R-:W0:Y:S01]  /*2520*/  MUFU.TANH R79, R79 ;  /* 0x0000004f004f7308 */ /* 0x000e220000002400 */
[----:B-1----:R-:W-:Y:S01]  /*2530*/  FMUL.FTZ R66, R0, R24 ;  /* 0x0000001800427220 */ /* 0x002fe20000410000 */
[----:B------:R-:W-:Y:S02]  /*2540*/  FSEL R24, R95, -INF , P3 ;  /* 0xff8000005f187808 */ /* 0x000fe40001800000 */
[----:B------:R-:W-:Y:S02]  /*2550*/  FMNMX.FTZ R95, R63, R94, !PT ;  /* 0x0000005e3f5f7209 */ /* 0x000fe40007810000 */
[----:B------:R-:W-:Y:S02]  /*2560*/  ISETP.GT.AND P3, PT, R10, 0x58, PT ;  /* 0x000000580a00780c */ /* 0x000fe40003f64270 */
[----:B------:R-:W1:Y:S08]  /*2570*/  MUFU.TANH R72, R72 ;  /* 0x0000004800487308 */ /* 0x000e700000002400 */
[----:B------:R3:W-:Y:S08]  /*2580*/  MUFU.TANH R69, R64 ;  /* 0x0000004000457308 */ /* 0x0007f00000002400 */
[----:B------:R-:W4:Y:S01]  /*2590*/  MUFU.TANH R97, R97 ;  /* 0x0000006100617308 */ /* 0x000f220000002400 */
[----:B---3--:R-:W-:-:S02]  /*25a0*/  FSEL R64, R53, -INF , P1 ;  /* 0xff80000035407808 */ /* 0x008fc40000800000 */
[----:B------:R-:W-:Y:S02]  /*25b0*/  ISETP.GT.AND P1, PT, R10, 0x50, PT ;  /* 0x000000500a00780c */ /* 0x000fe40003f24270 */
[----:B------:R-:W-:Y:S02]  /*25c0*/  FSEL R53, R96, -INF , P2 ;  /* 0xff80000060357808 */ /* 0x000fe40001000000 */
[----:B------:R-:W-:Y:S01]  /*25d0*/  ISETP.GT.AND P2, PT, R10, 0x51, PT ;  /* 0x000000510a00780c */ /* 0x000fe20003f44270 */
[----:B------:R-:W3:Y:S01]  /*25e0*/  MUFU.TANH R77, R77 ;  /* 0x0000004d004d7308 */ /* 0x000ee20000002400 */
[----:B--2---:R-:W-:Y:S01]  /*25f0*/  FSEL R26, R80, -INF , P1 ;  /* 0xff800000501a7808 */ /* 0x004fe20000800000 */
[----:B------:R-:W-:Y:S01]  /*2600*/  FMUL.FTZ R80, R0, R27 ;  /* 0x0000001b00507220 */ /* 0x000fe20000410000 */
[----:B0-----:R-:W-:Y:S02]  /*2610*/  FSEL R27, R79, -INF , P2 ;  /* 0xff8000004f1b7808 */ /* 0x001fe40001000000 */
[----:B-1----:R-:W-:-:S02]  /*2620*/  FSEL R72, R72, -INF , P5 ;  /* 0xff80000048487808 */ /* 0x002fc40002800000 */
[C---:B------:R-:W-:Y:S01]  /*2630*/  ISETP.GT.AND P5, PT, R10.reuse, 0x60, PT ;  /* 0x000000600a00780c */ /* 0x040fe20003fa4270 */
[----:B------:R0:W-:Y:S01]  /*2640*/  MUFU.TANH R92, R66 ;  /* 0x00000042005c7308 */ /* 0x0001e20000002400 */
[----:B----4-:R-:W-:Y:S02]  /*2650*/  FSEL R60, R97, -INF , P4 ;  /* 0xff800000613c7808 */ /* 0x010fe40002000000 */
[----:B------:R-:W-:-:S05]  /*2660*/  ISETP.GT.AND P4, PT, R10, 0x59, PT ;  /* 0x000000590a00780c */ /* 0x000fca0003f84270 */
[----:B------:R-:W-:Y:S01]  /*2670*/  MUFU.TANH R54, R54 ;  /* 0x0000003600367308 */ /* 0x000fe20000002400 */
[----:B0-----:R-:W-:Y:S02]  /*2680*/  FMNMX.FTZ R66, R64, R95, !PT ;  /* 0x0000005f40427209 */ /* 0x001fe40007810000 */
[----:B---3--:R-:W-:Y:S02]  /*2690*/  FSEL R77, R77, -INF , P1 ;  /* 0xff8000004d4d7808 */ /* 0x008fe40000800000 */
[----:B------:R-:W-:Y:S02]  /*26a0*/  FMNMX.FTZ R95, R65, R66, !PT ;  /* 0x00000042415f7209 */ /* 0x000fe40007810000 */
[----:B------:R-:W-:Y:S01]  /*26b0*/  ISETP.GT.AND P1, PT, R10, 0x61, PT ;  /* 0x000000610a00780c */ /* 0x000fe20003f24270 */
[----:B------:R-:W0:Y:S01]  /*26c0*/  MUFU.TANH R73, R73 ;  /* 0x0000004900497308 */ /* 0x000e220000002400 */
[----:B------:R-:W-:-:S04]  /*26d0*/  FMNMX.FTZ R95, R88, R95, !PT ;  /* 0x0000005f585f7209 */ /* 0x000fc80007810000 */
[----:B------:R-:W-:-:S03]  /*26e0*/  FMNMX.FTZ R79, R76, R95, !PT ;  /* 0x0000005f4c4f7209 */ /* 0x000fc60007810000 */
[----:B------:R-:W1:Y:S01]  /*26f0*/  MUFU.TANH R74, R74 ;  /* 0x0000004a004a7308 */ /* 0x000e620000002400 */
[----:B------:R-:W-:-:S07]  /*2700*/  FMNMX.FTZ R96, R72, R79, !PT ;  /* 0x0000004f48607209 */ /* 0x000fce0007810000 */
[----:B------:R-:W2:Y:S01]  /*2710*/  MUFU.TANH R82, R82 ;  /* 0x0000005200527308 */ /* 0x000ea20000002400 */
[----:B0-----:R-:W-:Y:S02]  /*2720*/  FSEL R73, R73, -INF , P2 ;  /* 0xff80000049497808 */ /* 0x001fe40001000000 */
[----:B------:R-:W-:-:S05]  /*2730*/  ISETP.GT.AND P2, PT, R10, 0x68, PT ;  /* 0x000000680a00780c */ /* 0x000fca0003f44270 */
[----:B------:R-:W0:Y:S01]  /*2740*/  MUFU.TANH R75, R75 ;  /* 0x0000004b004b7308 */ /* 0x000e220000002400 */
[----:B-1----:R-:W-:-:S07]  /*2750*/  FSEL R74, R74, -INF , P3 ;  /* 0xff8000004a4a7808 */ /* 0x002fce0001800000 */
[----:B------:R-:W1:Y:S01]  /*2760*/  MUFU.TANH R81, R81 ;  /* 0x0000005100517308 */ /* 0x000e620000002400 */
[----:B--2---:R-:W-:Y:S01]  /*2770*/  FSEL R66, R82, -INF , P3 ;  /* 0xff80000052427808 */ /* 0x004fe20001800000 */
[----:B------:R-:W-:Y:S01]  /*2780*/  FMUL.FTZ R82, R0, R28 ;  /* 0x0000001c00527220 */ /* 0x000fe20000410000 */
[----:B------:R-:W-:-:S04]  /*2790*/  ISETP.GT.AND P3, PT, R10, 0x69, PT ;  /* 0x000000690a00780c */ /* 0x000fc80003f64270 */
[----:B------:R-:W-:Y:S01]  /*27a0*/  FSEL R67, R67, -INF , P3 ;  /* 0xff80000043437808 */ /* 0x000fe20001800000 */
[----:B------:R2:W-:Y:S01]  /*27b0*/  MUFU.TANH R94, R78 ;  /* 0x0000004e005e7308 */ /* 0x0005e20000002400 */
[----:B0-----:R-:W-:-:S07]  /*27c0*/  FSEL R75, R75, -INF , P5 ;  /* 0xff8000004b4b7808 */ /* 0x001fce0002800000 */
[----:B------:R-:W0:Y:S01]  /*27d0*/  MUFU.TANH R57, R57 ;  /* 0x0000003900397308 */ /* 0x000e220000002400 */
[----:B--2---:R-:W-:Y:S02]  /*27e0*/  FSEL R78, R54, -INF , P4 ;  /* 0xff800000364e7808 */ /* 0x004fe40002000000 */
[----:B------:R-:W-:Y:S02]  /*27f0*/  FMNMX.FTZ R54, R77, R96, !PT ;  /* 0x000000604d367209 */ /* 0x000fe40007810000 */
[----:B-1----:R-:W-:Y:S01]  /*2800*/  FSEL R28, R81, -INF , P4 ;  /* 0xff800000511c7808 */ /* 0x002fe20002000000 */
[----:B------:R-:W-:Y:S01]  /*2810*/  FMUL.FTZ R81, R0, R29 ;  /* 0x0000001d00517220 */ /* 0x000fe20000410000 */
[----:B------:R-:W-:Y:S01]  /*2820*/  FMNMX.FTZ R79, R73, R54, !PT ;  /* 0x00000036494f7209 */ /* 0x000fe20007810000 */
[----:B------:R1:W-:Y:S01]  /*2830*/  MUFU.TANH R91, R99 ;  /* 0x00000063005b7308 */ /* 0x0003e20000002400 */
[----:B------:R-:W-:-:S07]  /*2840*/  ISETP.GT.AND P4, PT, R10, 0x70, PT ;  /* 0x000000700a00780c */ /* 0x000fce0003f84270 */
[----:B------:R-:W2:Y:S01]  /*2850*/  MUFU.TANH R84, R84 ;  /* 0x0000005400547308 */ /* 0x000ea20000002400 */
[----:B-1----:R-:W-:Y:S02]  /*2860*/  FMNMX.FTZ R99, R74, R79, !PT ;  /* 0x0000004f4a637209 */ /* 0x002fe40007810000 */
[----:B0-----:R-:W-:Y:S02]  /*2870*/  FSEL R79, R57, -INF , P1 ;  /* 0xff800000394f7808 */ /* 0x001fe40000800000 */
[----:B------:R-:W-:Y:S01]  /*2880*/  FSEL R57, R70, -INF , P3 ;  /* 0xff80000046397808 */ /* 0x000fe20001800000 */
[----:B------:R-:W-:Y:S01]  /*2890*/  FMUL.FTZ R70, R0, R32 ;  /* 0x0000002000467220 */ /* 0x000fe20000410000 */
[----:B------:R-:W-:Y:S01]  /*28a0*/  ISETP.GT.AND P3, PT, R10, 0x80, PT ;  /* 0x000000800a00780c */ /* 0x000fe20003f64270 */
[----:B------:R0:W-:Y:S08]  /*28b0*/  MUFU.TANH R95, R80 ;  /* 0x00000050005f7308 */ /* 0x0001f00000002400 */
[----:B------:R1:W-:Y:S01]  /*28c0*/  MUFU.TANH R96, R82 ;  /* 0x0000005200607308 */ /* 0x0003e20000002400 */
[----:B0-----:R-:W-:-:S02]  /*28d0*/  FMNMX.FTZ R80, R78, R99, !PT ;  /* 0x000000634e507209 */ /* 0x001fc40007810000 */
[----:B--2---:R-:W-:Y:S02]  /*28e0*/  FSEL R29, R84, -INF , P5 ;  /* 0xff800000541d7808 */ /* 0x004fe40002800000 */
[----:B------:R-:W-:-:S03]  /*28f0*/  ISETP.GT.AND P5, PT, R10, 0x71, PT ;  /* 0x000000710a00780c */ /* 0x000fc60003fa4270 */
[----:B------:R-:W0:Y:S01]  /*2900*/  MUFU.TANH R83, R83 ;  /* 0x0000005300537308 */ /* 0x000e220000002400 */
[----:B-1----:R-:W-:Y:S01]  /*2910*/  FMUL.FTZ R82, R0, R30 ;  /* 0x0000001e00527220 */ /* 0x002fe20000410000 */
[----:B------:R-:W-:Y:S02]  /*2920*/  FSEL R30, R68, -INF , P2 ;  /* 0xff800000441e7808 */ /* 0x000fe40001000000 */
[----:B------:R-:W-:Y:S02]  /*2930*/  FMNMX.FTZ R68, R75, R80, !PT ;  /* 0x000000504b447209 */ /* 0x000fe40007810000 */
[----:B------:R-:W-:Y:S02]  /*2940*/  FSEL R80, R62, -INF , P2 ;  /* 0xff8000003e507808 */ /* 0x000fe40001000000 */
[----:B------:R-:W1:Y:S01]  /*2950*/  MUFU.TANH R86, R86 ;  /* 0x0000005600567308 */ /* 0x000e620000002400 */
[----:B------:R-:W-:Y:S02]  /*2960*/  FSEL R71, R71, -INF , P5 ;  /* 0xff80000047477808 */ /* 0x000fe40002800000 */
[----:B------:R-:W-:-:S05]  /*2970*/  ISETP.GT.AND P2, PT, R10, 0x79, PT ;  /* 0x000000790a00780c */ /* 0x000fca0003f44270 */
[----:B------:R-:W-:Y:S01]  /*2980*/  MUFU.TANH R87, R87 ;  /* 0x0000005700577308 */ /* 0x000fe20000002400 */
[----:B0-----:R-:W-:Y:S02]  /*2990*/  FSEL R54, R83, -INF , P1 ;  /* 0xff80000053367808 */ /* 0x001fe40000800000 */
[----:B------:R-:W-:Y:S02]  /*29a0*/  ISETP.GT.AND P1, PT, R10, 0x78, PT ;  /* 0x000000780a00780c */ /* 0x000fe40003f24270 */
[----:B------:R-:W-:-:S03]  /*29b0*/  FSEL R83, R90, -INF , P2 ;  /* 0xff8000005a537808 */ /* 0x000fc60001000000 */
[----:B------:R0:W-:Y:S08]  /*29c0*/  MUFU.TANH R97, R81 ;  /* 0x0000005100617308 */ /* 0x0001f00000002400 */
[----:B------:R-:W2:Y:S01]  /*29d0*/  MUFU.TANH R85, R85 ;  /* 0x0000005500557308 */ /* 0x000ea20000002400 */
[----:B0-----:R-:W-:-:S04]  /*29e0*/  FMNMX.FTZ R81, R79, R68, !PT ;  /* 0x000000444f517209 */ /* 0x001fc80007810000 */
[----:B------:R-:W-:Y:S02]  /*29f0*/  FMNMX.FTZ R68, R80, R81, !PT ;  /* 0x0000005150447209 */ /* 0x000fe40007810000 */
[----:B------:R-:W-:Y:S01]  /*2a00*/  FSEL R81, R69, -INF , P4 ;  /* 0xff80000045517808 */ /* 0x000fe20002000000 */
[----:B------:R-:W0:Y:S01]  /*2a10*/  MUFU.TANH R93, R93 ;  /* 0x0000005d005d7308 */ /* 0x000e220000002400 */
[----:B------:R-:W-:Y:S02]  /*2a20*/  FMNMX.FTZ R84, R67, R68, !PT ;  /* 0x0000004443547209 */ /* 0x000fe40007810000 */
[----:B-1----:R-:W-:Y:S01]  /*2a30*/  FSEL R68, R86, -INF , P5 ;  /* 0xff80000056447808 */ /* 0x002fe20002800000 */
[----:B------:R-:W-:Y:S01]  /*2a40*/  FMUL.FTZ R86, R0, R33 ;  /* 0x0000002100567220 */ /* 0x000fe20000410000 */
[----:B------:R-:W-:Y:S02]  /*2a50*/  FMNMX.FTZ R84, R81, R84, !PT ;  /* 0x0000005451547209 */ /* 0x000fe40007810000 */
[----:B------:R-:W-:Y:S01]  /*2a60*/  ISETP.GT.AND P5, PT, R10, 0x88, PT ;  /* 0x000000880a00780c */ /* 0x000fe20003fa4270 */
[----:B------:R-:W1:Y:S01]  /*2a70*/  MUFU.TANH R89, R98 ;  /* 0x0000006200597308 */ /* 0x000e620000002400 */
[----:B------:R-:W-:-:S02]  /*2a80*/  FMNMX.FTZ R33, R71, R84, !PT ;  /* 0x0000005447217209 */ /* 0x000fc40007810000 */
[----:B--2---:R-:W-:Y:S02]  /*2a90*/  FSEL R32, R85, -INF , P4 ;  /* 0xff80000055207808 */ /* 0x004fe40002000000 */
[----:B------:R-:W-:Y:S02]  /*2aa0*/  ISETP.GT.AND P4, PT, R10, 0x81, PT ;  /* 0x000000810a00780c */ /* 0x000fe40003f84270 */
[----:B------:R-:W-:Y:S01]  /*2ab0*/  FSEL R84, R92, -INF , P3 ;  /* 0xff8000005c547808 */ /* 0x000fe20001800000 */
[----:B------:R2:W-:Y:S01]  /*2ac0*/  MUFU.TANH R62, R82 ;  /* 0x00000052003e7308 */ /* 0x0005e20000002400 */
[----:B0-----:R-:W-:Y:S01]  /*2ad0*/  FSEL R85, R93, -INF , P4 ;  /* 0xff8000005d557808 */ /* 0x001fe20002000000 */
[----:B------:R-:W-:-:S06]  /*2ae0*/  FMUL.FTZ R93, R0, R37 ;  /* 0x00000025005d7220 */ /* 0x000fcc0000410000 */
[----:B------:R0:W3:Y:S01]  /*2af0*/  MUFU.TANH R69, R70 ;  /* 0x0000004600457308 */ /* 0x0000e20000002400 */
[----:B--2---:R-:W-:-:S07]  /*2b00*/  FSEL R82, R87, -INF , P1 ;  /* 0xff80000057527808 */ /* 0x004fce0000800000 */
[----:B------:R2:W4:Y:S01]  /*2b10*/  MUFU.TANH R98, R86 ;  /* 0x0000005600627308 */ /* 0x0005220000002400 */
[----:B0-----:R-:W-:Y:S02]  /*2b20*/  FMNMX.FTZ R70, R82, R33, !PT ;  /* 0x0000002152467209 */ /* 0x001fe40007810000 */
[----:B-1----:R-:W-:Y:S02]  /*2b30*/  FSEL R33, R89, -INF , P1 ;  /* 0xff80000059217808 */ /* 0x002fe40000800000 */
[----:B------:R-:W-:Y:S02]  /*2b40*/  FMNMX.FTZ R87, R83, R70, !PT ;  /* 0x0000004653577209 */ /* 0x000fe40007810000 */
[----:B------:R-:W-:Y:S01]  /*2b50*/  ISETP.GT.AND P1, PT, R10, 0x89, PT ;  /* 0x000000890a00780c */ /* 0x000fe20003f24270 */
[----:B------:R0:W1:Y:S01]  /*2b60*/  MUFU.TANH R92, R36 ;  /* 0x00000024005c7308 */ /* 0x0000620000002400 */
[----:B------:R-:W-:Y:S02]  /*2b70*/  FMNMX.FTZ R90, R84, R87, !PT ;  /* 0x00000057545a7209 */ /* 0x000fe40007810000 */
[----:B--2---:R-:W-:-:S02]  /*2b80*/  FSEL R86, R96, -INF , P5 ;  /* 0xff80000060567808 */ /* 0x004fc40002800000 */
[----:B------:R-:W-:Y:S02]  /*2b90*/  FMNMX.FTZ R37, R85, R90, !PT ;  /* 0x0000005a55257209 */ /* 0x000fe40007810000 */
[----:B------:R-:W-:Y:S02]  /*2ba0*/  FSEL R70, R91, -INF , P2 ;  /* 0xff8000005b467808 */ /* 0x000fe40001000000 */
[----:B------:R-:W-:Y:S01]  /*2bb0*/  ISETP.GT.AND P2, PT, R10, 0x90, PT ;  /* 0x000000900a00780c */ /* 0x000fe20003f44270 */
[----:B------:R1:W2:Y:S01]  /*2bc0*/  MUFU.TANH R91, R93 ;  /* 0x0000005d005b7308 */ /* 0x0002a20000002400 */
[----:B------:R-:W-:Y:S02]  /*2bd0*/  FSEL R87, R97, -INF , P1 ;  /* 0xff80000061577808 */ /* 0x000fe40000800000 */
[----:B------:R-:W-:Y:S02]  /*2be0*/  FMNMX.FTZ R96, R86, R37, !PT ;  /* 0x0000002556607209 */ /* 0x000fe40007810000 */
[----:B0-----:R-:W-:-:S02]  /*2bf0*/  FSEL R36, R94, -INF , P3 ;  /* 0xff8000005e247808 */ /* 0x001fc40001800000 */
[----:B---3--:R-:W-:Y:S02]  /*2c00*/  FSEL R90, R69, -INF , P2 ;  /* 0xff800000455a7808 */ /* 0x008fe40001000000 */
[----:B------:R-:W-:Y:S02]  /*2c10*/  ISETP.GT.AND P3, PT, R10, 0x91, PT ;  /* 0x000000910a00780c */ /* 0x000fe40003f64270 */
[----:B------:R-:W-:Y:S01]  /*2c20*/  FMNMX.FTZ R69, R87, R96, !PT ;  /* 0x0000006057457209 */ /* 0x000fe20007810000 */
[----:B------:R-:W-:Y:S01]  /*2c30*/  FMUL.FTZ R96, R0, R34 ;  /* 0x0000002200607220 */ /* 0x000fe20000410000 */
[----:B------:R-:W-:Y:S02]  /*2c40*/  FSEL R37, R95, -INF , P4 ;  /* 0xff8000005f257808 */ /* 0x000fe40002000000 */
[----:B------:R-:W-:Y:S02]  /*2c50*/  ISETP.GT.AND P4, PT, R10, 0x98, PT ;  /* 0x000000980a00780c */ /* 0x000fe40003f84270 */
[----:B----4-:R-:W-:Y:S01]  /*2c60*/  FSEL R89, R98, -INF , P3 ;  /* 0xff80000062597808 */ /* 0x010fe20001800000 */
[----:B------:R-:W-:Y:S01]  /*2c70*/  FMUL.FTZ R98, R0, R38 ;  /* 0x0000002600627220 */ /* 0x000fe20000410000 */
[----:B------:R-:W-:Y:S01]  /*2c80*/  FMNMX.FTZ R94, R90, R69, !PT ;  /* 0x000000455a5e7209 */ /* 0x000fe20007810000 */
[----:B------:R-:W0:Y:S01]  /*2c90*/  MUFU.TANH R96, R96 ;  /* 0x0000006000607308 */ /* 0x000e220000002400 */
[----:B------:R-:W-:-:S02]  /*2ca0*/  FSEL R69, R62, -INF , P5 ;  /* 0xff8000003e457808 */ /* 0x000fc40002800000 */
[----:B------:R-:W-:Y:S02]  /*2cb0*/  ISETP.GT.AND P5, PT, R10, 0x99, PT ;  /* 0x000000990a00780c */ /* 0x000fe40003fa4270 */
[----:B-1----:R-:W-:Y:S02]  /*2cc0*/  FSEL R93, R92, -INF , P4 ;  /* 0xff8000005c5d7808 */ /* 0x002fe40002000000 */
[----:B------:R-:W-:Y:S01]  /*2cd0*/  FMNMX.FTZ R94, R89, R94, !PT ;  /* 0x0000005e595e7209 */ /* 0x000fe20007810000 */
[----:B------:R-:W1:Y:S01]  /*2ce0*/  MUFU.TANH R98, R98 ;  /* 0x0000006200627308 */ /* 0x000e620000002400 */
[----:B--2---:R-:W-:Y:S02]  /*2cf0*/  FSEL R91, R91, -INF , P5 ;  /* 0xff8000005b5b7808 */ /* 0x004fe40002800000 */
[----:B------:R-:W-:Y:S02]  /*2d00*/  FMNMX.FTZ R94, R93, R94, !PT ;  /* 0x0000005e5d5e7209 */ /* 0x000fe40007810000 */
[----:B------:R-:W-:-:S02]  /*2d10*/  MOV R97, UR20 ;  /* 0x0000001400617c02 */ /* 0x000fc40008000f00 */
[----:B------:R-:W-:Y:S01]  /*2d20*/  FMNMX.FTZ R10, R91, R94, !PT ;  /* 0x0000005e5b0a7209 */ /* 0x000fe20007810000 */
[----:B------:R-:W-:Y:S01]  /*2d30*/  FMUL.FTZ R94, R0, R31 ;  /* 0x0000001f005e7220 */ /* 0x000fe20000410000 */
[----:B0-----:R-:W-:-:S03]  /*2d40*/  FSEL R96, R96, -INF , P2 ;  /* 0xff80000060607808 */ /* 0x001fc60001000000 */
[----:B------:R-:W0:Y:S02]  /*2d50*/  SHFL.BFLY PT, R95, R10, 0x2, 0x1f ;  /* 0x0c401f000a5f7f89 */ /* 0x000e2400000e0000 */
[----:B------:R-:W2:Y:S01]  /*2d60*/  MUFU.TANH R94, R94 ;  /* 0x0000005e005e7308 */ /* 0x000ea20000002400 */
[----:B-1----:R-:W-:Y:S02]  /*2d70*/  FSEL R98, R98, -INF , P4 ;  /* 0xff80000062627808 */ /* 0x002fe40002000000 */
[----:B--2---:R-:W-:Y:S02]  /*2d80*/  FSEL R94, R94, -INF , P1 ;  /* 0xff8000005e5e7808 */ /* 0x004fe40000800000 */
[----:B0-----:R-:W-:-:S05]  /*2d90*/  FMNMX.FTZ R95, R10, R95, !PT ;  /* 0x0000005f0a5f7209 */ /* 0x001fca0007810000 */
[----:B------:R-:W0:Y:S02]  /*2da0*/  SHFL.BFLY PT, R62, R95, 0x1, 0x1f ;  /* 0x0c201f005f3e7f89 */ /* 0x000e2400000e0000 */
[----:B0-----:R-:W-:Y:S01]  /*2db0*/  FMNMX.FTZ R62, R95, R62, !PT ;  /* 0x0000003e5f3e7209 */ /* 0x001fe20007810000 */
[----:B------:R-:W-:-:S03]  /*2dc0*/  FMUL.FTZ R95, R0, R35 ;  /* 0x00000023005f7220 */ /* 0x000fc60000410000 */
[C---:B------:R-:W-:Y:S01]  /*2dd0*/  FSETP.NEU.FTZ.AND P6, PT, R62.reuse, -INF , PT ;  /* 0xff8000003e00780b */ /* 0x040fe20003fdd000 */
[----:B------:R-:W-:-:S01]  /*2de0*/  FFMA.FTZ R92, R62, R97, -8 ;  /* 0xc10000003e5c7423 */ /* 0x000fc20000010061 */
[----:B------:R-:W-:Y:S01]  /*2df0*/  FMUL.FTZ R97, R0, R39 ;  /* 0x0000002700617220 */ /* 0x000fe20000410000 */
[----:B------:R-:W0:Y:S03]  /*2e00*/  MUFU.TANH R95, R95 ;  /* 0x0000005f005f7308 */ /* 0x000e260000002400 */
[----:B------:R-:W-:Y:S02]  /*2e10*/  FSEL R92, R92, RZ, P6 ;  /* 0x000000ff5c5c7208 */ /* 0x000fe40003000000 */
[----:B------:R-:W-:-:S03]  /*2e20*/  LOP3.LUT P6, RZ, R120, 0x7f, RZ, 0xc0, !PT ;  /* 0x0000007f78ff7812 */ /* 0x000fc600078cc0ff */
[--C-:B------:R-:W-:Y:S01]  /*2e30*/  FFMA.FTZ R34, R43, UR20, -R92.reuse ;  /* 0x000000142b227c23 */ /* 0x100fe2000801085c */
[----:B------:R-:W-:Y:S01]  /*2e40*/  FMNMX.FTZ R43, R4, R5, !PT ;  /* 0x00000005042b7209 */ /* 0x000fe20007810000 */
[--C-:B------:R-:W-:Y:S01]  /*2e50*/  FFMA.FTZ R31, R42, UR20, -R92.reuse ;  /* 0x000000142a1f7c23 */ /* 0x100fe2000801085c */
[----:B------:R-:W-:-:S01]  /*2e60*/  FFMA.FTZ R39, R48, UR20, -R92 ;  /* 0x0000001430277c23 */ /* 0x000fc2000801085c */
        /* <DEDUP_REMOVED lines=12> */
[----:B------:R-:W1:Y:S01]  /*2f30*/  MUFU.TANH R97, R97 ;  /* 0x0000006100617308 */ /* 0x000e620000002400 */
[----:B------:R-:W-:Y:S01]  /*2f40*/  FMNMX.FTZ R48, R9, R48, !PT ;  /* 0x0000003009307209 */ /* 0x000fe20007810000 */
[--C-:B------:R-:W-:Y:S01]  /*2f50*/  FFMA.FTZ R73, R73, UR20, -R92.reuse ;  /* 0x0000001449497c23 */ /* 0x100fe2000801085c */
[----:B0-----:R-:W-:Y:S01]  /*2f60*/  FSEL R95, R95, -INF , P3 ;  /* 0xff8000005f5f7808 */ /* 0x001fe20001800000 */
[--C-:B------:R-:W-:Y:S01]  /*2f70*/  FFMA.FTZ R77, R77, UR20, -R92.reuse ;  /* 0x000000144d4d7c23 */ /* 0x100fe2000801085c */
[----:B------:R-:W-:Y:S01]  /*2f80*/  FMNMX.FTZ R45, R11, R48, !PT ;  /* 0x000000300b2d7209 */ /* 0x000fe20007810000 */
[--C-:B------:R-:W-:Y:S01]  /*2f90*/  FFMA.FTZ R75, R75, UR20, -R92.reuse ;  /* 0x000000144b4b7c23 */ /* 0x100fe2000801085c */
[----:B------:R-:W-:-:S01]  /*2fa0*/  FFMA.FTZ R72, R72, UR20, -R92 ;  /* 0x0000001448487c23 */ /* 0x000fc2000801085c */
[----:B------:R-:W-:Y:S01]  /*2fb0*/  MUFU.EX2 R10, R10 ;  /* 0x0000000a000a7308 */ /* 0x000fe20000000800 */
[----:B------:R-:W-:Y:S01]  /*2fc0*/  FMNMX.FTZ R48, R12, R45, !PT ;  /* 0x0000002d0c307209 */ /* 0x000fe20007810000 */
[----:B------:R-:W-:-:S03]  /*2fd0*/  FFMA.FTZ R45, R56, UR20, -R92 ;  /* 0x00000014382d7c23 */ /* 0x000fc6000801085c */
[----:B------:R-:W-:-:S03]  /*2fe0*/  FMNMX.FTZ R47, R13, R48, !PT ;  /* 0x000000300d2f7209 */ /* 0x000fc60007810000 */
[----:B------:R-:W-:Y:S01]  /*2ff0*/  MUFU.EX2 R21, R21 ;  /* 0x0000001500157308 */ /* 0x000fe20000000800 */
[----:B------:R-:W-:Y:S02]  /*3000*/  FMNMX.FTZ R48, R14, R47, !PT ;  /* 0x0000002f0e307209 */ /* 0x000fe40007810000 */
[----:B-1----:R-:W-:Y:S02]  /*3010*/  FSEL R97, R97, -INF , P5 ;  /* 0xff80000061617808 */ /* 0x002fe40002800000 */
[----:B------:R-:W-:-:S03]  /*3020*/  FMNMX.FTZ R47, R15, R48, !PT ;  /* 0x000000300f2f7209 */ /* 0x000fc60007810000 */
[----:B------:R0:W-:Y:S01]  /*3030*/  MUFU.EX2 R48, R58 ;  /* 0x0000003a00307308 */ /* 0x0001e20000000800 */
[----:B------:R-:W-:Y:S01]  /*3040*/  FMNMX.FTZ R52, R20, R47, !PT ;  /* 0x0000002f14347209 */ /* 0x000fe20007810000 */
[----:B------:R-:W-:-:S03]  /*3050*/  FFMA.FTZ R47, R59, UR20, -R92 ;  /* 0x000000143b2f7c23 */ /* 0x000fc6000801085c */
[----:B------:R-:W-:Y:S01]  /*3060*/  FMNMX.FTZ R49, R41, R52, !PT ;  /* 0x0000003429317209 */ /* 0x000fe20007810000 */
[----:B------:R-:W-:-:S01]  /*3070*/  FFMA.FTZ R52, R61, UR20, -R92 ;  /* 0x000000143d347c23 */ /* 0x000fc2000801085c */
[----:B------:R-:W-:Y:S01]  /*3080*/  FFMA.FTZ R61, R76, UR20, -R92 ;  /* 0x000000144c3d7c23 */ /* 0x000fe2000801085c */
[----:B------:R-:W-:Y:S01]  /*3090*/  MUFU.EX2 R31, R31 ;  /* 0x0000001f001f7308 */ /* 0x000fe20000000800 */
[----:B------:R-:W-:-:S04]  /*30a0*/  FMNMX.FTZ R49, R44, R49, !PT ;  /* 0x000000312c317209 */ /* 0x000fc80007810000 */
[----:B------:R-:W-:-:S03]  /*30b0*/  FMNMX.FTZ R49, R46, R49, !PT ;  /* 0x000000312e317209 */ /* 0x000fc60007810000 */
[----:B------:R-:W1:Y:S01]  /*30c0*/  MUFU.EX2 R34, R34 ;  /* 0x0000002200227308 */ /* 0x000e620000000800 */
[----:B------:R-:W-:Y:S01]  /*30d0*/  FMNMX.FTZ R56, R50, R49, !PT ;  /* 0x0000003132387209 */ /* 0x000fe20007810000 */
[----:B------:R-:W-:-:S03]  /*30e0*/  FFMA.FTZ R49, R63, UR20, -R92 ;  /* 0x000000143f317c23 */ /* 0x000fc6000801085c */
[----:B------:R-:W-:Y:S01]  /*30f0*/  FMNMX.FTZ R51, R53, R56, !PT ;  /* 0x0000003835337209 */ /* 0x000fe20007810000 */
[----:B------:R-:W-:-:S02]  /*3100*/  FFMA.FTZ R56, R64, UR20, -R92 ;  /* 0x0000001440387c23 */ /* 0x000fc4000801085c */
[----:B------:R-:W-:Y:S01]  /*3110*/  MUFU.EX2 R35, R35 ;  /* 0x0000002300237308 */ /* 0x000fe20000000800 */
[----:B------:R-:W-:-:S04]  /*3120*/  FMNMX.FTZ R51, R24, R51, !PT ;  /* 0x0000003318337209 */ /* 0x000fc80007810000 */
[----:B0-----:R-:W-:-:S03]  /*3130*/  FMNMX.FTZ R58, R60, R51, !PT ;  /* 0x000000333c3a7209 */ /* 0x001fc60007810000 */
[----:B------:R-:W-:Y:S01]  /*3140*/  MUFU.EX2 R38, R38 ;  /* 0x0000002600267308 */ /* 0x000fe20000000800 */
[----:B------:R-:W-:Y:S02]  /*3150*/  FMNMX.FTZ R51, R25, R58, !PT ;  /* 0x0000003a19337209 */ /* 0x000fe40007810000 */
[----:B-1----:R-:W-:Y:S02]  /*3160*/  F2FP.SATFINITE.E4M3.F32.PACK_AB_MERGE_C R152, R34, R31, RZ ;  /* 0x0000001f2298723e */ /* 0x002fe400048070ff */
[----:B------:R-:W-:Y:S02]  /*3170*/  FMNMX.FTZ R58, R26, R51, !PT ;  /* 0x000000331a3a7209 */ /* 0x000fe40007810000 */
[----:B------:R-:W-:Y:S01]  /*3180*/  F2FP.SATFINITE.E4M3.F32.PACK_AB_MERGE_C R152, R21, R10, R152 ;  /* 0x0000000a1598723e */ /* 0x000fe20004807098 */
[----:B------:R-:W-:Y:S01]  /*3190*/  MUFU.EX2 R51, R65 ;  /* 0x0000004100337308 */ /* 0x000fe20000000800 */
[----:B------:R-:W-:Y:S01]  /*31a0*/  FMNMX.FTZ R59, R27, R58, !PT ;  /* 0x0000003a1b3b7209 */ /* 0x000fe20007810000 */
[--C-:B------:R-:W-:Y:S01]  /*31b0*/  FFMA.FTZ R58, R88, UR20, -R92.reuse ;  /* 0x00000014583a7c23 */ /* 0x100fe2000801085c */
[----:B------:R-:W-:-:S02]  /*31c0*/  FFMA.FTZ R88, R74, UR20, -R92 ;  /* 0x000000144a587c23 */ /* 0x000fc4000801085c */
[----:B------:R-:W-:-:S03]  /*31d0*/  FMNMX.FTZ R59, R66, R59, !PT ;  /* 0x0000003b423b7209 */ /* 0x000fc60007810000 */
[----:B------:R-:W-:Y:S01]  /*31e0*/  MUFU.EX2 R39, R39 ;  /* 0x0000002700277308 */ /* 0x000fe20000000800 */
[----:B------:R-:W-:-:S04]  /*31f0*/  FMNMX.FTZ R64, R28, R59, !PT ;  /* 0x0000003b1c407209 */ /* 0x000fc80007810000 */
[----:B------:R-:W-:-:S03]  /*3200*/  FMNMX.FTZ R59, R29, R64, !PT ;  /* 0x000000401d3b7209 */ /* 0x000fc60007810000 */
[----:B------:R-:W0:Y:S01]  /*3210*/  MUFU.EX2 R40, R40 ;  /* 0x0000002800287308 */ /* 0x000e220000000800 */
[----:B------:R-:W-:-:S04]  /*3220*/  FMNMX.FTZ R59, R54, R59, !PT ;  /* 0x0000003b363b7209 */ /* 0x000fc80007810000 */
[----:B------:R-:W-:-:S03]  /*3230*/  FMNMX.FTZ R64, R30, R59, !PT ;  /* 0x0000003b1e407209 */ /* 0x000fc60007810000 */
[----:B------:R-:W-:Y:S01]  /*3240*/  MUFU.EX2 R42, R42 ;  /* 0x0000002a002a7308 */ /* 0x000fe20000000800 */
[----:B------:R-:W-:-:S04]  /*3250*/  FMNMX.FTZ R59, R57, R64, !PT ;  /* 0x00000040393b7209 */ /* 0x000fc80007810000 */
[----:B------:R-:W-:-:S03]  /*3260*/  FMNMX.FTZ R63, R32, R59, !PT ;  /* 0x0000003b203f7209 */ /* 0x000fc60007810000 */
[----:B------:R1:W-:Y:S01]  /*3270*/  MUFU.EX2 R59, R77 ;  /* 0x0000004d003b7308 */ /* 0x0003e20000000800 */
[----:B------:R-:W-:Y:S02]  /*3280*/  FMNMX.FTZ R64, R68, R63, !PT ;  /* 0x0000003f44407209 */ /* 0x000fe40007810000 */
[----:B0-----:R-:W-:Y:S02]  /*3290*/  F2FP.SATFINITE.E4M3.F32.PACK_AB_MERGE_C R154, R40, R39, RZ ;  /* 0x00000027289a723e */ /* 0x001fe400048070ff */
[----:B------:R-:W-:Y:S02]  /*32a0*/  FMNMX.FTZ R63, R33, R64, !PT ;  /* 0x00000040213f7209 */ /* 0x000fe40007810000 */
[----:B------:R-:W-:Y:S01]  /*32b0*/  F2FP.SATFINITE.E4M3.F32.PACK_AB_MERGE_C R154, R38, R35, R154 ;  /* 0x00000023269a723e */ /* 0x000fe2000480709a */
[----:B------:R0:W-:Y:S01]  /*32c0*/  MUFU.EX2 R64, R73 ;  /* 0x0000004900407308 */ /* 0x0001e20000000800 */
[----:B------:R-:W-:Y:S01]  /*32d0*/  FMNMX.FTZ R63, R70, R63, !PT ;  /* 0x0000003f463f7209 */ /* 0x000fe20007810000 */
[----:B-1----:R-:W-:-:S03]  /*32e0*/  FFMA.FTZ R77, R78, UR20, -R92 ;  /* 0x000000144e4d7c23 */ /* 0x002fc6000801085c */
[----:B------:R-:W-:-:S03]  /*32f0*/  FMNMX.FTZ R74, R36, R63, !PT ;  /* 0x0000003f244a7209 */ /* 0x000fc60007810000 */
[----:B------:R-:W-:Y:S01]  /*3300*/  MUFU.EX2 R63, R88 ;  /* 0x00000058003f7308 */ /* 0x000fe20000000800 */
[----:B------:R-:W-:-:S04]  /*3310*/  FMNMX.FTZ R74, R37, R74, !PT ;  /* 0x0000004a254a7209 */ /* 0x000fc80007810000 */
[----:B------:R-:W-:-:S03]  /*3320*/  FMNMX.FTZ R65, R69, R74, !PT ;  /* 0x0000004a45417209 */ /* 0x000fc60007810000 */
[----:B------:R1:W-:Y:S01]  /*3330*/  MUFU.EX2 R74, R77 ;  /* 0x0000004d004a7308 */ /* 0x0003e20000000800 */
[----:B------:R-:W-:-:S04]  /*3340*/  FMNMX.FTZ R65, R94, R65, !PT ;  /* 0x000000415e417209 */ /* 0x000fc80007810000 */
[----:B------:R-:W-:-:S03]  /*3350*/  FMNMX.FTZ R76, R96, R65, !PT ;  /* 0x00000041604c7209 */ /* 0x000fc60007810000 */
[----:B------:R2:W-:Y:S01]  /*3360*/  MUFU.EX2 R65, R75 ;  /* 0x0000004b00417308 */ /* 0x0005e20000000800 */
[----:B0-----:R-:W-:Y:S01]  /*3370*/  FMNMX.FTZ R73, R95, R76, !PT ;  /* 0x0000004c5f497209 */ /* 0x001fe20007810000 */
[--C-:B------:R-:W-:Y:S01]  /*3380*/  FFMA.FTZ R76, R79, UR20, -R92.reuse ;  /* 0x000000144f4c7c23 */ /* 0x100fe2000801085c */
[----:B------:R-:W-:-:S01]  /*3390*/  FFMA.FTZ R79, R86, UR20, -R92 ;  /* 0x00000014564f7c23 */ /* 0x000fc2000801085c */
[--C-:B------:R-:W-:Y:S01]  /*33a0*/  FFMA.FTZ R86, R87, UR20, -R92.reuse ;  /* 0x0000001457567c23 */ /* 0x100fe2000801085c */
[----:B------:R-:W-:Y:S01]  /*33b0*/  FMNMX.FTZ R78, R98, R73, !PT ;  /* 0x00000049624e7209 */ /* 0x000fe20007810000 */
[--C-:B------:R-:W-:Y:S01]  /*33c0*/  FFMA.FTZ R73, R80, UR20, -R92.reuse ;  /* 0x0000001450497c23 */ /* 0x100fe2000801085c */
[----:B------:R-:W-:-:S01]  /*33d0*/  FFMA.FTZ R80, R71, UR20, -R92 ;  /* 0x0000001447507c23 */ /* 0x000fc2000801085c */
[--C-:B------:R-:W-:Y:S01]  /*33e0*/  FFMA.FTZ R71, R82, UR20, -R92.reuse ;  /* 0x0000001452477c23 */ /* 0x100fe2000801085c */
[----:B-1----:R-:W-:Y:S01]  /*33f0*/  FMNMX.FTZ R77, R97, R78, !PT ;  /* 0x0000004e614d7209 */ /* 0x002fe20007810000 */
[--C-:B------:R-:W-:Y:S01]  /*3400*/  FFMA.FTZ R78, R67, UR20, -R92.reuse ;  /* 0x00000014434e7c23 */ /* 0x100fe2000801085c */
[----:B--2---:R-:W-:-:S01]  /*3410*/  FFMA.FTZ R75, R81, UR20, -R92 ;  /* 0x00000014514b7c23 */ /* 0x004fc2000801085c */
[--C-:B------:R-:W-:Y:S01]  /*3420*/  FFMA.FTZ R81, R90, UR20, -R92.reuse ;  /* 0x000000145a517c23 */ /* 0x100fe2000801085c */
[----:B------:R-:W-:Y:S01]  /*3430*/  IMAD.U32 R90, RZ, RZ, UR20 ;  /* 0x00000014ff5a7e24 */ /* 0x000fe2000f8e00ff */
[----:B------:R-:W0:Y:S01]  /*3440*/  SHFL.BFLY PT, R88, R77, 0x2, 0x1f ;  /* 0x0c401f004d587f89 */ /* 0x000e2200000e0000 */
[----:B------:R-:W-:-:S01]  /*3450*/  FFMA.FTZ R82, R83, UR20, -R92 ;  /* 0x0000001453527c23 */ /* 0x000fc2000801085c */
[--C-:B------:R-:W-:Y:S01]  /*3460*/  FFMA.FTZ R83, R93, UR20, -R92.reuse ;  /* 0x000000145d537c23 */ /* 0x100fe2000801085c */
[----:B------:R-:W-:Y:S08]  /*3470*/  MUFU.EX2 R43, R43 ;  /* 0x0000002b002b7308 */ /* 0x000ff00000000800 */
[----:B------:R-:W1:Y:S08]  /*3480*/  MUFU.EX2 R45, R45 ;  /* 0x0000002d002d7308 */ /* 0x000e700000000800 */
[----:B------:R-:W-:Y:S01]  /*3490*/  MUFU.EX2 R47, R47 ;  /* 0x0000002f002f7308 */ /* 0x000fe20000000800 */
[----:B0-----:R-:W-:Y:S01]  /*34a0*/  FMNMX.FTZ R88, R77, R88, !PT ;  /* 0x000000584d587209 */ /* 0x001fe20007810000 */
[--C-:B------:R-:W-:Y:S01]  /*34b0*/  FFMA.FTZ R77, R84, UR20, -R92.reuse ;  /* 0x00000014544d7c23 */ /* 0x100fe2000801085c */
[----:B------:R-:W-:-:S05]  /*34c0*/  FFMA.FTZ R84, R85, UR20, -R92 ;  /* 0x0000001455547c23 */ /* 0x000fca000801085c */
[----:B------:R-:W-:Y:S01]  /*34d0*/  MUFU.EX2 R52, R52 ;  /* 0x0000003400347308 */ /* 0x000fe20000000800 */
[----:B-1----:R-:W-:Y:S01]  /*34e0*/  F2FP.SATFINITE.E4M3.F32.PACK_AB_MERGE_C R148, R48, R45, RZ ;  /* 0x0000002d3094723e */ /* 0x002fe200048070ff */
[----:B------:R-:W0:Y:S03]  /*34f0*/  SHFL.BFLY PT, R67, R88, 0x1, 0x1f ;  /* 0x0c201f0058437f89 */ /* 0x000e2600000e0000 */
[----:B------:R-:W-:-:S03]  /*3500*/  F2FP.SATFINITE.E4M3.F32.PACK_AB_MERGE_C R148, R43, R42, R148 ;  /* 0x0000002a2b94723e */ /* 0x000fc60004807094 */
[----:B------:R-:W-:Y:S08]  /*3510*/  MUFU.EX2 R49, R49 ;  /* 0x0000003100317308 */ /* 0x000ff00000000800 */
[----:B------:R-:W1:Y:S08]  /*3520*/  MUFU.EX2 R56, R56 ;  /* 0x0000003800387308 */ /* 0x000e700000000800 */
[----:B------:R-:W-:Y:S01]  /*3530*/  MUFU.EX2 R58, R58 ;  /* 0x0000003a003a7308 */ /* 0x000fe20000000800 */
[----:B0-----:R-:W-:Y:S01]  /*3540*/  FMNMX.FTZ R67, R88, R67, !PT ;  /* 0x0000004358437209 */ /* 0x001fe20007810000 */
[----:B------:R-:W-:-:S03]  /*3550*/  FFMA.FTZ R88, R89, UR20, -R92 ;  /* 0x0000001459587c23 */ /* 0x000fc6000801085c */
[C---:B------:R-:W-:Y:S01]  /*3560*/  FSETP.NEU.FTZ.AND P1, PT, R67.reuse, -INF , PT ;  /* 0xff8000004300780b */ /* 0x040fe20003f3d000 */
[----:B------:R-:W-:-:S01]  /*3570*/  FFMA.FTZ R85, R67, R90, -8 ;  /* 0xc100000043557423 */ /* 0x000fc2000001005a */
[----:B------:R-:W-:Y:S01]  /*3580*/  FFMA.FTZ R90, R91, UR20, -R92 ;  /* 0x000000145b5a7c23 */ /* 0x000fe2000801085c */
[----:B------:R-:W-:Y:S01]  /*3590*/  MUFU.EX2 R61, R61 ;  /* 0x0000003d003d7308 */ /* 0x000fe20000000800 */
[----:B-1----:R-:W-:Y:S02]  /*35a0*/  F2FP.SATFINITE.E4M3.F32.PACK_AB_MERGE_C R150, R56, R49, RZ ;  /* 0x000000313896723e */ /* 0x002fe400048070ff */
[----:B------:R-:W-:Y:S02]  /*35b0*/  FSEL R85, R85, RZ, P1 ;  /* 0x000000ff55557208 */ /* 0x000fe40000800000 */
[----:B------:R-:W-:Y:S02]  /*35c0*/  PLOP3.LUT P1, PT, PT, PT, UP0, 0x80, 0x0 ;  /* 0x000000000000781c */ /* 0x000fe40003f2f008 */
[----:B------:R-:W-:Y:S01]  /*35d0*/  F2FP.SATFINITE.E4M3.F32.PACK_AB_MERGE_C R150, R52, R47, R150 ;  /* 0x0000002f3496723e */ /* 0x000fe20004807096 */
[----:B------:R-:W-:-:S01]  /*35e0*/  FFMA.FTZ R4, R4, UR20, -R85 ;  /* 0x0000001404047c23 */ /* 0x000fc20008010855 */
[--C-:B------:R-:W-:Y:S01]  /*35f0*/  FFMA.FTZ R5, R5, UR20, -R85.reuse ;  /* 0x0000001405057c23 */ /* 0x100fe20008010855 */
[----:B------:R-:W-:-:S01]  /*3600*/  FFMA.FTZ R87, R6, UR20, -R85 ;  /* 0x0000001406577c23 */ /* 0x000fc20008010855 */
[--C-:B------:R-:W-:Y:S01]  /*3610*/  FFMA.FTZ R92, R7, UR20, -R85.reuse ;  /* 0x00000014075c7c23 */ /* 0x100fe20008010855 */
[----:B------:R-:W-:-:S01]  /*3620*/  FFMA.FTZ R6, R8, UR20, -R85 ;  /* 0x0000001408067c23 */ /* 0x000fc20008010855 */
[--C-:B------:R-:W-:Y:S01]  /*3630*/  FFMA.FTZ R7, R9, UR20, -R85.reuse ;  /* 0x0000001409077c23 */ /* 0x100fe20008010855 */
[----:B------:R-:W-:Y:S01]  /*3640*/  MUFU.EX2 R4, R4 ;  /* 0x0000000400047308 */ /* 0x000fe20000000800 */
[----:B------:R-:W-:-:S01]  /*3650*/  FFMA.FTZ R9, R14, UR20, -R85 ;  /* 0x000000140e097c23 */ /* 0x000fc20008010855 */
[--C-:B------:R-:W-:Y:S01]  /*3660*/  FFMA.FTZ R14, R53, UR20, -R85.reuse ;  /* 0x00000014350e7c23 */ /* 0x100fe20008010855 */
[----:B------:R-:W-:-:S01]  /*3670*/  FFMA.FTZ R53, R25, UR20, -R85 ;  /* 0x0000001419357c23 */ /* 0x000fc20008010855 */
[--C-:B------:R-:W-:Y:S01]  /*3680*/  FFMA.FTZ R89, R11, UR20, -R85.reuse ;  /* 0x000000140b597c23 */ /* 0x100fe20008010855 */
[----:B------:R-:W-:-:S01]  /*3690*/  FFMA.FTZ R100, R12, UR20, -R85 ;  /* 0x000000140c647c23 */ /* 0x000fc20008010855 */
[--C-:B------:R-:W-:Y:S01]  /*36a0*/  FFMA.FTZ R25, R27, UR20, -R85.reuse ;  /* 0x000000141b197c23 */ /* 0x100fe20008010855 */
[----:B------:R-:W-:-:S01]  /*36b0*/  FFMA.FTZ R12, R44, UR20, -R85 ;  /* 0x000000142c0c7c23 */ /* 0x000fc20008010855 */
[----:B------:R-:W0:Y:S01]  /*36c0*/  MUFU.EX2 R5, R5 ;  /* 0x0000000500057308 */ /* 0x000e220000000800 */
[----:B------:R-:W-:-:S01]  /*36d0*/  FFMA.FTZ R27, R28, UR20, -R85 ;  /* 0x000000141c1b7c23 */ /* 0x000fc20008010855 */
[----:B------:R-:W-:Y:S01]  /*36e0*/  FFMA.FTZ R44, R50, UR20, -R85 ;  /* 0x00000014322c7c23 */ /* 0x000fe20008010855 */
[----:B------:R-:W-:-:S01]  /*36f0*/  FADD.FTZ R28, R10, R21 ;  /* 0x000000150a1c7221 */ /* 0x000fc20000010000 */
[--C-:B------:R-:W-:Y:S01]  /*3700*/  FFMA.FTZ R8, R13, UR20, -R85.reuse ;  /* 0x000000140d087c23 */ /* 0x100fe20008010855 */
[----:B------:R-:W-:-:S01]  /*3710*/  FFMA.FTZ R11, R41, UR20, -R85 ;  /* 0x00000014290b7c23 */ /* 0x000fc20008010855 */
[----:B------:R-:W-:Y:S01]  /*3720*/  FFMA.FTZ R13, R15, UR20, -R85 ;  /* 0x000000140f0d7c23 */ /* 0x000fe20008010855 */
[----:B------:R-:W-:-:S01]  /*3730*/  FADD.FTZ R91, R31, R28 ;  /* 0x0000001c1f5b7221 */ /* 0x000fc20000010000 */
[----:B------:R-:W1:Y:S01]  /*3740*/  MUFU.EX2 R87, R87 ;  /* 0x0000005700577308 */ /* 0x000e620000000800 */
[----:B------:R-:W-:-:S01]  /*3750*/  FFMA.FTZ R41, R46, UR20, -R85 ;  /* 0x000000142e297c23 */ /* 0x000fc20008010855 */
[--C-:B------:R-:W-:Y:S01]  /*3760*/  FFMA.FTZ R46, R60, UR20, -R85.reuse ;  /* 0x000000143c2e7c23 */ /* 0x100fe20008010855 */
[----:B------:R-:W-:-:S01]  /*3770*/  FFMA.FTZ R29, R29, UR20, -R85 ;  /* 0x000000141d1d7c23 */ /* 0x000fc20008010855 */
[----:B------:R-:W-:Y:S01]  /*3780*/  FFMA.FTZ R20, R20, UR20, -R85 ;  /* 0x0000001414147c23 */ /* 0x000fe20008010855 */
[----:B------:R-:W-:-:S02]  /*3790*/  @!P6 VIADD R28, R3, 0x13240 ;  /* 0x00013240031ce836 */ /* 0x000fc40000000000 */
[--C-:B------:R-:W-:Y:S01]  /*37a0*/  FFMA.FTZ R15, R24, UR20, -R85.reuse ;  /* 0x00000014180f7c23 */ /* 0x100fe20008010855 */
[----:B------:R-:W-:-:S01]  /*37b0*/  FFMA.FTZ R24, R26, UR20, -R85 ;  /* 0x000000141a187c23 */ /* 0x000fc20008010855 */
[----:B------:R-:W2:Y:S01]  /*37c0*/  MUFU.EX2 R92, R92 ;  /* 0x0000005c005c7308 */ /* 0x000ea20000000800 */
[----:B0-----:R-:W-:-:S01]  /*37d0*/  FADD.FTZ R50, R4, R5 ;  /* 0x0000000504327221 */ /* 0x001fc20000010000 */
[----:B------:R-:W-:Y:S01]  /*37e0*/  @!P6 PRMT R28, RZ, 0x654, R28 ;  /* 0x00000654ff1ce816 */ /* 0x000fe2000000001c */
[----:B------:R-:W-:-:S01]  /*37f0*/  FFMA.FTZ R54, R54, UR20, -R85 ;  /* 0x0000001436367c23 */ /* 0x000fc20008010855 */
[--C-:B------:R-:W-:Y:S01]  /*3800*/  FFMA.FTZ R26, R66, UR20, -R85.reuse ;  /* 0x00000014421a7c23 */ /* 0x100fe20008010855 */
[----:B------:R-:W-:-:S01]  /*3810*/  FFMA.FTZ R57, R57, UR20, -R85 ;  /* 0x0000001439397c23 */ /* 0x000fc20008010855 */
[----:B------:R0:W-:Y:S01]  /*3820*/  @!P6 SYNCS.ARRIVE.TRANS64.RED.A1T0 RZ, [R28+URZ], RZ ;  /* 0x000000ff1cffe9a7 */ /* 0x0001e2000810043f */
[----:B------:R-:W-:-:S01]  /*3830*/  FFMA.FTZ R30, R30, UR20, -R85 ;  /* 0x000000141e1e7c23 */ /* 0x000fc20008010855 */
[----:B------:R-:W3:Y:S01]  /*3840*/  MUFU.EX2 R6, R6 ;  /* 0x0000000600067308 */ /* 0x000ee20000000800 */
[----:B-1----:R-:W-:-:S01]  /*3850*/  FADD.FTZ R93, R87, R50 ;  /* 0x00000032575d7221 */ /* 0x002fc20000010000 */
[----:B------:R-:W-:Y:S01]  /*3860*/  FADD.FTZ R50, R34, R91 ;  /* 0x0000005b22327221 */ /* 0x000fe20000010000 */
[----:B------:R-:W-:-:S01]  /*3870*/  FFMA.FTZ R68, R68, UR20, -R85 ;  /* 0x0000001444447c23 */ /* 0x000fc20008010855 */
[--C-:B------:R-:W-:Y:S01]  /*3880*/  FFMA.FTZ R70, R70, UR20, -R85.reuse ;  /* 0x0000001446467c23 */ /* 0x100fe20008010855 */
[----:B------:R-:W-:-:S01]  /*3890*/  FFMA.FTZ R36, R36, UR20, -R85 ;  /* 0x0000001424247c23 */ /* 0x000fc20008010855 */
[----:B------:R-:W-:Y:S01]  /*38a0*/  FADD.FTZ R91, R35, R50 ;  /* 0x00000032235b7221 */ /* 0x000fe20000010000 */
[----:B------:R-:W-:-:S01]  /*38b0*/  FFMA.FTZ R69, R69, UR20, -R85 ;  /* 0x0000001445457c23 */ /* 0x000fc20008010855 */
[----:B------:R-:W1:Y:S01]  /*38c0*/  MUFU.EX2 R7, R7 ;  /* 0x0000000700077308 */ /* 0x000e620000000800 */
[----:B--2---:R-:W-:-:S01]  /*38d0*/  FADD.FTZ R93, R92, R93 ;  /* 0x0000005d5c5d7221 */ /* 0x004fc20000010000 */
[----:B------:R-:W-:Y:S01]  /*38e0*/  FADD.FTZ R60, R38, R91 ;  /* 0x0000005b263c7221 */ /* 0x000fe20000010000 */
[----:B------:R-:W-:-:S01]  /*38f0*/  FFMA.FTZ R94, R94, UR20, -R85 ;  /* 0x000000145e5e7c23 */ /* 0x000fc20008010855 */
[--C-:B------:R-:W-:Y:S01]  /*3900*/  FFMA.FTZ R96, R96, UR20, -R85.reuse ;  /* 0x0000001460607c23 */ /* 0x100fe20008010855 */
[----:B------:R-:W-:Y:S01]  /*3910*/  F2FP.SATFINITE.E4M3.F32.PACK_AB_MERGE_C R87, R92, R87, RZ ;  /* 0x000000575c57723e */ /* 0x000fe200048070ff */
[----:B------:R-:W-:Y:S01]  /*3920*/  FADD.FTZ R91, R39, R60 ;  /* 0x0000003c275b7221 */ /* 0x000fe20000010000 */
[----:B------:R-:W-:-:S01]  /*3930*/  FFMA.FTZ R95, R95, UR20, -R85 ;  /* 0x000000145f5f7c23 */ /* 0x000fc20008010855 */
[----:B------:R-:W2:Y:S01]  /*3940*/  MUFU.EX2 R89, R89 ;  /* 0x0000005900597308 */ /* 0x000ea20000000800 */
[----:B---3--:R-:W-:-:S01]  /*3950*/  FADD.FTZ R50, R6, R93 ;  /* 0x0000005d06327221 */ /* 0x008fc20000010000 */
[----:B------:R-:W-:Y:S01]  /*3960*/  FADD.FTZ R91, R40, R91 ;  /* 0x0000005b285b7221 */ /* 0x000fe20000010000 */
[----:B------:R-:W-:Y:S01]  /*3970*/  F2FP.SATFINITE.E4M3.F32.PACK_AB_MERGE_C R153, R5, R4, R87 ;  /* 0x000000040599723e */ /* 0x000fe20004807057 */
[----:B------:R-:W-:Y:S01]  /*3980*/  FFMA.FTZ R98, R98, UR20, -R85 ;  /* 0x0000001462627c23 */ /* 0x000fe20008010855 */
[----:B------:R-:W-:-:S02]  /*3990*/  IMAD.MOV.U32 R38, RZ, RZ, R55 ;  /* 0x000000ffff267224 */ /* 0x000fc400078e0037 */
[----:B------:R-:W-:Y:S01]  /*39a0*/  IMAD.MOV.U32 R35, RZ, RZ, R55 ;  /* 0x000000ffff237224 */ /* 0x000fe200078e0037 */
[----:B------:R-:W3:Y:S01]  /*39b0*/  MUFU.EX2 R100, R100 ;  /* 0x0000006400647308 */ /* 0x000ee20000000800 */
[----:B-1----:R-:W-:-:S07]  /*39c0*/  FADD.FTZ R50, R7, R50 ;  /* 0x0000003207327221 */ /* 0x002fce0000010000 */
[----:B------:R-:W1:Y:S08]  /*39d0*/  MUFU.EX2 R8, R8 ;  /* 0x0000000800087308 */ /* 0x000e700000000800 */
[----:B------:R-:W4:Y:S08]  /*39e0*/  MUFU.EX2 R9, R9 ;  /* 0x0000000900097308 */ /* 0x000f300000000800 */
[----:B------:R-:W5:Y:S08]  /*39f0*/  MUFU.EX2 R13, R13 ;  /* 0x0000000d000d7308 */ /* 0x000f700000000800 */
[----:B------:R2:W-:Y:S08]  /*3a00*/  MUFU.EX2 R3, R29 ;  /* 0x0000001d00037308 */ /* 0x0005f00000000800 */
[----:B------:R-:W0:Y:S01]  /*3a10*/  MUFU.EX2 R20, R20 ;  /* 0x0000001400147308 */ /* 0x000e220000000800 */
[----:B--2---:R-:W-:-:S01]  /*3a20*/  FADD.FTZ R29, R89, R50 ;  /* 0x00000032591d7221 */ /* 0x004fc20000010000 */
[----:B------:R-:W-:Y:S01]  /*3a30*/  FFMA.FTZ R50, R32, UR20, -R85 ;  /* 0x0000001420327c23 */ /* 0x000fe20008010855 */
[----:B------:R-:W-:-:S01]  /*3a40*/  FADD.FTZ R32, R42, R91 ;  /* 0x0000005b2a207221 */ /* 0x000fc20000010000 */
[C---:B---3--:R-:W-:Y:S01]  /*3a50*/  F2FP.SATFINITE.E4M3.F32.PACK_AB_MERGE_C R89, R100.reuse, R89, RZ ;  /* 0x000000596459723e */ /* 0x048fe200048070ff */
[----:B------:R-:W-:-:S01]  /*3a60*/  FADD.FTZ R93, R100, R29 ;  /* 0x0000001d645d7221 */ /* 0x000fc20000010000 */
[----:B------:R-:W-:Y:S01]  /*3a70*/  MOV R42, R55 ;  /* 0x00000037002a7202 */ /* 0x000fe20000000f00 */
[----:B------:R-:W-:-:S01]  /*3a80*/  FADD.FTZ R66, R43, R32 ;  /* 0x000000202b427221 */ /* 0x000fc20000010000 */
[----:B------:R-:W2:Y:S01]  /*3a90*/  MUFU.EX2 R11, R11 ;  /* 0x0000000b000b7308 */ /* 0x000ea20000000800 */
[----:B-1----:R-:W-:-:S01]  /*3aa0*/  FADD.FTZ R60, R8, R93 ;  /* 0x0000005d083c7221 */ /* 0x002fc20000010000 */
[----:B------:R-:W-:Y:S01]  /*3ab0*/  F2FP.SATFINITE.E4M3.F32.PACK_AB_MERGE_C R155, R7, R6, R89 ;  /* 0x00000006079b723e */ /* 0x000fe20004807059 */
[----:B------:R-:W-:-:S02]  /*3ac0*/  IMAD.MOV.U32 R43, RZ, RZ, R55 ;  /* 0x000000ffff2b7224 */ /* 0x000fc400078e0037 */
[----:B----4-:R-:W-:-:S03]  /*3ad0*/  FADD.FTZ R60, R9, R60 ;  /* 0x0000003c093c7221 */ /* 0x010fc60000010000 */
[----:B------:R-:W1:Y:S01]  /*3ae0*/  MUFU.EX2 R12, R12 ;  /* 0x0000000c000c7308 */ /* 0x000e620000000800 */
[----:B-----5:R-:W-:-:S01]  /*3af0*/  FADD.FTZ R91, R13, R60 ;  /* 0x0000003c0d5b7221 */ /* 0x020fc20000010000 */
[----:B------:R-:W-:-:S03]  /*3b00*/  FFMA.FTZ R60, R37, UR20, -R85 ;  /* 0x00000014253c7c23 */ /* 0x000fc60008010855 */
[----:B0-----:R-:W-:-:S03]  /*3b10*/  FADD.FTZ R102, R20, R91 ;  /* 0x0000005b14667221 */ /* 0x001fc60000010000 */
[----:B------:R0:W-:Y:S01]  /*3b20*/  MUFU.EX2 R28, R54 ;  /* 0x00000036001c7308 */ /* 0x0001e20000000800 */
[----:B--2---:R-:W-:-:S07]  /*3b30*/  FADD.FTZ R37, R11, R102 ;  /* 0x000000660b257221 */ /* 0x004fce0000010000 */
[----:B------:R-:W2:Y:S01]  /*3b40*/  MUFU.EX2 R41, R41 ;  /* 0x0000002900297308 */ /* 0x000ea20000000800 */
[----:B0-----:R-:W-:-:S01]  /*3b50*/  FFMA.FTZ R54, R33, UR20, -R85 ;  /* 0x0000001421367c23 */ /* 0x001fc20008010855 */
[----:B------:R-:W-:Y:S01]  /*3b60*/  FADD.FTZ R33, R45, R66 ;  /* 0x000000422d217221 */ /* 0x000fe20000010000 */
[----:B-1----:R-:W-:-:S01]  /*3b70*/  FADD.FTZ R102, R12, R37 ;  /* 0x000000250c667221 */ /* 0x002fc20000010000 */
[----:B------:R-:W-:Y:S02]  /*3b80*/  FFMA.FTZ R85, R97, UR20, -R85 ;  /* 0x0000001461557c23 */ /* 0x000fe40008010855 */
[----:B------:R-:W-:-:S01]  /*3b90*/  FADD.FTZ R66, R48, R33 ;  /* 0x0000002130427221 */ /* 0x000fc20000010000 */
[----:B------:R-:W-:Y:S01]  /*3ba0*/  IMAD.MOV.U32 R48, RZ, RZ, R55 ;  /* 0x000000ffff307224 */ /* 0x000fe200078e0037 */
[----:B------:R-:W0:Y:S02]  /*3bb0*/  MUFU.EX2 R44, R44 ;  /* 0x0000002c002c7308 */ /* 0x000e240000000800 */
[----:B------:R-:W-:-:S01]  /*3bc0*/  FADD.FTZ R33, R47, R66 ;  /* 0x000000422f217221 */ /* 0x000fc20000010000 */
[----:B------:R-:W-:-:S03]  /*3bd0*/  MOV R47, R55 ;  /* 0x00000037002f7202 */ /* 0x000fc60000000f00 */
[----:B------:R-:W-:Y:S01]  /*3be0*/  FADD.FTZ R66, R52, R33 ;  /* 0x0000002134427221 */ /* 0x000fe20000010000 */
[----:B------:R-:W-:Y:S01]  /*3bf0*/  MOV R52, R55 ;  /* 0x0000003700347202 */ /* 0x000fe20000000f00 */
[----:B------:R-:W1:Y:S02]  /*3c00*/  MUFU.EX2 R14, R14 ;  /* 0x0000000e000e7308 */ /* 0x000e640000000800 */
[----:B------:R-:W-:-:S01]  /*3c10*/  FADD.FTZ R37, R49, R66 ;  /* 0x0000004231257221 */ /* 0x000fc20000010000 */
[----:B------:R-:W-:-:S05]  /*3c20*/  IMAD.MOV.U32 R49, RZ, RZ, R55 ;  /* 0x000000ffff317224 */ /* 0x000fca00078e0037 */
[----:B------:R-:W-:Y:S08]  /*3c30*/  MUFU.EX2 R15, R15 ;  /* 0x0000000f000f7308 */ /* 0x000ff00000000800 */
[----:B------:R-:W-:Y:S08]  /*3c40*/  MUFU.EX2 R46, R46 ;  /* 0x0000002e002e7308 */ /* 0x000ff00000000800 */
[----:B------:R2:W-:Y:S08]  /*3c50*/  MUFU.EX2 R32, R57 ;  /* 0x0000003900207308 */ /* 0x0005f00000000800 */
[----:B------:R-:W3:Y:S01]  /*3c60*/  MUFU.EX2 R72, R72 ;  /* 0x0000004800487308 */ /* 0x000ee20000000800 */
[----:B--2---:R-:W-:-:S01]  /*3c70*/  FADD.FTZ R57, R41, R102 ;  /* 0x0000006629397221 */ /* 0x004fc20000010000 */
[----:B0-----:R-:W-:-:S03]  /*3c80*/  F2FP.SATFINITE.E4M3.F32.PACK_AB_MERGE_C R41, R44, R41, RZ ;  /* 0x000000292c29723e */ /* 0x001fc600048070ff */
[----:B------:R-:W-:Y:S01]  /*3c90*/  FADD.FTZ R57, R44, R57 ;  /* 0x000000392c397221 */ /* 0x000fe20000010000 */
[----:B------:R-:W-:Y:S01]  /*3ca0*/  F2FP.SATFINITE.E4M3.F32.PACK_AB_MERGE_C R151, R12, R11, R41 ;  /* 0x0000000b0c97723e */ /* 0x000fe20004807029 */
[----:B------:R-:W-:Y:S01]  /*3cb0*/  IMAD.MOV.U32 R44, RZ, RZ, R55 ;  /* 0x000000ffff2c7224 */ /* 0x000fe200078e0037 */
[----:B------:R-:W-:Y:S01]  /*3cc0*/  MUFU.EX2 R29, R30 ;  /* 0x0000001e001d7308 */ /* 0x000fe20000000800 */
[----:B-1----:R-:W-:-:S01]  /*3cd0*/  FADD.FTZ R34, R14, R57 ;  /* 0x000000390e227221 */ /* 0x002fc20000010000 */
[----:B------:R-:W-:-:S06]  /*3ce0*/  IMAD.MOV.U32 R41, RZ, RZ, R55 ;  /* 0x000000ffff297224 */ /* 0x000fcc00078e0037 */
[----:B------:R0:W-:Y:S01]  /*3cf0*/  MUFU.EX2 R30, R50 ;  /* 0x00000032001e7308 */ /* 0x0001e20000000800 */
[----:B---3--:R-:W-:-:S04]  /*3d00*/  F2FP.SATFINITE.E4M3.F32.PACK_AB_MERGE_C R136, R72, R61, RZ ;  /* 0x0000003d4888723e */ /* 0x008fc800048070ff */
[----:B------:R-:W-:-:S03]  /*3d10*/  F2FP.SATFINITE.E4M3.F32.PACK_AB_MERGE_C R136, R58, R51, R136 ;  /* 0x000000333a88723e */ /* 0x000fc60004807088 */
[----:B------:R-:W1:Y:S01]  /*3d20*/  MUFU.EX2 R53, R53 ;  /* 0x0000003500357308 */ /* 0x000e620000000800 */
[----:B0-----:R-:W-:-:S04]  /*3d30*/  FADD.FTZ R50, R56, R37 ;  /* 0x0000002538327221 */ /* 0x001fc80000010000 */
[----:B------:R-:W-:Y:S01]  /*3d40*/  FADD.FTZ R31, R51, R50 ;  /* 0x00000032331f7221 */ /* 0x000fe20000010000 */
[----:B------:R-:W-:Y:S02]  /*3d50*/  IMAD.MOV.U32 R51, RZ, RZ, R55 ;  /* 0x000000ffff337224 */ /* 0x000fe400078e0037 */
[----:B------:R-:W0:Y:S01]  /*3d60*/  MUFU.EX2 R24, R24 ;  /* 0x0000001800187308 */ /* 0x000e220000000800 */
[----:B------:R-:W-:-:S01]  /*3d70*/  FADD.FTZ R40, R58, R31 ;  /* 0x0000001f3a287221 */ /* 0x000fc20000010000 */
[----:B------:R-:W-:Y:S01]  /*3d80*/  FADD.FTZ R31, R15, R34 ;  /* 0x000000220f1f7221 */ /* 0x000fe20000010000 */
[----:B------:R-:W-:Y:S02]  /*3d90*/  IMAD.MOV.U32 R50, RZ, RZ, R55 ;  /* 0x000000ffff327224 */ /* 0x000fe400078e0037 */
[----:B------:R-:W-:Y:S01]  /*3da0*/  FADD.FTZ R39, R61, R40 ;  /* 0x000000283d277221 */ /* 0x000fe20000010000 */
[----:B------:R-:W-:-:S01]  /*3db0*/  FADD.FTZ R34, R46, R31 ;  /* 0x0000001f2e227221 */ /* 0x000fc20000010000 */
[----:B------:R-:W-:Y:S01]  /*3dc0*/  F2FP.SATFINITE.E4M3.F32.PACK_AB_MERGE_C R40, R20, R13, RZ ;  /* 0x0000000d1428723e */ /* 0x000fe200048070ff */
[----:B------:R-:W2:Y:S01]  /*3dd0*/  MUFU.EX2 R25, R25 ;  /* 0x0000001900197308 */ /* 0x000ea20000000800 */
[----:B------:R-:W-:-:S01]  /*3de0*/  FADD.FTZ R72, R72, R39 ;  /* 0x0000002748487221 */ /* 0x000fc20000010000 */
[C---:B-1----:R-:W-:Y:S01]  /*3df0*/  FADD.FTZ R39, R53.reuse, R34 ;  /* 0x0000002235277221 */ /* 0x042fe20000010000 */
[----:B------:R-:W-:Y:S01]  /*3e00*/  F2FP.SATFINITE.E4M3.F32.PACK_AB_MERGE_C R46, R53, R46, RZ ;  /* 0x0000002e352e723e */ /* 0x000fe200048070ff */
[----:B------:R-:W-:-:S02]  /*3e10*/  IMAD.MOV.U32 R53, RZ, RZ, R55 ;  /* 0x000000ffff357224 */ /* 0x000fc400078e0037 */
[----:B------:R-:W-:-:S01]  /*3e20*/  FADD.FTZ R45, R59, R72 ;  /* 0x000000483b2d7221 */ /* 0x000fc20000010000 */
[----:B------:R-:W-:Y:S01]  /*3e30*/  F2FP.SATFINITE.E4M3.F32.PACK_AB_MERGE_C R149, R9, R8, R40 ;  /* 0x000000080995723e */ /* 0x000fe20004807028 */
[----:B------:R-:W-:Y:S01]  /*3e40*/  IMAD.MOV.U32 R40, RZ, RZ, R55 ;  /* 0x000000ffff287224 */ /* 0x000fe200078e0037 */
[----:B------:R-:W1:Y:S01]  /*3e50*/  MUFU.EX2 R26, R26 ;  /* 0x0000001a001a7308 */ /* 0x000e620000000800 */
[----:B0-----:R-:W-:-:S01]  /*3e60*/  FADD.FTZ R20, R24, R39 ;  /* 0x0000002718147221 */ /* 0x001fc20000010000 */
[----:B------:R-:W-:Y:S01]  /*3e70*/  FADD.FTZ R34, R64, R45 ;  /* 0x0000002d40227221 */ /* 0x000fe20000010000 */
[----:B------:R-:W-:Y:S01]  /*3e80*/  F2FP.SATFINITE.E4M3.F32.PACK_AB_MERGE_C R137, R15, R14, R46 ;  /* 0x0000000e0f89723e */ /* 0x000fe2000480702e */
[----:B------:R-:W-:Y:S02]  /*3e90*/  IMAD.MOV.U32 R46, RZ, RZ, R55 ;  /* 0x000000ffff2e7224 */ /* 0x000fe400078e0037 */
[----:B------:R-:W-:-:S01]  /*3ea0*/  FADD.FTZ R39, R63, R34 ;  /* 0x000000223f277221 */ /* 0x000fc20000010000 */
[----:B------:R-:W-:Y:S01]  /*3eb0*/  F2FP.SATFINITE.E4M3.F32.PACK_AB_MERGE_C R63, R74, R63, RZ ;  /* 0x0000003f4a3f723e */ /* 0x000fe200048070ff */
[----:B------:R-:W0:Y:S01]  /*3ec0*/  MUFU.EX2 R27, R27 ;  /* 0x0000001b001b7308 */ /* 0x000e220000000800 */
[----:B--2---:R-:W-:-:S01]  /*3ed0*/  FADD.FTZ R13, R25, R20 ;  /* 0x00000014190d7221 */ /* 0x004fc20000010000 */
[----:B------:R-:W-:Y:S01]  /*3ee0*/  FADD.FTZ R74, R74, R39 ;  /* 0x000000274a4a7221 */ /* 0x000fe20000010000 */
[----:B------:R-:W-:Y:S01]  /*3ef0*/  F2FP.SATFINITE.E4M3.F32.PACK_AB_MERGE_C R138, R64, R59, R63 ;  /* 0x0000003b408a723e */ /* 0x000fe2000480703f */
[----:B------:R-:W-:-:S02]  /*3f00*/  IMAD.MOV.U32 R45, RZ, RZ, R55 ;  /* 0x000000ffff2d7224 */ /* 0x000fc400078e0037 */
[----:B------:R-:W-:Y:S02]  /*3f10*/  IMAD.MOV.U32 R39, RZ, RZ, R55 ;  /* 0x000000ffff277224 */ /* 0x000fe400078e0037 */
[----:B------:R-:W2:Y:S01]  /*3f20*/  MUFU.EX2 R76, R76 ;  /* 0x0000004c004c7308 */ /* 0x000ea20000000800 */
[----:B-1----:R-:W-:-:S01]  /*3f30*/  FADD.FTZ R10, R26, R13 ;  /* 0x0000000d1a0a7221 */ /* 0x002fc20000010000 */
[----:B------:R-:W-:Y:S01]  /*3f40*/  FADD.FTZ R13, R65, R74 ;  /* 0x0000004a410d7221 */ /* 0x000fe20000010000 */
[----:B------:R-:W-:-:S05]  /*3f50*/  IMAD.MOV.U32 R34, RZ, RZ, R55 ;  /* 0x000000ffff227224 */ /* 0x000fca00078e0037 */
[----:B------:R-:W1:Y:S01]  /*3f60*/  MUFU.EX2 R73, R73 ;  /* 0x0000004900497308 */ /* 0x000e620000000800 */
[----:B0-----:R-:W-:-:S01]  /*3f70*/  FADD.FTZ R10, R27, R10 ;  /* 0x0000000a1b0a7221 */ /* 0x001fc20000010000 */
[----:B------:R-:W-:Y:S02]  /*3f80*/  F2FP.SATFINITE.E4M3.F32.PACK_AB_MERGE_C R26, R27, R26, RZ ;  /* 0x0000001a1b1a723e */ /* 0x000fe400048070ff */
[----:B------:R-:W-:Y:S01]  /*3f90*/  MOV R27, R55 ;  /* 0x00000037001b7202 */ /* 0x000fe20000000f00 */
[----:B------:R-:W-:Y:S01]  /*3fa0*/  FADD.FTZ R21, R3, R10 ;  /* 0x0000000a03157221 */ /* 0x000fe20000010000 */
[----:B------:R-:W-:Y:S01]  /*3fb0*/  F2FP.SATFINITE.E4M3.F32.PACK_AB_MERGE_C R139, R25, R24, R26 ;  /* 0x00000018198b723e */ /* 0x000fe2000480701a */
[----:B------:R-:W-:Y:S01]  /*3fc0*/  IMAD.MOV.U32 R26, RZ, RZ, R55 ;  /* 0x000000ffff1a7224 */ /* 0x000fe200078e0037 */
[----:B------:R-:W0:Y:S01]  /*3fd0*/  MUFU.EX2 R78, R78 ;  /* 0x0000004e004e7308 */ /* 0x000e220000000800 */
[----:B--2---:R-:W-:-:S01]  /*3fe0*/  FADD.FTZ R10, R76, R13 ;  /* 0x0000000d4c0a7221 */ /* 0x004fc20000010000 */
[----:B------:R-:W-:Y:S01]  /*3ff0*/  FADD.FTZ R20, R28, R21 ;  /* 0x000000151c147221 */ /* 0x000fe20000010000 */
[----:B------:R-:W-:-:S02]  /*4000*/  IMAD.MOV.U32 R25, RZ, RZ, R55 ;  /* 0x000000ffff197224 */ /* 0x000fc400078e0037 */
[----:B------:R-:W-:Y:S02]  /*4010*/  IMAD.MOV.U32 R24, RZ, RZ, R55 ;  /* 0x000000ffff187224 */ /* 0x000fe400078e0037 */
[----:B------:R-:W-:-:S01]  /*4020*/  FADD.FTZ R21, R29, R20 ;  /* 0x000000141d157221 */ /* 0x000fc20000010000 */
[----:B------:R-:W-:Y:S01]  /*4030*/  F2FP.SATFINITE.E4M3.F32.PACK_AB_MERGE_C R29, R32, R29, RZ ;  /* 0x0000001d201d723e */ /* 0x000fe200048070ff */
[----:B------:R-:W2:Y:S01]  /*4040*/  MUFU.EX2 R75, R75 ;  /* 0x0000004b004b7308 */ /* 0x000ea20000000800 */
[----:B-1----:R-:W-:-:S01]  /*4050*/  FADD.FTZ R13, R73, R10 ;  /* 0x0000000a490d7221 */ /* 0x002fc20000010000 */
[----:B------:R-:W-:Y:S01]  /*4060*/  FADD.FTZ R21, R32, R21 ;  /* 0x0000001520157221 */ /* 0x000fe20000010000 */
[----:B------:R-:W-:Y:S01]  /*4070*/  F2FP.SATFINITE.E4M3.F32.PACK_AB_MERGE_C R141, R28, R3, R29 ;  /* 0x000000031c8d723e */ /* 0x000fe2000480701d */
[----:B------:R-:W-:Y:S01]  /*4080*/  IMAD.MOV.U32 R29, RZ, RZ, R55 ;  /* 0x000000ffff1d7224 */ /* 0x000fe200078e0037 */
[----:B------:R-:W-:Y:S01]  /*4090*/  MOV R32, R55 ;  /* 0x0000003700207202 */ /* 0x000fe20000000f00 */
[----:B------:R-:W-:Y:S01]  /*40a0*/  FADD.FTZ R10, R30, R21 ;  /* 0x000000151e0a7221 */ /* 0x000fe20000010000 */
[----:B------:R-:W-:Y:S01]  /*40b0*/  IMAD.MOV.U32 R28, RZ, RZ, R55 ;  /* 0x000000ffff1c7224 */ /* 0x000fe200078e0037 */
[----:B------:R-:W1:Y:S01]  /*40c0*/  MUFU.EX2 R80, R80 ;  /* 0x0000005000507308 */ /* 0x000e620000000800 */
[C---:B0-----:R-:W-:Y:S01]  /*40d0*/  F2FP.SATFINITE.E4M3.F32.PACK_AB_MERGE_C R73, R78.reuse, R73, RZ ;  /* 0x000000494e49723e */ /* 0x041fe200048070ff */
[----:B------:R-:W-:-:S03]  /*40e0*/  FADD.FTZ R78, R78, R13 ;  /* 0x0000000d4e4e7221 */ /* 0x000fc60000010000 */
[----:B------:R-:W-:-:S03]  /*40f0*/  F2FP.SATFINITE.E4M3.F32.PACK_AB_MERGE_C R140, R76, R65, R73 ;  /* 0x000000414c8c723e */ /* 0x000fc60004807049 */
[----:B------:R-:W0:Y:S01]  /*4100*/  MUFU.EX2 R33, R68 ;  /* 0x0000004400217308 */ /* 0x000e220000000800 */
[----:B--2---:R-:W-:-:S07]  /*4110*/  FADD.FTZ R13, R75, R78 ;  /* 0x0000004e4b0d7221 */ /* 0x004fce0000010000 */
[----:B------:R-:W-:Y:S01]  /*4120*/  MUFU.EX2 R71, R71 ;  /* 0x0000004700477308 */ /* 0x000fe20000000800 */
[----:B-1----:R-:W-:-:S07]  /*4130*/  FADD.FTZ R20, R80, R13 ;  /* 0x0000000d50147221 */ /* 0x002fce0000010000 */
[----:B------:R-:W1:Y:S01]  /*4140*/  MUFU.EX2 R82, R82 ;  /* 0x0000005200527308 */ /* 0x000e620000000800 */
[----:B0-----:R-:W-:-:S07]  /*4150*/  FADD.FTZ R13, R33, R10 ;  /* 0x0000000a210d7221 */ /* 0x001fce0000010000 */
[----:B------:R-:W0:Y:S08]  /*4160*/  MUFU.EX2 R54, R54 ;  /* 0x0000003600367308 */ /* 0x000e300000000800 */
[----:B------:R-:W2:Y:S01]  /*4170*/  MUFU.EX2 R37, R70 ;  /* 0x0000004600257308 */ /* 0x000ea20000000800 */
[----:B-1----:R-:W-:Y:S01]  /*4180*/  F2FP.SATFINITE.E4M3.F32.PACK_AB_MERGE_C R21, R82, R71, RZ ;  /* 0x000000475215723e */ /* 0x002fe200048070ff */
[----:B------:R-:W-:-:S03]  /*4190*/  FADD.FTZ R71, R71, R20 ;  /* 0x0000001447477221 */ /* 0x000fc60000010000 */
[----:B------:R-:W-:Y:S01]  /*41a0*/  F2FP.SATFINITE.E4M3.F32.PACK_AB_MERGE_C R142, R80, R75, R21 ;  /* 0x0000004b508e723e */ /* 0x000fe20004807015 */
[----:B------:R-:W-:-:S02]  /*41b0*/  FADD.FTZ R82, R82, R71 ;  /* 0x0000004752527221 */ /* 0x000fc40000010000 */
[----:B------:R-:W-:Y:S01]  /*41c0*/  MUFU.EX2 R79, R79 ;  /* 0x0000004f004f7308 */ /* 0x000fe20000000800 */
[----:B0-----:R-:W-:-:S07]  /*41d0*/  FADD.FTZ R10, R54, R13 ;  /* 0x0000000d360a7221 */ /* 0x001fce0000010000 */
[----:B------:R-:W0:Y:S01]  /*41e0*/  MUFU.EX2 R86, R86 ;  /* 0x0000005600567308 */ /* 0x000e220000000800 */
[----:B--2---:R-:W-:-:S01]  /*41f0*/  FADD.FTZ R10, R37, R10 ;  /* 0x0000000a250a7221 */ /* 0x004fc20000010000 */
[----:B------:R-:W-:Y:S02]  /*4200*/  F2FP.SATFINITE.E4M3.F32.PACK_AB_MERGE_C R54, R37, R54, RZ ;  /* 0x000000362536723e */ /* 0x000fe400048070ff */
[----:B------:R-:W-:Y:S02]  /*4210*/  MOV R37, R55 ;  /* 0x0000003700257202 */ /* 0x000fe40000000f00 */
[----:B------:R-:W-:Y:S01]  /*4220*/  F2FP.SATFINITE.E4M3.F32.PACK_AB_MERGE_C R143, R33, R30, R54 ;  /* 0x0000001e218f723e */ /* 0x000fe20004807036 */
[--C-:B------:R-:W-:Y:S01]  /*4230*/  IMAD.MOV.U32 R54, RZ, RZ, R55.reuse ;  /* 0x000000ffff367224 */ /* 0x100fe200078e0037 */
[----:B------:R-:W1:Y:S01]  /*4240*/  MUFU.EX2 R77, R77 ;  /* 0x0000004d004d7308 */ /* 0x000e620000000800 */
[--C-:B------:R-:W-:Y:S02]  /*4250*/  IMAD.MOV.U32 R33, RZ, RZ, R55.reuse ;  /* 0x000000ffff217224 */ /* 0x100fe400078e0037 */
[----:B------:R-:W-:-:S05]  /*4260*/  IMAD.MOV.U32 R30, RZ, RZ, R55 ;  /* 0x000000ffff1e7224 */ /* 0x000fca00078e0037 */
[----:B------:R2:W3:Y:S01]  /*4270*/  MUFU.EX2 R31, R36 ;  /* 0x00000024001f7308 */ /* 0x0004e20000000800 */
[----:B0-----:R-:W-:-:S07]  /*4280*/  F2FP.SATFINITE.E4M3.F32.PACK_AB_MERGE_C R4, R86, R79, RZ ;  /* 0x0000004f5604723e */ /* 0x001fce00048070ff */
[----:B------:R-:W0:Y:S01]  /*4290*/  MUFU.EX2 R84, R84 ;  /* 0x0000005400547308 */ /* 0x000e220000000800 */
[----:B-1----:R-:W-:-:S01]  /*42a0*/  FADD.FTZ R5, R77, R82 ;  /* 0x000000524d057221 */ /* 0x002fc20000010000 */
[----:B--2---:R-:W-:-:S06]  /*42b0*/  IMAD.MOV.U32 R36, RZ, RZ, R55 ;  /* 0x000000ffff247224 */ /* 0x004fcc00078e0037 */
[----:B------:R-:W1:Y:S01]  /*42c0*/  MUFU.EX2 R60, R60 ;  /* 0x0000003c003c7308 */ /* 0x000e620000000800 */
[----:B---3--:R-:W-:-:S07]  /*42d0*/  FADD.FTZ R7, R31, R10 ;  /* 0x0000000a1f077221 */ /* 0x008fce0000010000 */
[----:B------:R-:W2:Y:S01]  /*42e0*/  MUFU.EX2 R69, R69 ;  /* 0x0000004500457308 */ /* 0x000ea20000000800 */
[C---:B0-----:R-:W-:Y:S01]  /*42f0*/  F2FP.SATFINITE.E4M3.F32.PACK_AB_MERGE_C R144, R84.reuse, R77, R4 ;  /* 0x0000004d5490723e */ /* 0x041fe20004807004 */
[----:B------:R-:W-:-:S04]  /*4300*/  FADD.FTZ R84, R84, R5 ;  /* 0x0000000554547221 */ /* 0x000fc80000010000 */
[----:B------:R-:W-:Y:S02]  /*4310*/  FADD.FTZ R79, R79, R84 ;  /* 0x000000544f4f7221 */ /* 0x000fe40000010000 */
[----:B------:R-:W0:Y:S01]  /*4320*/  MUFU.EX2 R94, R94 ;  /* 0x0000005e005e7308 */ /* 0x000e220000000800 */
[----:B-1----:R-:W-:-:S01]  /*4330*/  FADD.FTZ R4, R60, R7 ;  /* 0x000000073c047221 */ /* 0x002fc20000010000 */
[----:B------:R-:W-:-:S06]  /*4340*/  FADD.FTZ R86, R86, R79 ;  /* 0x0000004f56567221 */ /* 0x000fcc0000010000 */
[----:B------:R-:W-:Y:S01]  /*4350*/  MUFU.EX2 R83, R83 ;  /* 0x0000005300537308 */ /* 0x000fe20000000800 */
[----:B--2---:R-:W-:-:S07]  /*4360*/  FADD.FTZ R5, R69, R4 ;  /* 0x0000000445057221 */ /* 0x004fce0000010000 */
[----:B------:R-:W1:Y:S01]  /*4370*/  MUFU.EX2 R90, R90 ;  /* 0x0000005a005a7308 */ /* 0x000e620000000800 */
[----:B0-----:R-:W-:-:S01]  /*4380*/  FADD.FTZ R5, R94, R5 ;  /* 0x000000055e057221 */ /* 0x001fc20000010000 */
[----:B------:R-:W-:-:S04]  /*4390*/  F2FP.SATFINITE.E4M3.F32.PACK_AB_MERGE_C R69, R94, R69, RZ ;  /* 0x000000455e45723e */ /* 0x000fc800048070ff */
[----:B------:R-:W-:Y:S01]  /*43a0*/  F2FP.SATFINITE.E4M3.F32.PACK_AB_MERGE_C R145, R60, R31, R69 ;  /* 0x0000001f3c91723e */ /* 0x000fe20004807045 */
[----:B------:R-:W-:Y:S01]  /*43b0*/  IMAD.MOV.U32 R31, RZ, RZ, R55 ;  /* 0x000000ffff1f7224 */ /* 0x000fe200078e0037 */
[----:B------:R-:W0:Y:S08]  /*43c0*/  MUFU.EX2 R81, R81 ;  /* 0x0000005100517308 */ /* 0x000e300000000800 */
[----:B------:R-:W2:Y:S01]  /*43d0*/  MUFU.EX2 R96, R96 ;  /* 0x0000006000607308 */ /* 0x000ea20000000800 */
[----:B-1----:R-:W-:-:S07]  /*43e0*/  F2FP.SATFINITE.E4M3.F32.PACK_AB_MERGE_C R6, R90, R83, RZ ;  /* 0x000000535a06723e */ /* 0x002fce00048070ff */
[----:B------:R-:W1:Y:S01]  /*43f0*/  MUFU.EX2 R88, R88 ;  /* 0x0000005800587308 */ /* 0x000e620000000800 */
[----:B0-----:R-:W-:-:S07]  /*4400*/  FADD.FTZ R7, R81, R86 ;  /* 0x0000005651077221 */ /* 0x001fce0000010000 */
[----:B------:R-:W0:Y:S01]  /*4410*/  MUFU.EX2 R95, R95 ;  /* 0x0000005f005f7308 */ /* 0x000e220000000800 */
[----:B--2---:R-:W-:-:S07]  /*4420*/  FADD.FTZ R4, R96, R5 ;  /* 0x0000000560047221 */ /* 0x004fce0000010000 */
[----:B------:R-:W2:Y:S01]  /*4430*/  MUFU.EX2 R98, R98 ;  /* 0x0000006200627308 */ /* 0x000ea20000000800 */
[C---:B-1----:R-:W-:Y:S01]  /*4440*/  F2FP.SATFINITE.E4M3.F32.PACK_AB_MERGE_C R146, R88.reuse, R81, R6 ;  /* 0x000000515892723e */ /* 0x042fe20004807006 */
[----:B------:R-:W-:-:S04]  /*4450*/  FADD.FTZ R88, R88, R7 ;  /* 0x0000000758587221 */ /* 0x000fc80000010000 */
[----:B------:R-:W-:Y:S02]  /*4460*/  FADD.FTZ R5, R83, R88 ;  /* 0x0000005853057221 */ /* 0x000fe40000010000 */
[----:B------:R-:W1:Y:S01]  /*4470*/  MUFU.EX2 R85, R85 ;  /* 0x0000005500557308 */ /* 0x000e620000000800 */
[----:B0-----:R-:W-:-:S01]  /*4480*/  FADD.FTZ R3, R95, R4 ;  /* 0x000000045f037221 */ /* 0x001fc20000010000 */
[----:B------:R-:W-:-:S03]  /*4490*/  FADD.FTZ R5, R90, R5 ;  /* 0x000000055a057221 */ /* 0x000fc60000010000 */
[----:B--2---:R-:W-:Y:S01]  /*44a0*/  FADD.FTZ R4, R98, R3 ;  /* 0x0000000362047221 */ /* 0x004fe20000010000 */
[----:B-1----:R-:W-:-:S03]  /*44b0*/  F2FP.SATFINITE.E4M3.F32.PACK_AB_MERGE_C R6, R85, R98, RZ ;  /* 0x000000625506723e */ /* 0x002fc600048070ff */
[----:B------:R-:W-:Y:S01]  /*44c0*/  FADD.FTZ R4, R85, R4 ;  /* 0x0000000455047221 */ /* 0x000fe20000010000 */
[----:B------:R-:W-:Y:S01]  /*44d0*/  F2FP.SATFINITE.E4M3.F32.PACK_AB_MERGE_C R147, R95, R96, R6 ;  /* 0x000000605f93723e */ /* 0x000fe20004807006 */
[----:B------:R-:W-:Y:S06]  /*44e0*/  @!P1 BRA `(.L_x_15) ;  /* 0x0000002c006c9947 */ /* 0x000fec0003800000 */
[----:B------:R-:W-:Y:S01]  /*44f0*/  IMAD.MOV.U32 R6, RZ, RZ, R67 ;  /* 0x000000ffff067224 */ /* 0x000fe200078e0043 */
[----:B------:R-:W-:Y:S02]  /*4500*/  MOV R3, R62 ;  /* 0x0000003e00037202 */ /* 0x000fe40000000f00 */
[----:B------:R-:W-:Y:S02]  /*4510*/  CS2R R54, SRZ ;  /* 0x0000000000367805 */ /* 0x000fe4000001ff00 */
[----:B------:R-:W-:Y:S02]  /*4520*/  CS2R R52, SRZ ;  /* 0x0000000000347805 */ /* 0x000fe4000001ff00 */
[----:B------:R-:W-:Y:S02]  /*4530*/  CS2R R50, SRZ ;  /* 0x0000000000327805 */ /* 0x000fe4000001ff00 */
[----:B------:R-:W-:Y:S02]  /*4540*/  CS2R R48, SRZ ;  /* 0x0000000000307805 */ /* 0x000fe4000001ff00 */
[----:B------:R-:W-:-:S02]  /*4550*/  CS2R R46, SRZ ;  /* 0x00000000002e7805 */ /* 0x000fc4000001ff00 */
[----:B------:R-:W-:Y:S02]  /*4560*/  CS2R R44, SRZ ;  /* 0x00000000002c7805 */ /* 0x000fe4000001ff00 */
        /* <DEDUP_REMOVED lines=9> */
[----:B------:R-:W-:Y:S01]  /*4600*/  CS2R R24, SRZ ;  /* 0x0000000000187805 */ /* 0x000fe2000001ff00 */
[----:B------:R-:W-:Y:S01]  /*4610*/  UIADD3 UR48, UR48, -0x2, URZ ;  /* 0xfffffffe30307890 */ /* 0x000fe2000fffe03f */
[----:B------:R-:W-:Y:S01]  /*4620*/  UMOV UR23, UR37 ;  /* 0x0000002500177c82 */ /* 0x000fe20008000000 */
[----:B------:R-:W-:Y:S01]  /*4630*/  UMOV UR22, UR39 ;  /* 0x0000002700167c82 */ /* 0x000fe20008000000 */
[----:B------:R-:W-:-:S09]  /*4640*/  ULDC UR20, c[0x0][0x988] ;  /* 0x0002620000147ab9 */ /* 0x000fd20000000800 */
.L_x_25:
[----:B------:R-:W-:-:S04]  /*4650*/  UISETP.NE.AND UP0, UPT, UR22, 0x1, UPT ;  /* 0x000000011600788c */ /* 0x000fc8000bf05270 */
[----:B------:R-:W-:-:S04]  /*4660*/  USEL UR37, URZ, 0x1, UP0 ;  /* 0x000000013f257887 */ /* 0x000fc80008000000 */
[----:B------:R-:W-:Y:S01]  /*4670*/  ULOP3.LUT UR37, UR23, UR37, URZ, 0x3c, !UPT ;  /* 0x0000002517257292 */ /* 0x000fe2000f8e3c3f */
[----:B------:R-:W-:Y:S11]  /*4680*/  @!P0 BRA `(.L_x_16) ;  /* 0x0000000000048947 */ /* 0x000ff60003800000 */
[----:B------:R-:W-:Y:S01]  /*4690*/  BPT.TRAP 0x1 ;  /* 0x000000040000795c */ /* 0x000fe20000300000 */
.L_x_16:
[----:B------:R-:W-:Y:S01]  /*46a0*/  UIADD3 UR39, UR22, 0x1, URZ ;  /* 0x0000000116277890 */ /* 0x000fe2000fffe03f */
[----:B------:R-:W-:-:S03]  /*46b0*/  IMAD.U32 R7, RZ, RZ, UR37 ;  /* 0x00000025ff077e24 */ /* 0x000fc6000f8e00ff */
[----:B------:R-:W-:Y:S02]  /*46c0*/  UISETP.NE.AND UP0, UPT, UR39, 0x2, UPT ;  /* 0x000000022700788c */ /* 0x000fe4000bf05270 */
[----:B------:R-:W-:Y:S02]  /*46d0*/  SHF.L.U32 R7, R7, 0x1f, RZ ;  /* 0x0000001f07077819 */ /* 0x000fe400000006ff */
[----:B------:R-:W-:-:S04]  /*46e0*/  USEL UR39, UR39, URZ, UP0 ;  /* 0x0000003f27277287 */ /* 0x000fc80008000000 */
[----:B------:R-:W-:-:S09]  /*46f0*/  ULEA UR21, UR39, UR44, 0x3 ;  /* 0x0000002c27157291 */ /* 0x000fd2000f8e183f */
[----:B------:R0:W1:Y:S01]  /*4700*/  SYNCS.PHASECHK.TRANS64.TRYWAIT P1, [UR21+0x13230], R7 ;  /* 0x01323007ff0075a7 */ /* 0x0000620008020155 */
[----:B------:R-:W-:Y:S05]  /*4710*/  @!P0 BRA `(.L_x_17) ;  /* 0x0000000000048947 */ /* 0x000fea0003800000 */
[----:B------:R-:W-:Y:S01]  /*4720*/  BPT.TRAP 0x1 ;  /* 0x000000040000795c */ /* 0x000fe20000300000 */
.L_x_17:
[----:B-1----:R-:W-:Y:S05]  /*4730*/  @P1 BRA `(.L_x_18) ;  /* 0x0000000000081947 */ /* 0x002fea0003800000 */
[----:B------:R-:W1:Y:S02]  /*4740*/  SYNCS.PHASECHK.TRANS64.TRYWAIT P1, [UR21+0x13230], R7 ;  /* 0x01323007ff0075a7 */ /* 0x000e640008020155 */
[----:B-1----:R-:W-:Y:S05]  /*4750*/  @!P1 BRA `(.L_x_19) ;  /* 0x0000007000949947 */ /* 0x002fea0003800000 */
.L_x_18:
[----:B------:R-:W-:Y:S01]  /*4760*/  R2UR UR24, R2 ;  /* 0x00000000021872ca */ /* 0x000fe200000e0000 */
[----:B------:R-:W-:Y:S01]  /*4770*/  WARPGROUP.ARRIVE ;  /* 0x00000000000079c5 */ /* 0x000fe20000000000 */
[----:B------:R-:W-:Y:S01]  /*4780*/  UMOV UR11, 0x80000020 ;  /* 0x80000020000b7882 */ /* 0x000fe20000000000 */
[----:B------:R-:W-:Y:S01]  /*4790*/  UMOV UR12, UR8 ;  /* 0x00000008000c7c82 */ /* 0x000fe20008000000 */
[----:B------:R-:W-:Y:S01]  /*47a0*/  UMOV UR13, UR9 ;  /* 0x00000009000d7c82 */ /* 0x000fe20008000000 */
[----:B------:R-:W-:Y:S01]  /*47b0*/  UMOV UR15, 0x80000020 ;  /* 0x80000020000f7882 */ /* 0x000fe20000000000 */
[----:B------:R-:W-:Y:S01]  /*47c0*/  UMOV UR16, UR8 ;  /* 0x0000000800107c82 */ /* 0x000fe20008000000 */
[----:B------:R-:W-:Y:S01]  /*47d0*/  UMOV UR17, UR9 ;  /* 0x0000000900117c82 */ /* 0x000fe20008000000 */
[----:B------:R-:W-:Y:S01]  /*47e0*/  UMOV UR19, 0x80000020 ;  /* 0x8000002000137882 */ /* 0x000fe20000000000 */
[----:B------:R-:W-:-:S04]  /*47f0*/  UMOV UR7, 0x80000020 ;  /* 0x8000002000077882 */ /* 0x000fc80000000000 */
        /* <DEDUP_REMOVED lines=8> */
[----:B------:R-:W-:Y:S02]  /*4880*/  WARPGROUP.DEPBAR.LE gsb0, 0x0 ;  /* 0x00008000000079c5 */ /* 0x000fe40000010000 */
[----:B------:R-:W-:-:S06]  /*4890*/  WARPGROUP.ARRIVE ;  /* 0x00000000000079c5 */ /* 0x000fcc0000000000 */
[----:B------:R-:W-:Y:S01]  /*48a0*/  QGMMA.64x32x32.F32.E4M3.E4M3 R104, gdesc[UR12], RZ, !UPT, gsb0 ;  /* 0x006000000c6879f3 */ /* 0x000fe2000c0008ff */
[----:B------:R-:W-:Y:S01]  /*48b0*/  UIADD3 UR14, UR24, 0x82, URZ ;  /* 0x00000082180e7890 */ /* 0x000fe2000fffe03f */
[----:B------:R-:W-:Y:S01]  /*48c0*/  UMOV UR12, UR4 ;  /* 0x00000004000c7c82 */ /* 0x000fe20008000000 */
[----:B------:R-:W-:Y:S01]  /*48d0*/  UMOV UR13, UR5 ;  /* 0x00000005000d7c82 */ /* 0x000fe20008000000 */
        /* <DEDUP_REMOVED lines=11> */
[----:B------:R-:W-:Y:S01]  /*4990*/  UMOV UR10, UR6 ;  /* 0x00000006000a7c82 */ /* 0x000fe20008000000 */
[----:B------:R-:W-:Y:S01]  /*49a0*/  UMOV UR11, 0x80000020 ;  /* 0x80000020000b7882 */ /* 0x000fe20000000000 */
[----:B------:R-:W-:Y:S01]  /*49b0*/  UIADD3 UR6, UR24, 0x2, URZ ;  /* 0x0000000218067890 */ /* 0x000fe2000fffe03f */
        /* <DEDUP_REMOVED lines=8> */
[----:B------:R-:W-:Y:S01]  /*4a40*/  UIADD3 UR24, UR24, 0x202, URZ ;  /* 0x0000020218187890 */ /* 0x000fe2000fffe03f */
[----:B------:R-:W-:Y:S02]  /*4a50*/  WARPGROUP.DEPBAR.LE gsb0, 0x0 ;  /* 0x00008000000079c5 */ /* 0x000fe40000010000 */
[----:B------:R-:W-:-:S06]  /*4a60*/  WARPGROUP.ARRIVE ;  /* 0x00000000000079c5 */ /* 0x000fcc0000000000 */
[----:B------:R-:W-:Y:S03]  /*4a70*/  QGMMA.64x32x32.F32.E4M3.E4M3 R104, gdesc[UR12], R104, gsb0 ;  /* 0x006000000c6879f3 */ /* 0x000fe60008000868 */
[----:B------:R-:W-:Y:S02]  /*4a80*/  WARPGROUP.DEPBAR.LE gsb0, 0x0 ;  /* 0x00008000000079c5 */ /* 0x000fe40000010000 */
[----:B------:R-:W-:-:S06]  /*4a90*/  WARPGROUP.ARRIVE ;  /* 0x00000000000079c5 */ /* 0x000fcc0000000000 */
[----:B------:R-:W-:Y:S03]  /*4aa0*/  QGMMA.64x32x32.F32.E4M3.E4M3 R88, gdesc[UR16], R88, gsb0 ;  /* 0x00600000105879f3 */ /* 0x000fe60008000858 */
[----:B------:R-:W-:Y:S02]  /*4ab0*/  WARPGROUP.DEPBAR.LE gsb0, 0x0 ;  /* 0x00008000000079c5 */ /* 0x000fe40000010000 */
[----:B------:R-:W-:-:S06]  /*4ac0*/  WARPGROUP.ARRIVE ;  /* 0x00000000000079c5 */ /* 0x000fcc0000000000 */
[----:B------:R-:W-:Y:S01]  /*4ad0*/  QGMMA.64x32x32.F32.E4M3.E4M3 R72, gdesc[UR4], R72, gsb0 ;  /* 0x00600000044879f3 */ /* 0x000fe20008000848 */
[----:B------:R-:W-:Y:S01]  /*4ae0*/  UMOV UR6, UR24 ;  /* 0x0000001800067c82 */ /* 0x000fe20008000000 */
[----:B------:R-:W-:Y:S01]  /*4af0*/  UMOV UR7, 0x80000020 ;  /* 0x8000002000077882 */ /* 0x000fe20000000000 */
[----:B------:R-:W-:Y:S02]  /*4b00*/  WARPGROUP.DEPBAR.LE gsb0, 0x0 ;  /* 0x00008000000079c5 */ /* 0x000fe40000010000 */
[----:B------:R-:W-:-:S06]  /*4b10*/  WARPGROUP.ARRIVE ;  /* 0x00000000000079c5 */ /* 0x000fcc0000000000 */
[----:B------:R-:W-:Y:S03]  /*4b20*/  QGMMA.64x32x32.F32.E4M3.E4M3 R56, gdesc[UR4], R56, gsb0 ;  /* 0x00600000043879f3 */ /* 0x000fe60008000838 */
[----:B------:R-:W-:Y:S02]  /*4b30*/  WARPGROUP.DEPBAR.LE gsb0, 0x0 ;  /* 0x00008000000079c5 */ /* 0x000fe40000010000 */
[----:B------:R-:W-:Y:S05]  /*4b40*/  @!P0 BRA `(.L_x_20) ;  /* 0x0000000000048947 */ /* 0x000fea0003800000 */
[----:B------:R-:W-:Y:S01]  /*4b50*/  BPT.TRAP 0x1 ;  /* 0x000000040000795c */ /* 0x000fe20000300000 */
.L_x_20:
[----:B------:R-:W-:Y:S01]  /*4b60*/  ULEA UR11, UR22, UR44, 0x3 ;  /* 0x0000002c160b7291 */ /* 0x000fe2000f8e183f */
[----:B01----:R-:W-:-:S05]  /*4b70*/  IMAD.U32 R7, RZ, RZ, UR23 ;  /* 0x00000017ff077e24 */ /* 0x003fca000f8e00ff */
[----:B------:R-:W-:-:S04]  /*4b80*/  SHF.L.U32 R7, R7, 0x1f, RZ ;  /* 0x0000001f07077819 */ /* 0x000fc800000006ff */
[----:B------:R0:W1:Y:S01]  /*4b90*/  SYNCS.PHASECHK.TRANS64.TRYWAIT P1, [UR11+0x13250], R7 ;  /* 0x01325007ff0075a7 */ /* 0x000062000802014b */
[----:B------:R-:W-:Y:S05]  /*4ba0*/  @!P0 BRA `(.L_x_21) ;  /* 0x0000000000048947 */ /* 0x000fea0003800000 */
[----:B------:R-:W-:Y:S01]  /*4bb0*/  BPT.TRAP 0x1 ;  /* 0x000000040000795c */ /* 0x000fe20000300000 */
.L_x_21:
[----:B-1----:R-:W-:Y:S05]  /*4bc0*/  @P1 BRA `(.L_x_22) ;  /* 0x0000000000081947 */ /* 0x002fea0003800000 */
[----:B------:R-:W1:Y:S02]  /*4bd0*/  SYNCS.PHASECHK.TRANS64.TRYWAIT P1, [UR11+0x13250], R7 ;  /* 0x01325007ff0075a7 */ /* 0x000e64000802014b */
[----:B-1----:R-:W-:Y:S05]  /*4be0*/  @!P1 BRA `(.L_x_23) ;  /* 0x0000006c00889947 */ /* 0x002fea0003800000 */
.L_x_22:
[C---:B-1----:R-:W-:Y:S01]  /*4bf0*/  FMUL.FTZ R8, R0.reuse, R120 ;  /* 0x0000007800087220 */ /* 0x042fe20000410000 */
[C---:B------:R-:W-:Y:S01]  /*4c00*/  FMUL.FTZ R9, R0.reuse, R122 ;  /* 0x0000007a00097220 */ /* 0x040fe20000410000 */
[C---:B0-----:R-:W-:Y:S01]  /*4c10*/  FMUL.FTZ R7, R0.reuse, R121 ;  /* 0x0000007900077220 */ /* 0x041fe20000410000 */
[C---:B------:R-:W-:Y:S01]  /*4c20*/  FMUL.FTZ R10, R0.reuse, R123 ;  /* 0x0000007b000a7220 */ /* 0x040fe20000410000 */
[C---:B------:R-:W-:Y:S01]  /*4c30*/  FMUL.FTZ R11, R0.reuse, R124 ;  /* 0x0000007c000b7220 */ /* 0x040fe20000410000 */
[C---:B------:R-:W-:Y:S01]  /*4c40*/  FMUL.FTZ R13, R0.reuse, R126 ;  /* 0x0000007e000d7220 */ /* 0x040fe20000410000 */
[----:B------:R-:W0:Y:S01]  /*4c50*/  MUFU.TANH R8, R8 ;  /* 0x0000000800087308 */ /* 0x000e220000002400 */
[C---:B------:R-:W-:Y:S01]  /*4c60*/  FMUL.FTZ R12, R0.reuse, R125 ;  /* 0x0000007d000c7220 */ /* 0x040fe20000410000 */
        /* <DEDUP_REMOVED lines=11> */
[C---:B------:R-:W-:Y:S01]  /*4d20*/  FMUL.FTZ R106, R0.reuse, R106 ;  /* 0x0000006a006a7220 */ /* 0x040fe20000410000 */
[C---:B------:R-:W-:Y:S01]  /*4d30*/  FMUL.FTZ R105, R0.reuse, R105 ;  /* 0x0000006900697220 */ /* 0x040fe20000410000 */
[----:B------:R-:W-:Y:S01]  /*4d40*/  FMUL.FTZ R107, R0, R107 ;  /* 0x0000006b006b7220 */ /* 0x000fe20000410000 */
[----:B------:R-:W2:Y:S01]  /*4d50*/  MUFU.TANH R7, R7 ;  /* 0x0000000700077308 */ /* 0x000ea20000002400 */
[----:B0-----:R-:W-:Y:S01]  /*4d60*/  FMNMX.FTZ R126, R8, R3, !PT ;  /* 0x00000003087e7209 */ /* 0x001fe20007810000 */
[----:B------:R-:W-:Y:S01]  /*4d70*/  UIADD3 UR6, UR44, 0x1000, URZ ;  /* 0x000010002c067890 */ /* 0x000fe2000fffe03f */
[C---:B------:R-:W-:Y:S01]  /*4d80*/  FMUL.FTZ R108, R0.reuse, R108 ;  /* 0x0000006c006c7220 */ /* 0x040fe20000410000 */
[C---:B------:R-:W-:Y:S01]  /*4d90*/  FMUL.FTZ R110, R0.reuse, R110 ;  /* 0x0000006e006e7220 */ /* 0x040fe20000410000 */
[C---:B------:R-:W-:Y:S01]  /*4da0*/  FMUL.FTZ R109, R0.reuse, R109 ;  /* 0x0000006d006d7220 */ /* 0x040fe20000410000 */
[----:B------:R-:W-:Y:S01]  /*4db0*/  USHF.R.U32.HI UR6, URZ, 0x4, UR6 ;  /* 0x000000043f067899 */ /* 0x000fe20008011606 */
[C---:B------:R-:W-:Y:S01]  /*4dc0*/  FMUL.FTZ R111, R0.reuse, R111 ;  /* 0x0000006f006f7220 */ /* 0x040fe20000410000 */
[----:B------:R-:W0:Y:S01]  /*4dd0*/  MUFU.TANH R10, R10 ;  /* 0x0000000a000a7308 */ /* 0x000e220000002400 */
[----:B-1----:R-:W-:Y:S01]  /*4de0*/  FMNMX.FTZ R125, R9, R6, !PT ;  /* 0x00000006097d7209 */ /* 0x002fe20007810000 */
[----:B------:R-:W-:Y:S01]  /*4df0*/  ULOP3.LUT UR6, UR6, 0x3fff, URZ, 0xc0, !UPT ;  /* 0x00003fff06067892 */ /* 0x000fe2000f8ec03f */
[C---:B------:R-:W-:Y:S01]  /*4e00*/  FMUL.FTZ R112, R0.reuse, R112 ;  /* 0x0000007000707220 */ /* 0x040fe20000410000 */
[C---:B------:R-:W-:Y:S01]  /*4e10*/  FMUL.FTZ R114, R0.reuse, R114 ;  /* 0x0000007200727220 */ /* 0x040fe20000410000 */
[C---:B------:R-:W-:Y:S01]  /*4e20*/  FMUL.FTZ R113, R0.reuse, R113 ;  /* 0x0000007100717220 */ /* 0x040fe20000410000 */
[----:B------:R-:W-:Y:S01]  /*4e30*/  ULOP3.LUT UR6, UR6, 0x10000, URZ, 0xfc, !UPT ;  /* 0x0001000006067892 */ /* 0x000fe2000f8efc3f */
[C---:B------:R-:W-:Y:S01]  /*4e40*/  FMUL.FTZ R115, R0.reuse, R115 ;  /* 0x0000007300737220 */ /* 0x040fe20000410000 */
[----:B------:R-:W1:Y:S01]  /*4e50*/  MUFU.TANH R11, R11 ;  /* 0x0000000b000b7308 */ /* 0x000e620000002400 */
[----:B--2---:R-:W-:Y:S01]  /*4e60*/  FMNMX.FTZ R126, R7, R126, !PT ;  /* 0x0000007e077e7209 */ /* 0x004fe20007810000 */
[----:B------:R-:W-:Y:S01]  /*4e70*/  UIMAD UR10, UR22, 0x280, UR6 ;  /* 0x00000280160a78a4 */ /* 0x000fe2000f8e0206 */
[C---:B------:R-:W-:Y:S01]  /*4e80*/  FMUL.FTZ R116, R0.reuse, R116 ;  /* 0x0000007400747220 */ /* 0x040fe20000410000 */
[----:B------:R-:W-:Y:S01]  /*4e90*/  WARPGROUP.ARRIVE ;  /* 0x00000000000079c5 */ /* 0x000fe20000000000 */
[C---:B------:R-:W-:Y:S01]  /*4ea0*/  FMUL.FTZ R118, R0.reuse, R118 ;  /* 0x0000007600767220 */ /* 0x040fe20000410000 */
[----:B------:R-:W-:Y:S01]  /*4eb0*/  FMUL.FTZ R117, R0, R117 ;  /* 0x0000007500757220 */ /* 0x000fe20000410000 */
[----:B------:R-:W-:Y:S01]  /*4ec0*/  UMOV UR7, 0xc0000010 ;  /* 0xc000001000077882 */ /* 0x000fe20000000000 */
[----:B------:R-:W2:Y:S01]  /*4ed0*/  MUFU.TANH R13, R13 ;  /* 0x0000000d000d7308 */ /* 0x000ea20000002400 */
[----:B0-----:R-:W-:Y:S01]  /*4ee0*/  FMNMX.FTZ R128, R10, R125, !PT ;  /* 0x0000007d0a807209 */ /* 0x001fe20007810000 */
[----:B------:R-:W-:Y:S01]  /*4ef0*/  UMOV UR6, UR10 ;  /* 0x0000000a00067c82 */ /* 0x000fe20008000000 */
[C---:B------:R-:W-:Y:S01]  /*4f00*/  FMUL.FTZ R119, R0.reuse, R119 ;  /* 0x0000007700777220 */ /* 0x040fe20000410000 */
[C---:B------:R-:W-:Y:S01]  /*4f10*/  FMUL.FTZ R88, R0.reuse, R88 ;  /* 0x0000005800587220 */ /* 0x040fe20000410000 */
[----:B------:R-:W-:Y:S01]  /*4f20*/  QGMMA.64x64x32.F32.E4M3.E4M3 R24, R152, gdesc[UR4], R24, gsb0 ;  /* 0x00e0000498187df3 */ /* 0x000fe20008000818 */
[C---:B------:R-:W-:Y:S01]  /*4f30*/  FMUL.FTZ R90, R0.reuse, R90 ;  /* 0x0000005a005a7220 */ /* 0x040fe20000410000 */
[C---:B------:R-:W-:Y:S01]  /*4f40*/  FMUL.FTZ R89, R0.reuse, R89 ;  /* 0x0000005900597220 */ /* 0x040fe20000410000 */
[----:B------:R-:W0:Y:S01]  /*4f50*/  MUFU.TANH R12, R12 ;  /* 0x0000000c000c7308 */ /* 0x000e220000002400 */
[----:B-1----:R-:W-:Y:S01]  /*4f60*/  FMNMX.FTZ R125, R11, R126, !PT ;  /* 0x0000007e0b7d7209 */ /* 0x002fe20007810000 */
[C---:B------:R-:W-:Y:S01]  /*4f70*/  FMUL.FTZ R91, R0.reuse, R91 ;  /* 0x0000005b005b7220 */ /* 0x040fe20000410000 */
[C---:B------:R-:W-:Y:S01]  /*4f80*/  FMUL.FTZ R92, R0.reuse, R92 ;  /* 0x0000005c005c7220 */ /* 0x040fe20000410000 */
[C---:B------:R-:W-:Y:S01]  /*4f90*/  FMUL.FTZ R94, R0.reuse, R94 ;  /* 0x0000005e005e7220 */ /* 0x040fe20000410000 */
[C---:B------:R-:W-:Y:S01]  /*4fa0*/  FMUL.FTZ R93, R0.reuse, R93 ;  /* 0x0000005d005d7220 */ /* 0x040fe20000410000 */
[C---:B------:R-:W-:Y:S01]  /*4fb0*/  FMUL.FTZ R95, R0.reuse, R95 ;  /* 0x0000005f005f7220 */ /* 0x040fe20000410000 */
[C---:B------:R-:W-:Y:S01]  /*4fc0*/  FMUL.FTZ R96, R0.reuse, R96 ;  /* 0x0000006000607220 */ /* 0x040fe20000410000 */
[----:B------:R-:W1:Y:S01]  /*4fd0*/  MUFU.TANH R14, R14 ;  /* 0x0000000e000e7308 */ /* 0x000e620000002400 */
[----:B--2---:R-:W-:Y:S01]  /*4fe0*/  FMNMX.FTZ R127, R13, R128, !PT ;  /* 0x000000800d7f7209 */ /* 0x004fe20007810000 */
        /* <DEDUP_REMOVED lines=8> */
[C---:B------:R-:W-:Y:S01]  /*5070*/  FMUL.FTZ R103, R0.reuse, R103 ;  /* 0x0000006700677220 */ /* 0x040fe20000410000 */
[C---:B------:R-:W-:Y:S01]  /*5080*/  FMUL.FTZ R72, R0.reuse, R72 ;  /* 0x0000004800487220 */ /* 0x040fe20000410000 */
[C---:B------:R-:W-:Y:S01]  /*5090*/  FMUL.FTZ R74, R0.reuse, R74 ;  /* 0x0000004a004a7220 */ /* 0x040fe20000410000 */
[C---:B------:R-:W-:Y:S01]  /*50a0*/  FMUL.FTZ R73, R0.reuse, R73 ;  /* 0x0000004900497220 */ /* 0x040fe20000410000 */
[C---:B------:R-:W-:Y:S01]  /*50b0*/  FMUL.FTZ R75, R0.reuse, R75 ;  /* 0x0000004b004b7220 */ /* 0x040fe20000410000 */
[----:B------:R-:W-:Y:S01]  /*50c0*/  FMUL.FTZ R76, R0, R76 ;  /* 0x0000004c004c7220 */ /* 0x000fe20000410000 */
        /* <DEDUP_REMOVED lines=15> */
[C---:B------:R-:W-:Y:S01]  /*51c0*/  FMUL.FTZ R56, R0.reuse, R56 ;  /* 0x0000003800387220 */ /* 0x040fe20000410000 */
[----:B------:R-:W2:Y:S01]  /*51d0*/  MUFU.TANH R120, R120 ;  /* 0x0000007800787308 */ /* 0x000ea20000002400 */
[----:B0-----:R-:W-:Y:S01]  /*51e0*/  FMNMX.FTZ R127, R21, R128, !PT ;  /* 0x00000080157f7209 */ /* 0x001fe20007810000 */
[----:B------:R-:W-:Y:S01]  /*51f0*/  UIADD3 UR6, UR10, 0x80, URZ ;  /* 0x000000800a067890 */ /* 0x000fe2000fffe03f */
[C---:B------:R-:W-:Y:S01]  /*5200*/  FMUL.FTZ R58, R0.reuse, R58 ;  /* 0x0000003a003a7220 */ /* 0x040fe20000410000 */
[C---:B------:R-:W-:Y:S01]  /*5210*/  FMUL.FTZ R57, R0.reuse, R57 ;  /* 0x0000003900397220 */ /* 0x040fe20000410000 */
[C---:B------:R-:W-:Y:S01]  /*5220*/  FMUL.FTZ R59, R0.reuse, R59 ;  /* 0x0000003b003b7220 */ /* 0x040fe20000410000 */
[----:B------:R-:W-:Y:S01]  /*5230*/  FMUL.FTZ R60, R0, R60 ;  /* 0x0000003c003c7220 */ /* 0x000fe20000410000 */
[----:B------:R-:W-:Y:S01]  /*5240*/  UMOV UR7, 0xc0000010 ;  /* 0xc000001000077882 */ /* 0x000fe20000000000 */
[----:B------:R-:W0:Y:S01]  /*5250*/  MUFU.TANH R121, R121 ;  /* 0x0000007900797308 */ /* 0x000e220000002400 */
[----:B-1----:R-:W-:Y:S01]  /*5260*/  FMNMX.FTZ R126, R20, R125, !PT ;  /* 0x0000007d147e7209 */ /* 0x002fe20007810000 */
[C---:B------:R-:W-:Y:S01]  /*5270*/  FMUL.FTZ R61, R0.reuse, R61 ;  /* 0x0000003d003d7220 */ /* 0x040fe20000410000 */
[C---:B------:R-:W-:Y:S01]  /*5280*/  FMUL.FTZ R63, R0.reuse, R63 ;  /* 0x0000003f003f7220 */ /* 0x040fe20000410000 */
[C---:B------:R-:W-:Y:S01]  /*5290*/  FMUL.FTZ R64, R0.reuse, R64 ;  /* 0x0000004000407220 */ /* 0x040fe20000410000 */
[C---:B------:R-:W-:Y:S01]  /*52a0*/  FMUL.FTZ R66, R0.reuse, R66 ;  /* 0x0000004200427220 */ /* 0x040fe20000410000 */
[C---:B------:R-:W-:Y:S01]  /*52b0*/  FMUL.FTZ R65, R0.reuse, R65 ;  /* 0x0000004100417220 */ /* 0x040fe20000410000 */
[----:B------:R-:W-:Y:S01]  /*52c0*/  FMUL.FTZ R68, R0, R68 ;  /* 0x0000004400447220 */ /* 0x000fe20000410000 */
[----:B------:R-:W1:Y:S01]  /*52d0*/  MUFU.TANH R123, R123 ;  /* 0x0000007b007b7308 */ /* 0x000e620000002400 */
[----:B--2---:R-:W-:Y:S01]  /*52e0*/  FMNMX.FTZ R128, R120, R127, !PT ;  /* 0x0000007f78807209 */ /* 0x004fe20007810000 */
[C---:B------:R-:W-:Y:S01]  /*52f0*/  FMUL.FTZ R70, R0.reuse, R70 ;  /* 0x0000004600467220 */ /* 0x040fe20000410000 */
[C---:B------:R-:W-:Y:S01]  /*5300*/  FMUL.FTZ R69, R0.reuse, R69 ;  /* 0x0000004500457220 */ /* 0x040fe20000410000 */
[----:B------:R-:W-:-:S04]  /*5310*/  FMUL.FTZ R71, R0, R71 ;  /* 0x0000004700477220 */ /* 0x000fc80000410000 */
[----:B------:R-:W2:Y:S01]  /*5320*/  MUFU.TANH R122, R122 ;  /* 0x0000007a007a7308 */ /* 0x000ea20000002400 */
[----:B0-----:R-:W-:-:S07]  /*5330*/  FMNMX.FTZ R125, R121, R126, !PT ;  /* 0x0000007e797d7209 */ /* 0x001fce0007810000 */
[----:B------:R-:W0:Y:S01]  /*5340*/  MUFU.TANH R124, R124 ;  /* 0x0000007c007c7308 */ /* 0x000e220000002400 */
[----:B-1----:R-:W-:Y:S01]  /*5350*/  FMNMX.FTZ R127, R123, R128, !PT ;  /* 0x000000807b7f7209 */ /* 0x002fe20007810000 */
[----:B------:R-:W-:Y:S02]  /*5360*/  WARPGROUP.DEPBAR.LE gsb0, 0x0 ;  /* 0x00008000000079c5 */ /* 0x000fe40000010000 */
[----:B------:R-:W-:-:S06]  /*5370*/  WARPGROUP.ARRIVE ;  /* 0x00000000000079c5 */ /* 0x000fcc0000000000 */
[----:B------:R-:W1:Y:S01]  /*5380*/  S2R R155, SR_TID.X ;  /* 0x00000000009b7919 */ /* 0x000e620000002100 */
[----:B------:R-:W3:Y:S01]  /*5390*/  MUFU.TANH R104, R104 ;  /* 0x0000006800687308 */ /* 0x000ee20000002400 */
[----:B--2---:R-:W-:Y:S01]  /*53a0*/  FMNMX.FTZ R125, R122, R125, !PT ;  /* 0x0000007d7a7d7209 */ /* 0x004fe20007810000 */
[----:B------:R-:W-:Y:S01]  /*53b0*/  QGMMA.64x64x32.F32.E4M3.E4M3 R24, R148, gdesc[UR4], R24, gsb0 ;  /* 0x00e0000494187df3 */ /* 0x000fe20008000818 */
[----:B------:R-:W-:Y:S01]  /*53c0*/  UIADD3 UR6, UR10, 0x100, URZ ;  /* 0x000001000a067890 */ /* 0x000fe2000fffe03f */
[----:B------:R-:W-:-:S04]  /*53d0*/  UMOV UR7, 0xc0000010 ;  /* 0xc000001000077882 */ /* 0x000fc80000000000 */
[----:B------:R-:W2:Y:S01]  /*53e0*/  MUFU.TANH R106, R106 ;  /* 0x0000006a006a7308 */ /* 0x000ea20000002400 */
[----:B0-----:R-:W-:-:S07]  /*53f0*/  FMNMX.FTZ R127, R124, R127, !PT ;  /* 0x0000007f7c7f7209 */ /* 0x001fce0007810000 */
[----:B------:R-:W0:Y:S01]  /*5400*/  MUFU.TANH R105, R105 ;  /* 0x0000006900697308 */ /* 0x000e220000002400 */
[----:B---3--:R-:W-:-:S07]  /*5410*/  FMNMX.FTZ R126, R104, R125, !PT ;  /* 0x0000007d687e7209 */ /* 0x008fce0007810000 */
[----:B------:R-:W3:Y:S01]  /*5420*/  MUFU.TANH R107, R107 ;  /* 0x0000006b006b7308 */ /* 0x000ee20000002400 */
[----:B--2---:R-:W-:Y:S02]  /*5430*/  FMNMX.FTZ R128, R106, R127, !PT ;  /* 0x0000007f6a807209 */ /* 0x004fe40007810000 */
[----:B-1----:R-:W-:-:S05]  /*5440*/  LOP3.LUT P1, RZ, R155, 0x7f, RZ, 0xc0, !PT ;  /* 0x0000007f9bff7812 */ /* 0x002fca000782c0ff */
[----:B------:R-:W1:Y:S01]  /*5450*/  MUFU.TANH R108, R108 ;  /* 0x0000006c006c7308 */ /* 0x000e620000002400 */
[----:B0-----:R-:W-:-:S07]  /*5460*/  FMNMX.FTZ R125, R105, R126, !PT ;  /* 0x0000007e697d7209 */ /* 0x001fce0007810000 */
[----:B------:R-:W0:Y:S01]  /*5470*/  MUFU.TANH R110, R110 ;  /* 0x0000006e006e7308 */ /* 0x000e220000002400 */
[----:B---3--:R-:W-:-:S07]  /*5480*/  FMNMX.FTZ R127, R107, R128, !PT ;  /* 0x000000806b7f7209 */ /* 0x008fce0007810000 */
[----:B------:R-:W2:Y:S01]  /*5490*/  MUFU.TANH R109, R109 ;  /* 0x0000006d006d7308 */ /* 0x000ea20000002400 */
[----:B-1----:R-:W-:-:S07]  /*54a0*/  FMNMX.FTZ R126, R108, R125, !PT ;  /* 0x0000007d6c7e7209 */ /* 0x002fce0007810000 */
[----:B------:R-:W1:Y:S01]  /*54b0*/  MUFU.TANH R111, R111 ;  /* 0x0000006f006f7308 */ /* 0x000e620000002400 */
[----:B0-----:R-:W-:-:S07]  /*54c0*/  FMNMX.FTZ R128, R110, R127, !PT ;  /* 0x0000007f6e807209 */ /* 0x001fce0007810000 */
[----:B------:R-:W0:Y:S01]  /*54d0*/  MUFU.TANH R112, R112 ;  /* 0x0000007000707308 */ /* 0x000e220000002400 */
[----:B--2---:R-:W-:-:S07]  /*54e0*/  FMNMX.FTZ R125, R109, R126, !PT ;  /* 0x0000007e6d7d7209 */ /* 0x004fce0007810000 */
[----:B------:R-:W2:Y:S01]  /*54f0*/  MUFU.TANH R114, R114 ;  /* 0x0000007200727308 */ /* 0x000ea20000002400 */
[----:B-1----:R-:W-:-:S07]  /*5500*/  FMNMX.FTZ R127, R111, R128, !PT ;  /* 0x000000806f7f7209 */ /* 0x002fce0007810000 */
[----:B------:R-:W1:Y:S01]  /*5510*/  MUFU.TANH R113, R113 ;  /* 0x0000007100717308 */ /* 0x000e620000002400 */
[----:B0-----:R-:W-:Y:S01]  /*5520*/  FMNMX.FTZ R126, R112, R125, !PT ;  /* 0x0000007d707e7209 */ /* 0x001fe20007810000 */
[----:B------:R-:W-:Y:S02]  /*5530*/  WARPGROUP.DEPBAR.LE gsb0, 0x0 ;  /* 0x00008000000079c5 */ /* 0x000fe40000010000 */
[----:B------:R-:W-:-:S04]  /*5540*/  WARPGROUP.ARRIVE ;  /* 0x00000000000079c5 */ /* 0x000fc80000000000 */
[----:B------:R-:W0:Y:S01]  /*5550*/  MUFU.TANH R115, R115 ;  /* 0x0000007300737308 */ /* 0x000e220000002400 */
[----:B--2---:R-:W-:Y:S01]  /*5560*/  FMNMX.FTZ R128, R114, R127, !PT ;  /* 0x0000007f72807209 */ /* 0x004fe20007810000 */
[----:B------:R-:W-:Y:S01]  /*5570*/  QGMMA.64x64x32.F32.E4M3.E4M3 R24, R136, gdesc[UR4], R24, gsb0 ;  /* 0x00e0000488187df3 */ /* 0x000fe20008000818 */
[----:B------:R-:W-:Y:S01]  /*5580*/  UIADD3 UR6, UR10, 0x180, URZ ;  /* 0x000001800a067890 */ /* 0x000fe2000fffe03f */
[----:B------:R-:W-:-:S04]  /*5590*/  UMOV UR7, 0xc0000010 ;  /* 0xc000001000077882 */ /* 0x000fc80000000000 */
        /* <DEDUP_REMOVED lines=9> */
[----:B0-----:R-:W-:-:S07]  /*5630*/  FMNMX.FTZ R125, R117, R126, !PT ;  /* 0x0000007e757d7209 */ /* 0x001fce0007810000 */
[----:B------:R-:W0:Y:S01]  /*5640*/  MUFU.TANH R90, R90 ;  /* 0x0000005a005a7308 */ /* 0x000e220000002400 */
[----:B--2---:R-:W-:-:S07]  /*5650*/  FMNMX.FTZ R127, R119, R128, !PT ;  /* 0x00000080777f7209 */ /* 0x004fce0007810000 */
[----:B------:R-:W2:Y:S01]  /*5660*/  MUFU.TANH R89, R89 ;  /* 0x0000005900597308 */ /* 0x000ea20000002400 */
[----:B-1----:R-:W-:Y:S01]  /*5670*/  FMNMX.FTZ R126, R88, R125, !PT ;  /* 0x0000007d587e7209 */ /* 0x002fe20007810000 */
[----:B------:R-:W-:-:S06]  /*5680*/  FMUL.FTZ R125, R0, R62 ;  /* 0x0000003e007d7220 */ /* 0x000fcc0000410000 */
[----:B------:R-:W1:Y:S01]  /*5690*/  MUFU.TANH R91, R91 ;  /* 0x0000005b005b7308 */ /* 0x000e620000002400 */
[----:B0-----:R-:W-:-:S07]  /*56a0*/  FMNMX.FTZ R62, R90, R127, !PT ;  /* 0x0000007f5a3e7209 */ /* 0x001fce0007810000 */
[----:B------:R-:W0:Y:S01]  /*56b0*/  MUFU.TANH R92, R92 ;  /* 0x0000005c005c7308 */ /* 0x000e220000002400 */
[----:B--2---:R-:W-:-:S07]  /*56c0*/  FMNMX.FTZ R127, R89, R126, !PT ;  /* 0x0000007e597f7209 */ /* 0x004fce0007810000 */
[----:B------:R-:W2:Y:S01]  /*56d0*/  MUFU.TANH R94, R94 ;  /* 0x0000005e005e7308 */ /* 0x000ea20000002400 */
[----:B-1----:R-:W-:Y:S01]  /*56e0*/  FMNMX.FTZ R129, R91, R62, !PT ;  /* 0x0000003e5b817209 */ /* 0x002fe20007810000 */
[----:B------:R-:W-:Y:S02]  /*56f0*/  WARPGROUP.DEPBAR.LE gsb0, 0x0 ;  /* 0x00008000000079c5 */ /* 0x000fe40000010000 */
[----:B------:R-:W-:-:S04]  /*5700*/  WARPGROUP.ARRIVE ;  /* 0x00000000000079c5 */ /* 0x000fc80000000000 */
[----:B------:R-:W1:Y:S01]  /*5710*/  MUFU.TANH R93, R93 ;  /* 0x0000005d005d7308 */ /* 0x000e620000002400 */
[----:B0-----:R-:W-:Y:S01]  /*5720*/  FMNMX.FTZ R62, R92, R127, !PT ;  /* 0x0000007f5c3e7209 */ /* 0x001fe20007810000 */
[----:B------:R-:W-:Y:S01]  /*5730*/  QGMMA.64x64x32.F32.E4M3.E4M3 R24, R140, gdesc[UR4], R24, gsb0 ;  /* 0x00e000048c187df3 */ /* 0x000fe20008000818 */
[----:B------:R-:W-:Y:S01]  /*5740*/  UIADD3 UR6, UR10, 0x200, URZ ;  /* 0x000002000a067890 */ /* 0x000fe2000fffe03f */
[----:B------:R-:W-:-:S04]  /*5750*/  UMOV UR7, 0xc0000010 ;  /* 0xc000001000077882 */ /* 0x000fc80000000000 */
        /* <DEDUP_REMOVED lines=19> */
[----:B--2---:R-:W-:Y:S01]  /*5890*/  FMNMX.FTZ R127, R101, R62, !PT ;  /* 0x0000003e657f7209 */ /* 0x004fe20007810000 */
[----:B------:R-:W-:Y:S02]  /*58a0*/  WARPGROUP.DEPBAR.LE gsb0, 0x0 ;  /* 0x00008000000079c5 */ /* 0x000fe40000010000 */
[----:B------:R-:W-:-:S04]  /*58b0*/  WARPGROUP.ARRIVE ;  /* 0x00000000000079c5 */ /* 0x000fc80000000000 */
[----:B------:R-:W2:Y:S01]  /*58c0*/  MUFU.TANH R74, R74 ;  /* 0x0000004a004a7308 */ /* 0x000ea20000002400 */
[----:B-1----:R-:W-:Y:S01]  /*58d0*/  FMNMX.FTZ R129, R103, R126, !PT ;  /* 0x0000007e67817209 */ /* 0x002fe20007810000 */
[----:B------:R-:W-:Y:S06]  /*58e0*/  QGMMA.64x64x32.F32.E4M3.E4M3 R24, R144, gdesc[UR4], R24, gsb0 ;  /* 0x00e0000490187df3 */ /* 0x000fec0008000818 */
        /* <DEDUP_REMOVED lines=8> */
[----:B------:R-:W-:-:S06]  /*5970*/  FMUL.FTZ R126, R0, R67 ;  /* 0x00000043007e7220 */ /* 0x000fcc0000410000 */
        /* <DEDUP_REMOVED lines=12> */
[----:B------:R-:W-:-:S06]  /*5a40*/  WARPGROUP.DEPBAR.LE gsb0, 0x0 ;  /* 0x00008000000079c5 */ /* 0x000fcc0000010000 */
        /* <DEDUP_REMOVED lines=39> */
[----:B-1----:R-:W-:Y:S02]  /*5cc0*/  FMNMX.FTZ R128, R70, R127, !PT ;  /* 0x0000007f46807209 */ /* 0x002fe40007810000 */
[----:B0-----:R-:W-:-:S05]  /*5cd0*/  FMNMX.FTZ R127, R69, R62, !PT ;  /* 0x0000003e457f7209 */ /* 0x001fca0007810000 */
[----:B------:R-:W0:Y:S01]  /*5ce0*/  SHFL.BFLY PT, R62, R127, 0x2, 0x1f ;  /* 0x0c401f007f3e7f89 */ /* 0x000e2200000e0000 */
[----:B--2---:R-:W-:-:S05]  /*5cf0*/  FMNMX.FTZ R128, R71, R128, !PT ;  /* 0x0000008047807209 */ /* 0x004fca0007810000 */
[----:B------:R-:W1:Y:S01]  /*5d00*/  SHFL.BFLY PT, R67, R128, 0x2, 0x1f ;  /* 0x0c401f0080437f89 */ /* 0x000e6200000e0000 */
[----:B0-----:R-:W-:Y:S01]  /*5d10*/  FMNMX.FTZ R129, R127, R62, !PT ;  /* 0x0000003e7f817209 */ /* 0x001fe20007810000 */
[----:B------:R-:W-:-:S04]  /*5d20*/  IMAD.U32 R127, RZ, RZ, UR20 ;  /* 0x00000014ff7f7e24 */ /* 0x000fc8000f8e00ff */
[----:B------:R-:W0:Y:S01]  /*5d30*/  SHFL.BFLY PT, R62, R129, 0x1, 0x1f ;  /* 0x0c201f00813e7f89 */ /* 0x000e2200000e0000 */
[----:B-1----:R-:W-:-:S05]  /*5d40*/  FMNMX.FTZ R130, R128, R67, !PT ;  /* 0x0000004380827209 */ /* 0x002fca0007810000 */
[----:B------:R-:W1:Y:S01]  /*5d50*/  SHFL.BFLY PT, R67, R130, 0x1, 0x1f ;  /* 0x0c201f0082437f89 */ /* 0x000e6200000e0000 */
[----:B0-----:R-:W-:-:S05]  /*5d60*/  FMNMX.FTZ R62, R129, R62, !PT ;  /* 0x0000003e813e7209 */ /* 0x001fca0007810000 */
[C---:B------:R-:W-:Y:S01]  /*5d70*/  FADD.FTZ R3, -R62.reuse, R3 ;  /* 0x000000033e037221 */ /* 0x040fe20000010100 */
[----:B------:R-:W-:-:S01]  /*5d80*/  FFMA.FTZ R127, R62, R127, -8 ;  /* 0xc10000003e7f7423 */ /* 0x000fc2000001007f */
[----:B-1----:R-:W-:Y:S02]  /*5d90*/  FMNMX.FTZ R67, R130, R67, !PT ;  /* 0x0000004382437209 */ /* 0x002fe40007810000 */
[----:B------:R-:W-:Y:S01]  /*5da0*/  FMUL.FTZ R128, R3, UR20 ;  /* 0x0000001403807c20 */ /* 0x000fe20008410000 */
[--C-:B------:R-:W-:Y:S01]  /*5db0*/  FFMA.FTZ R129, R8, UR20, -R127.reuse ;  /* 0x0000001408817c23 */ /* 0x100fe2000801087f */
[----:B------:R-:W-:-:S01]  /*5dc0*/  FFMA.FTZ R8, R7, UR20, -R127 ;  /* 0x0000001407087c23 */ /* 0x000fc2000801087f */
[----:B------:R-:W-:Y:S01]  /*5dd0*/  FFMA.FTZ R7, R11, UR20, -R127 ;  /* 0x000000140b077c23 */ /* 0x000fe2000801087f */
[----:B------:R-:W-:-:S01]  /*5de0*/  FADD.FTZ R3, -R67, R6 ;  /* 0x0000000643037221 */ /* 0x000fc20000010100 */
[--C-:B------:R-:W-:Y:S01]  /*5df0*/  FFMA.FTZ R11, R15, UR20, -R127.reuse ;  /* 0x000000140f0b7c23 */ /* 0x100fe2000801087f */
[----:B------:R0:W-:Y:S01]  /*5e00*/  MUFU.EX2 R6, R128 ;  /* 0x0000008000067308 */ /* 0x0001e20000000800 */
[----:B------:R-:W-:-:S01]  /*5e10*/  FFMA.FTZ R15, R121, UR20, -R127 ;  /* 0x00000014790f7c23 */ /* 0x000fc2000801087f */
[----:B------:R-:W-:Y:S01]  /*5e20*/  FMUL.FTZ R3, R3, UR20 ;  /* 0x0000001403037c20 */ /* 0x000fe20008410000 */
[----:B------:R-:W-:-:S01]  /*5e30*/  FFMA.FTZ R12, R12, UR20, -R127 ;  /* 0x000000140c0c7c23 */ /* 0x000fc2000801087f */
[--C-:B------:R-:W-:Y:S01]  /*5e40*/  FFMA.FTZ R20, R20, UR20, -R127.reuse ;  /* 0x0000001414147c23 */ /* 0x100fe2000801087f */
[----:B------:R-:W-:-:S01]  /*5e50*/  FFMA.FTZ R122, R122, UR20, -R127 ;  /* 0x000000147a7a7c23 */ /* 0x000fc2000801087f */
[--C-:B------:R-:W-:Y:S01]  /*5e60*/  FFMA.FTZ R104, R104, UR20, -R127.reuse ;  /* 0x0000001468687c23 */ /* 0x100fe2000801087f */
[----:B------:R-:W-:-:S01]  /*5e70*/  FFMA.FTZ R105, R105, UR20, -R127 ;  /* 0x0000001469697c23 */ /* 0x000fc2000801087f */
[----:B------:R-:W1:Y:S01]  /*5e80*/  MUFU.EX2 R129, R129 ;  /* 0x0000008100817308 */ /* 0x000e620000000800 */
[----:B0-----:R-:W-:-:S02]  /*5e90*/  IMAD.U32 R128, RZ, RZ, UR20 ;  /* 0x00000014ff807e24 */ /* 0x001fc4000f8e00ff */
[--C-:B------:R-:W-:Y:S01]  /*5ea0*/  FFMA.FTZ R108, R108, UR20, -R127.reuse ;  /* 0x000000146c6c7c23 */ /* 0x100fe2000801087f */
[----:B------:R-:W-:-:S01]  /*5eb0*/  FFMA.FTZ R109, R109, UR20, -R127 ;  /* 0x000000146d6d7c23 */ /* 0x000fc2000801087f */
[----:B------:R-:W-:Y:S01]  /*5ec0*/  FFMA.FTZ R112, R112, UR20, -R127 ;  /* 0x0000001470707c23 */ /* 0x000fe2000801087f */
[----:B------:R-:W-:-:S01]  /*5ed0*/  FFMA.FTZ R121, R67, R128, -8 ;  /* 0xc100000043797423 */ /* 0x000fc20000010080 */
[--C-:B------:R-:W-:Y:S01]  /*5ee0*/  FFMA.FTZ R113, R113, UR20, -R127.reuse ;  /* 0x0000001471717c23 */ /* 0x100fe2000801087f */
[----:B------:R-:W-:-:S01]  /*5ef0*/  FFMA.FTZ R116, R116, UR20, -R127 ;  /* 0x0000001474747c23 */ /* 0x000fc2000801087f */
        /* <DEDUP_REMOVED lines=9> */
[----:B-1----:R-:W-:-:S01]  /*5f90*/  FFMA.FTZ R5, R6, R5, R129 ;  /* 0x0000000506057223 */ /* 0x002fc20000010081 */
[----:B------:R-:W-:Y:S01]  /*5fa0*/  FFMA.FTZ R123, R124, UR20, -R121 ;  /* 0x000000147c7b7c23 */ /* 0x000fe20008010879 */
[----:B------:R-:W-:-:S01]  /*5fb0*/  FFMA.FTZ R117, R117, UR20, -R127 ;  /* 0x0000001475757c23 */ /* 0x000fc2000801087f */
[--C-:B------:R-:W-:Y:S01]  /*5fc0*/  FFMA.FTZ R88, R88, UR20, -R127.reuse ;  /* 0x0000001458587c23 */ /* 0x100fe2000801087f */
[----:B------:R-:W-:-:S01]  /*5fd0*/  FFMA.FTZ R89, R89, UR20, -R127 ;  /* 0x0000001459597c23 */ /* 0x000fc2000801087f */
[--C-:B------:R-:W-:Y:S01]  /*5fe0*/  FFMA.FTZ R92, R92, UR20, -R127.reuse ;  /* 0x000000145c5c7c23 */ /* 0x100fe2000801087f */
[----:B------:R-:W-:-:S01]  /*5ff0*/  FFMA.FTZ R93, R93, UR20, -R127 ;  /* 0x000000145d5d7c23 */ /* 0x000fc2000801087f */
[----:B------:R-:W1:Y:S01]  /*6000*/  MUFU.EX2 R8, R8 ;  /* 0x0000000800087308 */ /* 0x000e620000000800 */
[----:B------:R-:W-:-:S01]  /*6010*/  FFMA.FTZ R96, R96, UR20, -R127 ;  /* 0x0000001460607c23 */ /* 0x000fc2000801087f */
[--C-:B------:R-:W-:Y:S01]  /*6020*/  FFMA.FTZ R97, R97, UR20, -R127.reuse ;  /* 0x0000001461617c23 */ /* 0x100fe2000801087f */
[----:B------:R-:W-:-:S01]  /*6030*/  FFMA.FTZ R100, R100, UR20, -R127 ;  /* 0x0000001464647c23 */ /* 0x000fc2000801087f */
[--C-:B------:R-:W-:Y:S01]  /*6040*/  FFMA.FTZ R101, R101, UR20, -R127.reuse ;  /* 0x0000001465657c23 */ /* 0x100fe2000801087f */
[----:B------:R-:W-:-:S01]  /*6050*/  FFMA.FTZ R72, R72, UR20, -R127 ;  /* 0x0000001448487c23 */ /* 0x000fc2000801087f */
[--C-:B------:R-:W-:Y:S01]  /*6060*/  FFMA.FTZ R73, R73, UR20, -R127.reuse ;  /* 0x0000001449497c23 */ /* 0x100fe2000801087f */
[----:B------:R-:W-:-:S01]  /*6070*/  FFMA.FTZ R76, R76, UR20, -R127 ;  /* 0x000000144c4c7c23 */ /* 0x000fc2000801087f */
[----:B------:R-:W2:Y:S01]  /*6080*/  MUFU.EX2 R9, R9 ;  /* 0x0000000900097308 */ /* 0x000ea20000000800 */
[----:B0-----:R-:W-:-:S01]  /*6090*/  FFMA.FTZ R4, R3, R4, R128 ;  /* 0x0000000403047223 */ /* 0x001fc20000010080 */
[--C-:B------:R-:W-:Y:S01]  /*60a0*/  FFMA.FTZ R77, R77, UR20, -R127.reuse ;  /* 0x000000144d4d7c23 */ /* 0x100fe2000801087f */
[----:B------:R-:W-:-:S01]  /*60b0*/  FFMA.FTZ R80, R80, UR20, -R127 ;  /* 0x0000001450507c23 */ /* 0x000fc2000801087f */
[--C-:B------:R-:W-:Y:S01]  /*60c0*/  FFMA.FTZ R81, R81, UR20, -R127.reuse ;  /* 0x0000001451517c23 */ /* 0x100fe2000801087f */
[----:B------:R-:W-:-:S01]  /*60d0*/  FFMA.FTZ R84, R84, UR20, -R127 ;  /* 0x0000001454547c23 */ /* 0x000fc2000801087f */
[--C-:B------:R-:W-:Y:S01]  /*60e0*/  FFMA.FTZ R85, R85, UR20, -R127.reuse ;  /* 0x0000001455557c23 */ /* 0x100fe2000801087f */
[----:B------:R-:W-:-:S01]  /*60f0*/  FFMA.FTZ R56, R56, UR20, -R127 ;  /* 0x0000001438387c23 */ /* 0x000fc2000801087f */
[----:B------:R-:W0:Y:S01]  /*6100*/  MUFU.EX2 R7, R7 ;  /* 0x0000000700077308 */ /* 0x000e220000000800 */
[----:B-1----:R-:W-:-:S01]  /*6110*/  FADD.FTZ R124, R8, R5 ;  /* 0x00000005087c7221 */ /* 0x002fc20000010000 */
[--C-:B------:R-:W-:Y:S01]  /*6120*/  FFMA.FTZ R57, R57, UR20, -R127.reuse ;  /* 0x0000001439397c23 */ /* 0x100fe2000801087f */
[----:B------:R-:W-:-:S01]  /*6130*/  FFMA.FTZ R60, R60, UR20, -R127 ;  /* 0x000000143c3c7c23 */ /* 0x000fc2000801087f */
[--C-:B------:R-:W-:Y:S01]  /*6140*/  FFMA.FTZ R61, R61, UR20, -R127.reuse ;  /* 0x000000143d3d7c23 */ /* 0x100fe2000801087f */
[----:B------:R-:W-:-:S01]  /*6150*/  FFMA.FTZ R64, R64, UR20, -R127 ;  /* 0x0000001440407c23 */ /* 0x000fc2000801087f */
[--C-:B------:R-:W-:Y:S01]  /*6160*/  FFMA.FTZ R65, R65, UR20, -R127.reuse ;  /* 0x0000001441417c23 */ /* 0x100fe2000801087f */
[----:B------:R-:W-:-:S01]  /*6170*/  FFMA.FTZ R68, R68, UR20, -R127 ;  /* 0x0000001444447c23 */ /* 0x000fc2000801087f */
[----:B------:R-:W1:Y:S01]  /*6180*/  MUFU.EX2 R10, R10 ;  /* 0x0000000a000a7308 */ /* 0x000e620000000800 */
[----:B--2---:R-:W-:-:S01]  /*6190*/  FADD.FTZ R5, R9, R4 ;  /* 0x0000000409057221 */ /* 0x004fc20000010000 */
[----:B------:R-:W-:Y:S01]  /*61a0*/  FFMA.FTZ R69, R69, UR20, -R127 ;  /* 0x0000001445457c23 */ /* 0x000fe2000801087f */
[----:B------:R-:W-:-:S01]  /*61b0*/  FFMA.FTZ R106, R106, UR20, -R121 ;  /* 0x000000146a6a7c23 */ /* 0x000fc20008010879 */
[--C-:B------:R-:W-:Y:S01]  /*61c0*/  FFMA.FTZ R107, R107, UR20, -R121.reuse ;  /* 0x000000146b6b7c23 */ /* 0x100fe20008010879 */
[----:B------:R-:W-:-:S01]  /*61d0*/  FFMA.FTZ R110, R110, UR20, -R121 ;  /* 0x000000146e6e7c23 */ /* 0x000fc20008010879 */
[--C-:B------:R-:W-:Y:S01]  /*61e0*/  FFMA.FTZ R111, R111, UR20, -R121.reuse ;  /* 0x000000146f6f7c23 */ /* 0x100fe20008010879 */
[----:B------:R-:W-:-:S01]  /*61f0*/  FFMA.FTZ R114, R114, UR20, -R121 ;  /* 0x0000001472727c23 */ /* 0x000fc20008010879 */
[----:B------:R-:W2:Y:S01]  /*6200*/  MUFU.EX2 R12, R12 ;  /* 0x0000000c000c7308 */ /* 0x000ea20000000800 */
[----:B0-----:R-:W-:-:S01]  /*6210*/  FADD.FTZ R127, R7, R124 ;  /* 0x0000007c077f7221 */ /* 0x001fc20000010000 */
        /* <DEDUP_REMOVED lines=16> */
[--C-:B------:R-:W-:Y:S01]  /*6320*/  FFMA.FTZ R75, R75, UR20, -R121.reuse ;  /* 0x000000144b4b7c23 */ /* 0x100fe20008010879 */
        /* <DEDUP_REMOVED lines=15> */
[----:B------:R-:W-:-:S06]  /*6420*/  FFMA.FTZ R71, R71, UR20, -R121 ;  /* 0x0000001447477c23 */ /* 0x000fcc0008010879 */
[----:B------:R-:W1:Y:S01]  /*6430*/  MUFU.EX2 R21, R21 ;  /* 0x0000001500157308 */ /* 0x000e620000000800 */
[----:B--2---:R-:W-:-:S07]  /*6440*/  FADD.FTZ R4, R14, R5 ;  /* 0x000000050e047221 */ /* 0x004fce0000010000 */
[----:B------:R-:W2:Y:S01]  /*6450*/  MUFU.EX2 R15, R15 ;  /* 0x0000000f000f7308 */ /* 0x000ea20000000800 */
[----:B0-----:R-:W-:-:S07]  /*6460*/  FADD.FTZ R124, R20, R127 ;  /* 0x0000007f147c7221 */ /* 0x001fce0000010000 */
[----:B------:R-:W0:Y:S01]  /*6470*/  MUFU.EX2 R120, R120 ;  /* 0x0000007800787308 */ /* 0x000e220000000800 */
[----:B-1----:R-:W-:-:S07]  /*6480*/  FADD.FTZ R5, R21, R4 ;  /* 0x0000000415057221 */ /* 0x002fce0000010000 */
        /* <DEDUP_REMOVED lines=92> */
[----:B--2---:R-:W-:-:S01]  /*6a50*/  FADD.FTZ R130, R82, R125 ;  /* 0x0000007d52827221 */ /* 0x004fc20000010000 */
[----:B------:R-:W-:-:S06]  /*6a60*/  FFMA.FTZ R125, R126, UR20, -R121 ;  /* 0x000000147e7d7c23 */ /* 0x000fcc0008010879 */
        /* <DEDUP_REMOVED lines=10> */
[----:B------:R-:W-:-:S05]  /*6b10*/  MOV R4, UR21 ;  /* 0x0000001500047c02 */ /* 0x000fca0008000f00 */
[----:B------:R-:W-:Y:S01]  /*6b20*/  @!P1 VIADD R4, R4, 0x13240 ;  /* 0x0001324004049836 */ /* 0x000fe20000000000 */
[----:B------:R-:W1:Y:S01]  /*6b30*/  MUFU.EX2 R58, R58 ;  /* 0x0000003a003a7308 */ /* 0x000e620000000800 */
[----:B--2---:R-:W-:-:S03]  /*6b40*/  FADD.FTZ R127, R87, R126 ;  /* 0x0000007e577f7221 */ /* 0x004fc60000010000 */
[----:B------:R-:W-:-:S04]  /*6b50*/  @!P1 PRMT R4, RZ, 0x654, R4 ;  /* 0x00000654ff049816 */ /* 0x000fc80000000004 */
[----:B------:R-:W2:Y:S01]  /*6b60*/  MUFU.EX2 R57, R57 ;  /* 0x0000003900397308 */ /* 0x000ea20000000800 */
[----:B0-----:R-:W-:-:S01]  /*6b70*/  FADD.FTZ R126, R56, R5 ;  /* 0x00000005387e7221 */ /* 0x001fc20000010000 */
[----:B------:R0:W-:Y:S06]  /*6b80*/  @!P1 SYNCS.ARRIVE.TRANS64.RED.A1T0 RZ, [R4+URZ], RZ ;  /* 0x000000ff04ff99a7 */ /* 0x0001ec000810043f */
[----:B------:R-:W3:Y:S01]  /*6b90*/  MUFU.EX2 R59, R59 ;  /* 0x0000003b003b7308 */ /* 0x000ee20000000800 */
[----:B-1----:R-:W-:-:S07]  /*6ba0*/  FADD.FTZ R130, R58, R127 ;  /* 0x0000007f3a827221 */ /* 0x002fce0000010000 */
[----:B------:R-:W1:Y:S01]  /*6bb0*/  MUFU.EX2 R60, R60 ;  /* 0x0000003c003c7308 */ /* 0x000e620000000800 */
[----:B--2---:R-:W-:-:S07]  /*6bc0*/  FADD.FTZ R5, R57, R126 ;  /* 0x0000007e39057221 */ /* 0x004fce0000010000 */
[----:B------:R-:W2:Y:S01]  /*6bd0*/  MUFU.EX2 R124, R124 ;  /* 0x0000007c007c7308 */ /* 0x000ea20000000800 */
[----:B---3--:R-:W-:-:S07]  /*6be0*/  FADD.FTZ R127, R59, R130 ;  /* 0x000000823b7f7221 */ /* 0x008fce0000010000 */
[----:B------:R-:W3:Y:S01]  /*6bf0*/  MUFU.EX2 R61, R61 ;  /* 0x0000003d003d7308 */ /* 0x000ee20000000800 */
[----:B-1----:R-:W-:-:S07]  /*6c00*/  FADD.FTZ R126, R60, R5 ;  /* 0x000000053c7e7221 */ /* 0x002fce0000010000 */
[----:B------:R-:W1:Y:S01]  /*6c10*/  MUFU.EX2 R63, R63 ;  /* 0x0000003f003f7308 */ /* 0x000e620000000800 */
[----:B--2---:R-:W-:-:S07]  /*6c20*/  FADD.FTZ R130, R124, R127 ;  /* 0x0000007f7c827221 */ /* 0x004fce0000010000 */
[----:B------:R-:W0:Y:S01]  /*6c30*/  MUFU.EX2 R64, R64 ;  /* 0x0000004000407308 */ /* 0x000e220000000800 */
[----:B---3--:R-:W-:-:S07]  /*6c40*/  FADD.FTZ R5, R61, R126 ;  /* 0x0000007e3d057221 */ /* 0x008fce0000010000 */
[----:B------:R-:W2:Y:S01]  /*6c50*/  MUFU.EX2 R66, R66 ;  /* 0x0000004200427308 */ /* 0x000ea20000000800 */
[----:B-1----:R-:W-:-:S07]  /*6c60*/  FADD.FTZ R121, R63, R130 ;  /* 0x000000823f797221 */ /* 0x002fce0000010000 */
[----:B------:R-:W1:Y:S01]  /*6c70*/  MUFU.EX2 R65, R65 ;  /* 0x0000004100417308 */ /* 0x000e620000000800 */
[----:B0-----:R-:W-:-:S07]  /*6c80*/  FADD.FTZ R4, R64, R5 ;  /* 0x0000000540047221 */ /* 0x001fce0000010000 */
[----:B------:R-:W0:Y:S01]  /*6c90*/  MUFU.EX2 R125, R125 ;  /* 0x0000007d007d7308 */ /* 0x000e220000000800 */
[----:B--2---:R-:W-:-:S07]  /*6ca0*/  FADD.FTZ R126, R66, R121 ;  /* 0x00000079427e7221 */ /* 0x004fce0000010000 */
[----:B------:R-:W2:Y:S01]  /*6cb0*/  MUFU.EX2 R68, R68 ;  /* 0x0000004400447308 */ /* 0x000ea20000000800 */
[----:B-1----:R-:W-:-:S07]  /*6cc0*/  FADD.FTZ R5, R65, R4 ;  /* 0x0000000441057221 */ /* 0x002fce0000010000 */
[----:B------:R-:W1:Y:S01]  /*6cd0*/  MUFU.EX2 R70, R70 ;  /* 0x0000004600467308 */ /* 0x000e620000000800 */
[----:B0-----:R-:W-:-:S07]  /*6ce0*/  FADD.FTZ R121, R125, R126 ;  /* 0x0000007e7d797221 */ /* 0x001fce0000010000 */
[----:B------:R-:W0:Y:S01]  /*6cf0*/  MUFU.EX2 R69, R69 ;  /* 0x0000004500457308 */ /* 0x000e220000000800 */
[----:B--2---:R-:W-:-:S07]  /*6d00*/  FADD.FTZ R4, R68, R5 ;  /* 0x0000000544047221 */ /* 0x004fce0000010000 */
[----:B------:R-:W2:Y:S01]  /*6d10*/  MUFU.EX2 R71, R71 ;  /* 0x0000004700477308 */ /* 0x000ea20000000800 */
[----:B-1----:R-:W-:-:S01]  /*6d20*/  FADD.FTZ R126, R70, R121 ;  /* 0x00000079467e7221 */ /* 0x002fc20000010000 */
[----:B0-----:R-:W-:-:S03]  /*6d30*/  FADD.FTZ R5, R69, R4 ;  /* 0x0000000445057221 */ /* 0x001fc60000010000 */
[----:B--2---:R-:W-:Y:S01]  /*6d40*/  FADD.FTZ R4, R71, R126 ;  /* 0x0000007e47047221 */ /* 0x004fe20000010000 */
[----:B------:R-:W-:Y:S06]  /*6d50*/  @!P0 BRA `(.L_x_24) ;  /* 0x0000000000048947 */ /* 0x000fec0003800000 */
[----:B------:R-:W-:Y:S01]  /*6d60*/  BPT.TRAP 0x1 ;  /* 0x000000040000795c */ /* 0x000fe20000300000 */
.L_x_24:
[----:B------:R-:W-:Y:S01]  /*6d70*/  UIADD3 UR6, UR11, 0x13260, URZ ;  /* 0x000132600b067890 */ /* 0x000fe2000fffe03f */
[----:B------:R-:W-:Y:S01]  /*6d80*/  ISETP.LT.AND P1, PT, RZ, UR48, PT ;  /* 0x00000030ff007c0c */ /* 0x000fe2000bf21270 */
[----:B------:R-:W-:Y:S01]  /*6d90*/  UIADD3 UR7, UR48, -0x1, URZ ;  /* 0xffffffff30077890 */ /* 0x000fe2000fffe03f */
[----:B------:R-:W-:Y:S01]  /*6da0*/  F2FP.SATFINITE.E4M3.F32.PACK_AB_MERGE_C R7, R12, R7, RZ ;  /* 0x000000070c07723e */ /* 0x000fe200048070ff */
[----:B------:R-:W-:Y:S01]  /*6db0*/  UPRMT UR6, UR42, 0x654, UR6 ;  /* 0x000006542a067896 */ /* 0x000fe20008000006 */
[----:B------:R-:W-:Y:S01]  /*6dc0*/  F2FP.SATFINITE.E4M3.F32.PACK_AB_MERGE_C R10, R13, R10, RZ ;  /* 0x0000000a0d0a723e */ /* 0x000fe200048070ff */
[----:B------:R-:W-:Y:S01]  /*6dd0*/  UMOV UR23, UR37 ;  /* 0x0000002500177c82 */ /* 0x000fe20008000000 */
[----:B------:R-:W-:Y:S01]  /*6de0*/  F2FP.SATFINITE.E4M3.F32.PACK_AB_MERGE_C R15, R122, R15, RZ ;  /* 0x0000000f7a0f723e */ /* 0x000fe200048070ff */
[----:B------:R-:W-:Y:S01]  /*6df0*/  UMOV UR22, UR39 ;  /* 0x0000002700167c82 */ /* 0x000fe20008000000 */
[----:B------:R-:W-:Y:S01]  /*6e00*/  F2FP.SATFINITE.E4M3.F32.PACK_AB_MERGE_C R120, R123, R120, RZ ;  /* 0x000000787b78723e */ /* 0x000fe200048070ff */
[----:B------:R-:W-:Y:S01]  /*6e10*/  UMOV UR48, UR7 ;  /* 0x0000000700307c82 */ /* 0x000fe20008000000 */
[----:B------:R-:W-:Y:S01]  /*6e20*/  F2FP.SATFINITE.E4M3.F32.PACK_AB_MERGE_C R108, R109, R108, RZ ;  /* 0x0000006c6d6c723e */ /* 0x000fe200048070ff */
[----:B------:R-:W-:Y:S01]  /*6e30*/  FMUL.FTZ R24, R24, R6 ;  /* 0x0000000618187220 */ /* 0x000fe20000410000 */
[----:B------:R-:W-:Y:S01]  /*6e40*/  F2FP.SATFINITE.E4M3.F32.PACK_AB_MERGE_C R110, R111, R110, RZ ;  /* 0x0000006e6f6e723e */ /* 0x000fe200048070ff */
[----:B------:R-:W-:Y:S01]  /*6e50*/  SYNCS.ARRIVE.TRANS64.RED.A1T0 RZ, [UR6], RZ ;  /* 0x000000ffffff79a7 */ /* 0x000fe20008100406 */
[----:B------:R-:W-:Y:S01]  /*6e60*/  F2FP.SATFINITE.E4M3.F32.PACK_AB_MERGE_C R116, R117, R116, RZ ;  /* 0x000000747574723e */ /* 0x000fe200048070ff */
[----:B------:R-:W-:Y:S01]  /*6e70*/  FMUL.FTZ R25, R25, R6 ;  /* 0x0000000619197220 */ /* 0x000fe20000410000 */
        /* <DEDUP_REMOVED lines=25> */
[-C--:B------:R-:W-:Y:S01]  /*7010*/  FMUL.FTZ R52, R52, R6.reuse ;  /* 0x0000000634347220 */ /* 0x080fe20000410000 */
[----:B------:R-:W-:Y:S01]  /*7020*/  FMUL.FTZ R53, R53, R6 ;  /* 0x0000000635357220 */ /* 0x000fe20000410000 */
[-C--:B------:R-:W-:Y:S01]  /*7030*/  FMUL.FTZ R26, R26, R3.reuse ;  /* 0x000000031a1a7220 */ /* 0x080fe20000410000 */
        /* <DEDUP_REMOVED lines=14> */
[----:B------:R-:W-:Y:S01]  /*7120*/  FMUL.FTZ R55, R55, R3 ;  /* 0x0000000337377220 */ /* 0x000fe20000410000 */
[----:B------:R-:W-:Y:S01]  /*7130*/  F2FP.SATFINITE.E4M3.F32.PACK_AB_MERGE_C R152, R8, R129, R7 ;  /* 0x000000810898723e */ /* 0x000fe20004807007 */
[----:B------:R-:W-:Y:S01]  /*7140*/  IMAD.MOV.U32 R6, RZ, RZ, R67 ;  /* 0x000000ffff067224 */ /* 0x000fe200078e0043 */
[----:B------:R-:W-:Y:S01]  /*7150*/  F2FP.SATFINITE.E4M3.F32.PACK_AB_MERGE_C R153, R9, R128, R10 ;  /* 0x000000800999723e */ /* 0x000fe2000480700a */
[----:B------:R-:W-:Y:S01]  /*7160*/  IMAD.MOV.U32 R3, RZ, RZ, R62 ;  /* 0x000000ffff037224 */ /* 0x000fe200078e003e */
[----:B------:R-:W-:-:S02]  /*7170*/  F2FP.SATFINITE.E4M3.F32.PACK_AB_MERGE_C R154, R20, R11, R15 ;  /* 0x0000000b149a723e */ /* 0x000fc4000480700f */
[----:B------:R-:W-:Y:S02]  /*7180*/  F2FP.SATFINITE.E4M3.F32.PACK_AB_MERGE_C R155, R21, R14, R120 ;  /* 0x0000000e159b723e */ /* 0x000fe40004807078 */
[----:B------:R-:W-:Y:S02]  /*7190*/  F2FP.SATFINITE.E4M3.F32.PACK_AB_MERGE_C R148, R105, R104, R108 ;  /* 0x000000686994723e */ /* 0x000fe4000480706c */
[----:B------:R-:W-:Y:S02]  /*71a0*/  F2FP.SATFINITE.E4M3.F32.PACK_AB_MERGE_C R149, R107, R106, R110 ;  /* 0x0000006a6b95723e */ /* 0x000fe4000480706e */
[----:B------:R-:W-:Y:S02]  /*71b0*/  F2FP.SATFINITE.E4M3.F32.PACK_AB_MERGE_C R150, R113, R112, R116 ;  /* 0x000000707196723e */ /* 0x000fe40004807074 */
[----:B------:R-:W-:Y:S02]  /*71c0*/  F2FP.SATFINITE.E4M3.F32.PACK_AB_MERGE_C R151, R115, R114, R118 ;  /* 0x000000727397723e */ /* 0x000fe40004807076 */
        /* <DEDUP_REMOVED lines=11> */
[----:B------:R-:W-:Y:S01]  /*7280*/  F2FP.SATFINITE.E4M3.F32.PACK_AB_MERGE_C R147, R125, R66, R70 ;  /* 0x000000427d93723e */ /* 0x000fe20004807046 */
[----:B------:R-:W-:Y:S06]  /*7290*/  @P1 BRA `(.L_x_25) ;  /* 0xffffffd000ec1947 */ /* 0x000fec000383ffff */
.L_x_15:
[----:B------:R-:W-:Y:S06]  /*72a0*/  BAR.ARV 0x8, 0x200 ;  /* 0x0208000000007b1d */ /* 0x000fec0000002000 */
[----:B------:R-:W-:Y:S05]  /*72b0*/  @!P0 BRA `(.L_x_26) ;  /* 0x0000000000048947 */ /* 0x000fea0003800000 */
[----:B------:R-:W-:Y:S01]  /*72c0*/  BPT.TRAP 0x1 ;  /* 0x000000040000795c */ /* 0x000fe20000300000 */
.L_x_26:
[----:B------:R-:W-:Y:S01]  /*72d0*/  ULEA UR4, UR39, UR44, 0x3 ;  /* 0x0000002c27047291 */ /* 0x000fe2000f8e183f */
[----:B------:R-:W-:-:S05]  /*72e0*/  IMAD.U32 R0, RZ, RZ, UR37 ;  /* 0x00000025ff007e24 */ /* 0x000fca000f8e00ff */
[----:B------:R-:W-:-:S04]  /*72f0*/  SHF.L.U32 R0, R0, 0x1f, RZ ;  /* 0x0000001f00007819 */ /* 0x000fc800000006ff */
[----:B------:R0:W1:Y:S01]  /*7300*/  SYNCS.PHASECHK.TRANS64.TRYWAIT P1, [UR4+0x13250], R0 ;  /* 0x01325000ff0075a7 */ /* 0x0000620008020144 */
[----:B------:R-:W-:Y:S05]  /*7310*/  @!P0 BRA `(.L_x_27) ;  /* 0x0000000000048947 */ /* 0x000fea0003800000 */
[----:B------:R-:W-:Y:S01]  /*7320*/  BPT.TRAP 0x1 ;  /* 0x000000040000795c */ /* 0x000fe20000300000 */
.L_x_27:
[----:B-1----:R-:W-:Y:S05]  /*7330*/  @P1 BRA `(.L_x_28) ;  /* 0x0000000000081947 */ /* 0x002fea0003800000 */
[----:B------:R-:W1:Y:S02]  /*7340*/  SYNCS.PHASECHK.TRANS64.TRYWAIT P1, [UR4+0x13250], R0 ;  /* 0x01325000ff0075a7 */ /* 0x000e640008020144 */
[----:B-1----:R-:W-:Y:S05]  /*7350*/  @!P1 BRA `(.L_x_29) ;  /* 0x0000004400c49947 */ /* 0x002fea0003800000 */
.L_x_28:
[----:B------:R-:W-:Y:S01]  /*7360*/  ULDC.64 UR8, c[0x0][0x9a0] ;  /* 0x0002680000087ab9 */ /* 0x000fe20000000a00 */
[----:B------:R-:W-:Y:S01]  /*7370*/  UIADD3 UR5, UR44, 0x1000, URZ ;  /* 0x000010002c057890 */ /* 0x000fe2000fffe03f */
[----:B------:R-:W-:Y:S01]  /*7380*/  WARPGROUP.ARRIVE ;  /* 0x00000000000079c5 */ /* 0x000fe20000000000 */
[----:B------:R-:W-:Y:S01]  /*7390*/  UISETP.NE.U32.AND UP0, UPT, UR8, URZ, UPT ;  /* 0x0000003f0800728c */ /* 0x000fe2000bf05070 */
[----:B------:R-:W-:Y:S01]  /*73a0*/  MOV R6, 0x3f800000 ;  /* 0x3f80000000067802 */ /* 0x000fe20000000f00 */
[----:B------:R-:W-:Y:S02]  /*73b0*/  USHF.R.U32.HI UR5, URZ, 0x4, UR5 ;  /* 0x000000043f057899 */ /* 0x000fe40008011605 */
[----:B------:R-:W-:Y:S02]  /*73c0*/  UISETP.NE.AND.EX UP0, UPT, UR9, URZ, UPT, UP0 ;  /* 0x0000003f0900728c */ /* 0x000fe4000bf05300 */
[----:B------:R-:W-:-:S04]  /*73d0*/  ULOP3.LUT UR5, UR5, 0x3fff, URZ, 0xc0, !UPT ;  /* 0x00003fff05057892 */ /* 0x000fc8000f8ec03f */
[----:B------:R-:W-:Y:S01]  /*73e0*/  ULOP3.LUT UR12, UR5, 0x10000, URZ, 0xfc, !UPT ;  /* 0x00010000050c7892 */ /* 0x000fe2000f8efc3f */
[----:B------:R-:W-:-:S04]  /*73f0*/  PLOP3.LUT P1, PT, PT, PT, UP0, 0x80, 0x0 ;  /* 0x000000000000781c */ /* 0x000fc80003f2f008 */
[----:B------:R-:W-:Y:S01]  /*7400*/  @UP0 USHF.R.S32.HI UR5, URZ, 0x1f, UR45 ;  /* 0x0000001f3f050899 */ /* 0x000fe2000801142d */
[----:B------:R-:W-:Y:S01]  /*7410*/  @UP0 ULDC.64 UR6, c[0x0][0x9c8] ;  /* 0x0002720000060ab9 */ /* 0x000fe20000000a00 */
[----:B------:R-:W-:Y:S02]  /*7420*/  @UP0 UIADD3 UR13, -UR45, URZ, URZ ;  /* 0x0000003f2d0d0290 */ /* 0x000fe4000fffe13f */
[----:B------:R-:W-:Y:S02]  /*7430*/  @UP0 UIMAD UR5, UR5, UR6, URZ ;  /* 0x00000006050502a4 */ /* 0x000fe4000f8e023f */
[----:B------:R-:W-:Y:S02]  /*7440*/  @UP0 UIMAD.WIDE.U32 UR10, UR45, UR6, URZ ;  /* 0x000000062d0a02a5 */ /* 0x000fe4000f8e003f */
[----:B------:R-:W-:Y:S02]  /*7450*/  @UP0 UIMAD UR6, UR45, UR7, UR5 ;  /* 0x000000072d0602a4 */ /* 0x000fe4000f8e0205 */
[----:B------:R-:W-:-:S02]  /*7460*/  UIMAD UR5, UR39, 0x280, UR12 ;  /* 0x00000280270578a4 */ /* 0x000fc4000f8e020c */
[----:B------:R-:W-:Y:S01]  /*7470*/  @UP0 UIADD3 UR11, UR11, UR6, URZ ;  /* 0x000000060b0b0290 */ /* 0x000fe2000fffe03f */
[----:B------:R-:W-:Y:S01]  /*7480*/  UMOV UR7, 0xc0000010 ;  /* 0xc000001000077882 */ /* 0x000fe20000000000 */
[----:B------:R-:W-:-:S03]  /*7490*/  @UP0 ULDC UR14, c[0x0][0xc44] ;  /* 0x00031100000e0ab9 */ /* 0x000fc60000000800 */
[----:B------:R-:W-:Y:S01]  /*74a0*/  UMOV UR6, UR5 ;  /* 0x0000000500067c82 */ /* 0x000fe20008000000 */
[----:B------:R-:W-:Y:S01]  /*74b0*/  @UP0 UIMAD UR13, UR14, UR13, UR43 ;  /* 0x0000000d0e0d02a4 */ /* 0x000fe2000f8e022b */
[----:B------:R-:W-:Y:S02]  /*74c0*/  QGMMA.64x64x32.F32.E4M3.E4M3 R24, R152, gdesc[UR4], R24, gsb0 ;  /* 0x00e0000498187df3 */ /* 0x000fe40008000818 */
[----:B------:R-:W-:Y:S01]  /*74d0*/  @UP0 ULDC.64 UR14, c[0x0][0x9d0] ;  /* 0x00027400000e0ab9 */ /* 0x000fe20000000a00 */
[----:B------:R-:W-:Y:S02]  /*74e0*/  @UP0 USHF.R.S32.HI UR12, URZ, 0x1f, UR13 ;  /* 0x0000001f3f0c0899 */ /* 0x000fe4000801140d */
[----:B------:R-:W-:Y:S02]  /*74f0*/  @UP0 UIMAD.WIDE.U32 UR6, UR13, UR14, UR10 ;  /* 0x0000000e0d0602a5 */ /* 0x000fe4000f8e000a */
[----:B------:R-:W-:Y:S02]  /*7500*/  @UP0 UIMAD UR12, UR12, UR14, URZ ;  /* 0x0000000e0c0c02a4 */ /* 0x000fe4000f8e023f */
[----:B------:R-:W-:-:S02]  /*7510*/  @UP0 ULEA UR8, UP1, UR6, UR8, 0x2 ;  /* 0x0000000806080291 */ /* 0x000fc4000f82103f */
[----:B------:R-:W-:-:S04]  /*7520*/  @UP0 UIMAD UR12, UR13, UR15, UR12 ;  /* 0x0000000f0d0c02a4 */ /* 0x000fc8000f8e020c */
[----:B------:R-:W-:Y:S01]  /*7530*/  @UP0 UIADD3 UR7, UR7, UR12, URZ ;  /* 0x0000000c07070290 */ /* 0x000fe2000fffe03f */
[----:B------:R-:W-:-:S03]  /*7540*/  IMAD.U32 R2, RZ, RZ, UR8 ;  /* 0x00000008ff027e24 */ /* 0x000fc6000f8e00ff */
[----:B------:R-:W-:-:S06]  /*7550*/  @UP0 ULEA.HI.X UR9, UR6, UR9, UR7, 0x2, UP1 ;  /* 0x0000000906090291 */ /* 0x000fcc00088f1407 */
[----:B-1----:R-:W-:Y:S01]  /*7560*/  IMAD.U32 R3, RZ, RZ, UR9 ;  /* 0x00000009ff037e24 */ /* 0x002fe2000f8e00ff */
[----:B------:R-:W-:-:S04]  /*7570*/  UIADD3 UR6, UR5, 0x80, URZ ;  /* 0x0000008005067890 */ /* 0x000fc8000fffe03f */
[----:B------:R1:W2:Y:S01]  /*7580*/  @P1 LDG.E R6, desc[UR46][R2.64] ;  /* 0x0000002e02061981 */ /* 0x0002a2000c1e1900 */
[----:B------:R-:W-:Y:S01]  /*7590*/  UMOV UR7, 0xc0000010 ;  /* 0xc000001000077882 */ /* 0x000fe20000000000 */
[----:B------:R-:W-:Y:S02]  /*75a0*/  WARPGROUP.DEPBAR.LE gsb0, 0x0 ;  /* 0x00008000000079c5 */ /* 0x000fe40000010000 */
[----:B------:R-:W-:-:S06]  /*75b0*/  WARPGROUP.ARRIVE ;  /* 0x00000000000079c5 */ /* 0x000fcc0000000000 */
[----:B------:R-:W-:Y:S01]  /*75c0*/  QGMMA.64x64x32.F32.E4M3.E4M3 R24, R148, gdesc[UR4], R24, gsb0 ;  /* 0x00e0000494187df3 */ /* 0x000fe20008000818 */
[----:B------:R-:W-:Y:S01]  /*75d0*/  UIADD3 UR6, UR5, 0x100, URZ ;  /* 0x0000010005067890 */ /* 0x000fe2000fffe03f */
[----:B------:R-:W-:Y:S01]  /*75e0*/  UMOV UR7, 0xc0000010 ;  /* 0xc000001000077882 */ /* 0x000fe20000000000 */
[----:B------:R-:W-:Y:S02]  /*75f0*/  WARPGROUP.DEPBAR.LE gsb0, 0x0 ;  /* 0x00008000000079c5 */ /* 0x000fe40000010000 */
[----:B------:R-:W-:-:S06]  /*7600*/  WARPGROUP.ARRIVE ;  /* 0x00000000000079c5 */ /* 0x000fcc0000000000 */
[----:B------:R-:W-:Y:S01]  /*7610*/  QGMMA.64x64x32.F32.E4M3.E4M3 R24, R136, gdesc[UR4], R24, gsb0 ;  /* 0x00e0000488187df3 */ /* 0x000fe20008000818 */
[----:B------:R-:W-:Y:S01]  /*7620*/  UIADD3 UR6, UR5, 0x180, URZ ;  /* 0x0000018005067890 */ /* 0x000fe2000fffe03f */
[----:B------:R-:W-:Y:S01]  /*7630*/  UMOV UR7, 0xc0000010 ;  /* 0xc000001000077882 */ /* 0x000fe20000000000 */
[----:B0-----:R-:W0:Y:S04]  /*7640*/  SHFL.BFLY PT, R0, R5, 0x2, 0x1f ;  /* 0x0c401f0005007f89 */ /* 0x001e2800000e0000 */
[----:B------:R-:W3:Y:S01]  /*7650*/  SHFL.BFLY PT, R7, R4, 0x2, 0x1f ;  /* 0x0c401f0004077f89 */ /* 0x000ee200000e0000 */
[----:B------:R-:W-:Y:S02]  /*7660*/  WARPGROUP.DEPBAR.LE gsb0, 0x0 ;  /* 0x00008000000079c5 */ /* 0x000fe40000010000 */
[----:B------:R-:W-:-:S06]  /*7670*/  WARPGROUP.ARRIVE ;  /* 0x00000000000079c5 */ /* 0x000fcc0000000000 */
[----:B------:R-:W-:Y:S01]  /*7680*/  QGMMA.64x64x32.F32.E4M3.E4M3 R24, R140, gdesc[UR4], R24, gsb0 ;  /* 0x00e000048c187df3 */ /* 0x000fe20008000818 */
[----:B0-----:R-:W-:-:S01]  /*7690*/  FADD.FTZ R0, R0, R5 ;  /* 0x0000000500007221 */ /* 0x001fc20000010000 */
[----:B------:R-:W-:Y:S01]  /*76a0*/  UIADD3 UR6, UR5, 0x200, URZ ;  /* 0x0000020005067890 */ /* 0x000fe2000fffe03f */
[----:B---3--:R-:W-:-:S01]  /*76b0*/  FADD.FTZ R7, R7, R4 ;  /* 0x0000000407077221 */ /* 0x008fc20000010000 */
[----:B------:R-:W-:Y:S02]  /*76c0*/  UMOV UR7, 0xc0000010 ;  /* 0xc000001000077882 */ /* 0x000fe40000000000 */
[----:B-1----:R-:W0:Y:S04]  /*76d0*/  SHFL.BFLY PT, R3, R0, 0x1, 0x1f ;  /* 0x0c201f0000037f89 */ /* 0x002e2800000e0000 */
[----:B------:R-:W1:Y:S01]  /*76e0*/  SHFL.BFLY PT, R2, R7, 0x1, 0x1f ;  /* 0x0c201f0007027f89 */ /* 0x000e6200000e0000 */
[----:B0-----:R-:W-:-:S01]  /*76f0*/  FADD.FTZ R9, R0, R3 ;  /* 0x0000000300097221 */ /* 0x001fc20000010000 */
[----:B-1----:R-:W-:-:S04]  /*7700*/  FADD.FTZ R10, R7, R2 ;  /* 0x00000002070a7221 */ /* 0x002fc80000010000 */
[C---:B------:R-:W-:Y:S01]  /*7710*/  FSETP.NE.FTZ.AND P1, PT, R9.reuse, RZ, PT ;  /* 0x000000ff0900720b */ /* 0x040fe20003f35000 */
[----:B------:R-:W-:Y:S01]  /*7720*/  FMUL.FTZ R11, R9, 0.00390625 ;  /* 0x3b800000090b7820 */ /* 0x000fe20000410000 */
[----:B------:R-:W-:Y:S01]  /*7730*/  FMUL.FTZ R12, R10, 0.00390625 ;  /* 0x3b8000000a0c7820 */ /* 0x000fe20000410000 */
[----:B------:R-:W-:Y:S01]  /*7740*/  IMAD.MOV.U32 R3, RZ, RZ, RZ ;  /* 0x000000ffff037224 */ /* 0x000fe200078e00ff */
[----:B------:R-:W-:Y:S02]  /*7750*/  WARPGROUP.DEPBAR.LE gsb0, 0x0 ;  /* 0x00008000000079c5 */ /* 0x000fe40000010000 */
[----:B------:R-:W-:-:S06]  /*7760*/  WARPGROUP.ARRIVE ;  /* 0x00000000000079c5 */ /* 0x000fcc0000000000 */
[----:B------:R-:W-:Y:S01]  /*7770*/  QGMMA.64x64x32.F32.E4M3.E4M3 R24, R144, gdesc[UR4], R24, gsb0 ;  /* 0x00e0000490187df3 */ /* 0x000fe20008000818 */
[----:B------:R-:W-:Y:S02]  /*7780*/  FSETP.NE.FTZ.AND P2, PT, R11, RZ, PT ;  /* 0x000000ff0b00720b */ /* 0x000fe40003f55000 */
[----:B------:R-:W-:Y:S01]  /*7790*/  FSETP.NE.FTZ.AND P3, PT, R12, RZ, PT ;  /* 0x000000ff0c00720b */ /* 0x000fe20003f75000 */
[----:B------:R-:W-:Y:S01]  /*77a0*/  @P1 MUFU.RCP R3, R9 ;  /* 0x0000000900031308 */ /* 0x000fe20000001000 */
[----:B------:R-:W-:Y:S01]  /*77b0*/  FSETP.NE.FTZ.AND P1, PT, R10, RZ, PT ;  /* 0x000000ff0a00720b */ /* 0x000fe20003f35000 */
[----:B------:R-:W-:-:S08]  /*77c0*/  IMAD.MOV.U32 R7, RZ, RZ, RZ ;  /* 0x000000ffff077224 */ /* 0x000fd000078e00ff */
[----:B------:R-:W0:Y:S08]  /*77d0*/  @P2 MUFU.LG2 R4, R11 ;  /* 0x0000000b00042308 */ /* 0x000e300000000c00 */
[----:B------:R-:W1:Y:S08]  /*77e0*/  @P3 MUFU.LG2 R8, R12 ;  /* 0x0000000c00083308 */ /* 0x000e700000000c00 */
[----:B------:R2:W3:Y:S01]  /*77f0*/  @P1 MUFU.RCP R7, R10 ;  /* 0x0000000a00071308 */ /* 0x0004e20000001000 */
[----:B------:R-:W-:Y:S01]  /*7800*/  MOV R5, UR20 ;  /* 0x0000001400057c02 */ /* 0x000fe20008000f00 */
[----:B------:R-:W-:-:S02]  /*7810*/  IMAD.U32 R13, RZ, RZ, UR20 ;  /* 0x00000014ff0d7e24 */ /* 0x000fc4000f8e00ff */
[----:B0-----:R-:W-:Y:S02]  /*7820*/  @P2 FMUL.FTZ R4, R4, 0.69314718246459960938 ;  /* 0x3f31721804042820 */ /* 0x001fe40000410000 */
[----:B------:R-:W-:Y:S01]  /*7830*/  @P2 FMUL.FTZ R5, R5, 0.69314718246459960938 ;  /* 0x3f31721805052820 */ /* 0x000fe20000410000 */
[----:B------:R-:W-:Y:S01]  /*7840*/  @P3 FMUL.FTZ R9, R13, 0.69314718246459960938 ;  /* 0x3f3172180d093820 */ /* 0x000fe20000410000 */
[----:B-1----:R-:W-:Y:S01]  /*7850*/  @P3 FMUL.FTZ R8, R8, 0.69314718246459960938 ;  /* 0x3f31721808083820 */ /* 0x002fe20000410000 */
[----:B------:R-:W-:Y:S02]  /*7860*/  IMAD.MOV.U32 R2, RZ, RZ, -0x800000 ;  /* 0xff800000ff027424 */ /* 0x000fe400078e00ff */
[----:B------:R-:W-:Y:S01]  /*7870*/  @P2 FFMA.FTZ R2, R5, R62, R4 ;  /* 0x0000003e05022223 */ /* 0x000fe20000010004 */
[----:B------:R-:W-:Y:S02]  /*7880*/  IMAD.MOV.U32 R0, RZ, RZ, -0x800000 ;  /* 0xff800000ff007424 */ /* 0x000fe400078e00ff */
[----:B------:R-:W-:Y:S01]  /*7890*/  @P3 FFMA.FTZ R0, R9, R67, R8 ;  /* 0x0000004309003223 */ /* 0x000fe20000010008 */
[-C--:B--2---:R-:W-:Y:S01]  /*78a0*/  FMUL.FTZ R10, R3, R6.reuse ;  /* 0x00000006030a7220 */ /* 0x084fe20000410000 */
[----:B---3--:R-:W-:Y:S01]  /*78b0*/  FMUL.FTZ R56, R7, R6 ;  /* 0x0000000607387220 */ /* 0x008fe20000410000 */
[----:B------:R-:W-:-:S02]  /*78c0*/  WARPGROUP.DEPBAR.LE gsb0, 0x0 ;  /* 0x00008000000079c5 */ /* 0x000fc40000010000 */
[----:B------:R-:W-:Y:S05]  /*78d0*/  @!P0 BRA `(.L_x_30) ;  /* 0x0000000000048947 */ /* 0x000fea0003800000 */
[----:B------:R-:W-:Y:S01]  /*78e0*/  BPT.TRAP 0x1 ;  /* 0x000000040000795c */ /* 0x000fe20000300000 */
.L_x_30:
[----:B------:R-:W0:Y:S01]  /*78f0*/  S2R R57, SR_TID.X ;  /* 0x0000000000397919 */ /* 0x000e220000002100 */
[----:B------:R-:W-:Y:S01]  /*7900*/  ULDC.64 UR6, c[0x4][0x38] ;  /* 0x01000e0000067ab9 */ /* 0x000fe20000000a00 */
[----:B------:R-:W1:Y:S01]  /*7910*/  S2UR UR5, SR_SWINHI ;  /* 0x00000000000579c3 */ /* 0x000e620000002f00 */
[-C--:B------:R-:W-:Y:S01]  /*7920*/  FMUL.FTZ R6, R28, R10.reuse ;  /* 0x0000000a1c067220 */ /* 0x080fe20000410000 */
[-C--:B------:R-:W-:Y:S01]  /*7930*/  FMUL.FTZ R7, R24, R10.reuse ;  /* 0x0000000a18077220 */ /* 0x080fe20000410000 */
[-C--:B------:R-:W-:Y:S01]  /*7940*/  FMUL.FTZ R20, R37, R10.reuse ;  /* 0x0000000a25147220 */ /* 0x080fe20000410000 */
[-C--:B------:R-:W-:Y:S01]  /*7950*/  FMUL.FTZ R21, R33, R10.reuse ;  /* 0x0000000a21157220 */ /* 0x080fe20000410000 */
[-C--:B------:R-:W-:Y:S01]  /*7960*/  FMUL.FTZ R12, R36, R10.reuse ;  /* 0x0000000a240c7220 */ /* 0x080fe20000410000 */
[-C--:B------:R-:W-:Y:S01]  /*7970*/  FMUL.FTZ R13, R32, R10.reuse ;  /* 0x0000000a200d7220 */ /* 0x080fe20000410000 */
[----:B------:R-:W-:Y:S01]  /*7980*/  FMUL.FTZ R8, R29, R10 ;  /* 0x0000000a1d087220 */ /* 0x000fe20000410000 */
[-C--:B------:R-:W-:Y:S01]  /*7990*/  FMUL.FTZ R14, R38, R56.reuse ;  /* 0x00000038260e7220 */ /* 0x080fe20000410000 */
[----:B------:R-:W-:Y:S01]  /*79a0*/  FMUL.FTZ R51, R51, R56 ;  /* 0x0000003833337220 */ /* 0x000fe20000410000 */
[----:B------:R-:W-:Y:S01]  /*79b0*/  FMUL.FTZ R9, R25, R10 ;  /* 0x0000000a19097220 */ /* 0x000fe20000410000 */
[-C--:B------:R-:W-:Y:S01]  /*79c0*/  FMUL.FTZ R11, R27, R56.reuse ;  /* 0x000000381b0b7220 */ /* 0x080fe20000410000 */
[----:B------:R-:W-:Y:S01]  /*79d0*/  FMUL.FTZ R15, R34, R56 ;  /* 0x00000038220f7220 */ /* 0x000fe20000410000 */
[----:B------:R-:W-:Y:S01]  /*79e0*/  ULDC.64 UR8, c[0x0][0xb90] ;  /* 0x0002e40000087ab9 */ /* 0x000fe20000000a00 */
[----:B------:R-:W-:Y:S01]  /*79f0*/  USHF.R.S32.HI UR14, URZ, 0x1f, UR45 ;  /* 0x0000001f3f0e7899 */ /* 0x000fe2000801142d */
[----:B------:R-:W-:Y:S01]  /*7a00*/  ULDC.64 UR10, c[0x0][0xb98] ;  /* 0x0002e600000a7ab9 */ /* 0x000fe20000000a00 */
[----:B0-----:R-:W-:-:S05]  /*7a10*/  IMAD.SHL.U32 R3, R57, 0x4, RZ ;  /* 0x0000000439037824 */ /* 0x001fca00078e00ff */
[----:B------:R-:W-:-:S04]  /*7a20*/  LOP3.LUT R3, R3, 0xc, RZ, 0xc0, !PT ;  /* 0x0000000c03037812 */ /* 0x000fc800078ec0ff */
[----:B------:R-:W-:-:S04]  /*7a30*/  IADD3 R4, P0, R3, UR6, RZ ;  /* 0x0000000603047c10 */ /* 0x000fc8000ff1e0ff */
[----:B------:R-:W-:-:S05]  /*7a40*/  IADD3.X R5, RZ, UR7, RZ, P0, !PT ;  /* 0x00000007ff057c10 */ /* 0x000fca00087fe4ff */
[----:B------:R0:W2:Y:S01]  /*7a50*/  LDG.E.CONSTANT R3, desc[UR46][R4.64] ;  /* 0x0000002e04037981 */ /* 0x0000a2000c1e9900 */
[----:B------:R-:W-:Y:S01]  /*7a60*/  F2FP.BF16.F32.PACK_AB R6, R6, R7 ;  /* 0x000000070606723e */ /* 0x000fe200000010ff */
[-C--:B------:R-:W-:Y:S01]  /*7a70*/  FMUL.FTZ R29, R40, R10.reuse ;  /* 0x0000000a281d7220 */ /* 0x080fe20000410000 */
[----:B------:R-:W-:Y:S01]  /*7a80*/  LOP3.LUT P0, R7, R57, 0x3, RZ, 0xc0, !PT ;  /* 0x0000000339077812 */ /* 0x000fe2000780c0ff */
[-C--:B------:R-:W-:Y:S01]  /*7a90*/  FMUL.FTZ R33, R41, R10.reuse ;  /* 0x0000000a29217220 */ /* 0x080fe20000410000 */
[-C--:B------:R-:W-:Y:S01]  /*7aa0*/  FMUL.FTZ R40, R53, R10.reuse ;  /* 0x0000000a35287220 */ /* 0x080fe20000410000 */
[----:B------:R-:W-:Y:S01]  /*7ab0*/  FMUL.FTZ R41, R49, R10 ;  /* 0x0000000a31297220 */ /* 0x000fe20000410000 */
[----:B------:R-:W-:Y:S01]  /*7ac0*/  FMUL.FTZ R38, R55, R56 ;  /* 0x0000003837267220 */ /* 0x000fe20000410000 */
[----:B------:R-:W-:Y:S01]  /*7ad0*/  F2FP.BF16.F32.PACK_AB R21, R20, R21 ;  /* 0x000000151415723e */ /* 0x000fe200000010ff */
[-C--:B------:R-:W-:Y:S01]  /*7ae0*/  FMUL.FTZ R28, R44, R10.reuse ;  /* 0x0000000a2c1c7220 */ /* 0x080fe20000410000 */
[----:B------:R-:W-:Y:S01]  /*7af0*/  F2FP.BF16.F32.PACK_AB R12, R12, R13 ;  /* 0x0000000d0c0c723e */ /* 0x000fe200000010ff */
[-C--:B------:R-:W-:Y:S01]  /*7b00*/  FMUL.FTZ R32, R45, R10.reuse ;  /* 0x0000000a2d207220 */ /* 0x080fe20000410000 */
[----:B------:R-:W-:Y:S01]  /*7b10*/  ISETP.EQ.OR P0, PT, R7, 0x3, !P0 ;  /* 0x000000030700780c */ /* 0x000fe20004702670 */
[-C--:B------:R-:W-:Y:S01]  /*7b20*/  FMUL.FTZ R36, R52, R10.reuse ;  /* 0x0000000a34247220 */ /* 0x080fe20000410000 */
[----:B------:R-:W-:Y:S01]  /*7b30*/  F2FP.BF16.F32.PACK_AB R41, R40, R41 ;  /* 0x000000292829723e */ /* 0x000fe200000010ff */
[----:B------:R-:W-:Y:S01]  /*7b40*/  FMUL.FTZ R37, R48, R10 ;  /* 0x0000000a30257220 */ /* 0x000fe20000410000 */
[----:B------:R-:W-:Y:S01]  /*7b50*/  F2FP.BF16.F32.PACK_AB R51, R38, R51 ;  /* 0x000000332633723e */ /* 0x000fe200000010ff */
[-C--:B0-----:R-:W-:Y:S01]  /*7b60*/  FMUL.FTZ R4, R30, R56.reuse ;  /* 0x000000381e047220 */ /* 0x081fe20000410000 */
[----:B------:R-:W-:Y:S01]  /*7b70*/  SEL R38, R12, R21, P0 ;  /* 0x000000150c267207 */ /* 0x000fe20000000000 */
[----:B------:R-:W-:Y:S01]  /*7b80*/  FMUL.FTZ R5, R26, R56 ;  /* 0x000000381a057220 */ /* 0x000fe20000410000 */
[----:B------:R-:W-:Y:S01]  /*7b90*/  SEL R40, R21, R12, P0 ;  /* 0x0000000c15287207 */ /* 0x000fe20000000000 */
[-C--:B------:R-:W-:Y:S01]  /*7ba0*/  FMUL.FTZ R10, R31, R56.reuse ;  /* 0x000000381f0a7220 */ /* 0x080fe20000410000 */
[----:B------:R-:W0:Y:S01]  /*7bb0*/  LDC R21, c[0x0][0xbe8] ;  /* 0x0002fa00ff157b82 */ /* 0x000e220000000800 */
[-C--:B------:R-:W-:Y:S01]  /*7bc0*/  FMUL.FTZ R24, R39, R56.reuse ;  /* 0x0000003827187220 */ /* 0x080fe20000410000 */
[-C--:B------:R-:W-:Y:S01]  /*7bd0*/  FMUL.FTZ R25, R35, R56.reuse ;  /* 0x0000003823197220 */ /* 0x080fe20000410000 */
[----:B------:R-:W-:Y:S01]  /*7be0*/  F2FP.BF16.F32.PACK_AB R4, R4, R5 ;  /* 0x000000050404723e */ /* 0x000fe200000010ff */
[----:B------:R-:W-:Y:S01]  /*7bf0*/  UMOV UR6, UR44 ;  /* 0x0000002c00067c82 */ /* 0x000fe20008000000 */
[----:B-1----:R-:W-:Y:S01]  /*7c00*/  UMOV UR7, UR5 ;  /* 0x0000000500077c82 */ /* 0x002fe20008000000 */
[----:B------:R-:W-:Y:S01]  /*7c10*/  F2FP.BF16.F32.PACK_AB R11, R10, R11 ;  /* 0x0000000b0a0b723e */ /* 0x000fe200000010ff */
[-C--:B------:R-:W-:Y:S01]  /*7c20*/  FMUL.FTZ R26, R46, R56.reuse ;  /* 0x000000382e1a7220 */ /* 0x080fe20000410000 */
[----:B------:R-:W-:Y:S01]  /*7c30*/  F2FP.BF16.F32.PACK_AB R14, R14, R15 ;  /* 0x0000000f0e0e723e */ /* 0x000fe200000010ff */
[----:B------:R-:W-:Y:S01]  /*7c40*/  FMUL.FTZ R27, R42, R56 ;  /* 0x000000382a1b7220 */ /* 0x000fe20000410000 */
[----:B------:R-:W-:Y:S01]  /*7c50*/  F2FP.BF16.F32.PACK_AB R5, R24, R25 ;  /* 0x000000191805723e */ /* 0x000fe200000010ff */
[----:B------:R-:W-:-:S02]  /*7c60*/  IMAD.U32 R24, RZ, RZ, UR6 ;  /* 0x00000006ff187e24 */ /* 0x000fc4000f8e00ff */
[-C--:B------:R-:W-:Y:S01]  /*7c70*/  FMUL.FTZ R30, R47, R56.reuse ;  /* 0x000000382f1e7220 */ /* 0x080fe20000410000 */
[----:B------:R-:W-:Y:S02]  /*7c80*/  IMAD.U32 R25, RZ, RZ, UR7 ;  /* 0x00000007ff197e24 */ /* 0x000fe4000f8e00ff */
[-C--:B------:R-:W-:Y:S01]  /*7c90*/  FMUL.FTZ R31, R43, R56.reuse ;  /* 0x000000382b1f7220 */ /* 0x080fe20000410000 */
[-C--:B------:R-:W-:Y:S01]  /*7ca0*/  FMUL.FTZ R34, R54, R56.reuse ;  /* 0x0000003836227220 */ /* 0x080fe20000410000 */
[----:B------:R-:W-:Y:S01]  /*7cb0*/  FMUL.FTZ R35, R50, R56 ;  /* 0x0000003832237220 */ /* 0x000fe20000410000 */
[----:B------:R-:W-:Y:S01]  /*7cc0*/  SEL R50, R4, R11, P0 ;  /* 0x0000000b04327207 */ /* 0x000fe20000000000 */
[----:B------:R-:W-:Y:S01]  /*7cd0*/  IMAD.SHL.U32 R20, R16, 0x8, RZ ;  /* 0x0000000810147824 */ /* 0x000fe200078e00ff */
[----:B------:R-:W-:Y:S01]  /*7ce0*/  SEL R52, R11, R4, P0 ;  /* 0x000000040b347207 */ /* 0x000fe20000000000 */
[----:B------:R-:W-:Y:S01]  /*7cf0*/  UIADD3 UR5, -UR45, URZ, URZ ;  /* 0x0000003f2d057290 */ /* 0x000fe2000fffe13f */
[----:B------:R-:W-:Y:S01]  /*7d00*/  SEL R54, R14, R5, P0 ;  /* 0x000000050e367207 */ /* 0x000fe20000000000 */
[----:B------:R-:W-:Y:S01]  /*7d10*/  IMAD R7, R17, 0x40, R20 ;  /* 0x0000004011077824 */ /* 0x000fe200078e0214 */
[----:B------:R-:W-:Y:S01]  /*7d20*/  SEL R56, R5, R14, P0 ;  /* 0x0000000e05387207 */ /* 0x000fe20000000000 */
[--C-:B------:R-:W-:Y:S01]  /*7d30*/  IMAD.WIDE R4, R156, 0x2, R24.reuse ;  /* 0x000000029c047825 */ /* 0x100fe200078e0218 */
[----:B------:R-:W-:Y:S01]  /*7d40*/  F2FP.BF16.F32.PACK_AB R26, R26, R27 ;  /* 0x0000001b1a1a723e */ /* 0x000fe200000010ff */
[----:B------:R-:W-:Y:S01]  /*7d50*/  ULDC UR6, c[0x0][0xc44] ;  /* 0x0003110000067ab9 */ /* 0x000fe20000000800 */
[----:B------:R-:W-:Y:S01]  /*7d60*/  F2FP.BF16.F32.PACK_AB R31, R30, R31 ;  /* 0x0000001f1e1f723e */ /* 0x000fe200000010ff */
[----:B------:R-:W-:Y:S01]  /*7d70*/  IMAD.WIDE R24, R7, 0x2, R24 ;  /* 0x0000000207187825 */ /* 0x000fe200078e0218 */
[----:B------:R-:W-:Y:S01]  /*7d80*/  IADD3 R27, P2, R4, 0x40, RZ ;  /* 0x00000040041b7810 */ /* 0x000fe20007f5e0ff */
[----:B------:R-:W-:Y:S01]  /*7d90*/  UIMAD UR13, UR6, UR5, UR43 ;  /* 0x00000005060d72a4 */ /* 0x000fe2000f8e022b */
[----:B------:R-:W-:Y:S01]  /*7da0*/  SEL R58, R26, R31, P0 ;  /* 0x0000001f1a3a7207 */ /* 0x000fe20000000000 */
[----:B------:R-:W-:Y:S01]  /*7db0*/  IMAD R48, RZ, RZ, -UR43 ;  /* 0x8000002bff307e24 */ /* 0x000fe2000f8e02ff */
[----:B------:R-:W-:Y:S01]  /*7dc0*/  SEL R60, R31, R26, P0 ;  /* 0x0000001a1f3c7207 */ /* 0x000fe20000000000 */
[--C-:B------:R-:W-:Y:S01]  /*7dd0*/  IMAD.X R13, RZ, RZ, R5.reuse, P2 ;  /* 0x000000ffff0d7224 */ /* 0x100fe200010e0605 */
[----:B0-----:R-:W-:Y:S01]  /*7de0*/  ISETP.NE.AND P2, PT, R21, 0x1, PT ;  /* 0x000000011500780c */ /* 0x001fe20003f45270 */
[----:B------:R-:W0:Y:S01]  /*7df0*/  LDC R31, c[0x0][0xc38] ;  /* 0x00030e00ff1f7b82 */ /* 0x000e220000000800 */
[----:B------:R-:W-:Y:S01]  /*7e00*/  F2FP.BF16.F32.PACK_AB R9, R8, R9 ;  /* 0x000000090809723e */ /* 0x000fe200000010ff */
[----:B------:R-:W-:Y:S01]  /*7e10*/  USHF.R.S32.HI UR12, URZ, 0x1f, UR13 ;  /* 0x0000001f3f0c7899 */ /* 0x000fe2000801140d */
[----:B------:R-:W-:Y:S01]  /*7e20*/  F2FP.BF16.F32.PACK_AB R33, R32, R33 ;  /* 0x000000212021723e */ /* 0x000fe200000010ff */
[----:B------:R-:W-:Y:S01]  /*7e30*/  UIMAD.WIDE.U32 UR6, UR13, UR8, URZ ;  /* 0x000000080d0672a5 */ /* 0x000fe2000f8e003f */
[----:B------:R-:W-:Y:S01]  /*7e40*/  SEL R30, R6, R9, P0 ;  /* 0x00000009061e7207 */ /* 0x000fe20000000000 */
[----:B------:R-:W-:Y:S01]  /*7e50*/  UIMAD UR5, UR12, UR8, URZ ;  /* 0x000000080c0572a4 */ /* 0x000fe2000f8e023f */
[----:B------:R-:W-:Y:S01]  /*7e60*/  SEL R32, R9, R6, P0 ;  /* 0x0000000609207207 */ /* 0x000fe20000000000 */
[----:B------:R-:W-:Y:S01]  /*7e70*/  UIMAD UR8, UR14, UR10, URZ ;  /* 0x0000000a0e0872a4 */ /* 0x000fe2000f8e023f */
[----:B------:R-:W-:Y:S01]  /*7e80*/  IADD3 R9, P3, R4, 0x20, RZ ;  /* 0x0000002004097810 */ /* 0x000fe20007f7e0ff */
[----:B------:R-:W-:Y:S01]  /*7e90*/  UIMAD UR5, UR13, UR9, UR5 ;  /* 0x000000090d0572a4 */ /* 0x000fe2000f8e0205 */
[----:B------:R-:W-:Y:S01]  /*7ea0*/  LOP3.LUT R10, R27, 0x380, RZ, 0xc0, !PT ;  /* 0x000003801b0a7812 */ /* 0x000fe200078ec0ff */
[----:B------:R-:W1:Y:S01]  /*7eb0*/  @P2 LDC R26, c[0x0][0xbec] ;  /* 0x0002fb00ff1a2b82 */ /* 0x000e620000000800 */
[----:B------:R-:W-:Y:S01]  /*7ec0*/  LOP3.LUT R8, R9, 0x380, RZ, 0xc0, !PT ;  /* 0x0000038009087812 */ /* 0x000fe200078ec0ff */
[----:B------:R-:W-:Y:S01]  /*7ed0*/  IMAD.X R15, RZ, RZ, R5, P3 ;  /* 0x000000ffff0f7224 */ /* 0x000fe200018e0605 */
[----:B------:R-:W-:Y:S01]  /*7ee0*/  SHF.R.U64 R10, R10, 0x3, RZ ;  /* 0x000000030a0a7819 */ /* 0x000fe200000012ff */
[----:B------:R-:W-:Y:S01]  /*7ef0*/  UIADD3 UR7, UR7, UR5, URZ ;  /* 0x0000000507077290 */ /* 0x000fe2000fffe03f */
[----:B------:R-:W-:Y:S01]  /*7f00*/  SHF.R.U64 R8, R8, 0x3, RZ ;  /* 0x0000000308087819 */ /* 0x000fe200000012ff */
[----:B------:R-:W-:Y:S01]  /*7f10*/  UIMAD UR8, UR45, UR11, UR8 ;  /* 0x0000000b2d0872a4 */ /* 0x000fe2000f8e0208 */
[----:B------:R-:W-:Y:S01]  /*7f20*/  LOP3.LUT R12, R10, R27, RZ, 0x3c, !PT ;  /* 0x0000001b0a0c7212 */ /* 0x000fe200078e3cff */
[----:B------:R-:W3:Y:S01]  /*7f30*/  @P2 LDC R64, c[0x0][0xbf0] ;  /* 0x0002fc00ff402b82 */ /* 0x000ee20000000800 */
[----:B------:R-:W-:Y:S01]  /*7f40*/  IADD3 R27, P4, R24, 0x4800, RZ ;  /* 0x00004800181b7810 */ /* 0x000fe20007f9e0ff */
[----:B------:R-:W-:Y:S01]  /*7f50*/  UIMAD.WIDE.U32 UR6, UR45, UR10, UR6 ;  /* 0x0000000a2d0672a5 */ /* 0x000fe2000f8e0006 */
[----:B------:R-:W-:Y:S01]  /*7f60*/  LOP3.LUT R14, R8, R9, RZ, 0x3c, !PT ;  /* 0x00000009080e7212 */ /* 0x000fe200078e3cff */
[----:B0-----:R-:W-:Y:S01]  /*7f70*/  IMAD R48, R31, R48, UR41 ;  /* 0x000000291f307e24 */ /* 0x001fe2000f8e0230 */
[----:B------:R-:W-:Y:S01]  /*7f80*/  LOP3.LUT R6, R4, 0x380, RZ, 0xc0, !PT ;  /* 0x0000038004067812 */ /* 0x000fe200078ec0ff */
[----:B------:R-:W-:Y:S01]  /*7f90*/  UIADD3 UR4, UR4, 0x13260, URZ ;  /* 0x0001326004047890 */ /* 0x000fe2000fffe03f */
[----:B------:R-:W-:Y:S01]  /*7fa0*/  LOP3.LUT R8, R27, 0x380, RZ, 0xc0, !PT ;  /* 0x000003801b087812 */ /* 0x000fe200078ec0ff */
[----:B------:R-:W-:Y:S01]  /*7fb0*/  ULDC UR5, c[0x0][0xa88] ;  /* 0x0002a20000057ab9 */ /* 0x000fe20000000800 */
[----:B------:R-:W-:Y:S01]  /*7fc0*/  SHF.R.U64 R7, R6, 0x3, RZ ;  /* 0x0000000306077819 */ /* 0x000fe200000012ff */
[----:B------:R-:W-:Y:S01]  /*7fd0*/  UPRMT UR4, UR42, 0x654, UR4 ;  /* 0x000006542a047896 */ /* 0x000fe20008000004 */
[----:B------:R-:W-:Y:S01]  /*7fe0*/  SHF.R.U64 R8, R8, 0x3, RZ ;  /* 0x0000000308087819 */ /* 0x000fe200000012ff */
[----:B------:R-:W-:Y:S01]  /*7ff0*/  IMAD R49, R21, UR5, RZ ;  /* 0x0000000515317c24 */ /* 0x000fe2000f8e02ff */
[----:B------:R-:W-:-:S02]  /*8000*/  IADD3 R11, P1, R4, 0x60, RZ ;  /* 0x00000060040b7810 */ /* 0x000fc40007f3e0ff */
[----:B------:R-:W-:Y:S02]  /*8010*/  LOP3.LUT R4, R7, R4, RZ, 0x3c, !PT ;  /* 0x0000000407047212 */ /* 0x000fe400078e3cff */
[----:B------:R-:W-:Y:S01]  /*8020*/  LOP3.LUT R8, R8, R27, RZ, 0x3c, !PT ;  /* 0x0000001b08087212 */ /* 0x000fe200078e3cff */
[----:B------:R-:W-:Y:S01]  /*8030*/  IMAD R27, R48, 0xc0, R23 ;  /* 0x000000c0301b7824 */ /* 0x000fe200078e0217 */
[----:B------:R-:W-:Y:S01]  /*8040*/  LOP3.LUT R6, R11, 0x380, RZ, 0xc0, !PT ;  /* 0x000003800b067812 */ /* 0x000fe200078ec0ff */
[----:B------:R-:W-:Y:S01]  /*8050*/  SYNCS.ARRIVE.TRANS64.RED.A1T0 RZ, [UR4], RZ ;  /* 0x000000ffffff79a7 */ /* 0x000fe20008100404 */
[-C--:B------:R-:W-:Y:S02]  /*8060*/  IADD3.X R7, RZ, R5.reuse, RZ, P1, !PT ;  /* 0x00000005ff077210 */ /* 0x080fe40000ffe4ff */
[----:B------:R-:W-:Y:S01]  /*8070*/  MOV R61, R4 ;  /* 0x00000004003d7202 */ /* 0x000fe20000000f00 */
[----:B-1----:R-:W-:Y:S01]  /*8080*/  @P2 IMAD.HI.U32 R5, R27, R26, RZ ;  /* 0x0000001a1b052227 */ /* 0x002fe200078e00ff */
[----:B------:R-:W-:-:S02]  /*8090*/  SHF.R.U64 R6, R6, 0x3, RZ ;  /* 0x0000000306067819 */ /* 0x000fc400000012ff */
[----:B------:R-:W-:Y:S01]  /*80a0*/  F2FP.BF16.F32.PACK_AB R28, R28, R29 ;  /* 0x0000001d1c1c723e */ /* 0x000fe200000010ff */
[----:B------:R-:W-:Y:S01]  /*80b0*/  IMAD.MOV.U32 R4, RZ, RZ, R27 ;  /* 0x000000ffff047224 */ /* 0x000fe200078e001b */
[----:B------:R-:W-:Y:S02]  /*80c0*/  IADD3 R29, P1, R24, 0x1800, RZ ;  /* 0x00001800181d7810 */ /* 0x000fe40007f3e0ff */
[----:B------:R-:W-:Y:S02]  /*80d0*/  LOP3.LUT R6, R6, R11, RZ, 0x3c, !PT ;  /* 0x0000000b06067212 */ /* 0x000fe400078e3cff */
[----:B---3--:R-:W-:Y:S02]  /*80e0*/  @P2 SHF.R.U32.HI R4, RZ, R64, R5 ;  /* 0x00000040ff042219 */ /* 0x008fe40000011605 */
[----:B------:R-:W-:Y:S02]  /*80f0*/  SEL R42, R28, R33, P0 ;  /* 0x000000211c2a7207 */ /* 0x000fe40000000000 */
[----:B------:R-:W-:-:S02]  /*8100*/  SEL R44, R33, R28, P0 ;  /* 0x0000001c212c7207 */ /* 0x000fc40000000000 */
[----:B------:R-:W-:Y:S02]  /*8110*/  LOP3.LUT R28, R29, 0x380, RZ, 0xc0, !PT ;  /* 0x000003801d1c7812 */ /* 0x000fe400078ec0ff */
[----:B------:R-:W-:Y:S02]  /*8120*/  MOV R55, R6 ;  /* 0x0000000600377202 */ /* 0x000fe40000000f00 */
[----:B------:R-:W-:Y:S02]  /*8130*/  IADD3 R6, -R4, RZ, RZ ;  /* 0x000000ff04067210 */ /* 0x000fe40007ffe1ff */
[----:B------:R-:W-:Y:S02]  /*8140*/  SHF.R.U64 R28, R28, 0x3, RZ ;  /* 0x000000031c1c7819 */ /* 0x000fe400000012ff */
[----:B------:R-:W-:Y:S01]  /*8150*/  MOV R57, R12 ;  /* 0x0000000c00397202 */ /* 0x000fe20000000f00 */
[----:B------:R-:W-:Y:S01]  /*8160*/  IMAD R27, R21, R6, R27 ;  /* 0x00000006151b7224 */ /* 0x000fe200078e021b */
[----:B------:R-:W-:Y:S01]  /*8170*/  LOP3.LUT R28, R28, R29, RZ, 0x3c, !PT ;  /* 0x0000001d1c1c7212 */ /* 0x000fe200078e3cff */
[----:B------:R-:W-:Y:S01]  /*8180*/  IMAD.X R29, RZ, RZ, R25, P1 ;  /* 0x000000ffff1d7224 */ /* 0x000fe200008e0619 */
[----:B------:R-:W-:Y:S01]  /*8190*/  SHF.R.S32.HI R5, RZ, 0x1f, R4 ;  /* 0x0000001fff057819 */ /* 0x000fe20000011404 */
[----:B------:R-:W-:Y:S01]  /*81a0*/  IMAD.U32 R12, RZ, RZ, UR8 ;  /* 0x00000008ff0c7e24 */ /* 0x000fe2000f8e00ff */
[----:B------:R-:W-:Y:S01]  /*81b0*/  F2FP.BF16.F32.PACK_AB R36, R36, R37 ;  /* 0x000000252424723e */ /* 0x000fe200000010ff */
[----:B------:R-:W-:Y:S01]  /*81c0*/  ULDC.64 UR8, c[0x0][0xae8] ;  /* 0x0002ba0000087ab9 */ /* 0x000fe20000000a00 */
[----:B------:R-:W-:-:S02]  /*81d0*/  F2FP.BF16.F32.PACK_AB R34, R34, R35 ;  /* 0x000000232222723e */ /* 0x000fc400000010ff */
[----:B------:R-:W-:Y:S02]  /*81e0*/  IADD3 R4, P1, R4, UR6, RZ ;  /* 0x0000000604047c10 */ /* 0x000fe4000ff3e0ff */
[----:B------:R-:W-:Y:S02]  /*81f0*/  SHF.R.S32.HI R6, RZ, 0x1f, R27 ;  /* 0x0000001fff067819 */ /* 0x000fe4000001141b */
[----:B------:R-:W-:Y:S02]  /*8200*/  SEL R46, R36, R41, P0 ;  /* 0x00000029242e7207 */ /* 0x000fe40000000000 */
[----:B------:R-:W-:Y:S02]  /*8210*/  SEL R62, R34, R51, P0 ;  /* 0x00000033223e7207 */ /* 0x000fe40000000000 */
[----:B------:R-:W-:Y:S01]  /*8220*/  IADD3.X R5, R5, UR7, R12, P1, !PT ;  /* 0x0000000705057c10 */ /* 0x000fe20008ffe40c */
[----:B------:R-:W-:Y:S01]  /*8230*/  ULDC.64 UR6, c[0x0][0xb88] ;  /* 0x0002e20000067ab9 */ /* 0x000fe20000000a00 */
[----:B------:R-:W-:Y:S01]  /*8240*/  SEL R34, R51, R34, P0 ;  /* 0x0000002233227207 */ /* 0x000fe20000000000 */
[----:B------:R-:W-:Y:S01]  /*8250*/  IMAD R6, R6, UR6, RZ ;  /* 0x0000000606067c24 */ /* 0x000fe2000f8e02ff */
[----:B------:R-:W-:Y:S01]  /*8260*/  SEL R36, R41, R36, P0 ;  /* 0x0000002429247207 */ /* 0x000fe20000000000 */
[----:B------:R-:W-:Y:S01]  /*8270*/  IMAD.WIDE.U32 R4, R27, UR6, R4 ;  /* 0x000000061b047c25 */ /* 0x000fe2000f8e0004 */
[----:B------:R-:W-:-:S02]  /*8280*/  MOV R59, R14 ;  /* 0x0000000e003b7202 */ /* 0x000fc40000000f00 */
[C---:B------:R-:W-:Y:S01]  /*8290*/  IADD3 R11, P3, R24.reuse, 0x3000, RZ ;  /* 0x00003000180b7810 */ /* 0x040fe20007f7e0ff */
[----:B------:R-:W-:Y:S01]  /*82a0*/  IMAD R37, R27, UR7, R6 ;  /* 0x000000071b257c24 */ /* 0x000fe2000f8e0206 */
[----:B------:R-:W-:Y:S01]  /*82b0*/  LOP3.LUT R9, R24, 0x380, RZ, 0xc0, !PT ;  /* 0x0000038018097812 */ /* 0x000fe200078ec0ff */
[----:B------:R-:W-:Y:S01]  /*82c0*/  IMAD R12, R48, 0xc0, R22 ;  /* 0x000000c0300c7824 */ /* 0x000fe200078e0216 */
[----:B------:R-:W-:Y:S01]  /*82d0*/  LOP3.LUT R10, R11, 0x380, RZ, 0xc0, !PT ;  /* 0x000003800b0a7812 */ /* 0x000fe200078ec0ff */
[----:B------:R-:W-:Y:S01]  /*82e0*/  ULDC.64 UR6, c[0x0][0xb50] ;  /* 0x0002d40000067ab9 */ /* 0x000fe20000000a00 */
[----:B------:R-:W-:Y:S01]  /*82f0*/  SHF.R.U64 R9, R9, 0x3, RZ ;  /* 0x0000000309097819 */ /* 0x000fe200000012ff */
[----:B------:R-:W-:Y:S01]  /*8300*/  VIADD R6, R12, 0x8 ;  /* 0x000000080c067836 */ /* 0x000fe20000000000 */
[----:B------:R-:W-:Y:S01]  /*8310*/  SHF.R.U64 R10, R10, 0x3, RZ ;  /* 0x000000030a0a7819 */ /* 0x000fe200000012ff */
[----:B------:R-:W-:Y:S01]  /*8320*/  IMAD.IADD R5, R5, 0x1, R37 ;  /* 0x0000000105057824 */ /* 0x000fe200078e0225 */
[----:B------:R-:W-:Y:S01]  /*8330*/  LOP3.LUT R24, R9, R24, RZ, 0x3c, !PT ;  /* 0x0000001809187212 */ /* 0x000fe200078e3cff */
[----:B------:R-:W-:Y:S01]  /*8340*/  IMAD.X R9, RZ, RZ, R25, P4 ;  /* 0x000000ffff097224 */ /* 0x000fe200020e0619 */
[----:B------:R-:W-:-:S02]  /*8350*/  LOP3.LUT P1, RZ, R18, 0x3, RZ, 0xc0, !PT ;  /* 0x0000000312ff7812 */ /* 0x000fc4000782c0ff */
[----:B------:R-:W-:Y:S02]  /*8360*/  LEA R37, P4, R4, UR6, 0x2 ;  /* 0x0000000604257c11 */ /* 0x000fe4000f8810ff */
[----:B------:R-:W-:Y:S02]  /*8370*/  LOP3.LUT R10, R10, R11, RZ, 0x3c, !PT ;  /* 0x0000000b0a0a7212 */ /* 0x000fe400078e3cff */
[----:B------:R-:W-:Y:S02]  /*8380*/  IADD3.X R11, RZ, R25, RZ, P3, !PT ;  /* 0x00000019ff0b7210 */ /* 0x000fe40001ffe4ff */
[-C--:B------:R-:W-:Y:S02]  /*8390*/  ISETP.GE.OR P3, PT, R12, R49.reuse, P1 ;  /* 0x000000310c00720c */ /* 0x080fe40000f66670 */
[----:B------:R-:W-:Y:S02]  /*83a0*/  ISETP.GE.OR P1, PT, R6, R49, P1 ;  /* 0x000000310600720c */ /* 0x000fe40000f26670 */
[----:B--2---:R-:W-:Y:S01]  /*83b0*/  LOP3.LUT R7, R3, 0x2, RZ, 0x3c, !PT ;  /* 0x0000000203077812 */ /* 0x004fe200078e3cff */
[----:B------:R-:W-:Y:S04]  /*83c0*/  SHFL.IDX PT, R30, R30, R3, 0x1c1f ;  /* 0x001c1f031e1e7589 */ /* 0x000fe800000e0000 */
[----:B------:R-:W-:Y:S04]  /*83d0*/  SHFL.IDX PT, R38, R38, R3, 0x1c1f ;  /* 0x001c1f0326267589 */ /* 0x000fe800000e0000 */
[----:B------:R-:W-:Y:S04]  /*83e0*/  SHFL.IDX PT, R42, R42, R3, 0x1c1f ;  /* 0x001c1f032a2a7589 */ /* 0x000fe800000e0000 */
[----:B------:R-:W-:Y:S04]  /*83f0*/  SHFL.IDX PT, R46, R46, R3, 0x1c1f ;  /* 0x001c1f032e2e7589 */ /* 0x000fe800000e0000 */
[----:B------:R-:W-:Y:S04]  /*8400*/  SHFL.IDX PT, R26, R50, R3, 0x1c1f ;  /* 0x001c1f03321a7589 */ /* 0x000fe800000e0000 */
[----:B------:R-:W-:Y:S04]  /*8410*/  SHFL.IDX PT, R54, R54, R3, 0x1c1f ;  /* 0x001c1f0336367589 */ /* 0x000fe800000e0000 */
[----:B------:R-:W0:Y:S04]  /*8420*/  SHFL.IDX PT, R13, R32, R7, 0x1c1f ;  /* 0x001c1f07200d7589 */ /* 0x000e2800000e0000 */
[----:B------:R-:W-:Y:S04]  /*8430*/  SHFL.IDX PT, R58, R58, R3, 0x1c1f ;  /* 0x001c1f033a3a7589 */ /* 0x000fe800000e0000 */
[----:B------:R1:W2:Y:S04]  /*8440*/  SHFL.IDX PT, R15, R40, R7, 0x1c1f ;  /* 0x001c1f07280f7589 */ /* 0x0002a800000e0000 */
[----:B------:R-:W-:Y:S04]  /*8450*/  SHFL.IDX PT, R62, R62, R3, 0x1c1f ;  /* 0x001c1f033e3e7589 */ /* 0x000fe800000e0000 */
[----:B------:R-:W3:Y:S01]  /*8460*/  SHFL.IDX PT, R33, R52, R7, 0x1c1f ;  /* 0x001c1f0734217589 */ /* 0x000ee200000e0000 */
[----:B-1----:R-:W-:-:S03]  /*8470*/  LEA.HI.X R40, R4, UR7, R5, 0x2, P4 ;  /* 0x0000000704287c11 */ /* 0x002fc6000a0f1405 */
[----:B------:R-:W1:Y:S04]  /*8480*/  SHFL.IDX PT, R3, R56, R7, 0x1c1f ;  /* 0x001c1f0738037589 */ /* 0x000e6800000e0000 */
[----:B------:R-:W4:Y:S01]  /*8490*/  SHFL.IDX PT, R35, R60, R7, 0x1c1f ;  /* 0x001c1f073c237589 */ /* 0x000f2200000e0000 */
[----:B0-----:R-:W-:Y:S02]  /*84a0*/  SEL R4, R30, R13, P0 ;  /* 0x0000000d1e047207 */ /* 0x001fe40000000000 */
[----:B------:R-:W-:Y:S01]  /*84b0*/  SEL R6, R13, R30, P0 ;  /* 0x0000001e0d067207 */ /* 0x000fe20000000000 */
[----:B------:R-:W0:Y:S04]  /*84c0*/  SHFL.IDX PT, R27, R44, R7, 0x1c1f ;  /* 0x001c1f072c1b7589 */ /* 0x000e2800000e0000 */
[----:B------:R-:W5:Y:S01]  /*84d0*/  SHFL.IDX PT, R39, R34, R7, 0x1c1f ;  /* 0x001c1f0722277589 */ /* 0x000f6200000e0000 */
[----:B--2---:R-:W-:-:S02]  /*84e0*/  SEL R12, R38, R15, P0 ;  /* 0x0000000f260c7207 */ /* 0x004fc40000000000 */
[----:B------:R-:W-:Y:S01]  /*84f0*/  SEL R14, R15, R38, P0 ;  /* 0x000000260f0e7207 */ /* 0x000fe20000000000 */
[----:B------:R2:W5:Y:S01]  /*8500*/  SHFL.IDX PT, R31, R36, R7, 0x1c1f ;  /* 0x001c1f07241f7589 */ /* 0x00056200000e0000 */
[----:B---3--:R-:W-:-:S03]  /*8510*/  SEL R5, R26, R33, P0 ;  /* 0x000000211a057207 */ /* 0x008fc60000000000 */
[----:B------:R-:W-:Y:S01]  /*8520*/  SHFL.IDX PT, R50, R37, RZ, 0x1c1f ;  /* 0x001c1fff25327589 */ /* 0x000fe200000e0000 */
[----:B-1----:R-:W-:-:S03]  /*8530*/  SEL R13, R54, R3, P0 ;  /* 0x00000003360d7207 */ /* 0x002fc60000000000 */
[----:B------:R5:W-:Y:S01]  /*8540*/  SHFL.IDX PT, R52, R37, 0x1, 0x1c1f ;  /* 0x003c1f0025347f89 */ /* 0x000be200000e0000 */
[----:B--2---:R-:W-:Y:S02]  /*8550*/  SEL R7, R33, R26, P0 ;  /* 0x0000001a21077207 */ /* 0x004fe40000000000 */
[----:B------:R-:W-:Y:S01]  /*8560*/  SEL R15, R3, R54, P0 ;  /* 0x00000036030f7207 */ /* 0x000fe20000000000 */
[----:B------:R-:W-:Y:S01]  /*8570*/  BAR.SYNC.DEFER_BLOCKING 0x1, 0x180 ;  /* 0x0046000000007b1d */ /* 0x000fe20000010000 */
[----:B----4-:R-:W-:Y:S02]  /*8580*/  SEL R33, R58, R35, P0 ;  /* 0x000000233a217207 */ /* 0x010fe40000000000 */
[----:B0-----:R-:W-:Y:S02]  /*8590*/  SEL R32, R42, R27, P0 ;  /* 0x0000001b2a207207 */ /* 0x001fe40000000000 */
[----:B------:R-:W-:Y:S02]  /*85a0*/  SEL R34, R27, R42, P0 ;  /* 0x0000002a1b227207 */ /* 0x000fe40000000000 */
[----:B------:R-:W-:Y:S01]  /*85b0*/  SEL R35, R35, R58, P0 ;  /* 0x0000003a23237207 */ /* 0x000fe20000000000 */
[----:B------:R-:W0:Y:S01]  /*85c0*/  SHFL.IDX PT, R51, R40, RZ, 0x1c1f ;  /* 0x001c1fff28337589 */ /* 0x000e2200000e0000 */
[----:B-----5:R-:W-:-:S02]  /*85d0*/  SEL R37, R62, R39, P0 ;  /* 0x000000273e257207 */ /* 0x020fc40000000000 */
[----:B------:R-:W-:Y:S01]  /*85e0*/  SEL R36, R46, R31, P0 ;  /* 0x0000001f2e247207 */ /* 0x000fe20000000000 */
[----:B------:R-:W1:Y:S01]  /*85f0*/  SHFL.IDX PT, R53, R40, 0x1, 0x1c1f ;  /* 0x003c1f0028357f89 */ /* 0x000e6200000e0000 */
[----:B------:R-:W-:Y:S02]  /*8600*/  SEL R38, R31, R46, P0 ;  /* 0x0000002e1f267207 */ /* 0x000fe40000000000 */
[----:B------:R-:W-:Y:S01]  /*8610*/  SEL R39, R39, R62, P0 ;  /* 0x0000003e27277207 */ /* 0x000fe20000000000 */
[----:B------:R2:W-:Y:S04]  /*8620*/  STSM.16.M88.4 [R61], R4 ;  /* 0x000000043d007844 */ /* 0x0005e80000000200 */
[----:B------:R3:W-:Y:S04]  /*8630*/  STSM.16.M88.4 [R59], R12 ;  /* 0x0000000c3b007844 */ /* 0x0007e80000000200 */
[----:B------:R-:W-:Y:S04]  /*8640*/  STSM.16.M88.4 [R57], R32 ;  /* 0x0000002039007844 */ /* 0x000fe80000000200 */
[----:B------:R-:W-:Y:S01]  /*8650*/  STSM.16.M88.4 [R55], R36 ;  /* 0x0000002437007844 */ /* 0x000fe20000000200 */
[----:B------:R-:W-:Y:S08]  /*8660*/  BAR.SYNC.DEFER_BLOCKING 0x1, 0x180 ;  /* 0x0046000000007b1d */ /* 0x000ff00000010000 */
[----:B--2---:R-:W2:Y:S08]  /*8670*/  @P2 LDC R7, c[0x0][0xbec] ;  /* 0x0002fb00ff072b82 */ /* 0x004eb00000000800 */
[----:B---3--:R-:W3:Y:S01]  /*8680*/  @P2 LDC R13, c[0x0][0xbf0] ;  /* 0x0002fc00ff0d2b82 */ /* 0x008ee20000000800 */
[----:B0-----:R-:W-:Y:S04]  /*8690*/  @!P3 ST.E desc[UR46][R50.64], R2 ;  /* 0x000000023200b985 */ /* 0x001fe8000c10192e */
[----:B-1----:R2:W-:Y:S04]  /*86a0*/  @!P1 ST.E desc[UR46][R52.64], R0 ;  /* 0x0000000034009985 */ /* 0x0025e8000c10192e */
[----:B------:R-:W4:Y:S04]  /*86b0*/  LD.E.128 R24, desc[UR46][R24.64] ;  /* 0x0000002e18187980 */ /* 0x000f28000c101d00 */
[----:B------:R-:W5:Y:S04]  /*86c0*/  LD.E.128 R28, desc[UR46][R28.64] ;  /* 0x0000002e1c1c7980 */ /* 0x000f68000c101d00 */
[----:B------:R0:W5:Y:S04]  /*86d0*/  LD.E.128 R40, desc[UR46][R10.64] ;  /* 0x0000002e0a287980 */ /* 0x000168000c101d00 */
[----:B------:R1:W5:Y:S01]  /*86e0*/  LD.E.128 R44, desc[UR46][R8.64] ;  /* 0x0000002e082c7980 */ /* 0x000362000c101d00 */
[----:B------:R-:W-:Y:S01]  /*86f0*/  UIMAD UR6, UR12, UR8, URZ ;  /* 0x000000080c0672a4 */ /* 0x000fe2000f8e023f */
[----:B------:R-:W-:Y:S01]  /*8700*/  IMAD R3, R16, 0x30, R17 ;  /* 0x0000003010037824 */ /* 0x000fe200078e0211 */
[----:B------:R-:W-:Y:S01]  /*8710*/  UIMAD.WIDE.U32 UR4, UR13, UR8, URZ ;  /* 0x000000080d0472a5 */ /* 0x000fe2000f8e003f */
[----:B------:R-:W-:Y:S01]  /*8720*/  @!PT LDS RZ, [RZ] ;  /* 0x00000000fffff984 */ /* 0x000fe20000000800 */
[----:B------:R-:W-:Y:S01]  /*8730*/  @!PT LDS RZ, [RZ] ;  /* 0x00000000fffff984 */ /* 0x000fe20000000800 */
[----:B------:R-:W-:Y:S01]  /*8740*/  @!PT LDS RZ, [RZ] ;  /* 0x00000000fffff984 */ /* 0x000fe20000000800 */
[----:B------:R-:W-:Y:S01]  /*8750*/  @!PT LDS RZ, [RZ] ;  /* 0x00000000fffff984 */ /* 0x000fe20000000800 */
[----:B------:R0:W-:Y:S06]  /*8760*/  MEMBAR.ALL.CTA ;  /* 0x0000000000007992 */ /* 0x0001ec0000008000 */
[----:B0-----:R-:W0:Y:S01]  /*8770*/  FENCE.VIEW.ASYNC.S ;  /* 0x00000000000073c6 */ /* 0x001e220000000000 */
[----:B------:R-:W-:Y:S01]  /*8780*/  UIMAD UR6, UR13, UR9, UR6 ;  /* 0x000000090d0672a4 */ /* 0x000fe2000f8e0206 */
[C---:B------:R-:W-:Y:S01]  /*8790*/  IMAD R6, R48.reuse, 0xc0, R3 ;  /* 0x000000c030067824 */ /* 0x040fe200078e0203 */
[----:B------:R-:W-:Y:S01]  /*87a0*/  UIADD3 UR44, UR44, 0x13220, URZ ;  /* 0x000132202c2c7890 */ /* 0x000fe2000fffe03f */
[----:B------:R-:W-:Y:S01]  /*87b0*/  IMAD R48, R48, 0xc0, R17 ;  /* 0x000000c030307824 */ /* 0x000fe200078e0211 */
[----:B------:R-:W-:Y:S01]  /*87c0*/  ULDC.64 UR8, c[0x0][0xaf0] ;  /* 0x0002bc0000087ab9 */ /* 0x000fe20000000a00 */
[----:B------:R-:W-:Y:S01]  /*87d0*/  UIADD3 UR5, UR5, UR6, URZ ;  /* 0x0000000605057290 */ /* 0x000fe2000fffe03f */
[----:B--2---:R-:W-:Y:S01]  /*87e0*/  @P2 IMAD.HI.U32 R0, R6, R7, RZ ;  /* 0x0000000706002227 */ /* 0x004fe200078e00ff */
[----:B------:R-:W-:Y:S01]  /*87f0*/  UIMAD UR7, UR14, UR8, URZ ;  /* 0x000000080e0772a4 */ /* 0x000fe2000f8e023f */
[C---:B------:R-:W-:Y:S01]  /*8800*/  IADD3 R12, R48.reuse, 0x90, RZ ;  /* 0x00000090300c7810 */ /* 0x040fe20007ffe0ff */
[----:B------:R-:W-:Y:S01]  /*8810*/  UIMAD.WIDE.U32 UR4, UR45, UR8, UR4 ;  /* 0x000000082d0472a5 */ /* 0x000fe2000f8e0004 */
[----:B------:R-:W-:Y:S01]  /*8820*/  IMAD.MOV.U32 R5, RZ, RZ, R6 ;  /* 0x000000ffff057224 */ /* 0x000fe200078e0006 */
[----:B------:R-:W-:Y:S01]  /*8830*/  UIMAD UR6, UR45, UR9, UR7 ;  /* 0x000000092d0672a4 */ /* 0x000fe2000f8e0207 */
[----:B---3--:R-:W-:Y:S01]  /*8840*/  @P2 SHF.R.U32.HI R5, RZ, R13, R0 ;  /* 0x0000000dff052219 */ /* 0x008fe20000011600 */
[----:B------:R-:W-:Y:S01]  /*8850*/  VIADD R10, R48, 0x60 ;  /* 0x00000060300a7836 */ /* 0x000fe20000000000 */
[----:B------:R-:W-:Y:S01]  /*8860*/  ULDC.64 UR8, c[0x0][0xae0] ;  /* 0x0002b80000087ab9 */ /* 0x000fe20000000a00 */
[----:B------:R-:W-:Y:S01]  /*8870*/  UIADD3 UR6, UR5, UR6, URZ ;  /* 0x0000000605067290 */ /* 0x000fe2000fffe03f */
[----:B------:R-:W-:Y:S01]  /*8880*/  SHF.R.S32.HI R0, RZ, 0x1f, R5 ;  /* 0x0000001fff007819 */ /* 0x000fe20000011405 */
[----:B------:R-:W-:Y:S01]  /*8890*/  IMAD.U32 R3, RZ, RZ, UR5 ;  /* 0x00000005ff037e24 */ /* 0x000fe2000f8e00ff */
[----:B------:R-:W-:Y:S01]  /*88a0*/  IADD3 R4, -R5, RZ, RZ ;  /* 0x000000ff05047210 */ /* 0x000fe20007ffe1ff */
[----:B------:R-:W-:Y:S01]  /*88b0*/  IMAD.U32 R2, RZ, RZ, UR4 ;  /* 0x00000004ff027e24 */ /* 0x000fe2000f8e00ff */
[----:B------:R-:W-:Y:S01]  /*88c0*/  ULDC.64 UR4, c[0x0][0xad8] ;  /* 0x0002b60000047ab9 */ /* 0x000fe20000000a00 */
[----:B------:R-:W-:Y:S01]  /*88d0*/  IMAD.U32 R3, RZ, RZ, UR6 ;  /* 0x00000006ff037e24 */ /* 0x000fe2000f8e00ff */
[----:B------:R-:W-:Y:S01]  /*88e0*/  UPRMT UR44, URZ, 0x654, UR44 ;  /* 0x000006543f2c7896 */ /* 0x000fe2000800002c */
[----:B------:R-:W-:Y:S01]  /*88f0*/  IMAD R0, R0, UR8, RZ ;  /* 0x0000000800007c24 */ /* 0x000fe2000f8e02ff */
[----:B------:R-:W-:Y:S01]  /*8900*/  UIADD3 UR39, UR39, 0x1, URZ ;  /* 0x0000000127277890 */ /* 0x000fe2000fffe03f */
[----:B------:R-:W-:Y:S01]  /*8910*/  IMAD R21, R21, R4, R6 ;  /* 0x0000000415157224 */ /* 0x000fe200078e0206 */
[----:B------:R-:W-:Y:S01]  /*8920*/  UIADD3 UR36, UR36, 0x1, URZ ;  /* 0x0000000124247890 */ /* 0x000fe2000fffe03f */
[C---:B------:R-:W-:Y:S01]  /*8930*/  IMAD R7, R5.reuse, UR9, R0 ;  /* 0x0000000905077c24 */ /* 0x040fe2000f8e0200 */
[----:B------:R-:W-:Y:S01]  /*8940*/  UISETP.NE.AND UP0, UPT, UR39, 0x2, UPT ;  /* 0x000000022700788c */ /* 0x000fe2000bf05270 */
[----:B------:R-:W-:Y:S01]  /*8950*/  IMAD.WIDE.U32 R2, R5, UR8, R2 ;  /* 0x0000000805027c25 */ /* 0x000fe2000f8e0002 */
[----:B------:R-:W-:Y:S01]  /*8960*/  SHF.R.S32.HI R0, RZ, 0x1f, R21 ;  /* 0x0000001fff007819 */ /* 0x000fe20000011415 */
[----:B0-----:R-:W-:Y:S01]  /*8970*/  SYNCS.ARRIVE.TRANS64.RED.A1T0 RZ, [UR44], RZ ;  /* 0x000000ffffff79a7 */ /* 0x001fe2000810042c */
[----:B------:R-:W-:-:S02]  /*8980*/  USEL UR39, UR39, URZ, UP0 ;  /* 0x0000003f27277287 */ /* 0x000fc40008000000 */
[----:B------:R-:W-:Y:S01]  /*8990*/  IADD3 R3, R3, R7, RZ ;  /* 0x0000000703037210 */ /* 0x000fe20007ffe0ff */
[----:B------:R-:W-:-:S04]  /*89a0*/  IMAD R0, R0, UR4, RZ ;  /* 0x0000000400007c24 */ /* 0x000fc8000f8e02ff */
[C---:B------:R-:W-:Y:S02]  /*89b0*/  IMAD R5, R21.reuse, UR5, R0 ;  /* 0x0000000515057c24 */ /* 0x040fe4000f8e0200 */
[----:B------:R-:W-:Y:S01]  /*89c0*/  IMAD.WIDE.U32 R2, R21, UR4, R2 ;  /* 0x0000000415027c25 */ /* 0x000fe2000f8e0002 */
[----:B------:R-:W-:-:S03]  /*89d0*/  ULDC.64 UR4, c[0x0][0xa80] ;  /* 0x0002a00000047ab9 */ /* 0x000fc60000000a00 */
[----:B------:R-:W-:Y:S01]  /*89e0*/  IMAD.IADD R3, R3, 0x1, R5 ;  /* 0x0000000103037824 */ /* 0x000fe200078e0205 */
[----:B------:R-:W-:Y:S01]  /*89f0*/  LEA R11, P0, R2, UR4, 0x1 ;  /* 0x00000004020b7c11 */ /* 0x000fe2000f8008ff */
[----:B------:R-:W-:Y:S01]  /*8a00*/  ULDC UR4, c[0x0][0xac8] ;  /* 0x0002b20000047ab9 */ /* 0x000fe20000000800 */
[----:B------:R-:W-:Y:S02]  /*8a10*/  VIADD R0, R48, 0x30 ;  /* 0x0000003030007836 */ /* 0x000fe40000000000 */
[----:B------:R-:W-:Y:S01]  /*8a20*/  LEA.HI.X R13, R2, UR5, R3, 0x1, P0 ;  /* 0x00000005020d7c11 */ /* 0x000fe200080f0c03 */
[----:B------:R-:W-:Y:S01]  /*8a30*/  SHFL.IDX PT, R4, R11, 0x1, 0x181f ;  /* 0x00381f000b047f89 */ /* 0x000fe200000e0000 */
[----:B------:R-:W-:Y:S01]  /*8a40*/  ISETP.GE.AND P0, PT, R20, UR4, PT ;  /* 0x0000000414007c0c */ /* 0x000fe2000bf06270 */
[----:B------:R-:W-:Y:S02]  /*8a50*/  ULDC UR4, c[0x0][0xc] ;  /* 0x0000030000047ab9 */ /* 0x000fe40000000800 */
[----:B------:R-:W-:Y:S01]  /*8a60*/  SHFL.IDX PT, R2, R11, RZ, 0x181f ;  /* 0x00181fff0b027589 */ /* 0x000fe200000e0000 */
[-C--:B------:R-:W-:Y:S01]  /*8a70*/  ISETP.GE.OR P2, PT, R0, R49.reuse, P0 ;  /* 0x000000310000720c */ /* 0x080fe20000746670 */
[----:B------:R-:W-:Y:S01]  /*8a80*/  UIADD3 UR41, UR4, UR41, URZ ;  /* 0x0000002904297290 */ /* 0x000fe2000fffe03f */
[----:B------:R-:W0:Y:S01]  /*8a90*/  LDC R0, c[0x0][0xc34] ;  /* 0x00030d00ff007b82 */ /* 0x000e220000000800 */
[----:B------:R-:W2:Y:S01]  /*8aa0*/  SHFL.IDX PT, R3, R13, RZ, 0x181f ;  /* 0x00181fff0d037589 */ /* 0x000ea200000e0000 */
[-C--:B------:R-:W-:Y:S01]  /*8ab0*/  ISETP.GE.OR P1, PT, R48, R49.reuse, P0 ;  /* 0x000000313000720c */ /* 0x080fe20000726670 */
[----:B------:R-:W-:Y:S01]  /*8ac0*/  USEL UR4, URZ, 0x1, UP0 ;  /* 0x000000013f047887 */ /* 0x000fe20008000000 */
[-C--:B------:R-:W-:Y:S01]  /*8ad0*/  ISETP.GE.OR P3, PT, R10, R49.reuse, P0 ;  /* 0x000000310a00720c */ /* 0x080fe20000766670 */
[----:B------:R-:W3:Y:S01]  /*8ae0*/  SHFL.IDX PT, R5, R13, 0x1, 0x181f ;  /* 0x00381f000d057f89 */ /* 0x000ee200000e0000 */
[----:B------:R-:W-:Y:S01]  /*8af0*/  ISETP.GE.OR P0, PT, R12, R49, P0 ;  /* 0x000000310c00720c */ /* 0x000fe20000706670 */
[----:B------:R-:W-:-:S02]  /*8b00*/  ULOP3.LUT UR37, UR37, UR4, URZ, 0x3c, !UPT ;  /* 0x0000000425257292 */ /* 0x000fc4000f8e3c3f */
[----:B------:R-:W-:Y:S04]  /*8b10*/  SHFL.IDX PT, R6, R11, 0x2, 0x181f ;  /* 0x00581f000b067f89 */ /* 0x000fe800000e0000 */
[----:B------:R-:W3:Y:S04]  /*8b20*/  SHFL.IDX PT, R7, R13, 0x2, 0x181f ;  /* 0x00581f000d077f89 */ /* 0x000ee800000e0000 */
[----:B-1----:R-:W-:Y:S04]  /*8b30*/  SHFL.IDX PT, R8, R11, 0x3, 0x181f ;  /* 0x00781f000b087f89 */ /* 0x002fe800000e0000 */
[----:B------:R-:W1:Y:S01]  /*8b40*/  SHFL.IDX PT, R9, R13, 0x3, 0x181f ;  /* 0x00781f000d097f89 */ /* 0x000e6200000e0000 */
[----:B--2---:R-:W-:-:S04]  /*8b50*/  @!P1 IMAD.WIDE R2, R20, 0x2, R2 ;  /* 0x0000000214029825 */ /* 0x004fc800078e0202 */
[----:B---3--:R-:W-:-:S04]  /*8b60*/  @!P2 IMAD.WIDE R4, R20, 0x2, R4 ;  /* 0x000000021404a825 */ /* 0x008fc800078e0204 */
[----:B------:R-:W-:-:S04]  /*8b70*/  @!P3 IMAD.WIDE R6, R20, 0x2, R6 ;  /* 0x000000021406b825 */ /* 0x000fc800078e0206 */
[----:B-1----:R-:W-:Y:S01]  /*8b80*/  @!P0 IMAD.WIDE R20, R20, 0x2, R8 ;  /* 0x0000000214148825 */ /* 0x002fe200078e0208 */
[----:B----4-:R1:W-:Y:S04]  /*8b90*/  @!P1 ST.E.128 desc[UR46][R2.64], R24 ;  /* 0x0000001802009985 */ /* 0x0103e8000c101d2e */
[----:B-----5:R1:W-:Y:S04]  /*8ba0*/  @!P2 ST.E.128 desc[UR46][R4.64], R28 ;  /* 0x0000001c0400a985 */ /* 0x0203e8000c101d2e */
[----:B------:R1:W-:Y:S04]  /*8bb0*/  @!P3 ST.E.128 desc[UR46][R6.64], R40 ;  /* 0x000000280600b985 */ /* 0x0003e8000c101d2e */
[----:B------:R1:W-:Y:S01]  /*8bc0*/  @!P0 ST.E.128 desc[UR46][R20.64], R44 ;  /* 0x0000002c14008985 */ /* 0x0003e2000c101d2e */
[----:B0-----:R-:W-:-:S13]  /*8bd0*/  ISETP.LE.AND P0, PT, R0, UR41, PT ;  /* 0x0000002900007c0c */ /* 0x001fda000bf03270 */
[----:B------:R-:W-:Y:S05]  /*8be0*/  @!P0 BRA `(.L_x_31) ;  /* 0xffffff8000548947 */ /* 0x000fea000383ffff */
[----:B------:R-:W-:Y:S05]  /*8bf0*/  EXIT ;  /* 0x000000000000794d */ /* 0x000fea0003800000 */
.L_x_7:
[----:B------:R-:W-:-:S08]  /*8c00*/  NOP ;  /* 0x0000000000007918 */ /* 0x000fd00000000000 */
[----:B------:R-:W0:-:S00]  /*8c10*/  USETMAXREG.DEALLOC.CTAPOOL 0x20 ;  /* 0x00000020000079c8 */ /* 0x000e0000080e0500 */
[----:B------:R-:W1:Y:S01]  /*8c20*/  S2UR UR50, SR_CTAID.X ;  /* 0x00000000003279c3 */ /* 0x000e620000002500 */
[----:B------:R-:W-:Y:S01]  /*8c30*/  UMOV UR48, 0x1 ;  /* 0x0000000100307882 */ /* 0x000fe20000000000 */
[----:B0-----:R-:W-:Y:S02]  /*8c40*/  IMAD.MOV.U32 R18, RZ, RZ, RZ ;  /* 0x000000ffff127224 */ /* 0x001fe400078e00ff */
[----:B------:R-:W-:-:S04]  /*8c50*/  IMAD.MOV.U32 R19, RZ, RZ, 0x1 ;  /* 0x00000001ff137424 */ /* 0x000fc800078e00ff */
[----:B------:R-:W1:Y:S02]  /*8c60*/  LDC R2, c[0x0][0xc34] ;  /* 0x00030d00ff027b82 */ /* 0x000e640000000800 */
[----:B-1----:R-:W-:-:S13]  /*8c70*/  ISETP.LE.AND P0, PT, R2, UR50, PT ;  /* 0x0000003202007c0c */ /* 0x002fda000bf03270 */
[----:B------:R-:W-:Y:S05]  /*8c80*/  @P0 BRA `(.L_x_32) ;  /* 0x0000002800400947 */ /* 0x000fea0003800000 */
[----:B------:R-:W0:Y:S01]  /*8c90*/  S2R R10, SR_TID.X ;  /* 0x00000000000a7919 */ /* 0x000e220000002100 */
[----:B------:R-:W1:Y:S01]  /*8ca0*/  S2UR UR4, SR_CgaCtaId ;  /* 0x00000000000479c3 */ /* 0x000e620000008800 */
[----:B------:R-:W-:Y:S01]  /*8cb0*/  IMAD.SHL.U32 R6, R28, 0x10, RZ ;  /* 0x000000101c067824 */ /* 0x000fe200078e00ff */
[----:B------:R-:W-:Y:S01]  /*8cc0*/  UMOV UR41, 0x400 ;  /* 0x0000040000297882 */ /* 0x000fe20000000000 */
[----:B------:R-:W-:Y:S01]  /*8cd0*/  IMAD.MOV.U32 R19, RZ, RZ, 0x1 ;  /* 0x00000001ff137424 */ /* 0x000fe200078e00ff */
[----:B------:R-:W-:Y:S01]  /*8ce0*/  ULDC.64 UR52, c[0x0][0x198] ;  /* 0x0000660000347ab9 */ /* 0x000fe20000000a00 */
[----:B------:R-:W-:Y:S01]  /*8cf0*/  IMAD.MOV.U32 R18, RZ, RZ, RZ ;  /* 0x000000ffff127224 */ /* 0x000fe200078e00ff */
[----:B------:R-:W-:Y:S01]  /*8d00*/  LOP3.LUT R7, R6, 0x600, RZ, 0xc0, !PT ;  /* 0x0000060006077812 */ /* 0x000fe200078ec0ff */
[----:B------:R-:W-:Y:S02]  /*8d10*/  ULOP3.LUT UR42, UR38, 0x1, URZ, 0xfc, !UPT ;  /* 0x00000001262a7892 */ /* 0x000fe4000f8efc3f */
[----:B------:R-:W-:Y:S01]  /*8d20*/  ULOP3.LUT UR49, UR38, 0x2, URZ, 0xfc, !UPT ;  /* 0x0000000226317892 */ /* 0x000fe2000f8efc3f */
[----:B------:R-:W-:Y:S01]  /*8d30*/  ULDC UR43, c[0x0][0xc] ;  /* 0x00000300002b7ab9 */ /* 0x000fe20000000800 */
[----:B------:R-:W-:Y:S01]  /*8d40*/  UMOV UR48, URZ ;  /* 0x0000003f00307c82 */ /* 0x000fe20008000000 */
[----:B-1----:R-:W-:Y:S01]  /*8d50*/  ULEA UR41, UR4, UR41, 0x18 ;  /* 0x0000002904297291 */ /* 0x002fe2000f8ec03f */
[C---:B0-----:R-:W-:Y:S01]  /*8d60*/  IMAD.SHL.U32 R26, R10.reuse, 0x40, RZ ;  /* 0x000000400a1a7824 */ /* 0x041fe200078e00ff */
[----:B------:R-:W-:Y:S01]  /*8d70*/  SHF.R.U32.HI R4, RZ, 0x1, R10 ;  /* 0x00000001ff047819 */ /* 0x000fe2000001160a */
[C---:B------:R-:W-:Y:S01]  /*8d80*/  IMAD.SHL.U32 R2, R10.reuse, 0x10, RZ ;  /* 0x000000100a027824 */ /* 0x040fe200078e00ff */
[C---:B------:R-:W-:Y:S01]  /*8d90*/  SHF.L.U32 R0, R10.reuse, 0x5, RZ ;  /* 0x000000050a007819 */ /* 0x040fe200000006ff */
[----:B------:R-:W-:Y:S01]  /*8da0*/  IMAD.SHL.U32 R8, R10, 0x2, RZ ;  /* 0x000000020a087824 */ /* 0x000fe200078e00ff */
[----:B------:R-:W-:-:S02]  /*8db0*/  LOP3.LUT R3, R26, 0x180, RZ, 0xc0, !PT ;  /* 0x000001801a037812 */ /* 0x000fc400078ec0ff */
[----:B------:R-:W-:Y:S02]  /*8dc0*/  LOP3.LUT R5, R2, 0x1b0, RZ, 0xc0, !PT ;  /* 0x000001b002057812 */ /* 0x000fe400078ec0ff */
[----:B------:R-:W-:Y:S01]  /*8dd0*/  LOP3.LUT R3, R3, 0x30, R4, 0xf8, !PT ;  /* 0x0000003003037812 */ /* 0x000fe200078ef804 */
[----:B------:R-:W-:Y:S01]  /*8de0*/  IMAD.SHL.U32 R4, R10, 0x8, RZ ;  /* 0x000000080a047824 */ /* 0x000fe200078e00ff */
[----:B------:R-:W-:Y:S02]  /*8df0*/  LOP3.LUT R9, R5, 0x30, R8, 0x78, !PT ;  /* 0x0000003005097812 */ /* 0x000fe400078e7808 */
[----:B------:R-:W-:Y:S02]  /*8e00*/  LOP3.LUT R5, R0, 0x80, RZ, 0xc0, !PT ;  /* 0x0000008000057812 */ /* 0x000fe400078ec0ff */
[----:B------:R-:W-:Y:S02]  /*8e10*/  LOP3.LUT R6, R7, 0x40, R2, 0xf8, !PT ;  /* 0x0000004007067812 */ /* 0x000fe400078ef802 */
[----:B------:R-:W-:-:S02]  /*8e20*/  LOP3.LUT R3, R3, 0x30, R4, 0x78, !PT ;  /* 0x0000003003037812 */ /* 0x000fc400078e7804 */
[----:B------:R-:W-:Y:S02]  /*8e30*/  SHF.L.U32 R8, R10, 0x2, RZ ;  /* 0x000000020a087819 */ /* 0x000fe400000006ff */
[----:B------:R-:W-:Y:S02]  /*8e40*/  LOP3.LUT R5, R5, 0x10, R10, 0xf8, !PT ;  /* 0x0000001005057812 */ /* 0x000fe400078ef80a */
[----:B------:R-:W-:Y:S02]  /*8e50*/  LOP3.LUT R7, R7, 0x60, R0, 0xf8, !PT ;  /* 0x0000006007077812 */ /* 0x000fe400078ef800 */
[----:B------:R-:W-:Y:S02]  /*8e60*/  LOP3.LUT R9, R6, R9, RZ, 0xfc, !PT ;  /* 0x0000000906097212 */ /* 0x000fe400078efcff */
[----:B------:R-:W-:Y:S02]  /*8e70*/  LOP3.LUT R26, R3, 0x640, R26, 0xf8, !PT ;  /* 0x00000640031a7812 */ /* 0x000fe400078ef81a */
[----:B------:R-:W-:-:S02]  /*8e80*/  LOP3.LUT R5, R5, 0x10, R8, 0x78, !PT ;  /* 0x0000001005057812 */ /* 0x000fc400078e7808 */
[----:B------:R-:W-:Y:S02]  /*8e90*/  LOP3.LUT R6, R7, 0x100, R0, 0xf8, !PT ;  /* 0x0000010007067812 */ /* 0x000fe400078ef800 */
[----:B------:R-:W-:Y:S02]  /*8ea0*/  SHF.R.U32.HI R3, RZ, 0x2, R28 ;  /* 0x00000002ff037819 */ /* 0x000fe4000001161c */
[----:B------:R-:W-:Y:S02]  /*8eb0*/  LOP3.LUT R25, R6, R5, RZ, 0xfc, !PT ;  /* 0x0000000506197212 */ /* 0x000fe400078efcff */
[----:B------:R-:W-:Y:S02]  /*8ec0*/  LOP3.LUT R29, R10, 0x1f, RZ, 0xc0, !PT ;  /* 0x0000001f0a1d7812 */ /* 0x000fe400078ec0ff */
[----:B------:R-:W-:Y:S02]  /*8ed0*/  LOP3.LUT R0, R3, 0x60, R0, 0xf8, !PT ;  /* 0x0000006003007812 */ /* 0x000fe400078ef800 */
[----:B------:R-:W-:-:S07]  /*8ee0*/  IADD3 R27, R9, UR41, RZ ;  /* 0x00000029091b7c10 */ /* 0x000fce000fffe0ff */
.L_x_75:
[----:B------:R-:W-:Y:S01]  /*8ef0*/  ULDC UR4, c[0x0][0xc38] ;  /* 0x00030e0000047ab9 */ /* 0x000fe20000000800 */
[----:B------:R-:W-:Y:S01]  /*8f00*/  ULDC UR8, c[0x0][0xc44] ;  /* 0x0003110000087ab9 */ /* 0x000fe20000000800 */
[----:B------:R-:W-:Y:S02]  /*8f10*/  UISETP.NE.AND UP2, UPT, UR4, 0x1, UPT ;  /* 0x000000010400788c */ /* 0x000fe4000bf45270 */
[----:B------:R-:W-:Y:S01]  /*8f20*/  UISETP.NE.AND UP1, UPT, UR8, 0x1, UPT ;  /* 0x000000010800788c */ /* 0x000fe2000bf25270 */
[----:B------:R-:W-:Y:S01]  /*8f30*/  ULDC.64 UR4, c[0x0][0x418] ;  /* 0x0001060000047ab9 */ /* 0x000fe20000000a00 */
[----:B------:R-:W-:Y:S01]  /*8f40*/  ULDC UR6, c[0x0][0x424] ;  /* 0x0001090000067ab9 */ /* 0x000fe20000000800 */
[----:B------:R-:W-:Y:S02]  /*8f50*/  UISETP.NE.U32.AND UP0, UPT, UR4, URZ, UPT ;  /* 0x0000003f0400728c */ /* 0x000fe4000bf05070 */
[----:B------:R-:W-:Y:S02]  /*8f60*/  UIADD3 UR9, UR41, 0xe000, URZ ;  /* 0x0000e00029097890 */ /* 0x000fe4000fffe03f */
[----:B------:R-:W-:-:S02]  /*8f70*/  UISETP.NE.AND.EX UP0, UPT, UR5, URZ, UPT, UP0 ;  /* 0x0000003f0500728c */ /* 0x000fc4000bf05300 */
[----:B------:R-:W-:Y:S01]  /*8f80*/  @UP2 ULDC UR4, c[0x0][0xc3c] ;  /* 0x00030f0000042ab9 */ /* 0x000fe20000000800 */
[----:B------:R-:W-:Y:S01]  /*8f90*/  ULDC UR40, c[0x0][0x2f0] ;  /* 0x0000bc0000287ab9 */ /* 0x000fe20000000800 */
[----:B------:R-:W-:Y:S02]  /*8fa0*/  UIMAD.WIDE.U32 UR4, UR50, UR4, URZ ;  /* 0x00000004320472a5 */ /* 0x000fe4000f8e003f */
[----:B------:R-:W-:Y:S01]  /*8fb0*/  USEL UR6, UR6, 0x1, UP0 ;  /* 0x0000000106067887 */ /* 0x000fe20008000000 */
[----:B------:R-:W-:Y:S01]  /*8fc0*/  @UP2 ULDC UR7, c[0x0][0xc40] ;  /* 0x0003100000072ab9 */ /* 0x000fe20000000800 */
[----:B------:R-:W-:Y:S01]  /*8fd0*/  ULOP3.LUT UP0, URZ, UR9, 0x1bf, URZ, 0xc0, !UPT ;  /* 0x000001bf093f7892 */ /* 0x000fe2000f80c03f */
[----:B------:R-:W-:Y:S01]  /*8fe0*/  UMOV UR45, UR50 ;  /* 0x00000032002d7c82 */ /* 0x000fe20008000000 */
[----:B------:R-:W-:Y:S02]  /*8ff0*/  UIMAD UR40, UR6, UR40, URZ ;  /* 0x00000028062872a4 */ /* 0x000fe4000f8e023f */
[----:B------:R-:W-:-:S02]  /*9000*/  @UP2 USHF.R.U32.HI UR45, URZ, UR7, UR5 ;  /* 0x000000073f2d2299 */ /* 0x000fc40008011605 */
[----:B------:R-:W-:Y:S01]  /*9010*/  PLOP3.LUT P0, PT, PT, PT, UP0, 0x80, 0x0 ;  /* 0x000000000000781c */ /* 0x000fe20003f0f008 */
[----:B------:R-:W-:Y:S01]  /*9020*/  @UP1 ULDC.64 UR10, c[0x0][0xc48] ;  /* 0x00031200000a1ab9 */ /* 0x000fe20000000a00 */
[----:B------:R-:W-:Y:S02]  /*9030*/  UIADD3 UR6, UR40, 0x9f, URZ ;  /* 0x0000009f28067890 */ /* 0x000fe4000fffe03f */
[----:B------:R-:W-:Y:S02]  /*9040*/  UIMAD.WIDE.U32 UR4, UR45, UR10, URZ ;  /* 0x0000000a2d0472a5 */ /* 0x000fe4000f8e003f */
[----:B------:R-:W-:Y:S01]  /*9050*/  UMOV UR44, UR45 ;  /* 0x0000002d002c7c82 */ /* 0x000fe20008000000 */
[----:B------:R-:W-:Y:S02]  /*9060*/  UIMAD.WIDE UR6, UR6, 0x66666667, URZ ;  /* 0x66666667060678a5 */ /* 0x000fe4000f8e023f */
[----:B------:R-:W-:Y:S02]  /*9070*/  @UP1 USHF.R.U32.HI UR44, URZ, UR11, UR5 ;  /* 0x0000000b3f2c1299 */ /* 0x000fe40008011605 */
[----:B------:R-:W-:-:S02]  /*9080*/  USHF.R.U32.HI UR39, URZ, 0x1f, UR7 ;  /* 0x0000001f3f277899 */ /* 0x000fc40008011607 */
[----:B------:R-:W-:Y:S02]  /*9090*/  UIADD3 UR36, -UR44, URZ, URZ ;  /* 0x0000003f2c247290 */ /* 0x000fe4000fffe13f */
[----:B------:R-:W-:Y:S02]  /*90a0*/  ULEA.HI.SX32 UR39, UR7, UR39, 0x1a ;  /* 0x0000002707277291 */ /* 0x000fe4000f8fd23f */
[----:B------:R-:W-:Y:S01]  /*90b0*/  UIMAD UR36, UR8, UR36, UR45 ;  /* 0x00000024082472a4 */ /* 0x000fe2000f8e022d */
[----:B------:R-:W-:Y:S11]  /*90c0*/  @!P0 BRA `(.L_x_33) ;  /* 0x0000000000408947 */ /* 0x000ff60003800000 */
[----:B------:R-:W-:Y:S01]  /*90d0*/  MOV R2, 0x0 ;  /* 0x0000000000027802 */ /* 0x000fe20000000f00 */
[----:B------:R-:W-:Y:S01]  /*90e0*/  ULDC.64 UR4, c[0x4][0x98] ;  /* 0x0100260000047ab9 */ /* 0x000fe20000000a00 */
[----:B------:R-:W-:Y:S01]  /*90f0*/  ULDC.64 UR6, c[0x4][0xa0] ;  /* 0x0100280000067ab9 */ /* 0x000fe20000000a00 */
[----:B------:R-:W-:Y:S01]  /*9100*/  IMAD.U32 R4, RZ, RZ, UR4 ;  /* 0x00000004ff047e24 */ /* 0x000fe2000f8e00ff */
[----:B------:R-:W-:Y:S01]  /*9110*/  MOV R7, UR7 ;  /* 0x0000000700077c02 */ /* 0x000fe20008000f00 */
[----:B------:R-:W-:Y:S01]  /*9120*/  IMAD.U32 R5, RZ, RZ, UR5 ;  /* 0x00000005ff057e24 */ /* 0x000fe2000f8e00ff */
[----:B------:R-:W0:Y:S01]  /*9130*/  LDC.64 R2, c[0x4][R2] ;  /* 0x0100000002027b82 */ /* 0x000e220000000a00 */
[----:B------:R-:W-:Y:S01]  /*9140*/  ULDC.64 UR4, c[0x4][0x8] ;  /* 0x0100020000047ab9 */ /* 0x000fe20000000a00 */
[----:B------:R-:W-:Y:S01]  /*9150*/  IMAD.U32 R6, RZ, RZ, UR6 ;  /* 0x00000006ff067e24 */ /* 0x000fe2000f8e00ff */
[----:B------:R-:W-:Y:S01]  /*9160*/  MOV R12, 0x1 ;  /* 0x00000001000c7802 */ /* 0x000fe20000000f00 */
[----:B------:R-:W-:-:S02]  /*9170*/  IMAD.U32 R10, RZ, RZ, UR4 ;  /* 0x00000004ff0a7e24 */ /* 0x000fc4000f8e00ff */
[----:B------:R-:W-:Y:S02]  /*9180*/  IMAD.U32 R11, RZ, RZ, UR5 ;  /* 0x00000005ff0b7e24 */ /* 0x000fe4000f8e00ff */
[----:B------:R-:W-:Y:S02]  /*9190*/  IMAD.MOV.U32 R8, RZ, RZ, 0x70 ;  /* 0x00000070ff087424 */ /* 0x000fe400078e00ff */
[----:B------:R-:W-:-:S07]  /*91a0*/  IMAD.MOV.U32 R13, RZ, RZ, RZ ;  /* 0x000000ffff0d7224 */ /* 0x000fce00078e00ff */
[----:B------:R-:W-:-:S07]  /*91b0*/  LEPC R20, `(.L_x_33) ;  /* 0x000000001014794e */ /* 0x000fce0000000000 */
[----:B0-----:R-:W-:Y:S05]  /*91c0*/  CALL.ABS.NOINC R2 ;  /* 0x0000000002007343 */ /* 0x001fea0003c00000 */
.L_x_33:
[----:B------:R-:W-:-:S06]  /*91d0*/  UIADD3 UR4, UR41, 0x6000, URZ ;  /* 0x0000600029047890 */ /* 0x000fcc000fffe03f */
[----:B------:R-:W-:-:S05]  /*91e0*/  IMAD.U32 R16, RZ, RZ, UR4 ;  /* 0x00000004ff107e24 */ /* 0x000fca000f8e00ff */
[----:B------:R-:W-:-:S13]  /*91f0*/  LOP3.LUT P0, RZ, R16, 0x1bf, RZ, 0xc0, !PT ;  /* 0x000001bf10ff7812 */ /* 0x000fda000780c0ff */
[----:B------:R-:W-:Y:S05]  /*9200*/  @!P0 BRA `(.L_x_34) ;  /* 0x0000000000408947 */ /* 0x000fea0003800000 */
[----:B------:R-:W-:Y:S01]  /*9210*/  MOV R2, 0x0 ;  /* 0x0000000000027802 */ /* 0x000fe20000000f00 */
[----:B------:R-:W-:Y:S01]  /*9220*/  ULDC.64 UR4, c[0x4][0x98] ;  /* 0x0100260000047ab9 */ /* 0x000fe20000000a00 */
[----:B------:R-:W-:Y:S01]  /*9230*/  ULDC.64 UR6, c[0x4][0xa0] ;  /* 0x0100280000067ab9 */ /* 0x000fe20000000a00 */
[----:B------:R-:W-:Y:S01]  /*9240*/  IMAD.U32 R4, RZ, RZ, UR4 ;  /* 0x00000004ff047e24 */ /* 0x000fe2000f8e00ff */
[----:B------:R-:W-:Y:S01]  /*9250*/  MOV R5, UR5 ;  /* 0x0000000500057c02 */ /* 0x000fe20008000f00 */
[----:B------:R-:W-:Y:S01]  /*9260*/  ULDC.64 UR4, c[0x4][0x10] ;  /* 0x0100040000047ab9 */ /* 0x000fe20000000a00 */
[----:B------:R-:W0:Y:S01]  /*9270*/  LDC.64 R2, c[0x4][R2] ;  /* 0x0100000002027b82 */ /* 0x000e220000000a00 */
[----:B------:R-:W-:Y:S01]  /*9280*/  IMAD.U32 R6, RZ, RZ, UR6 ;  /* 0x00000006ff067e24 */ /* 0x000fe2000f8e00ff */
[----:B------:R-:W-:Y:S01]  /*9290*/  MOV R11, UR5 ;  /* 0x00000005000b7c02 */ /* 0x000fe20008000f00 */
[----:B------:R-:W-:Y:S02]  /*92a0*/  IMAD.U32 R7, RZ, RZ, UR7 ;  /* 0x00000007ff077e24 */ /* 0x000fe4000f8e00ff */
[----:B------:R-:W-:-:S02]  /*92b0*/  IMAD.U32 R10, RZ, RZ, UR4 ;  /* 0x00000004ff0a7e24 */ /* 0x000fc4000f8e00ff */
[----:B------:R-:W-:Y:S02]  /*92c0*/  IMAD.MOV.U32 R8, RZ, RZ, 0x70 ;  /* 0x00000070ff087424 */ /* 0x000fe400078e00ff */
[----:B------:R-:W-:Y:S02]  /*92d0*/  IMAD.MOV.U32 R12, RZ, RZ, 0x1 ;  /* 0x00000001ff0c7424 */ /* 0x000fe400078e00ff */
[----:B------:R-:W-:-:S07]  /*92e0*/  IMAD.MOV.U32 R13, RZ, RZ, RZ ;  /* 0x000000ffff0d7224 */ /* 0x000fce00078e00ff */
[----:B------:R-:W-:-:S07]  /*92f0*/  LEPC R20, `(.L_x_34) ;  /* 0x000000001014794e */ /* 0x000fce0000000000 */
[----:B0-----:R-:W-:Y:S05]  /*9300*/  CALL.ABS.NOINC R2 ;  /* 0x0000000002007343 */ /* 0x001fea0003c00000 */
.L_x_34:
[----:B------:R-:W-:-:S04]  /*9310*/  UIADD3 UR4, UR41, 0x1000, URZ ;  /* 0x0000100029047890 */ /* 0x000fc8000fffe03f */
[----:B------:R-:W-:-:S06]  /*9320*/  ULOP3.LUT UP0, URZ, UR4, 0x9f, URZ, 0xc0, !UPT ;  /* 0x0000009f043f7892 */ /* 0x000fcc000f80c03f */
[----:B------:R-:W-:-:S13]  /*9330*/  PLOP3.LUT P0, PT, PT, PT, UP0, 0x80, 0x0 ;  /* 0x000000000000781c */ /* 0x000fda0003f0f008 */
[----:B------:R-:W-:Y:S05]  /*9340*/  @!P0 BRA `(.L_x_35) ;  /* 0x0000000000408947 */ /* 0x000fea0003800000 */
[----:B------:R-:W-:Y:S01]  /*9350*/  MOV R2, 0x0 ;  /* 0x0000000000027802 */ /* 0x000fe20000000f00 */
[----:B------:R-:W-:Y:S01]  /*9360*/  ULDC.64 UR4, c[0x4][0x98] ;  /* 0x0100260000047ab9 */ /* 0x000fe20000000a00 */
[----:B------:R-:W-:Y:S01]  /*9370*/  ULDC.64 UR6, c[0x4][0xa0] ;  /* 0x0100280000067ab9 */ /* 0x000fe20000000a00 */
[----:B------:R-:W-:Y:S01]  /*9380*/  MOV R4, UR4 ;  /* 0x0000000400047c02 */ /* 0x000fe20008000f00 */
[----:B------:R-:W-:Y:S01]  /*9390*/  IMAD.U32 R5, RZ, RZ, UR5 ;  /* 0x00000005ff057e24 */ /* 0x000fe2000f8e00ff */
[----:B------:R-:W-:Y:S01]  /*93a0*/  ULDC.64 UR4, c[0x4][0x18] ;  /* 0x0100060000047ab9 */ /* 0x000fe20000000a00 */
[----:B------:R-:W0:Y:S01]  /*93b0*/  LDC.64 R2, c[0x4][R2] ;  /* 0x0100000002027b82 */ /* 0x000e220000000a00 */
[----:B------:R-:W-:Y:S01]  /*93c0*/  IMAD.U32 R6, RZ, RZ, UR6 ;  /* 0x00000006ff067e24 */ /* 0x000fe2000f8e00ff */
[----:B------:R-:W-:Y:S01]  /*93d0*/  MOV R10, UR4 ;  /* 0x00000004000a7c02 */ /* 0x000fe20008000f00 */
[----:B------:R-:W-:Y:S01]  /*93e0*/  IMAD.U32 R7, RZ, RZ, UR7 ;  /* 0x00000007ff077e24 */ /* 0x000fe2000f8e00ff */
[----:B------:R-:W-:Y:S01]  /*93f0*/  MOV R13, RZ ;  /* 0x000000ff000d7202 */ /* 0x000fe20000000f00 */
[----:B------:R-:W-:-:S02]  /*9400*/  IMAD.U32 R11, RZ, RZ, UR5 ;  /* 0x00000005ff0b7e24 */ /* 0x000fc4000f8e00ff */
[----:B------:R-:W-:Y:S02]  /*9410*/  IMAD.MOV.U32 R8, RZ, RZ, 0x70 ;  /* 0x00000070ff087424 */ /* 0x000fe400078e00ff */
[----:B------:R-:W-:-:S07]  /*9420*/  IMAD.MOV.U32 R12, RZ, RZ, 0x1 ;  /* 0x00000001ff0c7424 */ /* 0x000fce00078e00ff */
[----:B------:R-:W-:-:S07]  /*9430*/  LEPC R20, `(.L_x_35) ;  /* 0x000000001014794e */ /* 0x000fce0000000000 */
[----:B0-----:R-:W-:Y:S05]  /*9440*/  CALL.ABS.NOINC R2 ;  /* 0x0000000002007343 */ /* 0x001fea0003c00000 */
.L_x_35:
[----:B------:R-:W-:-:S13]  /*9450*/  LOP3.LUT P6, RZ, R16, 0x1bf, RZ, 0xc0, !PT ;  /* 0x000001bf10ff7812 */ /* 0x000fda00078cc0ff */
[----:B------:R-:W-:Y:S05]  /*9460*/  @!P6 BRA `(.L_x_36) ;  /* 0x000000000040e947 */ /* 0x000fea0003800000 */
        /* <DEDUP_REMOVED lines=16> */
.L_x_36:
[----:B------:R-:W-:Y:S01]  /*9570*/  ULDC.64 UR4, c[0x0][0x9f8] ;  /* 0x00027e0000047ab9 */ /* 0x000fe20000000a00 */
[----:B------:R-:W-:Y:S01]  /*9580*/  IMAD.U32 R23, RZ, RZ, UR44 ;  /* 0x0000002cff177e24 */ /* 0x000fe2000f8e00ff */
[----:B------:R-:W-:Y:S01]  /*9590*/  UISETP.NE.U32.AND UP0, UPT, UR4, URZ, UPT ;  /* 0x0000003f0400728c */ /* 0x000fe2000bf05070 */
[----:B------:R-:W0:Y:S03]  /*95a0*/  LDC.64 R4, c[0x0][0x418] ;  /* 0x00010600ff047b82 */ /* 0x000e260000000a00 */
[----:B------:R-:W-:-:S06]  /*95b0*/  UISETP.NE.AND.EX UP0, UPT, UR5, URZ, UPT, UP0 ;  /* 0x0000003f0500728c */ /* 0x000fcc000bf05300 */
[----:B------:R-:W-:-:S05]  /*95c0*/  PLOP3.LUT P0, PT, PT, PT, UP0, 0x80, 0x0 ;  /* 0x000000000000781c */ /* 0x000fca0003f0f008 */
[----:B------:R-:W-:Y:S02]  /*95d0*/  @UP0 ULDC.64 UR4, c[0x0][0x9f8] ;  /* 0x00027e0000040ab9 */ /* 0x000fe40000000a00 */
[----:B------:R-:W-:-:S06]  /*95e0*/  @UP0 UIMAD.WIDE UR4, UR44, 0x4, UR4 ;  /* 0x000000042c0408a5 */ /* 0x000fcc000f8e0204 */
[----:B------:R-:W-:Y:S01]  /*95f0*/  IMAD.U32 R2, RZ, RZ, UR4 ;  /* 0x00000004ff027e24 */ /* 0x000fe2000f8e00ff */
[----:B------:R-:W-:-:S05]  /*9600*/  MOV R3, UR5 ;  /* 0x0000000500037c02 */ /* 0x000fca0008000f00 */
[----:B------:R-:W2:Y:S01]  /*9610*/  @P0 LDG.E R23, desc[UR46][R2.64] ;  /* 0x0000002e02170981 */ /* 0x000ea2000c1e1900 */
[----:B0-----:R-:W-:Y:S01]  /*9620*/  ISETP.NE.U32.AND P0, PT, R4, RZ, PT ;  /* 0x000000ff0400720c */ /* 0x001fe20003f05070 */
[----:B------:R-:W-:Y:S01]  /*9630*/  UMOV UR4, 0xffffffff ;  /* 0xffffffff00047882 */ /* 0x000fe20000000000 */
[----:B------:R-:W-:Y:S01]  /*9640*/  LOP3.LUT R22, R22, 0xfffffffe, RZ, 0xc0, !PT ;  /* 0xfffffffe16167812 */ /* 0x000fe200078ec0ff */
[----:B------:R-:W0:Y:S01]  /*9650*/  S2R R16, SR_TID.X ;  /* 0x0000000000107919 */ /* 0x000e220000002100 */
[----:B------:R-:W-:-:S13]  /*9660*/  ISETP.NE.AND.EX P1, PT, R5, RZ, PT, P0 ;  /* 0x000000ff0500720c */ /* 0x000fda0003f25300 */
[----:B------:R-:W-:Y:S02]  /*9670*/  @P1 LOP3.LUT R22, R22, 0x1, RZ, 0xfc, !PT ;  /* 0x0000000116161812 */ /* 0x000fe400078efcff */
[----:B0-----:R-:W-:-:S04]  /*9680*/  SHF.R.U32.HI R17, RZ, 0x5, R16 ;  /* 0x00000005ff117819 */ /* 0x001fc80000011610 */
[----:B------:R-:W-:Y:S02]  /*9690*/  LOP3.LUT R17, R17, 0x3, RZ, 0xc0, !PT ;  /* 0x0000000311117812 */ /* 0x000fe400078ec0ff */
[----:B--2---:R-:W-:Y:S02]  /*96a0*/  SHF.R.S32.HI R24, RZ, 0x1f, R23 ;  /* 0x0000001fff187819 */ /* 0x004fe40000011417 */
[----:B------:R-:W-:Y:S01]  /*96b0*/  SEL R16, R23, RZ, !P1 ;  /* 0x000000ff17107207 */ /* 0x000fe20004800000 */
[----:B------:R-:W-:Y:S06]  /*96c0*/  BRA.DIV UR4, `(.L_x_37) ;  /* 0x0000002604007947 */ /* 0x000fec000b800000 */
[----:B------:R0:W1:Y:S02]  /*96d0*/  SHFL.IDX PT, R14, R17, RZ, 0x1f ;  /* 0x00001fff110e7589 */ /* 0x00006400000e0000 */
.L_x_91:
[----:B-1----:R-:W-:Y:S02]  /*96e0*/  ISETP.NE.AND P0, PT, R14, RZ, PT ;  /* 0x000000ff0e00720c */ /* 0x002fe40003f05270 */
[----:B------:R-:W-:Y:S02]  /*96f0*/  PLOP3.LUT P2, PT, PT, PT, PT, 0x8, 0x0 ;  /* 0x000000000000781c */ /* 0x000fe40003f4e170 */
[----:B------:R-:W-:-:S11]  /*9700*/  LOP3.LUT R22, R22, 0xfffffffd, RZ, 0xc0, !PT ;  /* 0xfffffffd16167812 */ /* 0x000fd600078ec0ff */
[----:B------:R-:W-:Y:S01]  /*9710*/  @P2 LOP3.LUT R22, R22, 0x2, RZ, 0xfc, !PT ;  /* 0x0000000216162812 */ /* 0x000fe200078efcff */
[----:B------:R-:W-:Y:S06]  /*9720*/  @P0 BRA `(.L_x_38) ;  /* 0x0000000400340947 */ /* 0x000fec0003800000 */
[----:B------:R-:W-:-:S06]  /*9730*/  UIADD3 UR4, UR39, -0x1, URZ ;  /* 0xffffffff27047890 */ /* 0x000fcc000fffe03f */
[----:B------:R-:W-:Y:S01]  /*9740*/  IMAD.U32 R7, RZ, RZ, UR4 ;  /* 0x00000004ff077e24 */ /* 0x000fe2000f8e00ff */
[----:B------:R-:W-:-:S03]  /*9750*/  UMOV UR4, 0xffffffff ;  /* 0xffffffff00047882 */ /* 0x000fc60000000000 */
[----:B------:R-:W-:Y:S05]  /*9760*/  BRA.DIV UR4, `(.L_x_39) ;  /* 0x0000002204f87947 */ /* 0x000fea000b800000 */
[----:B------:R-:W-:-:S13]  /*9770*/  ELECT P6, URZ, PT ;  /* 0x00000000003f782f */ /* 0x000fda00038c0000 */
.L_x_94:
[----:B------:R-:W-:Y:S05]  /*9780*/  @!P6 BRA `(.L_x_38) ;  /* 0x00000004001ce947 */ /* 0x000fea0003800000 */
[----:B------:R-:W-:Y:S01]  /*9790*/  IMAD.MOV.U32 R16, RZ, RZ, R23 ;  /* 0x000000ffff107224 */ /* 0x000fe200078e0017 */
[----:B------:R-:W-:Y:S06]  /*97a0*/  @!P1 BRA `(.L_x_40) ;  /* 0x0000000000489947 */ /* 0x000fec0003800000 */
[----:B------:R-:W1:Y:S01]  /*97b0*/  LDC R0, c[0x0][0x43c] ;  /* 0x00010f00ff007b82 */ /* 0x000e620000000800 */
[----:B------:R-:W-:Y:S01]  /*97c0*/  IMAD.MOV.U32 R9, RZ, RZ, R7 ;  /* 0x000000ffff097224 */ /* 0x000fe200078e0007 */
[----:B------:R-:W-:Y:S02]  /*97d0*/  ULDC.64 UR4, c[0x0][0x428] ;  /* 0x00010a0000047ab9 */ /* 0x000fe40000000a00 */
[----:B------:R-:W-:-:S04]  /*97e0*/  IMAD R6, R24, UR4, RZ ;  /* 0x0000000418067c24 */ /* 0x000fc8000f8e02ff */
[----:B------:R-:W-:Y:S01]  /*97f0*/  IMAD R11, R23, UR5, R6 ;  /* 0x00000005170b7c24 */ /* 0x000fe2000f8e0206 */
[----:B-1----:R-:W-:-:S13]  /*9800*/  ISETP.NE.AND P0, PT, R0, 0x1, PT ;  /* 0x000000010000780c */ /* 0x002fda0003f05270 */
[----:B------:R-:W1:Y:S02]  /*9810*/  @P0 LDC.64 R2, c[0x0][0x440] ;  /* 0x00011000ff020b82 */ /* 0x000e640000000a00 */
[----:B-1----:R-:W-:-:S05]  /*9820*/  @P0 IMAD.HI.U32 R2, R7, R2, RZ ;  /* 0x0000000207020227 */ /* 0x002fca00078e00ff */
[----:B------:R-:W-:-:S04]  /*9830*/  @P0 SHF.R.U32.HI R9, RZ, R3, R2 ;  /* 0x00000003ff090219 */ /* 0x000fc80000011602 */
[----:B------:R-:W-:Y:S02]  /*9840*/  SHF.R.S32.HI R3, RZ, 0x1f, R9 ;  /* 0x0000001fff037819 */ /* 0x000fe40000011409 */
[----:B------:R-:W-:-:S05]  /*9850*/  MOV R2, R9 ;  /* 0x0000000900027202 */ /* 0x000fca0000000f00 */
[----:B------:R-:W-:-:S04]  /*9860*/  IMAD.WIDE.U32 R2, R23, UR4, R2 ;  /* 0x0000000417027c25 */ /* 0x000fc8000f8e0002 */
[----:B------:R-:W-:Y:S01]  /*9870*/  IMAD.IADD R3, R3, 0x1, R11 ;  /* 0x0000000103037824 */ /* 0x000fe200078e020b */
[----:B------:R-:W-:-:S04]  /*9880*/  LEA R4, P0, R2, R4, 0x2 ;  /* 0x0000000402047211 */ /* 0x000fc800078010ff */
[----:B------:R-:W-:-:S05]  /*9890*/  LEA.HI.X R5, R2, R5, R3, 0x2, P0 ;  /* 0x0000000502057211 */ /* 0x000fca00000f1403 */
[----:B------:R1:W5:Y:S01]  /*98a0*/  LDG.E R16, desc[UR46][R4.64] ;  /* 0x0000002e04107981 */ /* 0x000362000c1e1900 */
[----:B------:R-:W-:-:S04]  /*98b0*/  IMAD.MOV R2, RZ, RZ, -R9 ;  /* 0x000000ffff027224 */ /* 0x000fc800078e0a09 */
[----:B------:R-:W-:-:S07]  /*98c0*/  IMAD R7, R0, R2, R7 ;  /* 0x0000000200077224 */ /* 0x000fce00078e0207 */
.L_x_40:
[----:B------:R-:W-:Y:S02]  /*98d0*/  LEA R3, R18, UR41, 0x3 ;  /* 0x0000002912037c11 */ /* 0x000fe4000f8e18ff */
[----:B------:R-:W-:Y:S02]  /*98e0*/  SHF.L.U32 R0, R19, 0x1f, RZ ;  /* 0x0000001f13007819 */ /* 0x000fe400000006ff */
[----:B------:R-:W-:Y:S02]  /*98f0*/  ISETP.NE.AND P1, PT, R28, RZ, PT ;  /* 0x000000ff1c00720c */ /* 0x000fe40003f25270 */
[----:B------:R-:W2:Y:S02]  /*9900*/  SYNCS.PHASECHK.TRANS64.TRYWAIT P0, [R3+URZ+0x13280], R0 ;  /* 0x01328000030075a7 */ /* 0x000ea4000800017f */
[----:B--2---:R-:W-:Y:S09]  /*9910*/  @!P0 BRA `(.L_x_41) ;  /* 0x0000002000ac8947 */ /* 0x004ff20003800000 */
.L_x_95:
[----:B------:R-:W-:Y:S05]  /*9920*/  @P1 BRA `(.L_x_42) ;  /* 0x0000000000141947 */ /* 0x000fea0003800000 */
[----:B------:R-:W-:Y:S01]  /*9930*/  ISETP.NE.AND P0, PT, R29, RZ, PT ;  /* 0x000000ff1d00720c */ /* 0x000fe20003f05270 */
[----:B------:R-:W-:-:S04]  /*9940*/  IMAD.MOV.U32 R2, RZ, RZ, 0x2800 ;  /* 0x00002800ff027424 */ /* 0x000fc800078e00ff */
[----:B------:R3:W-:Y:S08]  /*9950*/  SYNCS.ARRIVE.TRANS64 RZ, [R3+URZ+0x13270], R2 ;  /* 0x0132700203ff79a7 */ /* 0x0007f0000800003f */
[----:B------:R-:W-:Y:S05]  /*9960*/  @!P0 BRA `(.L_x_42) ;  /* 0x0000000000048947 */ /* 0x000fea0003800000 */
[----:B------:R-:W-:Y:S01]  /*9970*/  BPT.TRAP 0x1 ;  /* 0x000000040000795c */ /* 0x000fe20000300000 */
.L_x_42:
[----:B-1----:R-:W-:Y:S01]  /*9980*/  MOV R5, UR41 ;  /* 0x0000002900057c02 */ /* 0x002fe20008000f00 */
[----:B------:R-:W-:Y:S01]  /*9990*/  IMAD R7, R7, 0xa0, RZ ;  /* 0x000000a007077824 */ /* 0x000fe200078e02ff */
[----:B------:R-:W-:Y:S01]  /*99a0*/  R2UR UR33, R3 ;  /* 0x00000000032172ca */ /* 0x000fe200000e0000 */
[----:B------:R-:W-:Y:S01]  /*99b0*/  UIADD3 UR4, UP0, UR52, 0x470, URZ ;  /* 0x0000047034047890 */ /* 0x000fe2000ff1e03f */
[----:B-----5:R-:W-:Y:S01]  /*99c0*/  R2UR UR37, R16 ;  /* 0x00000000102572ca */ /* 0x020fe200000e0000 */
[----:B---3--:R-:W-:Y:S01]  /*99d0*/  IMAD R2, R18, 0x2800, R5 ;  /* 0x0000280012027824 */ /* 0x008fe200078e0205 */
[----:B------:R-:W-:Y:S01]  /*99e0*/  R2UR UR35, R7 ;  /* 0x00000000072372ca */ /* 0x000fe200000e0000 */
[----:B------:R-:W-:Y:S01]  /*99f0*/  UIADD3.X UR5, URZ, UR53, URZ, UP0, !UPT ;  /* 0x000000353f057290 */ /* 0x000fe200087fe43f */
[----:B------:R-:W-:Y:S02]  /*9a00*/  UMOV UR6, 0x0 ;  /* 0x0000000000067882 */ /* 0x000fe40000000000 */
[----:B------:R-:W-:Y:S01]  /*9a10*/  R2UR UR32, R2 ;  /* 0x00000000022072ca */ /* 0x000fe200000e0000 */
[----:B------:R-:W-:Y:S01]  /*9a20*/  UMOV UR7, 0x14f00000 ;  /* 0x14f0000000077882 */ /* 0x000fe20000000000 */
[----:B------:R-:W-:-:S03]  /*9a30*/  UMOV UR34, URZ ;  /* 0x0000003f00227c82 */ /* 0x000fc60008000000 */
[----:B------:R-:W-:-:S08]  /*9a40*/  UIADD3 UR33, UR33, 0x13270, URZ ;  /* 0x0001327021217890 */ /* 0x000fd0000fffe03f */
[----:B------:R-:W-:-:S09]  /*9a50*/  UIADD3 UR32, UR32, 0x6000, URZ ;  /* 0x0000600020207890 */ /* 0x000fd2000fffe03f */
[----:B------:R1:W-:Y:S01]  /*9a60*/  UTMALDG.4D [UR32], [UR4], desc[UR6] ;  /* 0x00000620040075b4 */ /* 0x0003e20008019000 */
[----:B------:R-:W3:Y:S02]  /*9a70*/  SYNCS.PHASECHK.TRANS64.TRYWAIT P0, [R3+URZ+0x13240], R0 ;  /* 0x01324000030075a7 */ /* 0x000ee4000800017f */
[----:B-1-3--:R-:W-:Y:S05]  /*9a80*/  @!P0 BRA `(.L_x_43) ;  /* 0x0000002000648947 */ /* 0x00afea0003800000 */
.L_x_96:
[----:B------:R-:W-:Y:S05]  /*9a90*/  @P1 BRA `(.L_x_44) ;  /* 0x0000000000141947 */ /* 0x000fea0003800000 */
[----:B------:R-:W-:Y:S01]  /*9aa0*/  ISETP.NE.AND P0, PT, R29, RZ, PT ;  /* 0x000000ff1d00720c */ /* 0x000fe20003f05270 */
[----:B-12---:R-:W-:-:S04]  /*9ab0*/  IMAD.MOV.U32 R0, RZ, RZ, 0x2800 ;  /* 0x00002800ff007424 */ /* 0x006fc800078e00ff */
[----:B------:R3:W-:Y:S08]  /*9ac0*/  SYNCS.ARRIVE.TRANS64 RZ, [R3+URZ+0x13230], R0 ;  /* 0x0132300003ff79a7 */ /* 0x0007f0000800003f */
[----:B------:R-:W-:Y:S05]  /*9ad0*/  @!P0 BRA `(.L_x_44) ;  /* 0x0000000000048947 */ /* 0x000fea0003800000 */
[----:B------:R-:W-:Y:S01]  /*9ae0*/  BPT.TRAP 0x1 ;  /* 0x000000040000795c */ /* 0x000fe20000300000 */
.L_x_44:
[----:B------:R-:W-:Y:S01]  /*9af0*/  R2UR UR8, R2 ;  /* 0x00000000020872ca */ /* 0x000fe200000e0000 */
[----:B------:R-:W-:Y:S01]  /*9b00*/  UIADD3 UR4, UP0, UR52, 0x370, URZ ;  /* 0x0000037034047890 */ /* 0x000fe2000ff1e03f */
[----:B------:R-:W-:Y:S01]  /*9b10*/  R2UR UR9, R3 ;  /* 0x00000000030972ca */ /* 0x000fe200000e0000 */
[----:B------:R-:W-:Y:S01]  /*9b20*/  UMOV UR6, 0x0 ;  /* 0x0000000000067882 */ /* 0x000fe20000000000 */
[----:B------:R-:W-:Y:S01]  /*9b30*/  R2UR UR11, R7 ;  /* 0x00000000070b72ca */ /* 0x000fe200000e0000 */
[----:B------:R-:W-:Y:S01]  /*9b40*/  UIADD3.X UR5, URZ, UR53, URZ, UP0, !UPT ;  /* 0x000000353f057290 */ /* 0x000fe200087fe43f */
[----:B------:R-:W-:Y:S01]  /*9b50*/  R2UR UR13, R16 ;  /* 0x00000000100d72ca */ /* 0x000fe200000e0000 */
[----:B------:R-:W-:Y:S01]  /*9b60*/  UMOV UR7, 0x14f00000 ;  /* 0x14f0000000077882 */ /* 0x000fe20000000000 */
[----:B------:R-:W-:Y:S01]  /*9b70*/  UMOV UR10, URZ ;  /* 0x0000003f000a7c82 */ /* 0x000fe20008000000 */
[----:B------:R-:W-:Y:S01]  /*9b80*/  UMOV UR12, UR36 ;  /* 0x00000024000c7c82 */ /* 0x000fe20008000000 */
[----:B------:R-:W-:-:S02]  /*9b90*/  PLOP3.LUT P0, PT, PT, PT, PT, 0x80, 0x0 ;  /* 0x000000000000781c */ /* 0x000fc40003f0f070 */
[----:B------:R-:W-:Y:S01]  /*9ba0*/  LOP3.LUT R22, R22, 0xfffffffd, RZ, 0xc0, !PT ;  /* 0xfffffffd16167812 */ /* 0x000fe200078ec0ff */
[----:B------:R-:W-:Y:S02]  /*9bb0*/  UIADD3 UR8, UR8, 0xe000, URZ ;  /* 0x0000e00008087890 */ /* 0x000fe4000fffe03f */
[----:B------:R-:W-:-:S08]  /*9bc0*/  UIADD3 UR9, UR9, 0x13230, URZ ;  /* 0x0001323009097890 */ /* 0x000fd0000fffe03f */
[----:B------:R-:W-:Y:S01]  /*9bd0*/  @P0 LOP3.LUT R22, R22, 0x2, RZ, 0xfc, !PT ;  /* 0x0000000216160812 */ /* 0x000fe200078efcff */
[----:B------:R4:W-:Y:S02]  /*9be0*/  UTMALDG.4D [UR8], [UR4], desc[UR6] ;  /* 0x00000608040075b4 */ /* 0x0009e40008019000 */
[----:B----4-:R-:W-:-:S04]  /*9bf0*/  NOP ;  /* 0x0000000000007918 */ /* 0x010fc80000000000 */
.L_x_38:
[----:B------:R-:W-:Y:S05]  /*9c00*/  WARPSYNC.ALL ;  /* 0x0000000000007948 */ /* 0x000fea0003800000 */
[----:B------:R-:W-:Y:S01]  /*9c10*/  UIADD3 UR5, UR41, 0xb000, URZ ;  /* 0x0000b00029057890 */ /* 0x000fe2000fffe03f */
[----:B------:R-:W-:Y:S01]  /*9c20*/  BAR.SYNC.DEFER_BLOCKING 0x8, 0x200 ;  /* 0x0208000000007b1d */ /* 0x000fe20000010000 */
[----:B------:R-:W-:Y:S02]  /*9c30*/  USHF.R.S32.HI UR4, URZ, 0x1f, UR36 ;  /* 0x0000001f3f047899 */ /* 0x000fe40008011424 */
[----:B------:R-:W-:Y:S02]  /*9c40*/  ULOP3.LUT UP0, URZ, UR5, 0x1bf, URZ, 0xc0, !UPT ;  /* 0x000001bf053f7892 */ /* 0x000fe4000f80c03f */
[----:B------:R-:W-:Y:S01]  /*9c50*/  USHF.R.S32.HI UR37, URZ, 0x1f, UR44 ;  /* 0x0000001f3f257899 */ /* 0x000fe2000801142c */
[----:B------:R-:W-:-:S03]  /*9c60*/  ULDC.64 UR6, c[0x0][0x2d8] ;  /* 0x0000b60000067ab9 */ /* 0x000fc60000000a00 */
[----:B------:R-:W-:Y:S01]  /*9c70*/  PLOP3.LUT P0, PT, PT, PT, UP0, 0x80, 0x0 ;  /* 0x000000000000781c */ /* 0x000fe20003f0f008 */
[----:B------:R-:W-:Y:S02]  /*9c80*/  UIMAD UR4, UR4, UR6, URZ ;  /* 0x00000006040472a4 */ /* 0x000fe4000f8e023f */
[----:B------:R-:W-:Y:S02]  /*9c90*/  UIMAD.WIDE.U32 UR54, UR36, UR6, URZ ;  /* 0x00000006243672a5 */ /* 0x000fe4000f8e003f */
[----:B------:R-:W-:-:S04]  /*9ca0*/  UIMAD UR4, UR36, UR7, UR4 ;  /* 0x00000007240472a4 */ /* 0x000fc8000f8e0204 */
[----:B------:R-:W-:-:S04]  /*9cb0*/  UIADD3 UR51, UR55, UR4, URZ ;  /* 0x0000000437337290 */ /* 0x000fc8000fffe03f */
[----:B------:R-:W-:Y:S08]  /*9cc0*/  @!P0 BRA `(.L_x_45) ;  /* 0x0000000000408947 */ /* 0x000ff00003800000 */
[----:B------:R-:W-:Y:S01]  /*9cd0*/  MOV R2, 0x0 ;  /* 0x0000000000027802 */ /* 0x000fe20000000f00 */
[----:B------:R-:W-:Y:S01]  /*9ce0*/  ULDC.64 UR6, c[0x4][0x98] ;  /* 0x0100260000067ab9 */ /* 0x000fe20000000a00 */
[----:B------:R-:W-:Y:S01]  /*9cf0*/  ULDC.64 UR8, c[0x4][0xa0] ;  /* 0x0100280000087ab9 */ /* 0x000fe20000000a00 */
[----:B------:R-:W-:Y:S01]  /*9d00*/  ULDC.64 UR4, c[0x4][0x28] ;  /* 0x01000a0000047ab9 */ /* 0x000fe20000000a00 */
[----:B------:R-:W-:Y:S01]  /*9d10*/  IMAD.U32 R4, RZ, RZ, UR6 ;  /* 0x00000006ff047e24 */ /* 0x000fe2000f8e00ff */
[----:B------:R-:W-:Y:S01]  /*9d20*/  MOV R6, UR8 ;  /* 0x0000000800067c02 */ /* 0x000fe20008000f00 */
[----:B-123--:R-:W1:Y:S01]  /*9d30*/  LDC.64 R2, c[0x4][R2] ;  /* 0x0100000002027b82 */ /* 0x00ee620000000a00 */
[----:B------:R-:W-:Y:S01]  /*9d40*/  IMAD.U32 R5, RZ, RZ, UR7 ;  /* 0x00000007ff057e24 */ /* 0x000fe2000f8e00ff */
[----:B------:R-:W-:Y:S01]  /*9d50*/  MOV R8, 0x70 ;  /* 0x0000007000087802 */ /* 0x000fe20000000f00 */
[----:B------:R-:W-:Y:S02]  /*9d60*/  IMAD.U32 R7, RZ, RZ, UR9 ;  /* 0x00000009ff077e24 */ /* 0x000fe4000f8e00ff */
[----:B------:R-:W-:-:S02]  /*9d70*/  IMAD.U32 R10, RZ, RZ, UR4 ;  /* 0x00000004ff0a7e24 */ /* 0x000fc4000f8e00ff */
[----:B------:R-:W-:Y:S02]  /*9d80*/  IMAD.U32 R11, RZ, RZ, UR5 ;  /* 0x00000005ff0b7e24 */ /* 0x000fe4000f8e00ff */
[----:B------:R-:W-:Y:S02]  /*9d90*/  IMAD.MOV.U32 R12, RZ, RZ, 0x1 ;  /* 0x00000001ff0c7424 */ /* 0x000fe400078e00ff */
[----:B------:R-:W-:-:S07]  /*9da0*/  IMAD.MOV.U32 R13, RZ, RZ, RZ ;  /* 0x000000ffff0d7224 */ /* 0x000fce00078e00ff */
[----:B------:R-:W-:-:S07]  /*9db0*/  LEPC R20, `(.L_x_45) ;  /* 0x000000001014794e */ /* 0x000fce0000000000 */
[----:B01----:R-:W-:Y:S05]  /*9dc0*/  CALL.ABS.NOINC R2 ;  /* 0x0000000002007343 */ /* 0x003fea0003c00000 */
.L_x_45:
[----:B------:R-:W4:Y:S01]  /*9dd0*/  LDC R9, c[0x0][0x448] ;  /* 0x00011200ff097b82 */ /* 0x000f220000000800 */
[----:B------:R-:W5:Y:S01]  /*9de0*/  S2R R2, SR_TID.X ;  /* 0x0000000000027919 */ /* 0x000f620000002100 */
[--C-:B0-----:R-:W-:Y:S01]  /*9df0*/  SHF.R.U32.HI R17, RZ, 0x2, R28.reuse ;  /* 0x00000002ff117819 */ /* 0x101fe2000001161c */
[----:B-123--:R-:W-:Y:S01]  /*9e00*/  IMAD R0, RZ, RZ, -UR45 ;  /* 0x8000002dff007e24 */ /* 0x00efe2000f8e02ff */
[----:B------:R-:W-:Y:S01]  /*9e10*/  ULDC.64 UR8, c[0x0][0x2e0] ;  /* 0x0000b80000087ab9 */ /* 0x000fe20000000a00 */
[----:B------:R-:W-:Y:S01]  /*9e20*/  UMOV UR4, UR54 ;  /* 0x0000003600047c82 */ /* 0x000fe20008000000 */
[----:B------:R-:W-:Y:S01]  /*9e30*/  UIMAD UR6, UR37, UR8, URZ ;  /* 0x00000008250672a4 */ /* 0x000fe2000f8e023f */
[----:B------:R-:W-:Y:S01]  /*9e40*/  SHF.R.U32.HI R21, RZ, 0x2, R28 ;  /* 0x00000002ff157819 */ /* 0x000fe2000001161c */
[----:B------:R-:W0:Y:S01]  /*9e50*/  LDC R5, c[0x0][0xc38] ;  /* 0x00030e00ff057b82 */ /* 0x000e220000000800 */
[----:B------:R-:W-:Y:S01]  /*9e60*/  UMOV UR5, UR51 ;  /* 0x0000003300057c82 */ /* 0x000fe20008000000 */
[----:B------:R-:W-:-:S02]  /*9e70*/  UIMAD UR6, UR44, UR9, UR6 ;  /* 0x000000092c0672a4 */ /* 0x000fc4000f8e0206 */
[----:B------:R-:W-:-:S03]  /*9e80*/  UIMAD.WIDE.U32 UR4, UR44, UR8, UR4 ;  /* 0x000000082c0472a5 */ /* 0x000fc6000f8e0004 */
[----:B------:R-:W-:Y:S01]  /*9e90*/  ULDC.64 UR8, c[0x0][0x280] ;  /* 0x0000a00000087ab9 */ /* 0x000fe20000000a00 */
[----:B------:R-:W-:-:S03]  /*9ea0*/  UIADD3 UR5, UR5, UR6, URZ ;  /* 0x0000000605057290 */ /* 0x000fc6000fffe03f */
[----:B------:R-:W-:Y:S01]  /*9eb0*/  ULDC.64 UR6, c[0x0][0x2c8] ;  /* 0x0000b20000067ab9 */ /* 0x000fe20000000a00 */
[----:B----4-:R-:W-:Y:S01]  /*9ec0*/  ISETP.NE.AND P0, PT, R9, 0x1, PT ;  /* 0x000000010900780c */ /* 0x010fe20003f05270 */
[----:B0-----:R-:W-:Y:S01]  /*9ed0*/  IMAD R0, R5, R0, UR50 ;  /* 0x0000003205007e24 */ /* 0x001fe2000f8e0200 */
[----:B-----5:R-:W-:-:S11]  /*9ee0*/  SHF.L.U32 R2, R2, 0x5, RZ ;  /* 0x0000000502027819 */ /* 0x020fd600000006ff */
[----:B------:R-:W0:Y:S01]  /*9ef0*/  @P0 LDC R3, c[0x0][0x44c] ;  /* 0x00011300ff030b82 */ /* 0x000e220000000800 */
[----:B------:R-:W-:Y:S02]  /*9f00*/  LOP3.LUT R2, R17, 0x60, R2, 0xf8, !PT ;  /* 0x0000006011027812 */ /* 0x000fe400078ef802 */
[----:B------:R-:W1:Y:S03]  /*9f10*/  S2R R17, SR_TID.X ;  /* 0x0000000000117919 */ /* 0x000e660000002100 */
[----:B------:R-:W-:Y:S02]  /*9f20*/  IMAD R6, R0, 0xc0, R2 ;  /* 0x000000c000067824 */ /* 0x000fe400078e0202 */
[----:B------:R-:W2:Y:S02]  /*9f30*/  @P0 LDC R4, c[0x0][0x450] ;  /* 0x00011400ff040b82 */ /* 0x000ea40000000800 */
[----:B------:R-:W-:-:S02]  /*9f40*/  IMAD.MOV.U32 R2, RZ, RZ, R6 ;  /* 0x000000ffff027224 */ /* 0x000fc400078e0006 */
[----:B------:R-:W-:-:S04]  /*9f50*/  VIADD R8, R6, 0x80 ;  /* 0x0000008006087836 */ /* 0x000fc80000000000 */
[----:B------:R-:W3:Y:S01]  /*9f60*/  @P0 LDC R7, c[0x0][0x44c] ;  /* 0x00011300ff070b82 */ /* 0x000ee20000000800 */
[----:B------:R-:W-:-:S07]  /*9f70*/  IMAD.MOV.U32 R10, RZ, RZ, R8 ;  /* 0x000000ffff0a7224 */ /* 0x000fce00078e0008 */
[----:B------:R-:W4:Y:S01]  /*9f80*/  @P0 LDC R12, c[0x0][0x450] ;  /* 0x00011400ff0c0b82 */ /* 0x000f220000000800 */
[----:B0-----:R-:W-:-:S05]  /*9f90*/  @P0 IMAD.HI.U32 R3, R6, R3, RZ ;  /* 0x0000000306030227 */ /* 0x001fca00078e00ff */
[----:B--2---:R-:W-:Y:S02]  /*9fa0*/  @P0 SHF.R.U32.HI R2, RZ, R4, R3 ;  /* 0x00000004ff020219 */ /* 0x004fe40000011603 */
[----:B------:R-:W0:Y:S01]  /*9fb0*/  LDC.64 R4, c[0x0][0x2d0] ;  /* 0x0000b400ff047b82 */ /* 0x000e220000000a00 */
[----:B-1----:R-:W-:-:S04]  /*9fc0*/  SHF.L.U32 R20, R17, 0x4, RZ ;  /* 0x0000000411147819 */ /* 0x002fc800000006ff */
[----:B------:R-:W-:Y:S01]  /*9fd0*/  LOP3.LUT R20, R20, 0x30, RZ, 0xc0, !PT ;  /* 0x0000003014147812 */ /* 0x000fe200078ec0ff */
[----:B---3--:R-:W-:Y:S01]  /*9fe0*/  @P0 IMAD.HI.U32 R3, R8, R7, RZ ;  /* 0x0000000708030227 */ /* 0x008fe200078e00ff */
[----:B------:R-:W-:-:S05]  /*9ff0*/  IADD3 R7, -R2, RZ, RZ ;  /* 0x000000ff02077210 */ /* 0x000fca0007ffe1ff */
[----:B------:R-:W-:Y:S01]  /*a000*/  IMAD R7, R9, R7, R6 ;  /* 0x0000000709077224 */ /* 0x000fe200078e0206 */
[----:B----4-:R-:W-:Y:S02]  /*a010*/  @P0 SHF.R.U32.HI R10, RZ, R12, R3 ;  /* 0x0000000cff0a0219 */ /* 0x010fe40000011603 */
[----:B------:R-:W-:Y:S02]  /*a020*/  SHF.R.S32.HI R3, RZ, 0x1f, R2 ;  /* 0x0000001fff037819 */ /* 0x000fe40000011402 */
[----:B------:R-:W-:-:S05]  /*a030*/  SHF.R.S32.HI R6, RZ, 0x1f, R7 ;  /* 0x0000001fff067819 */ /* 0x000fca0000011407 */
[----:B------:R-:W-:Y:S02]  /*a040*/  IMAD R6, R6, UR6, RZ ;  /* 0x0000000606067c24 */ /* 0x000fe4000f8e02ff */
[----:B0-----:R-:W-:-:S04]  /*a050*/  IMAD R3, R3, R4, RZ ;  /* 0x0000000403037224 */ /* 0x001fc800078e02ff */
[C---:B------:R-:W-:Y:S02]  /*a060*/  IMAD R11, R2.reuse, R5, R3 ;  /* 0x00000005020b7224 */ /* 0x040fe400078e0203 */
[----:B------:R-:W-:-:S04]  /*a070*/  IMAD.WIDE.U32 R2, R2, R4, UR4 ;  /* 0x0000000402027e25 */ /* 0x000fc8000f8e0004 */
[----:B------:R-:W-:Y:S02]  /*a080*/  IMAD.IADD R3, R3, 0x1, R11 ;  /* 0x0000000103037824 */ /* 0x000fe400078e020b */
[----:B------:R-:W-:-:S04]  /*a090*/  IMAD.WIDE.U32 R2, R7, UR6, R2 ;  /* 0x0000000607027c25 */ /* 0x000fc8000f8e0002 */
[----:B------:R-:W-:Y:S01]  /*a0a0*/  IMAD R7, R7, UR7, R6 ;  /* 0x0000000707077c24 */ /* 0x000fe2000f8e0206 */
[----:B------:R-:W-:-:S04]  /*a0b0*/  IADD3 R6, P0, R2, UR8, RZ ;  /* 0x0000000802067c10 */ /* 0x000fc8000ff1e0ff */
[----:B------:R-:W-:Y:S02]  /*a0c0*/  IADD3.X R7, R3, UR9, R7, P0, !PT ;  /* 0x0000000903077c10 */ /* 0x000fe400087fe407 */
[----:B------:R-:W-:-:S05]  /*a0d0*/  SHF.R.S32.HI R3, RZ, 0x1f, R10 ;  /* 0x0000001fff037819 */ /* 0x000fca000001140a */
[----:B------:R-:W-:-:S04]  /*a0e0*/  IMAD R3, R3, R4, RZ ;  /* 0x0000000403037224 */ /* 0x000fc800078e02ff */
[C---:B------:R-:W-:Y:S02]  /*a0f0*/  IMAD R11, R10.reuse, R5, R3 ;  /* 0x000000050a0b7224 */ /* 0x040fe400078e0203 */
[----:B------:R-:W-:Y:S02]  /*a100*/  IMAD.MOV R5, RZ, RZ, -R10 ;  /* 0x000000ffff057224 */ /* 0x000fe400078e0a0a */
[----:B------:R-:W-:Y:S01]  /*a110*/  IMAD.WIDE.U32 R2, R10, R4, UR4 ;  /* 0x000000040a027e25 */ /* 0x000fe2000f8e0004 */
[----:B------:R-:W-:-:S03]  /*a120*/  ULDC UR4, c[0x0][0x2b8] ;  /* 0x0000ae0000047ab9 */ /* 0x000fc60000000800 */
[----:B------:R-:W-:Y:S02]  /*a130*/  IMAD R5, R9, R5, R8 ;  /* 0x0000000509057224 */ /* 0x000fe400078e0208 */
[----:B------:R-:W-:-:S03]  /*a140*/  IMAD.IADD R3, R3, 0x1, R11 ;  /* 0x0000000103037824 */ /* 0x000fc600078e020b */
[----:B------:R-:W-:Y:S01]  /*a150*/  SHF.R.S32.HI R4, RZ, 0x1f, R5 ;  /* 0x0000001fff047819 */ /* 0x000fe20000011405 */
[----:B------:R-:W-:-:S04]  /*a160*/  IMAD.WIDE.U32 R2, R5, UR6, R2 ;  /* 0x0000000605027c25 */ /* 0x000fc8000f8e0002 */
[----:B------:R-:W-:-:S04]  /*a170*/  IMAD R4, R4, UR6, RZ ;  /* 0x0000000604047c24 */ /* 0x000fc8000f8e02ff */
[----:B------:R-:W-:Y:S01]  /*a180*/  IMAD R5, R5, UR7, R4 ;  /* 0x0000000705057c24 */ /* 0x000fe2000f8e0204 */
[----:B------:R-:W-:-:S04]  /*a190*/  IADD3 R4, P0, R2, UR8, RZ ;  /* 0x0000000802047c10 */ /* 0x000fc8000ff1e0ff */
[----:B------:R-:W-:Y:S02]  /*a1a0*/  IADD3.X R8, R3, UR9, R5, P0, !PT ;  /* 0x0000000903087c10 */ /* 0x000fe400087fe405 */
[----:B------:R-:W-:Y:S01]  /*a1b0*/  ISETP.GE.AND P0, PT, R20, UR4, PT ;  /* 0x0000000414007c0c */ /* 0x000fe2000bf06270 */
[----:B------:R-:W-:-:S03]  /*a1c0*/  UMOV UR4, 0xffffffff ;  /* 0xffffffff00047882 */ /* 0x000fc60000000000 */
[----:B------:R-:W-:Y:S09]  /*a1d0*/  BRA.DIV UR4, `(.L_x_46) ;  /* 0x0000001a04a47947 */ /* 0x000ff2000b800000 */
[----:B------:R-:W0:Y:S01]  /*a1e0*/  SHFL.IDX PT, R14, R6, RZ, 0x1c1f ;  /* 0x001c1fff060e7589 */ /* 0x000e2200000e0000 */
[----:B------:R-:W-:Y:S01]  /*a1f0*/  ULDC UR4, c[0x0][0x288] ;  /* 0x0000a20000047ab9 */ /* 0x000fe20000000800 */
[----:B------:R-:W-:Y:S02]  /*a200*/  IMAD R5, R0, 0xc0, R21 ;  /* 0x000000c000057824 */ /* 0x000fe400078e0215 */
[----:B------:R-:W1:Y:S01]  /*a210*/  SHFL.IDX PT, R2, R7, RZ, 0x1c1f ;  /* 0x001c1fff07027589 */ /* 0x000e6200000e0000 */
[----:B------:R-:W-:Y:S02]  /*a220*/  IMAD R0, R9, UR4, RZ ;  /* 0x0000000409007c24 */ /* 0x000fe4000f8e02ff */
[C---:B------:R-:W-:Y:S01]  /*a230*/  VIADD R9, R5.reuse, 0x20 ;  /* 0x0000002005097836 */ /* 0x040fe20000000000 */
[----:B------:R-:W2:Y:S01]  /*a240*/  SHFL.IDX PT, R17, R6, 0x1, 0x1c1f ;  /* 0x003c1f0006117f89 */ /* 0x000ea200000e0000 */
[C---:B------:R-:W-:Y:S02]  /*a250*/  IADD3 R11, R5.reuse, 0x40, RZ ;  /* 0x00000040050b7810 */ /* 0x040fe40007ffe0ff */
[----:B------:R-:W-:Y:S01]  /*a260*/  ISETP.GE.AND P1, PT, R5, R0, PT ;  /* 0x000000000500720c */ /* 0x000fe20003f26270 */
[----:B------:R-:W3:-:S12]  /*a270*/  SHFL.IDX PT, R10, R7, 0x1, 0x1c1f ;  /* 0x003c1f00070a7f89 */ /* 0x000ed800000e0000 */
[----:B0-----:R-:W-:-:S05]  /*a280*/  @!P1 IADD3 R14, P2, R20, R14, RZ ;  /* 0x0000000e140e9210 */ /* 0x001fca0007f5e0ff */
[----:B-1----:R-:W-:Y:S01]  /*a290*/  @!P1 IMAD.X R3, RZ, RZ, R2, P2 ;  /* 0x000000ffff039224 */ /* 0x002fe200010e0602 */
[-C--:B------:R-:W-:Y:S01]  /*a2a0*/  ISETP.GE.AND P2, PT, R11, R0.reuse, PT ;  /* 0x000000000b00720c */ /* 0x080fe20003f46270 */
[----:B------:R-:W-:Y:S01]  /*a2b0*/  @!P1 IMAD.MOV.U32 R2, RZ, RZ, R14 ;  /* 0x000000ffff029224 */ /* 0x000fe200078e000e */
[----:B------:R-:W-:Y:S01]  /*a2c0*/  IADD3 R11, R5, 0x80, RZ ;  /* 0x00000080050b7810 */ /* 0x000fe20007ffe0ff */
[----:B------:R-:W0:Y:S04]  /*a2d0*/  SHFL.IDX PT, R14, R6, 0x2, 0x1c1f ;  /* 0x005c1f00060e7f89 */ /* 0x000e2800000e0000 */
[----:B------:R2:W-:Y:S01]  /*a2e0*/  @!P1 LDGSTS.E.BYPASS.LTC128B.128 [R27+0xb000], desc[UR46][R2.64], !P0 ;  /* 0x0b000000021b9fae */ /* 0x0005e2000c101d6e */
[----:B------:R-:W-:-:S03]  /*a2f0*/  ISETP.GE.AND P1, PT, R9, R0, PT ;  /* 0x000000000900720c */ /* 0x000fc60003f26270 */
[----:B------:R-:W1:Y:S04]  /*a300*/  SHFL.IDX PT, R9, R7, 0x2, 0x1c1f ;  /* 0x005c1f0007097f89 */ /* 0x000e6800000e0000 */
[----:B------:R-:W-:Y:S06]  /*a310*/  SHFL.IDX PT, R7, R7, 0x3, 0x1c1f ;  /* 0x007c1f0007077f89 */ /* 0x000fec00000e0000 */
[----:B--2---:R-:W-:-:S05]  /*a320*/  @!P1 IADD3 R2, P3, R20, R17, RZ ;  /* 0x0000001114029210 */ /* 0x004fca0007f7e0ff */
[----:B---3--:R-:W-:Y:S02]  /*a330*/  @!P1 IMAD.X R3, RZ, RZ, R10, P3 ;  /* 0x000000ffff039224 */ /* 0x008fe400018e060a */
[----:B------:R-:W-:Y:S04]  /*a340*/  SHFL.IDX PT, R10, R4, RZ, 0x1c1f ;  /* 0x001c1fff040a7589 */ /* 0x000fe800000e0000 */
[----:B------:R0:W-:Y:S02]  /*a350*/  @!P1 LDGSTS.E.BYPASS.LTC128B.128 [R27+0xb800], desc[UR46][R2.64], !P0 ;  /* 0x0b800000021b9fae */ /* 0x0001e4000c101d6e */
[----:B0-----:R-:W-:Y:S02]  /*a360*/  @!P2 IADD3 R2, P1, R20, R14, RZ ;  /* 0x0000000e1402a210 */ /* 0x001fe40007f3e0ff */
[----:B------:R-:W0:Y:S03]  /*a370*/  SHFL.IDX PT, R14, R6, 0x3, 0x1c1f ;  /* 0x007c1f00060e7f89 */ /* 0x000e2600000e0000 */
[----:B-1----:R-:W-:-:S02]  /*a380*/  @!P2 IMAD.X R3, RZ, RZ, R9, P1 ;  /* 0x000000ffff03a224 */ /* 0x002fc400008e0609 */
[----:B------:R-:W-:-:S03]  /*a390*/  VIADD R9, R5, 0x60 ;  /* 0x0000006005097836 */ /* 0x000fc60000000000 */
[----:B------:R0:W-:Y:S01]  /*a3a0*/  @!P2 LDGSTS.E.BYPASS.LTC128B.128 [R27+0xc000], desc[UR46][R2.64], !P0 ;  /* 0x0c000000021bafae */ /* 0x0001e2000c101d6e */
[-C--:B------:R-:W-:Y:S02]  /*a3b0*/  ISETP.GE.AND P2, PT, R11, R0.reuse, PT ;  /* 0x000000000b00720c */ /* 0x080fe40003f46270 */
[----:B------:R-:W-:Y:S02]  /*a3c0*/  ISETP.GE.AND P1, PT, R9, R0, PT ;  /* 0x000000000900720c */ /* 0x000fe40003f26270 */
[----:B------:R-:W1:Y:S04]  /*a3d0*/  SHFL.IDX PT, R9, R8, RZ, 0x1c1f ;  /* 0x001c1fff08097589 */ /* 0x000e6800000e0000 */
[----:B------:R-:W2:Y:S07]  /*a3e0*/  SHFL.IDX PT, R8, R8, 0x1, 0x1c1f ;  /* 0x003c1f0008087f89 */ /* 0x000eae00000e0000 */
[----:B0-----:R-:W-:-:S02]  /*a3f0*/  @!P1 IADD3 R2, P3, R20, R14, RZ ;  /* 0x0000000e14029210 */ /* 0x001fc40007f7e0ff */
[----:B------:R0:W3:Y:S03]  /*a400*/  SHFL.IDX PT, R14, R4, 0x1, 0x1c1f ;  /* 0x003c1f00040e7f89 */ /* 0x0000e600000e0000 */
[----:B------:R-:W-:-:S05]  /*a410*/  @!P1 IMAD.X R3, RZ, RZ, R7, P3 ;  /* 0x000000ffff039224 */ /* 0x000fca00018e0607 */
[----:B------:R4:W-:Y:S02]  /*a420*/  @!P1 LDGSTS.E.BYPASS.LTC128B.128 [R27+0xc800], desc[UR46][R2.64], !P0 ;  /* 0x0c800000021b9fae */ /* 0x0009e4000c101d6e */
[----:B----4-:R-:W-:-:S05]  /*a430*/  @!P2 IADD3 R2, P1, R20, R10, RZ ;  /* 0x0000000a1402a210 */ /* 0x010fca0007f3e0ff */
[----:B-1----:R-:W-:-:S05]  /*a440*/  @!P2 IMAD.X R3, RZ, RZ, R9, P1 ;  /* 0x000000ffff03a224 */ /* 0x002fca00008e0609 */
[----:B--23--:R0:W-:Y:S03]  /*a450*/  @!P2 LDGSTS.E.BYPASS.LTC128B.128 [R27+0xd000], desc[UR46][R2.64], !P0 ;  /* 0x0d000000021bafae */ /* 0x00c1e6000c101d6e */
.L_x_109:
[----:B------:R-:W-:-:S05]  /*a460*/  VIADD R5, R5, 0xa0 ;  /* 0x000000a005057836 */ /* 0x000fca0000000000 */
[----:B------:R-:W-:-:S13]  /*a470*/  ISETP.GE.AND P1, PT, R5, R0, PT ;  /* 0x000000000500720c */ /* 0x000fda0003f26270 */
[----:B0-----:R-:W-:-:S04]  /*a480*/  @!P1 IADD3 R2, P2, R20, R14, RZ ;  /* 0x0000000e14029210 */ /* 0x001fc80007f5e0ff */
[----:B------:R-:W-:-:S05]  /*a490*/  @!P1 IADD3.X R3, RZ, R8, RZ, P2, !PT ;  /* 0x00000008ff039210 */ /* 0x000fca00017fe4ff */
[----:B------:R-:W-:Y:S01]  /*a4a0*/  @!PT LDS RZ, [RZ] ;  /* 0x00000000fffff984 */ /* 0x000fe20000000800 */
[----:B------:R-:W-:Y:S01]  /*a4b0*/  @!PT LDS RZ, [RZ] ;  /* 0x00000000fffff984 */ /* 0x000fe20000000800 */
[----:B------:R-:W-:Y:S01]  /*a4c0*/  @!PT LDS RZ, [RZ] ;  /* 0x00000000fffff984 */ /* 0x000fe20000000800 */
[----:B------:R0:W-:Y:S01]  /*a4d0*/  @!P1 LDGSTS.E.BYPASS.LTC128B.128 [R27+0xd800], desc[UR46][R2.64], !P0 ;  /* 0x0d800000021b9fae */ /* 0x0001e2000c101d6e */
[----:B------:R-:W-:Y:S01]  /*a4e0*/  NOP ;  /* 0x0000000000007918 */ /* 0x000fe20000000000 */
[----:B------:R-:W-:Y:S02]  /*a4f0*/  SYNCS.ARRIVE.TRANS64.RED.A0T1 RZ, [UR41+0x13200], RZ ;  /* 0x013200ffffff79a7 */ /* 0x000fe40008200429 */
[----:B------:R-:W-:Y:S01]  /*a500*/  ARRIVES.LDGSTSBAR.64.TRANSCNT [UR41+0x13200] ;  /* 0x01320000ff0079b0 */ /* 0x000fe20008000aa9 */
[----:B------:R-:W-:Y:S01]  /*a510*/  NOP ;  /* 0x0000000000007918 */ /* 0x000fe20000000000 */
[----:B------:R-:W-:Y:S01]  /*a520*/  ULOP3.LUT UR4, UR48, 0x1, URZ, 0xc, !UPT ;  /* 0x0000000130047892 */ /* 0x000fe2000f8e0c3f */
[----:B------:R-:W-:Y:S05]  /*a530*/  SYNCS.ARRIVE.TRANS64.A1T0 RZ, [UR41+0x13200], RZ ;  /* 0x013200ffffff79a7 */ /* 0x000fea0008100029 */
[----:B------:R-:W-:-:S05]  /*a540*/  IMAD.U32 R0, RZ, RZ, UR4 ;  /* 0x00000004ff007e24 */ /* 0x000fca000f8e00ff */
[----:B------:R-:W-:-:S04]  /*a550*/  SHF.L.U32 R0, R0, 0x1f, RZ ;  /* 0x0000001f00007819 */ /* 0x000fc800000006ff */
[----:B------:R-:W1:Y:S02]  /*a560*/  SYNCS.PHASECHK.TRANS64.TRYWAIT P0, [UR41+0x13220], R0 ;  /* 0x01322000ff0075a7 */ /* 0x000e640008000169 */
[----:B01----:R-:W-:Y:S05]  /*a570*/  @!P0 BRA `(.L_x_47) ;  /* 0x0000001c006c8947 */ /* 0x003fea0003800000 */
.L_x_110:
[----:B------:R-:W-:-:S06]  /*a580*/  UISETP.GE.AND UP0, UPT, UR40, 0xa1, UPT ;  /* 0x000000a12800788c */ /* 0x000fcc000bf06270 */
[----:B------:R-:W-:-:S13]  /*a590*/  PLOP3.LUT P0, PT, PT, PT, UP0, 0x80, 0x0 ;  /* 0x000000000000781c */ /* 0x000fda0003f0f008 */
[----:B------:R-:W-:Y:S05]  /*a5a0*/  @!P0 BRA `(.L_x_48) ;  /* 0x0000000800c08947 */ /* 0x000fea0003800000 */
[----:B------:R-:W-:Y:S01]  /*a5b0*/  UIADD3 UR4, UR39, -0x2, URZ ;  /* 0xfffffffe27047890 */ /* 0x000fe2000fffe03f */
[----:B------:R-:W-:Y:S02]  /*a5c0*/  IMAD.MOV.U32 R5, RZ, RZ, R19 ;  /* 0x000000ffff057224 */ /* 0x000fe400078e0013 */
[----:B------:R-:W-:-:S03]  /*a5d0*/  IMAD.MOV.U32 R4, RZ, RZ, R18 ;  /* 0x000000ffff047224 */ /* 0x000fc600078e0012 */
[----:B0-----:R-:W-:-:S07]  /*a5e0*/  MOV R0, UR4 ;  /* 0x0000000400007c02 */ /* 0x001fce0008000f00 */
.L_x_68:
[----:B------:R-:W-:Y:S01]  /*a5f0*/  LOP3.LUT P1, RZ, R22, 0x2, RZ, 0xc0, !PT ;  /* 0x0000000216ff7812 */ /* 0x000fe2000782c0ff */
[----:B------:R-:W-:Y:S01]  /*a600*/  VIADD R18, R4, 0x1 ;  /* 0x0000000104127836 */ /* 0x000fe20000000000 */
[----:B------:R-:W-:Y:S04]  /*a610*/  BSSY B0, `(.L_x_49) ;  /* 0x0000061000007945 */ /* 0x000fe80003800000 */
[----:B------:R-:W-:-:S04]  /*a620*/  ISETP.NE.AND P0, PT, R18, 0x2, PT ;  /* 0x000000021200780c */ /* 0x000fc80003f05270 */
[----:B------:R-:W-:Y:S02]  /*a630*/  SEL R2, RZ, 0x1, P0 ;  /* 0x00000001ff027807 */ /* 0x000fe40000000000 */
[----:B------:R-:W-:Y:S02]  /*a640*/  SEL R18, R18, RZ, P0 ;  /* 0x000000ff12127207 */ /* 0x000fe40000000000 */
[----:B------:R-:W-:Y:S01]  /*a650*/  LOP3.LUT R19, R5, R2, RZ, 0x3c, !PT ;  /* 0x0000000205137212 */ /* 0x000fe200078e3cff */
[----:B01----:R-:W-:Y:S06]  /*a660*/  @!P1 BRA `(.L_x_50) ;  /* 0x00000004006c9947 */ /* 0x003fec0003800000 */
[----:B------:R-:W-:Y:S01]  /*a670*/  LOP3.LUT P1, RZ, R22, 0x1, RZ, 0xc0, !PT ;  /* 0x0000000116ff7812 */ /* 0x000fe2000782c0ff */
[----:B------:R-:W-:Y:S01]  /*a680*/  IMAD.MOV.U32 R9, RZ, RZ, R0 ;  /* 0x000000ffff097224 */ /* 0x000fe200078e0000 */
[----:B------:R-:W-:Y:S02]  /*a690*/  LEA R6, R18, UR41, 0x3 ;  /* 0x0000002912067c11 */ /* 0x000fe4000f8e18ff */
[----:B------:R-:W-:-:S09]  /*a6a0*/  SHF.L.U32 R7, R19, 0x1f, RZ ;  /* 0x0000001f13077819 */ /* 0x000fd200000006ff */
[----:B------:R-:W-:Y:S05]  /*a6b0*/  @!P1 BRA `(.L_x_51) ;  /* 0x00000000004c9947 */ /* 0x000fea0003800000 */
[----:B------:R-:W0:Y:S01]  /*a6c0*/  LDC R9, c[0x0][0x43c] ;  /* 0x00010f00ff097b82 */ /* 0x000e220000000800 */
[----:B------:R-:W-:Y:S01]  /*a6d0*/  IMAD.MOV.U32 R11, RZ, RZ, R0 ;  /* 0x000000ffff0b7224 */ /* 0x000fe200078e0000 */
[----:B------:R-:W-:Y:S01]  /*a6e0*/  ULDC.64 UR4, c[0x0][0x428] ;  /* 0x00010a0000047ab9 */ /* 0x000fe20000000a00 */
[----:B0-----:R-:W-:-:S13]  /*a6f0*/  ISETP.NE.AND P0, PT, R9, 0x1, PT ;  /* 0x000000010900780c */ /* 0x001fda0003f05270 */
[----:B------:R-:W0:Y:S02]  /*a700*/  @P0 LDC.64 R2, c[0x0][0x440] ;  /* 0x00011000ff020b82 */ /* 0x000e240000000a00 */
[----:B0-----:R-:W-:-:S05]  /*a710*/  @P0 IMAD.HI.U32 R2, R0, R2, RZ ;  /* 0x0000000200020227 */ /* 0x001fca00078e00ff */
[----:B------:R-:W-:Y:S01]  /*a720*/  @P0 SHF.R.U32.HI R11, RZ, R3, R2 ;  /* 0x00000003ff0b0219 */ /* 0x000fe20000011602 */
[----:B------:R-:W-:-:S03]  /*a730*/  IMAD R2, R24, UR4, RZ ;  /* 0x0000000418027c24 */ /* 0x000fc6000f8e02ff */
[----:B------:R-:W-:Y:S01]  /*a740*/  SHF.R.S32.HI R3, RZ, 0x1f, R11 ;  /* 0x0000001fff037819 */ /* 0x000fe2000001140b */
[----:B------:R-:W-:Y:S01]  /*a750*/  IMAD R13, R23, UR5, R2 ;  /* 0x00000005170d7c24 */ /* 0x000fe2000f8e0202 */
[----:B------:R-:W-:-:S05]  /*a760*/  MOV R2, R11 ;  /* 0x0000000b00027202 */ /* 0x000fca0000000f00 */
[----:B------:R-:W-:Y:S01]  /*a770*/  IMAD.WIDE.U32 R2, R23, UR4, R2 ;  /* 0x0000000417027c25 */ /* 0x000fe2000f8e0002 */
[----:B------:R-:W-:-:S03]  /*a780*/  ULDC.64 UR4, c[0x0][0x418] ;  /* 0x0001060000047ab9 */ /* 0x000fc60000000a00 */
[----:B------:R-:W-:Y:S01]  /*a790*/  IMAD.IADD R3, R13, 0x1, R3 ;  /* 0x000000010d037824 */ /* 0x000fe200078e0203 */
[----:B------:R-:W-:-:S04]  /*a7a0*/  LEA R16, P0, R2, UR4, 0x2 ;  /* 0x0000000402107c11 */ /* 0x000fc8000f8010ff */
[----:B------:R-:W-:-:S05]  /*a7b0*/  LEA.HI.X R17, R2, UR5, R3, 0x2, P0 ;  /* 0x0000000502117c11 */ /* 0x000fca00080f1403 */
[----:B------:R0:W5:Y:S01]  /*a7c0*/  LDG.E R16, desc[UR46][R16.64] ;  /* 0x0000002e10107981 */ /* 0x000162000c1e1900 */
[----:B------:R-:W-:-:S04]  /*a7d0*/  IMAD.MOV R2, RZ, RZ, -R11 ;  /* 0x000000ffff027224 */ /* 0x000fc800078e0a0b */
[----:B------:R-:W-:-:S07]  /*a7e0*/  IMAD R9, R9, R2, R0 ;  /* 0x0000000209097224 */ /* 0x000fce00078e0200 */
.L_x_51:
[----:B------:R-:W1:Y:S01]  /*a7f0*/  SYNCS.PHASECHK.TRANS64.TRYWAIT P0, [R6+URZ+0x13280], R7 ;  /* 0x01328007060075a7 */ /* 0x000e62000800017f */
[----:B------:R-:W-:Y:S01]  /*a800*/  BSSY B1, `(.L_x_52) ;  /* 0x0000003000017945 */ /* 0x000fe20003800000 */
[----:B------:R-:W-:-:S03]  /*a810*/  ISETP.NE.AND P1, PT, R28, RZ, PT ;  /* 0x000000ff1c00720c */ /* 0x000fc60003f25270 */
[----:B-1----:R-:W-:Y:S10]  /*a820*/  @!P0 BRA `(.L_x_53) ;  /* 0x0000001800d88947 */ /* 0x002ff40003800000 */
.L_x_111:
[----:B------:R-:W-:Y:S05]  /*a830*/  BSYNC B1 ;  /* 0x0000000000017941 */ /* 0x000fea0003800000 */
.L_x_52:
[----:B------:R-:W-:Y:S04]  /*a840*/  BSSY B1, `(.L_x_54) ;  /* 0x0000007000017945 */ /* 0x000fe80003800000 */
[----:B------:R-:W-:Y:S05]  /*a850*/  @P1 BRA `(.L_x_55) ;  /* 0x0000000000141947 */ /* 0x000fea0003800000 */
[----:B------:R-:W-:Y:S01]  /*a860*/  ISETP.NE.AND P0, PT, R29, RZ, PT ;  /* 0x000000ff1d00720c */ /* 0x000fe20003f05270 */
[----:B------:R-:W-:-:S04]  /*a870*/  IMAD.MOV.U32 R3, RZ, RZ, 0x2800 ;  /* 0x00002800ff037424 */ /* 0x000fc800078e00ff */
[----:B------:R2:W-:Y:S08]  /*a880*/  SYNCS.ARRIVE.TRANS64 RZ, [R6+URZ+0x13270], R3 ;  /* 0x0132700306ff79a7 */ /* 0x0005f0000800003f */
[----:B------:R-:W-:Y:S05]  /*a890*/  @!P0 BRA `(.L_x_55) ;  /* 0x0000000000048947 */ /* 0x000fea0003800000 */
[----:B------:R-:W-:Y:S01]  /*a8a0*/  BPT.TRAP 0x1 ;  /* 0x000000040000795c */ /* 0x000fe20000300000 */
.L_x_55:
[----:B------:R-:W-:Y:S05]  /*a8b0*/  BSYNC B1 ;  /* 0x0000000000017941 */ /* 0x000fea0003800000 */
.L_x_54:
[----:B------:R-:W-:Y:S01]  /*a8c0*/  MOV R10, RZ ;  /* 0x000000ff000a7202 */ /* 0x000fe20000000f00 */
[----:B--2---:R-:W-:Y:S01]  /*a8d0*/  IMAD.U32 R3, RZ, RZ, UR41 ;  /* 0x00000029ff037e24 */ /* 0x004fe2000f8e00ff */
[----:B------:R-:W-:Y:S01]  /*a8e0*/  UIADD3 UR4, UP0, UR52, 0x470, URZ ;  /* 0x0000047034047890 */ /* 0x000fe2000ff1e03f */
[----:B------:R-:W-:Y:S01]  /*a8f0*/  PLOP3.LUT P0, PT, PT, PT, PT, 0x80, 0x0 ;  /* 0x000000000000781c */ /* 0x000fe20003f0f070 */
[----:B------:R-:W-:Y:S01]  /*a900*/  IMAD R9, R9, 0xa0, RZ ;  /* 0x000000a009097824 */ /* 0x000fe200078e02ff */
[----:B------:R-:W-:Y:S01]  /*a910*/  R2UR UR10, R10 ;  /* 0x000000000a0a72ca */ /* 0x000fe200000e0000 */
[----:B------:R-:W-:Y:S01]  /*a920*/  IMAD R8, R18, 0x2800, R3 ;  /* 0x0000280012087824 */ /* 0x000fe200078e0203 */
[----:B------:R-:W-:Y:S01]  /*a930*/  UIADD3.X UR5, URZ, UR53, URZ, UP0, !UPT ;  /* 0x000000353f057290 */ /* 0x000fe200087fe43f */
[----:B------:R-:W-:Y:S01]  /*a940*/  VIADD R3, R6, 0x13270 ;  /* 0x0001327006037836 */ /* 0x000fe20000000000 */
[----:B------:R-:W-:Y:S01]  /*a950*/  UMOV UR6, 0x0 ;  /* 0x0000000000067882 */ /* 0x000fe20000000000 */
[----:B------:R-:W-:Y:S01]  /*a960*/  VIADD R2, R8, 0x6000 ;  /* 0x0000600008027836 */ /* 0x000fe20000000000 */
[----:B------:R-:W-:-:S09]  /*a970*/  UMOV UR7, 0x14f00000 ;  /* 0x14f0000000077882 */ /* 0x000fd20000000000 */
.L_x_56:
[----:B------:R-:W-:-:S13]  /*a980*/  @P0 ELECT P2, URZ, PT ;  /* 0x00000000003f082f */ /* 0x000fda0003840000 */
[----:B-----5:R-:W-:Y:S01]  /*a990*/  @P2 R2UR UR13, R16 ;  /* 0x00000000100d22ca */ /* 0x020fe200000e0000 */
[----:B------:R-:W-:Y:S01]  /*a9a0*/  UMOV UR12, UR36 ;  /* 0x00000024000c7c82 */ /* 0x000fe20008000000 */
[----:B------:R-:W-:Y:S02]  /*a9b0*/  @P2 R2UR UR11, R9 ;  /* 0x00000000090b22ca */ /* 0x000fe400000e0000 */
[----:B------:R-:W-:Y:S02]  /*a9c0*/  @P2 R2UR UR9, R3 ;  /* 0x00000000030922ca */ /* 0x000fe400000e0000 */
[----:B------:R-:W-:Y:S02]  /*a9d0*/  @P2 R2UR UR8, R2 ;  /* 0x00000000020822ca */ /* 0x000fe400000e0000 */
[----:B------:R-:W-:Y:S02]  /*a9e0*/  @P2 PLOP3.LUT P0, PT, P2, PT, PT, 0x8, 0x0 ;  /* 0x000000000000281c */ /* 0x000fe4000170e170 */
[----:B------:R-:W-:-:S09]  /*a9f0*/  PLOP3.LUT P2, PT, PT, PT, PT, 0x8, 0x0 ;  /* 0x000000000000781c */ /* 0x000fd20003f4e170 */
[----:B------:R2:W-:Y:S02]  /*aa00*/  UTMALDG.4D [UR8], [UR4], desc[UR6] ;  /* 0x00000608040075b4 */ /* 0x0005e40008019000 */
[----:B--2---:R-:W-:Y:S05]  /*aa10*/  @P0 BRA.U.ANY `(.L_x_56) ;  /* 0xfffffffd00d80947 */ /* 0x004fea000393ffff */
[----:B------:R-:W2:Y:S01]  /*aa20*/  SYNCS.PHASECHK.TRANS64.TRYWAIT P0, [R6+URZ+0x13240], R7 ;  /* 0x01324007060075a7 */ /* 0x000ea2000800017f */
[----:B------:R-:W-:Y:S04]  /*aa30*/  BSSY B1, `(.L_x_57) ;  /* 0x0000002000017945 */ /* 0x000fe80003800000 */
[----:B--2---:R-:W-:Y:S05]  /*aa40*/  @!P0 BRA `(.L_x_58) ;  /* 0x0000001800648947 */ /* 0x004fea0003800000 */
.L_x_112:
[----:B------:R-:W-:Y:S05]  /*aa50*/  BSYNC B1 ;  /* 0x0000000000017941 */ /* 0x000fea0003800000 */
.L_x_57:
[----:B------:R-:W-:Y:S01]  /*aa60*/  BSSY B1, `(.L_x_59) ;  /* 0x0000009000017945 */ /* 0x000fe20003800000 */
[----:B------:R-:W-:Y:S01]  /*aa70*/  MOV R2, 0x0 ;  /* 0x0000000000027802 */ /* 0x000fe20000000f00 */
[----:B------:R-:W-:Y:S02]  /*aa80*/  IMAD.MOV.U32 R3, RZ, RZ, 0x14f00000 ;  /* 0x14f00000ff037424 */ /* 0x000fe400078e00ff */
[----:B------:R-:W-:Y:S05]  /*aa90*/  @P1 BRA `(.L_x_60) ;  /* 0x0000000000141947 */ /* 0x000fea0003800000 */
[----:B------:R-:W-:Y:S01]  /*aaa0*/  ISETP.NE.AND P0, PT, R29, RZ, PT ;  /* 0x000000ff1d00720c */ /* 0x000fe20003f05270 */
[----:B-12---:R-:W-:-:S04]  /*aab0*/  IMAD.MOV.U32 R7, RZ, RZ, 0x2800 ;  /* 0x00002800ff077424 */ /* 0x006fc800078e00ff */
[----:B------:R3:W-:Y:S08]  /*aac0*/  SYNCS.ARRIVE.TRANS64 RZ, [R6+URZ+0x13230], R7 ;  /* 0x0132300706ff79a7 */ /* 0x0007f0000800003f */
[----:B------:R-:W-:Y:S05]  /*aad0*/  @!P0 BRA `(.L_x_60) ;  /* 0x0000000000048947 */ /* 0x000fea0003800000 */
[----:B------:R-:W-:Y:S01]  /*aae0*/  BPT.TRAP 0x1 ;  /* 0x000000040000795c */ /* 0x000fe20000300000 */
.L_x_60:
[----:B------:R-:W-:Y:S05]  /*aaf0*/  BSYNC B1 ;  /* 0x0000000000017941 */ /* 0x000fea0003800000 */
.L_x_59:
[----:B------:R-:W-:Y:S01]  /*ab00*/  R2UR UR7, R3 ;  /* 0x00000000030772ca */ /* 0x000fe200000e0000 */
[----:B------:R-:W-:Y:S01]  /*ab10*/  UIADD3 UR4, UP0, UR52, 0x370, URZ ;  /* 0x0000037034047890 */ /* 0x000fe2000ff1e03f */
[----:B------:R-:W-:Y:S02]  /*ab20*/  R2UR UR10, R10 ;  /* 0x000000000a0a72ca */ /* 0x000fe400000e0000 */
[----:B------:R-:W-:Y:S01]  /*ab30*/  R2UR UR6, R2 ;  /* 0x00000000020672ca */ /* 0x000fe200000e0000 */
[----:B------:R-:W-:Y:S01]  /*ab40*/  VIADD R2, R8, 0xe000 ;  /* 0x0000e00008027836 */ /* 0x000fe20000000000 */
[----:B------:R-:W-:Y:S01]  /*ab50*/  PLOP3.LUT P0, PT, PT, PT, PT, 0x80, 0x0 ;  /* 0x000000000000781c */ /* 0x000fe20003f0f070 */
[----:B------:R-:W-:Y:S01]  /*ab60*/  UIADD3.X UR5, URZ, UR53, URZ, UP0, !UPT ;  /* 0x000000353f057290 */ /* 0x000fe200087fe43f */
[----:B-123--:R-:W-:-:S11]  /*ab70*/  IADD3 R6, R6, 0x13230, RZ ;  /* 0x0001323006067810 */ /* 0x00efd60007ffe0ff */
.L_x_61:
[----:B------:R-:W-:-:S13]  /*ab80*/  @P0 ELECT P1, URZ, PT ;  /* 0x00000000003f082f */ /* 0x000fda0003820000 */
[----:B------:R-:W-:Y:S01]  /*ab90*/  @P1 R2UR UR13, R16 ;  /* 0x00000000100d12ca */ /* 0x000fe200000e0000 */
[----:B------:R-:W-:Y:S01]  /*aba0*/  UMOV UR12, UR36 ;  /* 0x00000024000c7c82 */ /* 0x000fe20008000000 */
[----:B------:R-:W-:Y:S02]  /*abb0*/  @P1 R2UR UR11, R9 ;  /* 0x00000000090b12ca */ /* 0x000fe400000e0000 */
[----:B------:R-:W-:Y:S02]  /*abc0*/  @P1 R2UR UR9, R6 ;  /* 0x00000000060912ca */ /* 0x000fe400000e0000 */
[----:B------:R-:W-:Y:S02]  /*abd0*/  @P1 R2UR UR8, R2 ;  /* 0x00000000020812ca */ /* 0x000fe400000e0000 */
[----:B------:R-:W-:Y:S02]  /*abe0*/  @P1 PLOP3.LUT P0, PT, P1, PT, PT, 0x8, 0x0 ;  /* 0x000000000000181c */ /* 0x000fe40000f0e170 */
[----:B------:R-:W-:-:S09]  /*abf0*/  PLOP3.LUT P1, PT, PT, PT, PT, 0x8, 0x0 ;  /* 0x000000000000781c */ /* 0x000fd20003f2e170 */
[----:B------:R1:W-:Y:S02]  /*ac00*/  UTMALDG.4D [UR8], [UR4], desc[UR6] ;  /* 0x00000608040075b4 */ /* 0x0003e40008019000 */
[----:B-1----:R-:W-:Y:S05]  /*ac10*/  @P0 BRA.U.ANY `(.L_x_61) ;  /* 0xfffffffd00d80947 */ /* 0x002fea000393ffff */
.L_x_50:
[----:B------:R-:W-:Y:S05]  /*ac20*/  BSYNC B0 ;  /* 0x0000000000007941 */ /* 0x000fea0003800000 */
.L_x_49:
[----:B------:R-:W-:-:S06]  /*ac30*/  UISETP.NE.AND UP0, UPT, UR42, 0x3, UPT ;  /* 0x000000032a00788c */ /* 0x000fcc000bf05270 */
[----:B------:R-:W-:-:S13]  /*ac40*/  PLOP3.LUT P0, PT, PT, PT, UP0, 0x80, 0x0 ;  /* 0x000000000000781c */ /* 0x000fda0003f0f008 */
[----:B------:R-:W-:Y:S05]  /*ac50*/  @!P0 BRA `(.L_x_62) ;  /* 0x0000000000048947 */ /* 0x000fea0003800000 */
[----:B------:R-:W-:Y:S01]  /*ac60*/  BPT.TRAP 0x1 ;  /* 0x000000040000795c */ /* 0x000fe20000300000 */
.L_x_62:
[----:B------:R-:W-:Y:S01]  /*ac70*/  LOP3.LUT R2, R5, 0x1, RZ, 0x3c, !PT ;  /* 0x0000000105027812 */ /* 0x000fe200078e3cff */
[----:B------:R-:W-:Y:S01]  /*ac80*/  IMAD.U32 R6, RZ, RZ, UR49 ;  /* 0x00000031ff067e24 */ /* 0x000fe2000f8e00ff */
[----:B------:R-:W-:Y:S01]  /*ac90*/  LEA R3, R4, UR41, 0x3 ;  /* 0x0000002904037c11 */ /* 0x000fe2000f8e18ff */
[----:B------:R-:W-:Y:S01]  /*aca0*/  BSSY B0, `(.L_x_63) ;  /* 0x0000005000007945 */ /* 0x000fe20003800000 */
[----:B------:R-:W-:Y:S02]  /*acb0*/  SHF.L.U32 R2, R2, 0x1f, RZ ;  /* 0x0000001f02027819 */ /* 0x000fe400000006ff */
[----:B------:R-:W-:Y:S02]  /*acc0*/  ISETP.NE.AND P1, PT, R6, 0x3, PT ;  /* 0x000000030600780c */ /* 0x000fe40003f25270 */
[----:B------:R-:W1:Y:S02]  /*acd0*/  SYNCS.PHASECHK.TRANS64.TRYWAIT P0, [R3+URZ+0x13270], R2 ;  /* 0x01327002030075a7 */ /* 0x000e64000800017f */
[----:B-1----:R-:W-:Y:S09]  /*ace0*/  @!P0 BRA `(.L_x_64) ;  /* 0x0000001400d08947 */ /* 0x002ff20003800000 */
.L_x_113:
[----:B------:R-:W-:Y:S05]  /*acf0*/  BSYNC B0 ;  /* 0x0000000000007941 */ /* 0x000fea0003800000 */
.L_x_63:
[----:B------:R-:W-:Y:S05]  /*ad00*/  @!P1 BRA `(.L_x_65) ;  /* 0x0000000000049947 */ /* 0x000fea0003800000 */
[----:B------:R-:W-:Y:S01]  /*ad10*/  BPT.TRAP 0x1 ;  /* 0x000000040000795c */ /* 0x000fe20000300000 */
.L_x_65:
[----:B-1----:R-:W-:Y:S01]  /*ad20*/  SHF.L.U32 R2, R5, 0x1f, RZ ;  /* 0x0000001f05027819 */ /* 0x002fe200000006ff */
[----:B------:R-:W-:-:S03]  /*ad30*/  IMAD R10, R4, 0x2800, RZ ;  /* 0x00002800040a7824 */ /* 0x000fc600078e02ff */
[----:B------:R-:W1:Y:S02]  /*ad40*/  SYNCS.PHASECHK.TRANS64.TRYWAIT P0, [R3+URZ+0x13260], R2 ;  /* 0x01326002030075a7 */ /* 0x000e64000800017f */
[----:B-1----:R-:W-:Y:S05]  /*ad50*/  @!P0 BRA `(.L_x_66) ;  /* 0x0000001400c88947 */ /* 0x002fea0003800000 */
.L_x_114:
[C---:B-1----:R-:W-:Y:S01]  /*ad60*/  LOP3.LUT R2, R10.reuse, R26, RZ, 0xfc, !PT ;  /* 0x0000001a0a027212 */ /* 0x042fe200078efcff */
[----:B------:R-:W-:Y:S05]  /*ad70*/  WARPSYNC.ALL ;  /* 0x0000000000007948 */ /* 0x000fea0003800000 */
[----:B------:R-:W1:Y:S01]  /*ad80*/  LDSM.16.MT88.4 R4, [R2+UR41+0x6000] ;  /* 0x006000290204783b */ /* 0x000e620008004200 */
[----:B------:R-:W-:-:S05]  /*ad90*/  LOP3.LUT R12, R10, R25, RZ, 0xfc, !PT ;  /* 0x000000190a0c7212 */ /* 0x000fca00078efcff */
[----:B------:R-:W-:Y:S01]  /*ada0*/  VIADD R12, R12, UR41 ;  /* 0x000000290c0c7c36 */ /* 0x000fe20008000000 */
[C-C-:B-1----:R-:W-:Y:S02]  /*adb0*/  PRMT R8, R4.reuse, 0x6420, R5.reuse ;  /* 0x0000642004087816 */ /* 0x142fe40000000005 */
[----:B------:R-:W-:Y:S02]  /*adc0*/  PRMT R9, R4, 0x7531, R5 ;  /* 0x0000753104097816 */ /* 0x000fe40000000005 */
[C-C-:B------:R-:W-:Y:S02]  /*add0*/  PRMT R10, R6.reuse, 0x6420, R7.reuse ;  /* 0x00006420060a7816 */ /* 0x140fe40000000007 */
[----:B------:R-:W-:-:S05]  /*ade0*/  PRMT R11, R6, 0x7531, R7 ;  /* 0x00007531060b7816 */ /* 0x000fca0000000007 */
[----:B------:R-:W-:Y:S04]  /*adf0*/  STSM.16.M88.4 [R12+0x1000], R8 ;  /* 0x001000080c007844 */ /* 0x000fe80000000200 */
[----:B------:R-:W1:Y:S02]  /*ae00*/  LDSM.16.MT88.4 R4, [R2+UR41+0x6800] ;  /* 0x006800290204783b */ /* 0x000e640008004200 */
[C-C-:B-1----:R-:W-:Y:S02]  /*ae10*/  PRMT R8, R4.reuse, 0x6420, R5.reuse ;  /* 0x0000642004087816 */ /* 0x142fe40000000005 */
[----:B------:R-:W-:Y:S02]  /*ae20*/  PRMT R9, R4, 0x7531, R5 ;  /* 0x0000753104097816 */ /* 0x000fe40000000005 */
[----:B------:R-:W-:-:S02]  /*ae30*/  PRMT R10, R6, 0x6420, R7 ;  /* 0x00006420060a7816 */ /* 0x000fc40000000007 */
        /* <DEDUP_REMOVED lines=19> */
[----:B------:R1:W-:Y:S01]  /*af70*/  STSM.16.M88.4 [R12+0x3000], R8 ;  /* 0x003000080c007844 */ /* 0x0003e20000000200 */
[----:B------:R-:W-:Y:S01]  /*af80*/  @!PT LDS RZ, [RZ] ;  /* 0x00000000fffff984 */ /* 0x000fe20000000800 */
[----:B------:R-:W-:Y:S01]  /*af90*/  @!PT LDS RZ, [RZ] ;  /* 0x00000000fffff984 */ /* 0x000fe20000000800 */
[----:B------:R-:W-:Y:S01]  /*afa0*/  @!PT LDS RZ, [RZ] ;  /* 0x00000000fffff984 */ /* 0x000fe20000000800 */
[----:B------:R-:W-:Y:S01]  /*afb0*/  @!PT LDS RZ, [RZ] ;  /* 0x00000000fffff984 */ /* 0x000fe20000000800 */
[----:B------:R2:W-:Y:S06]  /*afc0*/  MEMBAR.ALL.CTA ;  /* 0x0000000000007992 */ /* 0x0005ec0000008000 */
[----:B--2---:R-:W2:Y:S01]  /*afd0*/  FENCE.VIEW.ASYNC.S ;  /* 0x00000000000073c6 */ /* 0x004ea20000000000 */
[----:B------:R-:W-:Y:S05]  /*afe0*/  @!P1 BRA `(.L_x_67) ;  /* 0x0000000000049947 */ /* 0x000fea0003800000 */
[----:B------:R-:W-:Y:S01]  /*aff0*/  BPT.TRAP 0x1 ;  /* 0x000000040000795c */ /* 0x000fe20000300000 */
.L_x_67:
[----:B--2---:R2:W-:Y:S01]  /*b000*/  SYNCS.ARRIVE.TRANS64.A1T0 RZ, [R3+URZ+0x13250], RZ ;  /* 0x013250ff03ff79a7 */ /* 0x0045e2000810003f */
[----:B------:R-:W-:Y:S01]  /*b010*/  BAR.SYNC.DEFER_BLOCKING 0x2, 0x80 ;  /* 0x0082000000007b1d */ /* 0x000fe20000010000 */
[----:B------:R-:W-:Y:S01]  /*b020*/  ISETP.NE.AND P0, PT, R28, RZ, PT ;  /* 0x000000ff1c00720c */ /* 0x000fe20003f05270 */
[----:B------:R-:W-:Y:S02]  /*b030*/  IMAD.MOV.U32 R5, RZ, RZ, R19 ;  /* 0x000000ffff057224 */ /* 0x000fe400078e0013 */
[----:B------:R-:W-:-:S10]  /*b040*/  IMAD.MOV.U32 R4, RZ, RZ, R18 ;  /* 0x000000ffff047224 */ /* 0x000fd400078e0012 */
[----:B------:R-:W-:-:S05]  /*b050*/  @!P0 VIADD R2, R3, 0x13280 ;  /* 0x0001328003028836 */ /* 0x000fca0000000000 */
[----:B------:R-:W-:-:S04]  /*b060*/  @!P0 PRMT R2, RZ, 0x654, R2 ;  /* 0x00000654ff028816 */ /* 0x000fc80000000002 */
[----:B------:R2:W-:Y:S01]  /*b070*/  @!P0 SYNCS.ARRIVE.TRANS64.RED.A1T0 RZ, [R2+URZ], RZ ;  /* 0x000000ff02ff89a7 */ /* 0x0005e2000810043f */
[C---:B------:R-:W-:Y:S02]  /*b080*/  ISETP.GT.AND P0, PT, R0.reuse, RZ, PT ;  /* 0x000000ff0000720c */ /* 0x040fe40003f04270 */
[----:B------:R-:W-:-:S11]  /*b090*/  IADD3 R0, R0, -0x1, RZ ;  /* 0xffffffff00007810 */ /* 0x000fd60007ffe0ff */
[----:B--2---:R-:W-:Y:S05]  /*b0a0*/  @P0 BRA `(.L_x_68) ;  /* 0xfffffff400500947 */ /* 0x004fea000383ffff */
.L_x_48:
[----:B------:R-:W-:-:S06]  /*b0b0*/  UISETP.NE.AND UP0, UPT, UR42, 0x3, UPT ;  /* 0x000000032a00788c */ /* 0x000fcc000bf05270 */
[----:B------:R-:W-:-:S13]  /*b0c0*/  PLOP3.LUT P0, PT, PT, PT, UP0, 0x80, 0x0 ;  /* 0x000000000000781c */ /* 0x000fda0003f0f008 */
[----:B------:R-:W-:Y:S05]  /*b0d0*/  @!P0 BRA `(.L_x_69) ;  /* 0x0000000000048947 */ /* 0x000fea0003800000 */
[----:B------:R-:W-:Y:S01]  /*b0e0*/  BPT.TRAP 0x1 ;  /* 0x000000040000795c */ /* 0x000fe20000300000 */
.L_x_69:
[----:B0-----:R-:W-:Y:S01]  /*b0f0*/  LOP3.LUT R3, R19, 0x1, RZ, 0x3c, !PT ;  /* 0x0000000113037812 */ /* 0x001fe200078e3cff */
[----:B------:R-:W-:Y:S01]  /*b100*/  IMAD.U32 R0, RZ, RZ, UR49 ;  /* 0x00000031ff007e24 */ /* 0x000fe2000f8e00ff */
[----:B------:R-:W-:Y:S01]  /*b110*/  LEA R2, R18, UR41, 0x3 ;  /* 0x0000002912027c11 */ /* 0x000fe2000f8e18ff */
[----:B------:R-:W-:Y:S01]  /*b120*/  BSSY B0, `(.L_x_70) ;  /* 0x0000005000007945 */ /* 0x000fe20003800000 */
[----:B------:R-:W-:Y:S02]  /*b130*/  SHF.L.U32 R3, R3, 0x1f, RZ ;  /* 0x0000001f03037819 */ /* 0x000fe400000006ff */
[----:B------:R-:W-:Y:S02]  /*b140*/  ISETP.NE.AND P1, PT, R0, 0x3, PT ;  /* 0x000000030000780c */ /* 0x000fe40003f25270 */
[----:B------:R-:W0:Y:S02]  /*b150*/  SYNCS.PHASECHK.TRANS64.TRYWAIT P0, [R2+URZ+0x13270], R3 ;  /* 0x01327003020075a7 */ /* 0x000e24000800017f */
[----:B0-----:R-:W-:Y:S09]  /*b160*/  @!P0 BRA `(.L_x_71) ;  /* 0x0000001000d88947 */ /* 0x001ff20003800000 */
.L_x_115:
[----:B------:R-:W-:Y:S05]  /*b170*/  BSYNC B0 ;  /* 0x0000000000007941 */ /* 0x000fea0003800000 */
.L_x_70:
[----:B------:R-:W-:Y:S05]  /*b180*/  @!P1 BRA `(.L_x_72) ;  /* 0x0000000000049947 */ /* 0x000fea0003800000 */
[----:B------:R-:W-:Y:S01]  /*b190*/  BPT.TRAP 0x1 ;  /* 0x000000040000795c */ /* 0x000fe20000300000 */
.L_x_72:
[----:B------:R-:W-:Y:S01]  /*b1a0*/  SHF.L.U32 R5, R19, 0x1f, RZ ;  /* 0x0000001f13057819 */ /* 0x000fe200000006ff */
[----:B0-----:R-:W-:-:S03]  /*b1b0*/  IMAD R3, R18, 0x2800, RZ ;  /* 0x0000280012037824 */ /* 0x001fc600078e02ff */
[----:B------:R-:W0:Y:S02]  /*b1c0*/  SYNCS.PHASECHK.TRANS64.TRYWAIT P0, [R2+URZ+0x13260], R5 ;  /* 0x01326005020075a7 */ /* 0x000e24000800017f */
[----:B------:R-:W-:Y:S01]  /*b1d0*/  LOP3.LUT R0, R3, R26, RZ, 0xfc, !PT ;  /* 0x0000001a03007212 */ /* 0x000fe200078efcff */
[----:B0-----:R-:W-:Y:S06]  /*b1e0*/  @!P0 BRA `(.L_x_73) ;  /* 0x0000001000cc8947 */ /* 0x001fec0003800000 */
.L_x_116:
[----:B------:R-:W-:Y:S05]  /*b1f0*/  WARPSYNC.ALL ;  /* 0x0000000000007948 */ /* 0x000fea0003800000 */
[----:B0-----:R-:W1:Y:S01]  /*b200*/  LDSM.16.MT88.4 R4, [R0+UR41+0x6000] ;  /* 0x006000290004783b */ /* 0x001e620008004200 */
[----:B------:R-:W-:-:S04]  /*b210*/  LOP3.LUT R3, R3, R25, RZ, 0xfc, !PT ;  /* 0x0000001903037212 */ /* 0x000fc800078efcff */
[----:B------:R-:W-:Y:S02]  /*b220*/  IADD3 R3, R3, UR41, RZ ;  /* 0x0000002903037c10 */ /* 0x000fe4000fffe0ff */
[C-C-:B-1----:R-:W-:Y:S02]  /*b230*/  PRMT R8, R4.reuse, 0x6420, R5.reuse ;  /* 0x0000642004087816 */ /* 0x142fe40000000005 */
[----:B------:R-:W-:Y:S02]  /*b240*/  PRMT R9, R4, 0x7531, R5 ;  /* 0x0000753104097816 */ /* 0x000fe40000000005 */
[C-C-:B------:R-:W-:Y:S02]  /*b250*/  PRMT R10, R6.reuse, 0x6420, R7.reuse ;  /* 0x00006420060a7816 */ /* 0x140fe40000000007 */
[----:B------:R-:W-:-:S05]  /*b260*/  PRMT R11, R6, 0x7531, R7 ;  /* 0x00007531060b7816 */ /* 0x000fca0000000007 */
[----:B------:R-:W-:Y:S04]  /*b270*/  STSM.16.M88.4 [R3+0x1000], R8 ;  /* 0x0010000803007844 */ /* 0x000fe80000000200 */
[----:B------:R-:W0:Y:S02]  /*b280*/  LDSM.16.MT88.4 R4, [R0+UR41+0x6800] ;  /* 0x006800290004783b */ /* 0x000e240008004200 */
[C-C-:B0-----:R-:W-:Y:S02]  /*b290*/  PRMT R8, R4.reuse, 0x6420, R5.reuse ;  /* 0x0000642004087816 */ /* 0x141fe40000000005 */
[----:B------:R-:W-:Y:S02]  /*b2a0*/  PRMT R9, R4, 0x7531, R5 ;  /* 0x0000753104097816 */ /* 0x000fe40000000005 */
[----:B------:R-:W-:-:S02]  /*b2b0*/  PRMT R10, R6, 0x6420, R7 ;  /* 0x00006420060a7816 */ /* 0x000fc40000000007 */
        /* <DEDUP_REMOVED lines=25> */
[----:B-1----:R-:W1:Y:S01]  /*b450*/  FENCE.VIEW.ASYNC.S ;  /* 0x00000000000073c6 */ /* 0x002e620000000000 */
[----:B------:R-:W-:Y:S05]  /*b460*/  @!P1 BRA `(.L_x_74) ;  /* 0x0000000000049947 */ /* 0x000fea0003800000 */
[----:B------:R-:W-:Y:S01]  /*b470*/  BPT.TRAP 0x1 ;  /* 0x000000040000795c */ /* 0x000fe20000300000 */
.L_x_74:
[----:B0-----:R-:W0:Y:S01]  /*b480*/  LDC R3, c[0x0][0xc34] ;  /* 0x00030d00ff037b82 */ /* 0x001e220000000800 */
[----:B------:R-:W-:Y:S01]  /*b490*/  ISETP.NE.AND P0, PT, R28, RZ, PT ;  /* 0x000000ff1c00720c */ /* 0x000fe20003f05270 */
[----:B------:R-:W-:Y:S01]  /*b4a0*/  UIADD3 UR50, UR43, UR50, URZ ;  /* 0x000000322b327290 */ /* 0x000fe2000fffe03f */
[----:B------:R-:W-:Y:S01]  /*b4b0*/  VIADD R18, R18, 0x1 ;  /* 0x0000000112127836 */ /* 0x000fe20000000000 */
[----:B------:R-:W-:Y:S01]  /*b4c0*/  UIADD3 UR48, UR48, 0x1, URZ ;  /* 0x0000000130307890 */ /* 0x000fe2000fffe03f */
[----:B-1----:R-:W-:Y:S09]  /*b4d0*/  SYNCS.ARRIVE.TRANS64.A1T0 RZ, [R2+URZ+0x13250], RZ ;  /* 0x013250ff02ff79a7 */ /* 0x002ff2000810003f */
[----:B------:R-:W-:-:S05]  /*b4e0*/  @!P0 VIADD R0, R2, 0x13280 ;  /* 0x0001328002008836 */ /* 0x000fca0000000000 */
[----:B------:R-:W-:Y:S01]  /*b4f0*/  @!P0 PRMT R0, RZ, 0x654, R0 ;  /* 0x00000654ff008816 */ /* 0x000fe20000000000 */
[----:B------:R-:W-:Y:S01]  /*b500*/  BAR.SYNC.DEFER_BLOCKING 0x2, 0x80 ;  /* 0x0082000000007b1d */ /* 0x000fe20000010000 */
[----:B0-----:R-:W-:-:S05]  /*b510*/  ISETP.LE.AND P1, PT, R3, UR50, PT ;  /* 0x0000003203007c0c */ /* 0x001fca000bf23270 */
[----:B------:R0:W-:Y:S01]  /*b520*/  @!P0 SYNCS.ARRIVE.TRANS64.RED.A1T0 RZ, [R0+URZ], RZ ;  /* 0x000000ff00ff89a7 */ /* 0x0001e2000810043f */
[----:B------:R-:W-:-:S04]  /*b530*/  ISETP.NE.AND P0, PT, R18, 0x2, PT ;  /* 0x000000021200780c */ /* 0x000fc80003f05270 */
[----:B------:R-:W-:Y:S02]  /*b540*/  SEL R18, R18, RZ, P0 ;  /* 0x000000ff12127207 */ /* 0x000fe40000000000 */
[----:B0-----:R-:W-:-:S04]  /*b550*/  SEL R0, RZ, 0x1, P0 ;  /* 0x00000001ff007807 */ /* 0x001fc80000000000 */
[----:B------:R-:W-:Y:S01]  /*b560*/  LOP3.LUT R19, R19, R0, RZ, 0x3c, !PT ;  /* 0x0000000013137212 */ /* 0x000fe200078e3cff */
[----:B------:R-:W-:Y:S06]  /*b570*/  @!P1 BRA `(.L_x_75) ;  /* 0xffffffd8005c9947 */ /* 0x000fec000383ffff */
[----:B------:R-:W-:-:S12]  /*b580*/  ULOP3.LUT UR48, UR48, 0x1, URZ, 0xc, !UPT ;  /* 0x0000000130307892 */ /* 0x000fd8000f8e0c3f */
.L_x_32:
[----:B------:R-:W0:Y:S01]  /*b590*/  S2R R3, SR_CgaCtaId ;  /* 0x0000000000037919 */ /* 0x000e220000008800 */
[----:B------:R-:W-:Y:S01]  /*b5a0*/  MOV R0, 0x400 ;  /* 0x0000040000007802 */ /* 0x000fe20000000f00 */
[----:B------:R-:W-:-:S03]  /*b5b0*/  IMAD.U32 R2, RZ, RZ, UR48 ;  /* 0x00000030ff027e24 */ /* 0x000fc6000f8e00ff */
[----:B0-----:R-:W-:Y:S02]  /*b5c0*/  LEA R7, R3, R0, 0x18 ;  /* 0x0000000003077211 */ /* 0x001fe400078ec0ff */
[----:B------:R-:W-:-:S04]  /*b5d0*/  SHF.L.U32 R0, R2, 0x1f, RZ ;  /* 0x0000001f02007819 */ /* 0x000fc800000006ff */
[----:B------:R-:W0:Y:S02]  /*b5e0*/  SYNCS.PHASECHK.TRANS64.TRYWAIT P0, [R7+URZ+0x13220], R0 ;  /* 0x01322000070075a7 */ /* 0x000e24000800017f */
[----:B0-----:R-:W-:Y:S05]  /*b5f0*/  @!P0 BRA `(.L_x_76) ;  /* 0x0000000c00dc8947 */ /* 0x001fea0003800000 */
.L_x_117:
[----:B------:R-:W1:Y:S02]  /*b600*/  S2R R2, SR_TID.X ;  /* 0x0000000000027919 */ /* 0x000e640000002100 */
[----:B-1----:R-:W-:-:S04]  /*b610*/  SHF.R.U32.HI R2, RZ, 0x5, R2 ;  /* 0x00000005ff027819 */ /* 0x002fc80000011602 */
[----:B------:R-:W-:-:S05]  /*b620*/  LOP3.LUT R2, R2, 0x3, RZ, 0xc0, !PT ;  /* 0x0000000302027812 */ /* 0x000fca00078ec0ff */
[----:B0-----:R-:W0:Y:S02]  /*b630*/  SHFL.IDX PT, R0, R2, RZ, 0x1f ;  /* 0x00001fff02007589 */ /* 0x001e2400000e0000 */
[----:B0-----:R-:W-:-:S13]  /*b640*/  ISETP.NE.AND P0, PT, R0, RZ, PT ;  /* 0x000000ff0000720c */ /* 0x001fda0003f05270 */
[----:B------:R-:W-:Y:S05]  /*b650*/  @P0 EXIT ;  /* 0x000000000000094d */ /* 0x000fea0003800000 */
[----:B------:R-:W-:Y:S01]  /*b660*/  ELECT P0, URZ, PT ;  /* 0x00000000003f782f */ /* 0x000fe20003800000 */
[----:B------:R-:W-:-:S12]  /*b670*/  BSSY B0, `(.L_x_77) ;  /* 0x0000027000007945 */ /* 0x000fd80003800000 */
[----:B------:R-:W-:Y:S05]  /*b680*/  @!P0 BRA `(.L_x_78) ;  /* 0x0000000000948947 */ /* 0x000fea0003800000 */
[----:B------:R-:W-:-:S06]  /*b690*/  ULOP3.LUT UR4, UR38, 0x2, URZ, 0xfc, !UPT ;  /* 0x0000000226047892 */ /* 0x000fcc000f8efc3f */
[----:B------:R-:W-:-:S04]  /*b6a0*/  MOV R0, UR4 ;  /* 0x0000000400007c02 */ /* 0x000fc80008000f00 */
[----:B------:R-:W-:-:S13]  /*b6b0*/  ISETP.NE.AND P0, PT, R0, 0x3, PT ;  /* 0x000000030000780c */ /* 0x000fda0003f05270 */
[----:B------:R-:W-:Y:S05]  /*b6c0*/  @!P0 BRA `(.L_x_79) ;  /* 0x0000000000048947 */ /* 0x000fea0003800000 */
[----:B------:R-:W-:Y:S01]  /*b6d0*/  BPT.TRAP 0x1 ;  /* 0x000000040000795c */ /* 0x000fe20000300000 */
.L_x_79:
[----:B------:R-:W-:Y:S01]  /*b6e0*/  VIADD R3, R7, 0x13240 ;  /* 0x0001324007037836 */ /* 0x000fe20000000000 */
[----:B------:R-:W-:Y:S01]  /*b6f0*/  SHF.L.U32 R4, R19, 0x1f, RZ ;  /* 0x0000001f13047819 */ /* 0x000fe200000006ff */
[C---:B------:R-:W-:Y:S02]  /*b700*/  VIADD R0, R18.reuse, 0x1 ;  /* 0x0000000112007836 */ /* 0x040fe40000000000 */
[----:B------:R-:W-:-:S03]  /*b710*/  IMAD R5, R18, 0x8, R3 ;  /* 0x0000000812057824 */ /* 0x000fc600078e0203 */
[C---:B------:R-:W-:Y:S01]  /*b720*/  ISETP.NE.AND P2, PT, R0.reuse, 0x2, PT ;  /* 0x000000020000780c */ /* 0x040fe20003f45270 */
[----:B------:R-:W0:Y:S03]  /*b730*/  SYNCS.PHASECHK.TRANS64.TRYWAIT P1, [R5+URZ], R4 ;  /* 0x00000004050075a7 */ /* 0x000e26000802017f */
[----:B------:R-:W-:Y:S02]  /*b740*/  SEL R2, RZ, 0x1, P2 ;  /* 0x00000001ff027807 */ /* 0x000fe40001000000 */
[----:B------:R-:W-:Y:S02]  /*b750*/  SEL R6, R0, RZ, P2 ;  /* 0x000000ff00067207 */ /* 0x000fe40001000000 */
[----:B------:R-:W-:Y:S02]  /*b760*/  LOP3.LUT R0, R19, R2, RZ, 0x3c, !PT ;  /* 0x0000000213007212 */ /* 0x000fe400078e3cff */
[----:B------:R-:W-:-:S02]  /*b770*/  LEA R3, R6, R3, 0x3 ;  /* 0x0000000306037211 */ /* 0x000fc400078e18ff */
[----:B------:R-:W-:Y:S01]  /*b780*/  SHF.L.U32 R0, R0, 0x1f, RZ ;  /* 0x0000001f00007819 */ /* 0x000fe200000006ff */
[----:B0-----:R-:W-:Y:S06]  /*b790*/  @!P1 BRA `(.L_x_80) ;  /* 0x0000000c00889947 */ /* 0x001fec0003800000 */
.L_x_118:
[----:B------:R-:W1:Y:S02]  /*b7a0*/  SYNCS.PHASECHK.TRANS64.TRYWAIT P1, [R3+URZ], R0 ;  /* 0x00000000030075a7 */ /* 0x000e64000802017f */
[----:B-1----:R-:W-:Y:S05]  /*b7b0*/  @!P1 BRA `(.L_x_81) ;  /* 0x0000000c00949947 */ /* 0x002fea0003800000 */
.L_x_119:
[----:B------:R-:W-:Y:S05]  /*b7c0*/  @!P0 BRA `(.L_x_82) ;  /* 0x0000000000048947 */ /* 0x000fea0003800000 */
[----:B------:R-:W-:Y:S01]  /*b7d0*/  BPT.TRAP 0x1 ;  /* 0x000000040000795c */ /* 0x000fe20000300000 */
.L_x_82:
[----:B-1----:R-:W-:-:S04]  /*b7e0*/  IMAD R3, R18, 0x8, R7 ;  /* 0x0000000812037824 */ /* 0x002fc800078e0207 */
[----:B------:R-:W1:Y:S02]  /*b7f0*/  SYNCS.PHASECHK.TRANS64.TRYWAIT P1, [R3+URZ+0x13260], R4 ;  /* 0x01326004030075a7 */ /* 0x000e64000802017f */
[----:B-1----:R-:W-:Y:S05]  /*b800*/  @!P1 BRA `(.L_x_83) ;  /* 0x0000000c00949947 */ /* 0x002fea0003800000 */
.L_x_120:
[----:B------:R-:W-:Y:S05]  /*b810*/  @!P0 BRA `(.L_x_84) ;  /* 0x0000000000048947 */ /* 0x000fea0003800000 */
[----:B------:R-:W-:Y:S01]  /*b820*/  BPT.TRAP 0x1 ;  /* 0x000000040000795c */ /* 0x000fe20000300000 */
.L_x_84:
[----:B0-----:R-:W-:-:S04]  /*b830*/  IMAD R5, R6, 0x8, R7 ;  /* 0x0000000806057824 */ /* 0x001fc800078e0207 */
[----:B------:R-:W0:Y:S02]  /*b840*/  SYNCS.PHASECHK.TRANS64.TRYWAIT P1, [R5+URZ+0x13260], R0 ;  /* 0x01326000050075a7 */ /* 0x000e24000802017f */
[----:B0-----:R-:W-:Y:S05]  /*b850*/  @!P1 BRA `(.L_x_85) ;  /* 0x0000000c00949947 */ /* 0x001fea0003800000 */
.L_x_121:
[----:B------:R-:W-:Y:S05]  /*b860*/  @!P0 BRA `(.L_x_86) ;  /* 0x0000000000048947 */ /* 0x000fea0003800000 */
[----:B------:R-:W-:Y:S01]  /*b870*/  BPT.TRAP 0x1 ;  /* 0x000000040000795c */ /* 0x000fe20000300000 */
.L_x_86:
[----:B------:R-:W2:Y:S02]  /*b880*/  SYNCS.PHASECHK.TRANS64.TRYWAIT P0, [R3+URZ+0x13280], R4 ;  /* 0x01328004030075a7 */ /* 0x000ea4000800017f */
[----:B--2---:R-:W-:Y:S05]  /*b890*/  @!P0 BRA `(.L_x_87) ;  /* 0x0000000c00988947 */ /* 0x004fea0003800000 */
.L_x_88:
[----:B---3--:R3:W4:Y:S02]  /*b8a0*/  SYNCS.PHASECHK.TRANS64.TRYWAIT P0, [R5+URZ+0x13280], R0 ;  /* 0x01328000050075a7 */ /* 0x008724000800017f */
[----:B----4-:R-:W-:Y:S05]  /*b8b0*/  @!P0 NANOSLEEP.SYNCS 0x989680 ;  /* 0x009896800000895d */ /* 0x010fea0003900000 */
[----:B------:R-:W4:Y:S02]  /*b8c0*/  @!P0 SYNCS.PHASECHK.TRANS64 P0, [R5+URZ+0x13280], R0 ;  /* 0x01328000050085a7 */ /* 0x000f24000800007f */
[----:B----4-:R-:W-:Y:S05]  /*b8d0*/  @!P0 BRA `(.L_x_88) ;  /* 0xfffffffc00f08947 */ /* 0x010fea000383ffff */
.L_x_78:
[----:B------:R-:W-:Y:S05]  /*b8e0*/  BSYNC B0 ;  /* 0x0000000000007941 */ /* 0x000fea0003800000 */
.L_x_77:
[----:B------:R-:W-:Y:S05]  /*b8f0*/  EXIT ;  /* 0x000000000000794d */ /* 0x000fea0003800000 */
.L_x_10:
[----:B0-----:R-:W-:-:S04]  /*b900*/  IMAD.U32 R3, RZ, RZ, UR44 ;  /* 0x0000002cff037e24 */ /* 0x001fc8000f8e00ff */
[----:B------:R0:W1:Y:S03]  /*b910*/  SYNCS.PHASECHK.TRANS64.TRYWAIT P1, [R3+URZ+0x13200], R6 ;  /* 0x01320006030075a7 */ /* 0x000066000802017f */
[----:B-1----:R-:W-:Y:S05]  /*b920*/  @!P1 NANOSLEEP.SYNCS 0x989680 ;  /* 0x009896800000995d */ /* 0x002fea0003900000 */
[----:B------:R-:W1:Y:S02]  /*b930*/  @!P1 SYNCS.PHASECHK.TRANS64 P1, [R3+URZ+0x13200], R6 ;  /* 0x01320006030095a7 */ /* 0x000e64000802007f */
[----:B-1----:R-:W-:Y:S05]  /*b940*/  @!P1 BRA `(.L_x_10) ;  /* 0xfffffffc00ec9947 */ /* 0x002fea000383ffff */
[----:B------:R-:W-:Y:S05]  /*b950*/  BRA `(.L_x_89) ;  /* 0xffffff5800c47947 */ /* 0x000fea000383ffff */
.L_x_14:
[----:B-1----:R1:W2:Y:S02]  /*b960*/  SYNCS.PHASECHK.TRANS64.TRYWAIT P1, [R3+URZ+0x13230], R2 ;  /* 0x01323002030075a7 */ /* 0x0022a4000802017f */
[----:B--2---:R-:W-:Y:S05]  /*b970*/  @!P1 NANOSLEEP.SYNCS 0x989680 ;  /* 0x009896800000995d */ /* 0x004fea0003900000 */
[----:B------:R-:W2:Y:S02]  /*b980*/  @!P1 SYNCS.PHASECHK.TRANS64 P1, [R3+URZ+0x13230], R2 ;  /* 0x01323002030095a7 */ /* 0x000ea4000802007f */
[----:B--2---:R-:W-:Y:S05]  /*b990*/  @!P1 BRA `(.L_x_14) ;  /* 0xfffffffc00f09947 */ /* 0x004fea000383ffff */
[----:B------:R-:W-:Y:S05]  /*b9a0*/  BRA `(.L_x_13) ;  /* 0xffffff5800e07947 */ /* 0x000fea000383ffff */
.L_x_19:
[----:B-1----:R-:W-:-:S04]  /*b9b0*/  MOV R8, UR21 ;  /* 0x0000001500087c02 */ /* 0x002fc80008000f00 */
[----:B------:R1:W2:Y:S03]  /*b9c0*/  SYNCS.PHASECHK.TRANS64.TRYWAIT P1, [R8+URZ+0x13230], R7 ;  /* 0x01323007080075a7 */ /* 0x0002a6000802017f */
[----:B--2---:R-:W-:Y:S05]  /*b9d0*/  @!P1 NANOSLEEP.SYNCS 0x989680 ;  /* 0x009896800000995d */ /* 0x004fea0003900000 */
[----:B------:R-:W2:Y:S02]  /*b9e0*/  @!P1 SYNCS.PHASECHK.TRANS64 P1, [R8+URZ+0x13230], R7 ;  /* 0x01323007080095a7 */ /* 0x000ea4000802007f */
[----:B--2---:R-:W-:Y:S05]  /*b9f0*/  @!P1 BRA `(.L_x_19) ;  /* 0xfffffffc00ec9947 */ /* 0x004fea000383ffff */
[----:B------:R-:W-:Y:S05]  /*ba00*/  BRA `(.L_x_18) ;  /* 0xffffff8c00547947 */ /* 0x000fea000383ffff */
.L_x_23:
[----:B-1----:R-:W-:-:S04]  /*ba10*/  IMAD.U32 R8, RZ, RZ, UR11 ;  /* 0x0000000bff087e24 */ /* 0x002fc8000f8e00ff */
[----:B------:R1:W2:Y:S03]  /*ba20*/  SYNCS.PHASECHK.TRANS64.TRYWAIT P1, [R8+URZ+0x13250], R7 ;  /* 0x01325007080075a7 */ /* 0x0002a6000802017f */
[----:B--2---:R-:W-:Y:S05]  /*ba30*/  @!P1 NANOSLEEP.SYNCS 0x989680 ;  /* 0x009896800000995d */ /* 0x004fea0003900000 */
[----:B------:R-:W2:Y:S02]  /*ba40*/  @!P1 SYNCS.PHASECHK.TRANS64 P1, [R8+URZ+0x13250], R7 ;  /* 0x01325007080095a7 */ /* 0x000ea4000802007f */
[----:B--2---:R-:W-:Y:S05]  /*ba50*/  @!P1 BRA `(.L_x_23) ;  /* 0xfffffffc00ec9947 */ /* 0x004fea000383ffff */
[----:B------:R-:W-:Y:S05]  /*ba60*/  BRA `(.L_x_22) ;  /* 0xffffff9000607947 */ /* 0x000fea000383ffff */
.L_x_29:
[----:B-1----:R-:W-:-:S04]  /*ba70*/  IMAD.U32 R3, RZ, RZ, UR4 ;  /* 0x00000004ff037e24 */ /* 0x002fc8000f8e00ff */
[----:B------:R1:W2:Y:S03]  /*ba80*/  SYNCS.PHASECHK.TRANS64.TRYWAIT P1, [R3+URZ+0x13250], R0 ;  /* 0x01325000030075a7 */ /* 0x0002a6000802017f */
[----:B--2---:R-:W-:Y:S05]  /*ba90*/  @!P1 NANOSLEEP.SYNCS 0x989680 ;  /* 0x009896800000995d */ /* 0x004fea0003900000 */
[----:B------:R-:W2:Y:S02]  /*baa0*/  @!P1 SYNCS.PHASECHK.TRANS64 P1, [R3+URZ+0x13250], R0 ;  /* 0x01325000030095a7 */ /* 0x000ea4000802007f */
[----:B--2---:R-:W-:Y:S05]  /*bab0*/  @!P1 BRA `(.L_x_29) ;  /* 0xfffffffc00ec9947 */ /* 0x004fea000383ffff */
[----:B------:R-:W-:Y:S05]  /*bac0*/  BRA `(.L_x_28) ;  /* 0xffffffb800247947 */ /* 0x000fea000383ffff */
.L_x_37:
[----:B------:R-:W-:Y:S01]  /*bad0*/  IMAD.MOV.U32 R13, RZ, RZ, R17 ;  /* 0x000000ffff0d7224 */ /* 0x000fe200078e0011 */
[----:B------:R-:W-:Y:S01]  /*bae0*/  MOV R12, RZ ;  /* 0x000000ff000c7202 */ /* 0x000fe20000000f00 */
[----:B------:R-:W-:Y:S02]  /*baf0*/  IMAD.MOV.U32 R11, RZ, RZ, 0x1f ;  /* 0x0000001fff0b7424 */ /* 0x000fe400078e00ff */
[----:B------:R-:W-:-:S07]  /*bb00*/  IMAD.MOV.U32 R15, RZ, RZ, -0x1 ;  /* 0xffffffffff0f7424 */ /* 0x000fce00078e00ff */
[----:B------:R-:W-:Y:S05]  /*bb10*/  WARPSYNC.COLLECTIVE R15, `(.L_x_90) ;  /* 0x000000000f087348 */ /* 0x000fea0003c00000 */
[----:B------:R0:W1:Y:S02]  /*bb20*/  SHFL.IDX P6, R14, R13, R12, R11 ;  /* 0x0000000c0d0e7389 */ /* 0x00006400000c000b */
[----:B01----:R-:W-:Y:S01]  /*bb30*/  ENDCOLLECTIVE ;  /* 0x000000000000791b */ /* 0x003fe20003800000 */
.L_x_90:
[----:B------:R-:W-:Y:S05]  /*bb40*/  BRA `(.L_x_91) ;  /* 0xffffffd800e47947 */ /* 0x000fea000383ffff */
.L_x_39:
[----:B------:R-:W-:Y:S01]  /*bb50*/  BSSY B0, `(.L_x_92) ;  /* 0x0000006000007945 */ /* 0x000fe20003800000 */
[----:B------:R-:W-:-:S07]  /*bb60*/  IMAD.MOV.U32 R15, RZ, RZ, -0x1 ;  /* 0xffffffffff0f7424 */ /* 0x000fce00078e00ff */
[----:B0-----:R-:W-:Y:S05]  /*bb70*/  WARPSYNC.COLLECTIVE R15, `(.L_x_93) ;  /* 0x000000000f0c7348 */ /* 0x001fea0003c00000 */
[----:B------:R-:W-:Y:S02]  /*bb80*/  ELECT P6, UR62, PT ;  /* 0x00000000003e782f */ /* 0x000fe400038c0000 */
[----:B------:R-:W-:Y:S01]  /*bb90*/  MOV R14, UR62 ;  /* 0x0000003e000e7c02 */ /* 0x000fe20008000f00 */
[----:B0-----:R-:W-:Y:S10]  /*bba0*/  ENDCOLLECTIVE ;  /* 0x000000000000791b */ /* 0x001ff40003800000 */
.L_x_93:
[----:B------:R-:W-:Y:S05]  /*bbb0*/  BSYNC B0 ;  /* 0x0000000000007941 */ /* 0x000fea0003800000 */
.L_x_92:
[----:B------:R-:W-:Y:S05]  /*bbc0*/  BRA `(.L_x_94) ;  /* 0xffffffd800ec7947 */ /* 0x000fea000383ffff */
.L_x_41:
[----:B--2---:R2:W3:Y:S02]  /*bbd0*/  SYNCS.PHASECHK.TRANS64.TRYWAIT P0, [R3+URZ+0x13280], R0 ;  /* 0x01328000030075a7 */ /* 0x0044e4000800017f */
[----:B---3--:R-:W-:Y:S05]  /*bbe0*/  @!P0 NANOSLEEP.SYNCS 0x989680 ;  /* 0x009896800000895d */ /* 0x008fea0003900000 */
[----:B------:R-:W3:Y:S02]  /*bbf0*/  @!P0 SYNCS.PHASECHK.TRANS64 P0, [R3+URZ+0x13280], R0 ;  /* 0x01328000030085a7 */ /* 0x000ee4000800007f */
[----:B---3--:R-:W-:Y:S05]  /*bc00*/  @!P0 BRA `(.L_x_41) ;  /* 0xfffffffc00f08947 */ /* 0x008fea000383ffff */
[----:B------:R-:W-:Y:S05]  /*bc10*/  BRA `(.L_x_95) ;  /* 0xffffffdc00407947 */ /* 0x000fea000383ffff */
.L_x_43:
[----:B-1----:R1:W3:Y:S02]  /*bc20*/  SYNCS.PHASECHK.TRANS64.TRYWAIT P0, [R3+URZ+0x13240], R0 ;  /* 0x01324000030075a7 */ /* 0x0022e4000800017f */
[----:B---3--:R-:W-:Y:S05]  /*bc30*/  @!P0 NANOSLEEP.SYNCS 0x989680 ;  /* 0x009896800000895d */ /* 0x008fea0003900000 */
[----:B------:R-:W3:Y:S02]  /*bc40*/  @!P0 SYNCS.PHASECHK.TRANS64 P0, [R3+URZ+0x13240], R0 ;  /* 0x01324000030085a7 */ /* 0x000ee4000800007f */
[----:B---3--:R-:W-:Y:S05]  /*bc50*/  @!P0 BRA `(.L_x_43) ;  /* 0xfffffffc00f08947 */ /* 0x008fea000383ffff */
[----:B------:R-:W-:Y:S05]  /*bc60*/  BRA `(.L_x_96) ;  /* 0xffffffdc00887947 */ /* 0x000fea000383ffff */
.L_x_46:
[----:B------:R-:W-:Y:S01]  /*bc70*/  MOV R13, R7 ;  /* 0x00000007000d7202 */ /* 0x000fe20000000f00 */
[----:B------:R-:W-:Y:S02]  /*bc80*/  IMAD.MOV.U32 R12, RZ, RZ, RZ ;  /* 0x000000ffff0c7224 */ /* 0x000fe400078e00ff */
[----:B------:R-:W-:Y:S02]  /*bc90*/  IMAD.MOV.U32 R11, RZ, RZ, 0x1c1f ;  /* 0x00001c1fff0b7424 */ /* 0x000fe400078e00ff */
[----:B------:R-:W-:Y:S02]  /*bca0*/  IMAD.MOV.U32 R15, RZ, RZ, -0x1 ;  /* 0xffffffffff0f7424 */ /* 0x000fe400078e00ff */
[----:B------:R-:W-:-:S07]  /*bcb0*/  IMAD R5, R0, 0xc0, R21 ;  /* 0x000000c000057824 */ /* 0x000fce00078e0215 */
[----:B------:R-:W-:Y:S05]  /*bcc0*/  WARPSYNC.COLLECTIVE R15, `(.L_x_97) ;  /* 0x000000000f087348 */ /* 0x000fea0003c00000 */
[----:B------:R0:W1:Y:S02]  /*bcd0*/  SHFL.IDX P6, R14, R13, R12, R11 ;  /* 0x0000000c0d0e7389 */ /* 0x00006400000c000b */
[----:B01----:R-:W-:Y:S01]  /*bce0*/  ENDCOLLECTIVE ;  /* 0x000000000000791b */ /* 0x003fe20003800000 */
.L_x_97:
[----:B------:R-:W-:Y:S01]  /*bcf0*/  IMAD.MOV.U32 R13, RZ, RZ, R6 ;  /* 0x000000ffff0d7224 */ /* 0x000fe200078e0006 */
[----:B------:R-:W-:-:S07]  /*bd00*/  MOV R2, R14 ;  /* 0x0000000e00027202 */ /* 0x000fce0000000f00 */
[----:B------:R-:W-:Y:S05]  /*bd10*/  WARPSYNC.COLLECTIVE R15, `(.L_x_98) ;  /* 0x000000000f087348 */ /* 0x000fea0003c00000 */
[----:B------:R0:W1:Y:S02]  /*bd20*/  SHFL.IDX P6, R14, R13, R12, R11 ;  /* 0x0000000c0d0e7389 */ /* 0x00006400000c000b */
[----:B01----:R-:W-:Y:S01]  /*bd30*/  ENDCOLLECTIVE ;  /* 0x000000000000791b */ /* 0x003fe20003800000 */
.L_x_98:
[----:B------:R-:W-:Y:S02]  /*bd40*/  ULDC UR4, c[0x0][0x288] ;  /* 0x0000a20000047ab9 */ /* 0x000fe40000000800 */
[----:B------:R-:W-:Y:S01]  /*bd50*/  IMAD R0, R9, UR4, RZ ;  /* 0x0000000409007c24 */ /* 0x000fe2000f8e02ff */
[----:B------:R-:W-:-:S04]  /*bd60*/  IADD3 R9, R5, 0x20, RZ ;  /* 0x0000002005097810 */ /* 0x000fc80007ffe0ff */
[----:B------:R-:W-:Y:S01]  /*bd70*/  ISETP.GE.AND P1, PT, R5, R0, PT ;  /* 0x000000000500720c */ /* 0x000fe20003f26270 */
[----:B------:R-:W-:Y:S02]  /*bd80*/  IMAD.MOV.U32 R13, RZ, RZ, R7 ;  /* 0x000000ffff0d7224 */ /* 0x000fe400078e0007 */
[----:B------:R-:W-:-:S10]  /*bd90*/  IMAD.MOV.U32 R12, RZ, RZ, 0x1 ;  /* 0x00000001ff0c7424 */ /* 0x000fd400078e00ff */
[----:B------:R-:W-:-:S05]  /*bda0*/  @!P1 IADD3 R14, P2, R20, R14, RZ ;  /* 0x0000000e140e9210 */ /* 0x000fca0007f5e0ff */
[----:B------:R-:W-:Y:S02]  /*bdb0*/  @!P1 IMAD.X R3, RZ, RZ, R2, P2 ;  /* 0x000000ffff039224 */ /* 0x000fe400010e0602 */
[----:B------:R-:W-:-:S07]  /*bdc0*/  @!P1 IMAD.MOV.U32 R2, RZ, RZ, R14 ;  /* 0x000000ffff029224 */ /* 0x000fce00078e000e */
[----:B------:R-:W-:Y:S05]  /*bdd0*/  WARPSYNC.COLLECTIVE R15, `(.L_x_99) ;  /* 0x000000000f087348 */ /* 0x000fea0003c00000 */
[----:B------:R0:W1:Y:S02]  /*bde0*/  SHFL.IDX P6, R14, R13, R12, R11 ;  /* 0x0000000c0d0e7389 */ /* 0x00006400000c000b */
[----:B01----:R-:W-:Y:S01]  /*bdf0*/  ENDCOLLECTIVE ;  /* 0x000000000000791b */ /* 0x003fe20003800000 */
.L_x_99:
[----:B------:R-:W-:Y:S01]  /*be00*/  @!PT LDS RZ, [RZ] ;  /* 0x00000000fffff984 */ /* 0x000fe20000000800 */
[----:B------:R-:W-:Y:S01]  /*be10*/  @!PT LDS RZ, [RZ] ;  /* 0x00000000fffff984 */ /* 0x000fe20000000800 */
[----:B------:R-:W-:Y:S01]  /*be20*/  @!PT LDS RZ, [RZ] ;  /* 0x00000000fffff984 */ /* 0x000fe20000000800 */
[----:B------:R0:W-:Y:S01]  /*be30*/  @!P1 LDGSTS.E.BYPASS.LTC128B.128 [R27+0xb000], desc[UR46][R2.64], !P0 ;  /* 0x0b000000021b9fae */ /* 0x0001e2000c101d6e */
[----:B------:R-:W-:Y:S01]  /*be40*/  ISETP.GE.AND P1, PT, R9, R0, PT ;  /* 0x000000000900720c */ /* 0x000fe20003f26270 */
[----:B------:R-:W-:-:S05]  /*be50*/  VIADD R9, R5, 0x40 ;  /* 0x0000004005097836 */ /* 0x000fca0000000000 */
[----:B------:R-:W-:Y:S02]  /*be60*/  ISETP.GE.AND P2, PT, R9, R0, PT ;  /* 0x000000000900720c */ /* 0x000fe40003f46270 */
[----:B------:R-:W-:Y:S01]  /*be70*/  MOV R13, R6 ;  /* 0x00000006000d7202 */ /* 0x000fe20000000f00 */
[----:B------:R-:W-:-:S10]  /*be80*/  IMAD.MOV.U32 R10, RZ, RZ, R14 ;  /* 0x000000ffff0a7224 */ /* 0x000fd400078e000e */
[----:B0-----:R-:W-:Y:S05]  /*be90*/  WARPSYNC.COLLECTIVE R15, `(.L_x_100) ;  /* 0x000000000f087348 */ /* 0x001fea0003c00000 */
[----:B------:R1:W2:Y:S02]  /*bea0*/  SHFL.IDX P6, R14, R13, R12, R11 ;  /* 0x0000000c0d0e7389 */ /* 0x0002a400000c000b */
[----:B012---:R-:W-:Y:S01]  /*beb0*/  ENDCOLLECTIVE ;  /* 0x000000000000791b */ /* 0x007fe20003800000 */
.L_x_100:
[----:B------:R-:W-:Y:S01]  /*bec0*/  MOV R13, R7 ;  /* 0x00000007000d7202 */ /* 0x000fe20000000f00 */
[----:B------:R-:W-:Y:S02]  /*bed0*/  IMAD.MOV.U32 R12, RZ, RZ, 0x2 ;  /* 0x00000002ff0c7424 */ /* 0x000fe400078e00ff */
[----:B------:R-:W-:-:S07]  /*bee0*/  IMAD.MOV.U32 R17, RZ, RZ, R14 ;  /* 0x000000ffff117224 */ /* 0x000fce00078e000e */
[----:B------:R-:W-:Y:S05]  /*bef0*/  WARPSYNC.COLLECTIVE R15, `(.L_x_101) ;  /* 0x000000000f087348 */ /* 0x000fea0003c00000 */
[----:B------:R0:W1:Y:S02]  /*bf00*/  SHFL.IDX P6, R14, R13, R12, R11 ;  /* 0x0000000c0d0e7389 */ /* 0x00006400000c000b */
[----:B01----:R-:W-:Y:S01]  /*bf10*/  ENDCOLLECTIVE ;  /* 0x000000000000791b */ /* 0x003fe20003800000 */
.L_x_101:
[----:B------:R-:W-:-:S05]  /*bf20*/  @!P1 IADD3 R2, P3, R20, R17, RZ ;  /* 0x0000001114029210 */ /* 0x000fca0007f7e0ff */
[----:B------:R-:W-:-:S05]  /*bf30*/  @!P1 IMAD.X R3, RZ, RZ, R10, P3 ;  /* 0x000000ffff039224 */ /* 0x000fca00018e060a */
[----:B------:R-:W-:Y:S01]  /*bf40*/  @!PT LDS RZ, [RZ] ;  /* 0x00000000fffff984 */ /* 0x000fe20000000800 */
[----:B------:R-:W-:Y:S01]  /*bf50*/  @!PT LDS RZ, [RZ] ;  /* 0x00000000fffff984 */ /* 0x000fe20000000800 */
[----:B------:R-:W-:Y:S01]  /*bf60*/  @!PT LDS RZ, [RZ] ;  /* 0x00000000fffff984 */ /* 0x000fe20000000800 */
[----:B------:R0:W-:Y:S01]  /*bf70*/  @!P1 LDGSTS.E.BYPASS.LTC128B.128 [R27+0xb800], desc[UR46][R2.64], !P0 ;  /* 0x0b800000021b9fae */ /* 0x0001e2000c101d6e */
[----:B------:R-:W-:Y:S02]  /*bf80*/  IMAD.MOV.U32 R13, RZ, RZ, R6 ;  /* 0x000000ffff0d7224 */ /* 0x000fe400078e0006 */
[----:B------:R-:W-:-:S07]  /*bf90*/  IMAD.MOV.U32 R9, RZ, RZ, R14 ;  /* 0x000000ffff097224 */ /* 0x000fce00078e000e */
[----:B0-----:R-:W-:Y:S05]  /*bfa0*/  WARPSYNC.COLLECTIVE R15, `(.L_x_102) ;  /* 0x000000000f087348 */ /* 0x001fea0003c00000 */
[----:B------:R1:W2:Y:S02]  /*bfb0*/  SHFL.IDX P6, R14, R13, R12, R11 ;  /* 0x0000000c0d0e7389 */ /* 0x0002a400000c000b */
[----:B012---:R-:W-:Y:S01]  /*bfc0*/  ENDCOLLECTIVE ;  /* 0x000000000000791b */ /* 0x007fe20003800000 */
.L_x_102:
[----:B------:R-:W-:Y:S02]  /*bfd0*/  IMAD.MOV.U32 R13, RZ, RZ, R7 ;  /* 0x000000ffff0d7224 */ /* 0x000fe400078e0007 */
[----:B------:R-:W-:Y:S01]  /*bfe0*/  IMAD.MOV.U32 R12, RZ, RZ, 0x3 ;  /* 0x00000003ff0c7424 */ /* 0x000fe200078e00ff */
[----:B------:R-:W-:-:S13]  /*bff0*/  @!P2 IADD3 R2, P1, R20, R14, RZ ;  /* 0x0000000e1402a210 */ /* 0x000fda0007f3e0ff */
[----:B------:R-:W-:Y:S05]  /*c000*/  WARPSYNC.COLLECTIVE R15, `(.L_x_103) ;  /* 0x000000000f087348 */ /* 0x000fea0003c00000 */
[----:B------:R0:W1:Y:S02]  /*c010*/  SHFL.IDX P6, R14, R13, R12, R11 ;  /* 0x0000000c0d0e7389 */ /* 0x00006400000c000b */
[----:B01----:R-:W-:Y:S01]  /*c020*/  ENDCOLLECTIVE ;  /* 0x000000000000791b */ /* 0x003fe20003800000 */
.L_x_103:
[----:B------:R-:W-:-:S05]  /*c030*/  @!P2 IADD3.X R3, RZ, R9, RZ, P1, !PT ;  /* 0x00000009ff03a210 */ /* 0x000fca0000ffe4ff */
[----:B------:R-:W-:Y:S01]  /*c040*/  @!PT LDS RZ, [RZ] ;  /* 0x00000000fffff984 */ /* 0x000fe20000000800 */
[----:B------:R-:W-:Y:S01]  /*c050*/  @!PT LDS RZ, [RZ] ;  /* 0x00000000fffff984 */ /* 0x000fe20000000800 */
[----:B------:R-:W-:Y:S01]  /*c060*/  @!PT LDS RZ, [RZ] ;  /* 0x00000000fffff984 */ /* 0x000fe20000000800 */
[----:B------:R0:W-:Y:S01]  /*c070*/  @!P2 LDGSTS.E.BYPASS.LTC128B.128 [R27+0xc000], desc[UR46][R2.64], !P0 ;  /* 0x0c000000021bafae */ /* 0x0001e2000c101d6e */
[----:B------:R-:W-:Y:S01]  /*c080*/  MOV R13, R6 ;  /* 0x00000006000d7202 */ /* 0x000fe20000000f00 */
[----:B0-----:R-:W-:Y:S02]  /*c090*/  VIADD R3, R5, 0x60 ;  /* 0x0000006005037836 */ /* 0x001fe40000000000 */
[----:B------:R-:W-:-:S03]  /*c0a0*/  IMAD.MOV.U32 R7, RZ, RZ, R14 ;  /* 0x000000ffff077224 */ /* 0x000fc600078e000e */
[----:B------:R-:W-:-:S13]  /*c0b0*/  ISETP.GE.AND P1, PT, R3, R0, PT ;  /* 0x000000000300720c */ /* 0x000fda0003f26270 */
[----:B------:R-:W-:Y:S05]  /*c0c0*/  WARPSYNC.COLLECTIVE R15, `(.L_x_104) ;  /* 0x000000000f087348 */ /* 0x000fea0003c00000 */
[----:B------:R0:W1:Y:S02]  /*c0d0*/  SHFL.IDX P6, R14, R13, R12, R11 ;  /* 0x0000000c0d0e7389 */ /* 0x00006400000c000b */
[----:B01----:R-:W-:Y:S01]  /*c0e0*/  ENDCOLLECTIVE ;  /* 0x000000000000791b */ /* 0x003fe20003800000 */
.L_x_104:
[----:B------:R-:W-:Y:S01]  /*c0f0*/  IMAD.MOV.U32 R13, RZ, RZ, R8 ;  /* 0x000000ffff0d7224 */ /* 0x000fe200078e0008 */
[----:B------:R-:W-:Y:S02]  /*c100*/  MOV R12, RZ ;  /* 0x000000ff000c7202 */ /* 0x000fe40000000f00 */
[----:B------:R-:W-:-:S13]  /*c110*/  @!P1 IADD3 R2, P3, R20, R14, RZ ;  /* 0x0000000e14029210 */ /* 0x000fda0007f7e0ff */
[----:B------:R-:W-:Y:S05]  /*c120*/  WARPSYNC.COLLECTIVE R15, `(.L_x_105) ;  /* 0x000000000f087348 */ /* 0x000fea0003c00000 */
[----:B------:R0:W1:Y:S02]  /*c130*/  SHFL.IDX P6, R14, R13, R12, R11 ;  /* 0x0000000c0d0e7389 */ /* 0x00006400000c000b */
[----:B01----:R-:W-:Y:S01]  /*c140*/  ENDCOLLECTIVE ;  /* 0x000000000000791b */ /* 0x003fe20003800000 */
.L_x_105:
[----:B------:R-:W-:-:S05]  /*c150*/  @!P1 IMAD.X R3, RZ, RZ, R7, P3 ;  /* 0x000000ffff039224 */ /* 0x000fca00018e0607 */
[----:B------:R-:W-:Y:S01]  /*c160*/  @!PT LDS RZ, [RZ] ;  /* 0x00000000fffff984 */ /* 0x000fe20000000800 */
[----:B------:R-:W-:Y:S01]  /*c170*/  @!PT LDS RZ, [RZ] ;  /* 0x00000000fffff984 */ /* 0x000fe20000000800 */
[----:B------:R-:W-:Y:S01]  /*c180*/  @!PT LDS RZ, [RZ] ;  /* 0x00000000fffff984 */ /* 0x000fe20000000800 */
[----:B------:R0:W-:Y:S01]  /*c190*/  @!P1 LDGSTS.E.BYPASS.LTC128B.128 [R27+0xc800], desc[UR46][R2.64], !P0 ;  /* 0x0c800000021b9fae */ /* 0x0001e2000c101d6e */
[----:B------:R-:W-:Y:S01]  /*c1a0*/  IMAD.MOV.U32 R13, RZ, RZ, R4 ;  /* 0x000000ffff0d7224 */ /* 0x000fe200078e0004 */
[----:B0-----:R-:W-:Y:S01]  /*c1b0*/  IADD3 R3, R5, 0x80, RZ ;  /* 0x0000008005037810 */ /* 0x001fe20007ffe0ff */
[----:B------:R-:W-:-:S03]  /*c1c0*/  IMAD.MOV.U32 R9, RZ, RZ, R14 ;  /* 0x000000ffff097224 */ /* 0x000fc600078e000e */
[----:B------:R-:W-:-:S13]  /*c1d0*/  ISETP.GE.AND P2, PT, R3, R0, PT ;  /* 0x000000000300720c */ /* 0x000fda0003f46270 */
[----:B------:R-:W-:Y:S05]  /*c1e0*/  WARPSYNC.COLLECTIVE R15, `(.L_x_106) ;  /* 0x000000000f087348 */ /* 0x000fea0003c00000 */
[----:B------:R0:W1:Y:S02]  /*c1f0*/  SHFL.IDX P6, R14, R13, R12, R11 ;  /* 0x0000000c0d0e7389 */ /* 0x00006400000c000b */
[----:B01----:R-:W-:Y:S01]  /*c200*/  ENDCOLLECTIVE ;  /* 0x000000000000791b */ /* 0x003fe20003800000 */
.L_x_106:
[----:B------:R-:W-:Y:S02]  /*c210*/  IMAD.MOV.U32 R13, RZ, RZ, R8 ;  /* 0x000000ffff0d7224 */ /* 0x000fe400078e0008 */
[----:B------:R-:W-:Y:S02]  /*c220*/  IMAD.MOV.U32 R12, RZ, RZ, 0x1 ;  /* 0x00000001ff0c7424 */ /* 0x000fe400078e00ff */
[----:B------:R-:W-:-:S07]  /*c230*/  IMAD.MOV.U32 R10, RZ, RZ, R14 ;  /* 0x000000ffff0a7224 */ /* 0x000fce00078e000e */
[----:B------:R-:W-:Y:S05]  /*c240*/  WARPSYNC.COLLECTIVE R15, `(.L_x_107) ;  /* 0x000000000f087348 */ /* 0x000fea0003c00000 */
[----:B------:R0:W1:Y:S02]  /*c250*/  SHFL.IDX P6, R14, R13, R12, R11 ;  /* 0x0000000c0d0e7389 */ /* 0x00006400000c000b */
[----:B01----:R-:W-:Y:S01]  /*c260*/  ENDCOLLECTIVE ;  /* 0x000000000000791b */ /* 0x003fe20003800000 */
.L_x_107:
[----:B------:R-:W-:-:S05]  /*c270*/  @!P2 IADD3 R2, P1, R20, R10, RZ ;  /* 0x0000000a1402a210 */ /* 0x000fca0007f3e0ff */
[----:B------:R-:W-:-:S05]  /*c280*/  @!P2 IMAD.X R3, RZ, RZ, R9, P1 ;  /* 0x000000ffff03a224 */ /* 0x000fca00008e0609 */
[----:B------:R-:W-:Y:S01]  /*c290*/  @!PT LDS RZ, [RZ] ;  /* 0x00000000fffff984 */ /* 0x000fe20000000800 */
[----:B------:R-:W-:Y:S01]  /*c2a0*/  @!PT LDS RZ, [RZ] ;  /* 0x00000000fffff984 */ /* 0x000fe20000000800 */
[----:B------:R-:W-:Y:S01]  /*c2b0*/  @!PT LDS RZ, [RZ] ;  /* 0x00000000fffff984 */ /* 0x000fe20000000800 */
[----:B------:R0:W-:Y:S01]  /*c2c0*/  @!P2 LDGSTS.E.BYPASS.LTC128B.128 [R27+0xd000], desc[UR46][R2.64], !P0 ;  /* 0x0d000000021bafae */ /* 0x0001e2000c101d6e */
[----:B------:R-:W-:Y:S01]  /*c2d0*/  IMAD.MOV.U32 R13, RZ, RZ, R4 ;  /* 0x000000ffff0d7224 */ /* 0x000fe200078e0004 */
[----:B------:R-:W-:-:S07]  /*c2e0*/  MOV R8, R14 ;  /* 0x0000000e00087202 */ /* 0x000fce0000000f00 */
[----:B0-----:R-:W-:Y:S05]  /*c2f0*/  WARPSYNC.COLLECTIVE R15, `(.L_x_108) ;  /* 0x000000000f087348 */ /* 0x001fea0003c00000 */
[----:B------:R1:W2:Y:S02]  /*c300*/  SHFL.IDX P6, R14, R13, R12, R11 ;  /* 0x0000000c0d0e7389 */ /* 0x0002a400000c000b */
[----:B012---:R-:W-:Y:S01]  /*c310*/  ENDCOLLECTIVE ;  /* 0x000000000000791b */ /* 0x007fe20003800000 */
.L_x_108:
[----:B------:R-:W-:Y:S05]  /*c320*/  BRA `(.L_x_109) ;  /* 0xffffffe0004c7947 */ /* 0x000fea000383ffff */
.L_x_47:
[----:B0-----:R-:W-:-:S04]  /*c330*/  IMAD.U32 R3, RZ, RZ, UR41 ;  /* 0x00000029ff037e24 */ /* 0x001fc8000f8e00ff */
[----:B------:R0:W1:Y:S03]  /*c340*/  SYNCS.PHASECHK.TRANS64.TRYWAIT P0, [R3+URZ+0x13220], R0 ;  /* 0x01322000030075a7 */ /* 0x000066000800017f */
[----:B-1----:R-:W-:Y:S05]  /*c350*/  @!P0 NANOSLEEP.SYNCS 0x989680 ;  /* 0x009896800000895d */ /* 0x002fea0003900000 */
[----:B------:R-:W1:Y:S02]  /*c360*/  @!P0 SYNCS.PHASECHK.TRANS64 P0, [R3+URZ+0x13220], R0 ;  /* 0x01322000030085a7 */ /* 0x000e64000800007f */
[----:B-1----:R-:W-:Y:S05]  /*c370*/  @!P0 BRA `(.L_x_47) ;  /* 0xfffffffc00ec8947 */ /* 0x002fea000383ffff */
[----:B------:R-:W-:Y:S05]  /*c380*/  BRA `(.L_x_110) ;  /* 0xffffffe0007c7947 */ /* 0x000fea000383ffff */
.L_x_53:
[----:B-1----:R1:W2:Y:S02]  /*c390*/  SYNCS.PHASECHK.TRANS64.TRYWAIT P0, [R6+URZ+0x13280], R7 ;  /* 0x01328007060075a7 */ /* 0x0022a4000800017f */
[----:B--2---:R-:W-:Y:S05]  /*c3a0*/  @!P0 NANOSLEEP.SYNCS 0x989680 ;  /* 0x009896800000895d */ /* 0x004fea0003900000 */
[----:B------:R-:W2:Y:S02]  /*c3b0*/  @!P0 SYNCS.PHASECHK.TRANS64 P0, [R6+URZ+0x13280], R7 ;  /* 0x01328007060085a7 */ /* 0x000ea4000800007f */
[----:B--2---:R-:W-:Y:S05]  /*c3c0*/  @!P0 BRA `(.L_x_53) ;  /* 0xfffffffc00f08947 */ /* 0x004fea000383ffff */
[----:B------:R-:W-:Y:S05]  /*c3d0*/  BRA `(.L_x_111) ;  /* 0xffffffe400147947 */ /* 0x000fea000383ffff */
.L_x_58:
[----:B--2---:R2:W3:Y:S02]  /*c3e0*/  SYNCS.PHASECHK.TRANS64.TRYWAIT P0, [R6+URZ+0x13240], R7 ;  /* 0x01324007060075a7 */ /* 0x0044e4000800017f */
[----:B---3--:R-:W-:Y:S05]  /*c3f0*/  @!P0 NANOSLEEP.SYNCS 0x989680 ;  /* 0x009896800000895d */ /* 0x008fea0003900000 */
[----:B------:R-:W3:Y:S02]  /*c400*/  @!P0 SYNCS.PHASECHK.TRANS64 P0, [R6+URZ+0x13240], R7 ;  /* 0x01324007060085a7 */ /* 0x000ee4000800007f */
[----:B---3--:R-:W-:Y:S05]  /*c410*/  @!P0 BRA `(.L_x_58) ;  /* 0xfffffffc00f08947 */ /* 0x008fea000383ffff */
[----:B------:R-:W-:Y:S05]  /*c420*/  BRA `(.L_x_112) ;  /* 0xffffffe400887947 */ /* 0x000fea000383ffff */
.L_x_64:
[----:B-1----:R1:W2:Y:S02]  /*c430*/  SYNCS.PHASECHK.TRANS64.TRYWAIT P0, [R3+URZ+0x13270], R2 ;  /* 0x01327002030075a7 */ /* 0x0022a4000800017f */
[----:B--2---:R-:W-:Y:S05]  /*c440*/  @!P0 NANOSLEEP.SYNCS 0x989680 ;  /* 0x009896800000895d */ /* 0x004fea0003900000 */
[----:B------:R-:W2:Y:S02]  /*c450*/  @!P0 SYNCS.PHASECHK.TRANS64 P0, [R3+URZ+0x13270], R2 ;  /* 0x01327002030085a7 */ /* 0x000ea4000800007f */
[----:B--2---:R-:W-:Y:S05]  /*c460*/  @!P0 BRA `(.L_x_64) ;  /* 0xfffffffc00f08947 */ /* 0x004fea000383ffff */
[----:B------:R-:W-:Y:S05]  /*c470*/  BRA `(.L_x_113) ;  /* 0xffffffe8001c7947 */ /* 0x000fea000383ffff */
.L_x_66:
[----:B-1----:R1:W2:Y:S02]  /*c480*/  SYNCS.PHASECHK.TRANS64.TRYWAIT P0, [R3+URZ+0x13260], R2 ;  /* 0x01326002030075a7 */ /* 0x0022a4000800017f */
[----:B--2---:R-:W-:Y:S05]  /*c490*/  @!P0 NANOSLEEP.SYNCS 0x989680 ;  /* 0x009896800000895d */ /* 0x004fea0003900000 */
[----:B------:R-:W2:Y:S02]  /*c4a0*/  @!P0 SYNCS.PHASECHK.TRANS64 P0, [R3+URZ+0x13260], R2 ;  /* 0x01326002030085a7 */ /* 0x000ea4000800007f */
[----:B--2---:R-:W-:Y:S05]  /*c4b0*/  @!P0 BRA `(.L_x_66) ;  /* 0xfffffffc00f08947 */ /* 0x004fea000383ffff */
[----:B------:R-:W-:Y:S05]  /*c4c0*/  BRA `(.L_x_114) ;  /* 0xffffffe800247947 */ /* 0x000fea000383ffff */
.L_x_71:
[----:B0-----:R0:W2:Y:S02]  /*c4d0*/  SYNCS.PHASECHK.TRANS64.TRYWAIT P0, [R2+URZ+0x13270], R3 ;  /* 0x01327003020075a7 */ /* 0x0010a4000800017f */
[----:B--2---:R-:W-:Y:S05]  /*c4e0*/  @!P0 NANOSLEEP.SYNCS 0x989680 ;  /* 0x009896800000895d */ /* 0x004fea0003900000 */
[----:B------:R-:W2:Y:S02]  /*c4f0*/  @!P0 SYNCS.PHASECHK.TRANS64 P0, [R2+URZ+0x13270], R3 ;  /* 0x01327003020085a7 */ /* 0x000ea4000800007f */
[----:B--2---:R-:W-:Y:S05]  /*c500*/  @!P0 BRA `(.L_x_71) ;  /* 0xfffffffc00f08947 */ /* 0x004fea000383ffff */
[----:B------:R-:W-:Y:S05]  /*c510*/  BRA `(.L_x_115) ;  /* 0xffffffec00147947 */ /* 0x000fea000383ffff */
.L_x_73:
[----:B0-----:R0:W2:Y:S02]  /*c520*/  SYNCS.PHASECHK.TRANS64.TRYWAIT P0, [R2+URZ+0x13260], R5 ;  /* 0x01326005020075a7 */ /* 0x0010a4000800017f */
[----:B--2---:R-:W-:Y:S05]  /*c530*/  @!P0 NANOSLEEP.SYNCS 0x989680 ;  /* 0x009896800000895d */ /* 0x004fea0003900000 */
[----:B------:R-:W2:Y:S02]  /*c540*/  @!P0 SYNCS.PHASECHK.TRANS64 P0, [R2+URZ+0x13260], R5 ;  /* 0x01326005020085a7 */ /* 0x000ea4000800007f */
[----:B--2---:R-:W-:Y:S05]  /*c550*/  @!P0 BRA `(.L_x_73) ;  /* 0xfffffffc00f08947 */ /* 0x004fea000383ffff */
[----:B------:R-:W-:Y:S05]  /*c560*/  BRA `(.L_x_116) ;  /* 0xffffffec00207947 */ /* 0x000fea000383ffff */
.L_x_76:
[----:B0-----:R0:W1:Y:S02]  /*c570*/  SYNCS.PHASECHK.TRANS64.TRYWAIT P0, [R7+URZ+0x13220], R0 ;  /* 0x01322000070075a7 */ /* 0x001064000800017f */
[----:B-1----:R-:W-:Y:S05]  /*c580*/  @!P0 NANOSLEEP.SYNCS 0x989680 ;  /* 0x009896800000895d */ /* 0x002fea0003900000 */
[----:B------:R-:W1:Y:S02]  /*c590*/  @!P0 SYNCS.PHASECHK.TRANS64 P0, [R7+URZ+0x13220], R0 ;  /* 0x01322000070085a7 */ /* 0x000e64000800007f */
[----:B-1----:R-:W-:Y:S05]  /*c5a0*/  @!P0 BRA `(.L_x_76) ;  /* 0xfffffffc00f08947 */ /* 0x002fea000383ffff */
[----:B------:R-:W-:Y:S05]  /*c5b0*/  BRA `(.L_x_117) ;  /* 0xfffffff000107947 */ /* 0x000fea000383ffff */
.L_x_80:
[----:B0-----:R0:W1:Y:S02]  /*c5c0*/  SYNCS.PHASECHK.TRANS64.TRYWAIT P1, [R5+URZ], R4 ;  /* 0x00000004050075a7 */ /* 0x001064000802017f */
[----:B-1----:R-:W-:Y:S05]  /*c5d0*/  @!P1 NANOSLEEP.SYNCS 0x989680 ;  /* 0x009896800000995d */ /* 0x002fea0003900000 */
[----:B------:R-:W1:Y:S02]  /*c5e0*/  @!P1 SYNCS.PHASECHK.TRANS64 P1, [R5+URZ], R4 ;  /* 0x00000004050095a7 */ /* 0x000e64000802007f */
[----:B-1----:R-:W-:Y:S05]  /*c5f0*/  @!P1 BRA `(.L_x_80) ;  /* 0xfffffffc00f09947 */ /* 0x002fea000383ffff */
[----:B------:R-:W-:Y:S05]  /*c600*/  BRA `(.L_x_118) ;  /* 0xfffffff000647947 */ /* 0x000fea000383ffff */
.L_x_81:
[----:B-1----:R1:W2:Y:S02]  /*c610*/  SYNCS.PHASECHK.TRANS64.TRYWAIT P1, [R3+URZ], R0 ;  /* 0x00000000030075a7 */ /* 0x0022a4000802017f */
[----:B--2---:R-:W-:Y:S05]  /*c620*/  @!P1 NANOSLEEP.SYNCS 0x989680 ;  /* 0x009896800000995d */ /* 0x004fea0003900000 */
[----:B------:R-:W2:Y:S02]  /*c630*/  @!P1 SYNCS.PHASECHK.TRANS64 P1, [R3+URZ], R0 ;  /* 0x00000000030095a7 */ /* 0x000ea4000802007f */
[----:B--2---:R-:W-:Y:S05]  /*c640*/  @!P1 BRA `(.L_x_81) ;  /* 0xfffffffc00f09947 */ /* 0x004fea000383ffff */
[----:B------:R-:W-:Y:S05]  /*c650*/  BRA `(.L_x_119) ;  /* 0xfffffff000587947 */ /* 0x000fea000383ffff */
.L_x_83:
[----:B-1----:R1:W2:Y:S02]  /*c660*/  SYNCS.PHASECHK.TRANS64.TRYWAIT P1, [R3+URZ+0x13260], R4 ;  /* 0x01326004030075a7 */ /* 0x0022a4000802017f */
[----:B--2---:R-:W-:Y:S05]  /*c670*/  @!P1 NANOSLEEP.SYNCS 0x989680 ;  /* 0x009896800000995d */ /* 0x004fea0003900000 */
[----:B------:R-:W2:Y:S02]  /*c680*/  @!P1 SYNCS.PHASECHK.TRANS64 P1, [R3+URZ+0x13260], R4 ;  /* 0x01326004030095a7 */ /* 0x000ea4000802007f */
[----:B--2---:R-:W-:Y:S05]  /*c690*/  @!P1 BRA `(.L_x_83) ;  /* 0xfffffffc00f09947 */ /* 0x004fea000383ffff */
[----:B------:R-:W-:Y:S05]  /*c6a0*/  BRA `(.L_x_120) ;  /* 0xfffffff000587947 */ /* 0x000fea000383ffff */
.L_x_85:
[----:B0-----:R0:W2:Y:S02]  /*c6b0*/  SYNCS.PHASECHK.TRANS64.TRYWAIT P1, [R5+URZ+0x13260], R0 ;  /* 0x01326000050075a7 */ /* 0x0010a4000802017f */
[----:B--2---:R-:W-:Y:S05]  /*c6c0*/  @!P1 NANOSLEEP.SYNCS 0x989680 ;  /* 0x009896800000995d */ /* 0x004fea0003900000 */
[----:B------:R-:W2:Y:S02]  /*c6d0*/  @!P1 SYNCS.PHASECHK.TRANS64 P1, [R5+URZ+0x13260], R0 ;  /* 0x01326000050095a7 */ /* 0x000ea4000802007f */
[----:B--2---:R-:W-:Y:S05]  /*c6e0*/  @!P1 BRA `(.L_x_85) ;  /* 0xfffffffc00f09947 */ /* 0x004fea000383ffff */
[----:B------:R-:W-:Y:S05]  /*c6f0*/  BRA `(.L_x_121) ;  /* 0xfffffff000587947 */ /* 0x000fea000383ffff */
.L_x_87:
[----:B--2---:R2:W3:Y:S02]  /*c700*/  SYNCS.PHASECHK.TRANS64.TRYWAIT P0, [R3+URZ+0x13280], R4 ;  /* 0x01328004030075a7 */ /* 0x0044e4000800017f */
[----:B---3--:R-:W-:Y:S05]  /*c710*/  @!P0 NANOSLEEP.SYNCS 0x989680 ;  /* 0x009896800000895d */ /* 0x008fea0003900000 */
[----:B------:R-:W3:Y:S02]  /*c720*/  @!P0 SYNCS.PHASECHK.TRANS64 P0, [R3+URZ+0x13280], R4 ;  /* 0x01328004030085a7 */ /* 0x000ee4000800007f */
[----:B---3--:R-:W-:Y:S05]  /*c730*/  @!P0 BRA `(.L_x_87) ;  /* 0xfffffffc00f08947 */ /* 0x008fea000383ffff */
[----:B------:R-:W-:Y:S05]  /*c740*/  BRA `(.L_x_88) ;  /* 0xfffffff000547947 */ /* 0x000fea000383ffff */
.L_x_122:
[----:B------:R-:W-:-:S00]  /*c750*/  BRA `(.L_x_122) ;  /* 0xfffffffc00fc7947 */ /* 0x000fc0000383ffff */
[----:B------:R-:W-:-:S00]  /*c760*/  NOP ;  /* 0x0000000000007918 */ /* 0x000fc00000000000 */
        /* <DEDUP_REMOVED lines=9> */
.L_x_2196:


//--------------------- .text._ZN7cutlass13device_kernelIN5flash11enable_sm90INS1_16FlashAttnFwdSm90INS1_25CollectiveMainloopFwdSm90ILi2EN4cute5tupleIJNS5_1CILi1EEES8_S8_EEENS6_IJNS7_ILi192EEENS7_ILi160EEENS7_ILi64EEEEEELi64ENS_12float_e4m3_tEfNS_4arch4Sm90ELb0ELb0ELb1ELb1ELb0ELb0ELb0ELb1ELb1ELb1ELb0ELb0EEENS1_21CollectiveEpilogueFwdINS6_IJSA_SC_SB_EEES9_NS_10bfloat16_tESG_Li384ELb1ELb1ELb0ELb1EEENS1_36VarlenDynamicPersistentTileSchedulerILi192ELi160ELi384ELi128ELb0ELb1ELb1ELb0ELb1ELb1EEEEEEEEEvNT_6ParamsE --------------------------
	.section	.text._ZN7cutlass13device_kernelIN5flash11enable_sm90INS1_16FlashAttnFwdSm90INS1_25CollectiveMainloopFwdSm90ILi2EN4cute5tupleIJNS5_1CILi1EEES8_S8_EEENS6_IJNS7_ILi192EEENS7_ILi160EEENS7_ILi64EEEEEELi64ENS_12float_e4m3_tEfNS_4arch4Sm90ELb0ELb0ELb1ELb1ELb0ELb0ELb0ELb1ELb1ELb1ELb0ELb0EEENS1_21CollectiveEpilogueFwdINS6_IJSA_SC_SB_EEES9_NS_10bfloat16_tESG_Li384ELb1ELb1ELb0ELb1EEENS1_36VarlenDynamicPersistentTileSchedulerILi192ELi160ELi384ELi128ELb0ELb1ELb1ELb0ELb1ELb1EEEEEEEEEvNT_6ParamsE,"ax",@progbits
	.align	128
.text._ZN7cutlass13device_kernelIN5flash11enable_sm90INS1_16FlashAttnFwdSm90INS1_25CollectiveMainloopFwdSm90ILi2EN4cute5tupleIJNS5_1CILi1EEES8_S8_EEENS6_IJNS7_ILi192EEENS7_ILi160EEENS7_ILi64EEEEEELi64ENS_12float_e4m3_tEfNS_4arch4Sm90ELb0ELb0ELb1ELb1ELb0ELb0ELb0ELb1ELb1ELb1ELb0ELb0EEENS1_21CollectiveEpilogueFwdINS6_IJSA_SC_SB_EEES9_NS_10bfloat16_tESG_Li384ELb1ELb1ELb0ELb1EEENS1_36VarlenDynamicPersistentTileSchedulerILi192ELi160ELi384ELi128ELb0ELb1ELb1ELb0ELb1ELb1EEEEEEEEEvNT_6ParamsE:
        .type           _ZN7cutlass13device_kernelIN5flash11enable_sm90INS1_16FlashAttnFwdSm90INS1_25CollectiveMainloopFwdSm90ILi2EN4cute5tupleIJNS5_1CILi1EEES8_S8_EEENS6_IJNS7_ILi192EEENS7_ILi160EEENS7_ILi64EEEEEELi64ENS_12float_e4m3_tEfNS_4arch4Sm90ELb0ELb0ELb1ELb1ELb0ELb0ELb0ELb1ELb1ELb1ELb0ELb0EEENS1_21CollectiveEpilogueFwdINS6_IJSA_SC_SB_EEES9_NS_10bfloat16_tESG_Li384ELb1ELb1ELb0ELb1EEENS1_36VarlenDynamicPersistentTileSchedulerILi192ELi160ELi384ELi128ELb0ELb1ELb1ELb0ELb1ELb1EEEEEEEEEvNT_6ParamsE,@function
        .size           _ZN7cutlass13device_kernelIN5flash11enable_sm90INS1_16FlashAttnFwdSm90INS1_25CollectiveMainloopFwdSm90ILi2EN4cute5tupleIJNS5_1CILi1EEES8_S8_EEENS6_IJNS7_ILi192EEENS7_ILi160EEENS7_ILi64EEEEEELi64ENS_12float_e4m3_tEfNS_4arch4Sm90ELb0ELb0ELb1ELb1ELb0ELb0ELb0ELb1ELb1ELb1ELb0ELb0EEENS1_21CollectiveEpilogueFwdINS6_IJSA_SC_SB_EEES9_NS_10bfloat16_tESG_Li384ELb1ELb1ELb0ELb1EEENS1_36VarlenDynamicPersistentTileSchedulerILi192ELi160ELi384ELi128ELb0ELb1ELb1ELb0ELb1ELb1EEEEEEEEEvNT_6ParamsE,(.L_x_2197 - _ZN7cutlass13device_kernelIN5flash11enable_sm90INS1_16FlashAttnFwdSm90INS1_25CollectiveMainloopFwdSm90ILi2EN4cute5tupleIJNS5_1CILi1EEES8_S8_EEENS6_IJNS7_ILi192EEENS7_ILi160EEENS7_ILi64EEEEEELi64ENS_12float_e4m3_tEfNS_4arch4Sm90ELb0ELb0ELb1ELb1ELb0ELb0ELb0ELb1ELb1ELb1ELb0ELb0EEENS1_21CollectiveEpilogueFwdINS6_IJSA_SC_SB_EEES9_NS_10bfloat16_tESG_Li384ELb1ELb1ELb0ELb1EEENS1_36VarlenDynamicPersistentTileSchedulerILi192ELi160ELi384ELi128ELb0ELb1ELb1ELb0ELb1ELb1EEEEEEEEEvNT_6ParamsE)
        .other          _ZN7cutlass13device_kernelIN5flash11enable_sm90INS1_16FlashAttnFwdSm90INS1_25CollectiveMainloopFwdSm90ILi2EN4cute5tupleIJNS5_1CILi1EEES8_S8_EEENS6_IJNS7_ILi192EEENS7_ILi160EEENS7_ILi64EEEEEELi64ENS_12float_e4m3_tEfNS_4arch4Sm90ELb0ELb0ELb1ELb1ELb0ELb0ELb0ELb1ELb1ELb1ELb0ELb0EEENS1_21CollectiveEpilogueFwdINS6_IJSA_SC_SB_EEES9_NS_10bfloat16_tESG_Li384ELb1ELb1ELb0ELb1EEENS1_36VarlenDynamicPersistentTileSchedulerILi192ELi160ELi384ELi128ELb0ELb1ELb1ELb0ELb1ELb1EEEEEEEEEvNT_6ParamsE,@"STO_CUDA_ENTRY STV_DEFAULT"
_ZN7cutlass13device_kernelIN5flash11enable_sm90INS1_16FlashAttnFwdSm90INS1_25CollectiveMainloopFwdSm90ILi2EN4cute5tupleIJNS5_1CILi1EEES8_S8_EEENS6_IJNS7_ILi192EEENS7_ILi160EEENS7_ILi64EEEEEELi64ENS_12float_e4m3_tEfNS_4arch4Sm90ELb0ELb0ELb1ELb1ELb0ELb0ELb0ELb1ELb1ELb1ELb0ELb0EEENS1_21CollectiveEpilogueFwdINS6_IJSA_SC_SB_EEES9_NS_10bfloat16_tESG_Li384ELb1ELb1ELb0ELb1EEENS1_36VarlenDynamicPersistentTileSchedulerILi192ELi160ELi384ELi128ELb0ELb1ELb1ELb0ELb1ELb1EEEEEEEEEvNT_6ParamsE:
[----:B------:R-:W0:Y:S02]  /*0000*/  LDC R1, c[0x0][0x28] ;  /* 0x00000a00ff017b82 */ /* 0x000e240000000800 */
[----:B0-----:R-:W-:Y:S01]  /*0010*/  VIADD R1, R1, 0xfffffff8 ;  /* 0xfffffff801017836 */ /* 0x001fe20000000000 */
[----:B------:R-:W0:Y:S01]  /*0020*/  S2R R3, SR_TID.X ;  /* 0x0000000000037919 */ /* 0x000e220000002100 */
[----:B------:R-:W-:Y:S01]  /*0030*/  ELECT P0, URZ, PT ;  /* 0x00000000003f782f */ /* 0x000fe20003800000 */
[----:B------:R-:W-:Y:S01]  /*0040*/  BSSY B0, `(.L_x_123) ;  /* 0x000000e000007945 */ /* 0x000fe20003800000 */
[----:B0-----:R-:W-:-:S05]  /*0050*/  SHF.R.U32.HI R0, RZ, 0x5, R3 ;  /* 0x00000005ff007819 */ /* 0x001fca0000011603 */
[----:B------:R-:W0:Y:S02]  /*0060*/  SHFL.IDX PT, R2, R0, RZ, 0x1f ;  /* 0x00001fff00027589 */ /* 0x000e2400000e0000 */
[----:B0-----:R-:W-:Y:S02]  /*0070*/  ISETP.EQ.AND P0, PT, R2, RZ, P0 ;  /* 0x000000ff0200720c */ /* 0x001fe40000702270 */
[----:B------:R-:W-:-:S11]  /*0080*/  SHF.R.U32.HI R2, RZ, 0x7, R3 ;  /* 0x00000007ff027819 */ /* 0x000fd60000011603 */
[----:B------:R-:W-:Y:S05]  /*0090*/  @!P0 BRA `(.L_x_124) ;  /* 0x0000000000208947 */ /* 0x000fea0003800000 */
        /* <DEDUP_REMOVED lines=8> */
.L_x_124:
[----:B------:R-:W-:Y:S05]  /*0120*/  BSYNC B0 ;  /* 0x0000000000007941 */ /* 0x000fea0003800000 */
.L_x_123:
        /* <DEDUP_REMOVED lines=41> */
.L_x_125:
        /* <DEDUP_REMOVED lines=22> */
.L_x_126:
        /* <DEDUP_REMOVED lines=18> */
.L_x_127:
        /* <DEDUP_REMOVED lines=22> */
.L_x_128:
        /* <DEDUP_REMOVED lines=22> */
.L_x_129:
[----:B------:R-:W-:Y:S01]  /*0900*/  PLOP3.LUT P0, PT, PT, PT, UP0, 0x80, 0x0 ;  /* 0x000000000000781c */ /* 0x000fe20003f0f008 */
[----:B------:R-:W-:Y:S01]  /*0910*/  UMOV UR38, 0x1 ;  /* 0x0000000100267882 */ /* 0x000fe20000000000 */
[----:B------:R-:W-:Y:S01]  /*0920*/  NOP ;  /* 0x0000000000007918 */ /* 0x000fe20000000000 */
[----:B------:R-:W-:Y:S01]  /*0930*/  USEL UR38, UR38, 0x2, !UP0 ;  /* 0x0000000226267887 */ /* 0x000fe2000c000000 */
[----:B------:R-:W-:Y:S01]  /*0940*/  ULDC.64 UR46, c[0x0][0x208] ;  /* 0x00008200002e7ab9 */ /* 0x000fe20000000a00 */
[----:B012-4-:R-:W-:Y:S08]  /*0950*/  BAR.SYNC.DEFER_BLOCKING 0x0 ;  /* 0x0000000000007b1d */ /* 0x017ff00000010000 */
[----:B------:R-:W-:Y:S05]  /*0960*/  @!P0 BRA `(.L_x_130) ;  /* 0x0000009400148947 */ /* 0x000fea0003800000 */
.L_x_131:
[----:B------:R-:W-:-:S08]  /*0970*/  NOP ;  /* 0x0000000000007918 */ /* 0x000fd00000000000 */
[----:B------:R-:W0:Y:S02]  /*0980*/  USETMAXREG.TRY_ALLOC.CTAPOOL UP0, 0xa0 ;  /* 0x000000a0000079c8 */ /* 0x000e240008000600 */
[----:B0-----:R-:W-:-:S13]  /*0990*/  PLOP3.LUT P0, PT, PT, PT, UP0, 0x80, 0x0 ;  /* 0x000000000000781c */ /* 0x001fda0003f0f008 */
[----:B------:R-:W-:Y:S05]  /*09a0*/  @!P0 BRA `(.L_x_131) ;  /* 0xfffffffc00f08947 */ /* 0x000fea000383ffff */
[----:B------:R-:W0:Y:S08]  /*09b0*/  S2UR UR5, SR_CgaCtaId ;  /* 0x00000000000579c3 */ /* 0x000e300000008800 */
[----:B------:R-:W-:Y:S06]  /*09c0*/  BAR.ARV 0x8, 0x200 ;  /* 0x0208000000007b1d */ /* 0x000fec0000002000 */
[----:B------:R-:W-:-:S02]  /*09d0*/  UMOV UR4, 0x400 ;  /* 0x0000040000047882 */ /* 0x000fc40000000000 */
[----:B------:R-:W-:Y:S01]  /*09e0*/  BAR.SYNC.DEFER_BLOCKING 0x5, 0x200 ;  /* 0x0148000000007b1d */ /* 0x000fe20000010000 */
[----:B0-----:R-:W-:-:S09]  /*09f0*/  ULEA UR4, UR5, UR4, 0x18 ;  /* 0x0000000405047291 */ /* 0x001fd2000f8ec03f */
[----:B------:R-:W0:Y:S01]  /*0a00*/  LDS.128 R28, [UR4+0x132d0] ;  /* 0x0132d004ff1c7984 */ /* 0x000e220008000c00 */
[----:B------:R-:W-:Y:S01]  /*0a10*/  ULDC UR4, c[0x0][0xc3c] ;  /* 0x00030f0000047ab9 */ /* 0x000fe20000000800 */
[----:B------:R-:W-:Y:S06]  /*0a20*/  BAR.ARV 0x4, 0x200 ;  /* 0x0108000000007b1d */ /* 0x000fec0000002000 */
[----:B0-----:R-:W-:-:S13]  /*0a30*/  ISETP.GE.AND P0, PT, R31, UR4, PT ;  /* 0x000000041f007c0c */ /* 0x001fda000bf06270 */
[----:B------:R-:W-:Y:S05]  /*0a40*/  @P0 EXIT ;  /* 0x000000000000094d */ /* 0x000fea0003800000 */
[----:B------:R-:W0:Y:S01]  /*0a50*/  S2R R0, SR_TID.X ;  /* 0x0000000000007919 */ /* 0x000e220000002100 */
[----:B------:R-:W-:Y:S01]  /*0a60*/  R2UR UR5, R29 ;  /* 0x000000001d0572ca */ /* 0x000fe200000e0000 */
[----:B------:R-:W-:Y:S01]  /*0a70*/  IMAD.MOV.U32 R11, RZ, RZ, -0x2 ;  /* 0xfffffffeff0b7424 */ /* 0x000fe200078e00ff */
[----:B------:R-:W-:Y:S01]  /*0a80*/  R2UR UR40, R30 ;  /* 0x000000001e2872ca */ /* 0x000fe200000e0000 */
        /* <DEDUP_REMOVED lines=9> */
[----:B------:R-:W-:Y:S01]  /*0b20*/  LEA.HI R2, R0, R10, RZ, 0x4 ;  /* 0x0000000a00027211 */ /* 0x000fe200078f20ff */
[----:B------:R-:W-:Y:S01]  /*0b30*/  IMAD.SHL.U32 R4, R3, 0x20, RZ ;  /* 0x0000002003047824 */ /* 0x000fe200078e00ff */
[----:B------:R-:W-:Y:S01]  /*0b40*/  SHF.R.S32.HI R22, RZ, 0x7, R22 ;  /* 0x00000007ff167819 */ /* 0x000fe20000011416 */
[----:B------:R-:W-:Y:S01]  /*0b50*/  IMAD.IADD R19, R10, 0x1, -R19 ;  /* 0x000000010a137824 */ /* 0x000fe200078e0a13 */
[----:B------:R-:W-:-:S02]  /*0b60*/  SHF.R.S32.HI R5, RZ, 0x4, R2 ;  /* 0x00000004ff057819 */ /* 0x000fc40000011402 */
[C---:B------:R-:W-:Y:S02]  /*0b70*/  LOP3.LUT R3, R2.reuse, 0x3fffff0, RZ, 0xc0, !PT ;  /* 0x03fffff002037812 */ /* 0x040fe400078ec0ff */
[----:B------:R-:W-:Y:S02]  /*0b80*/  SHF.R.S32.HI R6, RZ, 0x1f, R19 ;  /* 0x0000001fff067819 */ /* 0x000fe40000011413 */
[----:B------:R-:W-:Y:S01]  /*0b90*/  LEA.HI R2, R2, R5, RZ, 0x1 ;  /* 0x0000000502027211 */ /* 0x000fe200078f08ff */
[----:B------:R-:W-:Y:S01]  /*0ba0*/  IMAD.IADD R3, R10, 0x1, -R3 ;  /* 0x000000010a037824 */ /* 0x000fe200078e0a03 */
[----:B------:R-:W-:Y:S02]  /*0bb0*/  LOP3.LUT R4, R4, 0xfffffc00, RZ, 0xc0, !PT ;  /* 0xfffffc0004047812 */ /* 0x000fe400078ec0ff */
[----:B------:R-:W-:Y:S02]  /*0bc0*/  LEA.HI R7, R6, R19, RZ, 0x2 ;  /* 0x0000001306077211 */ /* 0x000fe400078f10ff */
[----:B------:R-:W-:Y:S01]  /*0bd0*/  LOP3.LUT R2, R2, 0x1ffffffe, RZ, 0xc0, !PT ;  /* 0x1ffffffe02027812 */ /* 0x000fe200078ec0ff */
[----:B------:R-:W-:Y:S01]  /*0be0*/  IMAD R3, R3, 0x40, R4 ;  /* 0x0000004003037824 */ /* 0x000fe200078e0204 */
[----:B------:R-:W-:-:S02]  /*0bf0*/  LEA.HI R4, R0, R10, RZ, 0x2 ;  /* 0x0000000a00047211 */ /* 0x000fc400078f10ff */
[--C-:B------:R-:W-:Y:S01]  /*0c00*/  SHF.R.S32.HI R8, RZ, 0x2, R7.reuse ;  /* 0x00000002ff087819 */ /* 0x100fe20000011407 */
[----:B------:R-:W-:Y:S01]  /*0c10*/  IMAD.IADD R2, R5, 0x1, -R2 ;  /* 0x0000000105027824 */ /* 0x000fe200078e0a02 */
[----:B------:R-:W-:Y:S02]  /*0c20*/  SHF.R.S32.HI R9, RZ, 0x1f, R7 ;  /* 0x0000001fff097819 */ /* 0x000fe40000011407 */
[----:B------:R-:W-:Y:S01]  /*0c30*/  LOP3.LUT R4, R4, 0xfffffffc, RZ, 0xc0, !PT ;  /* 0xfffffffc04047812 */ /* 0x000fe200078ec0ff */
[----:B------:R-:W-:Y:S01]  /*0c40*/  IMAD R3, R2, 0x8, R3 ;  /* 0x0000000802037824 */ /* 0x000fe200078e0203 */
[----:B------:R-:W-:Y:S01]  /*0c50*/  LEA.HI R9, R9, R8, RZ, 0x3 ;  /* 0x0000000809097211 */ /* 0x000fe200078f18ff */
[----:B------:R-:W-:Y:S01]  /*0c60*/  IMAD.HI R2, R22, 0x55555556, RZ ;  /* 0x5555555616027827 */ /* 0x000fe200078e02ff */
[----:B------:R-:W-:Y:S02]  /*0c70*/  LEA.HI R0, R0, R10, RZ, 0x3 ;  /* 0x0000000a00007211 */ /* 0x000fe400078f18ff */
[----:B------:R-:W-:Y:S01]  /*0c80*/  LOP3.LUT R9, R9, 0xfffffff8, RZ, 0xc0, !PT ;  /* 0xfffffff809097812 */ /* 0x000fe200078ec0ff */
[----:B------:R-:W-:Y:S01]  /*0c90*/  IMAD.IADD R4, R10, 0x1, -R4 ;  /* 0x000000010a047824 */ /* 0x000fe200078e0a04 */
[----:B------:R-:W-:Y:S01]  /*0ca0*/  LEA.HI R6, R6, R19, RZ, 0x5 ;  /* 0x0000001306067211 */ /* 0x000fe200078f28ff */
[----:B------:R0:W-:Y:S01]  /*0cb0*/  STL [R1], R3 ;  /* 0x0000000301007387 */ /* 0x0001e20000100800 */
[----:B------:R-:W-:-:S02]  /*0cc0*/  IADD3 R9, R8, -R9, RZ ;  /* 0x8000000908097210 */ /* 0x000fc40007ffe0ff */
[----:B------:R-:W-:Y:S02]  /*0cd0*/  LOP3.LUT R16, R0, 0xfffffff8, RZ, 0xc0, !PT ;  /* 0xfffffff800107812 */ /* 0x000fe400078ec0ff */
[----:B------:R-:W-:Y:S02]  /*0ce0*/  SHF.R.S32.HI R6, RZ, 0x5, R6 ;  /* 0x00000005ff067819 */ /* 0x000fe40000011406 */
[----:B------:R-:W-:Y:S01]  /*0cf0*/  LOP3.LUT R8, R7, 0x7ffffffc, RZ, 0xc0, !PT ;  /* 0x7ffffffc07087812 */ /* 0x000fe200078ec0ff */
[----:B------:R-:W-:Y:S01]  /*0d00*/  IMAD.IADD R16, R10, 0x1, -R16 ;  /* 0x000000010a107824 */ /* 0x000fe200078e0a10 */
[----:B------:R-:W-:Y:S01]  /*0d10*/  SHF.R.S32.HI R18, RZ, 0x3, R0 ;  /* 0x00000003ff127819 */ /* 0x000fe20000011400 */
[----:B------:R-:W-:Y:S01]  /*0d20*/  IMAD R6, R6, 0x10, R9 ;  /* 0x0000001006067824 */ /* 0x000fe200078e0209 */
[----:B0-----:R-:W-:Y:S01]  /*0d30*/  LEA.HI R3, R2, R2, RZ, 0x1 ;  /* 0x0000000202037211 */ /* 0x001fe200078f08ff */
[----:B------:R-:W-:Y:S01]  /*0d40*/  IMAD.SHL.U32 R17, R16, 0x8, RZ ;  /* 0x0000000810117824 */ /* 0x000fe200078e00ff */
[----:B------:R-:W-:Y:S01]  /*0d50*/  LEA.HI R2, R4, R4, RZ, 0x1 ;  /* 0x0000000404027211 */ /* 0x000fe200078f08ff */
[----:B------:R-:W-:-:S02]  /*0d60*/  IMAD.IADD R8, R19, 0x1, -R8 ;  /* 0x0000000113087824 */ /* 0x000fc400078e0a08 */
[----:B------:R-:W-:Y:S01]  /*0d70*/  IMAD R3, R3, -0x3, R22 ;  /* 0xfffffffd03037824 */ /* 0x000fe200078e0216 */
[----:B------:R-:W-:Y:S01]  /*0d80*/  LOP3.LUT R5, R2, 0x1ffffffe, RZ, 0xc0, !PT ;  /* 0x1ffffffe02057812 */ /* 0x000fe200078ec0ff */
[----:B------:R-:W-:Y:S01]  /*0d90*/  IMAD R156, R8, R11, 0xa0 ;  /* 0x000000a0089c7424 */ /* 0x000fe200078e020b */
[----:B------:R-:W-:Y:S01]  /*0da0*/  SHF.R.S32.HI R0, RZ, 0x1f, R17 ;  /* 0x0000001fff007819 */ /* 0x000fe20000011411 */
[----:B------:R-:W-:Y:S02]  /*0db0*/  IMAD R23, R3, 0x40, R6 ;  /* 0x0000004003177824 */ /* 0x000fe400078e0206 */
[----:B------:R-:W-:-:S05]  /*0dc0*/  IMAD.IADD R4, R4, 0x1, -R5 ;  /* 0x0000000104047824 */ /* 0x000fca00078e0a05 */
[----:B------:R-:W-:-:S07]  /*0dd0*/  LEA R157, R4, R23, 0x3 ;  /* 0x00000017049d7211 */ /* 0x000fce00078e18ff */
.L_x_163:
[----:B012---:R-:W0:Y:S01]  /*0de0*/  LDC.64 R2, c[0x0][0xc88] ;  /* 0x00032200ff027b82 */ /* 0x007e220000000a00 */
[----:B------:R-:W-:Y:S01]  /*0df0*/  ULDC.64 UR6, c[0x0][0xa28] ;  /* 0x00028a0000067ab9 */ /* 0x000fe20000000a00 */
[----:B------:R-:W-:Y:S01]  /*0e00*/  ULDC.64 UR8, c[0x0][0xa20] ;  /* 0x0002880000087ab9 */ /* 0x000fe20000000a00 */
[----:B------:R-:W-:Y:S01]  /*0e10*/  ULDC UR4, c[0x0][0x424] ;  /* 0x0001090000047ab9 */ /* 0x000fe20000000800 */
[----:B0-----:R-:W-:-:S06]  /*0e20*/  IMAD.WIDE R2, R31, 0x4, R2 ;  /* 0x000000041f027825 */ /* 0x001fcc00078e0202 */
[----:B------:R-:W2:Y:S01]  /*0e30*/  LDG.E R2, desc[UR46][R2.64] ;  /* 0x0000002e02027981 */ /* 0x000ea2000c1e1900 */
[----:B------:R-:W-:Y:S02]  /*0e40*/  UISETP.NE.U32.AND UP0, UPT, UR6, URZ, UPT ;  /* 0x0000003f0600728c */ /* 0x000fe4000bf05070 */
[----:B------:R-:W-:Y:S02]  /*0e50*/  UISETP.NE.U32.AND UP1, UPT, UR8, URZ, UPT ;  /* 0x0000003f0800728c */ /* 0x000fe4000bf25070 */
[----:B------:R-:W-:Y:S02]  /*0e60*/  UISETP.NE.AND.EX UP0, UPT, UR7, URZ, UPT, UP0 ;  /* 0x0000003f0700728c */ /* 0x000fe4000bf05300 */
[----:B------:R-:W-:-:S04]  /*0e70*/  UISETP.NE.AND.EX UP1, UPT, UR9, URZ, UPT, UP1 ;  /* 0x0000003f0900728c */ /* 0x000fc8000bf25310 */
[----:B------:R-:W-:Y:S02]  /*0e80*/  PLOP3.LUT P0, PT, PT, PT, UP0, 0x80, 0x0 ;  /* 0x000000000000781c */ /* 0x000fe40003f0f008 */
[----:B------:R-:W-:Y:S02]  /*0e90*/  PLOP3.LUT P1, PT, PT, PT, UP1, 0x80, 0x0 ;  /* 0x000000000000781c */ /* 0x000fe40003f2f018 */
[----:B--2---:R-:W-:-:S13]  /*0ea0*/  R2UR UR42, R2 ;  /* 0x00000000022a72ca */ /* 0x004fda00000e0000 */
[----:B------:R-:W-:Y:S02]  /*0eb0*/  USHF.R.S32.HI UR43, URZ, 0x1f, UR42 ;  /* 0x0000001f3f2b7899 */ /* 0x000fe4000801142a */
[----:B------:R-:W-:Y:S02]  /*0ec0*/  @UP0 ULEA UR6, UP2, UR42, UR6, 0x2 ;  /* 0x000000062a060291 */ /* 0x000fe4000f84103f */
[----:B------:R-:W-:Y:S02]  /*0ed0*/  @UP1 ULEA UR8, UP3, UR42, UR8, 0x2 ;  /* 0x000000082a081291 */ /* 0x000fe4000f86103f */
[----:B------:R-:W-:Y:S02]  /*0ee0*/  @UP0 ULEA.HI.X UR7, UR42, UR7, UR43, 0x2, UP2 ;  /* 0x000000072a070291 */ /* 0x000fe400090f142b */
[----:B------:R-:W-:Y:S01]  /*0ef0*/  @UP1 ULEA.HI.X UR9, UR42, UR9, UR43, 0x2, UP3 ;  /* 0x000000092a091291 */ /* 0x000fe200098f142b */
[----:B------:R-:W-:Y:S02]  /*0f00*/  IMAD.U32 R2, RZ, RZ, UR6 ;  /* 0x00000006ff027e24 */ /* 0x000fe4000f8e00ff */
[----:B------:R-:W-:-:S02]  /*0f10*/  IMAD.U32 R4, RZ, RZ, UR8 ;  /* 0x00000008ff047e24 */ /* 0x000fc4000f8e00ff */
[----:B------:R-:W-:Y:S01]  /*0f20*/  IMAD.U32 R3, RZ, RZ, UR7 ;  /* 0x00000007ff037e24 */ /* 0x000fe2000f8e00ff */
[----:B------:R-:W-:Y:S01]  /*0f30*/  ULDC.64 UR6, c[0x0][0x418] ;  /* 0x0001060000067ab9 */ /* 0x000fe20000000a00 */
[----:B------:R-:W-:-:S03]  /*0f40*/  IMAD.U32 R5, RZ, RZ, UR9 ;  /* 0x00000009ff057e24 */ /* 0x000fc6000f8e00ff */
[----:B------:R-:W2:Y:S04]  /*0f50*/  @P0 LDG.E R2, desc[UR46][R2.64] ;  /* 0x0000002e02020981 */ /* 0x000ea8000c1e1900 */
[----:B------:R-:W3:Y:S01]  /*0f60*/  @P1 LDG.E R4, desc[UR46][R4.64] ;  /* 0x0000002e04041981 */ /* 0x000ee2000c1e1900 */
[----:B------:R-:W-:Y:S01]  /*0f70*/  UISETP.NE.U32.AND UP0, UPT, UR6, URZ, UPT ;  /* 0x0000003f0600728c */ /* 0x000fe2000bf05070 */
[----:B------:R-:W-:Y:S01]  /*0f80*/  IMAD.MOV.U32 R0, RZ, RZ, RZ ;  /* 0x000000ffff007224 */ /* 0x000fe200078e00ff */
[----:B------:R-:W-:Y:S01]  /*0f90*/  UMOV UR49, URZ ;  /* 0x0000003f00317c82 */ /* 0x000fe20008000000 */
[----:B------:R-:W-:Y:S01]  /*0fa0*/  ULDC UR6, c[0x0][0x2f0] ;  /* 0x0000bc0000067ab9 */ /* 0x000fe20000000800 */
[----:B------:R-:W-:Y:S01]  /*0fb0*/  UISETP.NE.AND.EX UP0, UPT, UR7, URZ, UPT, UP0 ;  /* 0x0000003f0700728c */ /* 0x000fe2000bf05300 */
[----:B------:R-:W-:Y:S01]  /*0fc0*/  IMAD.MOV.U32 R55, RZ, RZ, RZ ;  /* 0x000000ffff377224 */ /* 0x000fe200078e00ff */
[----:B------:R-:W-:Y:S01]  /*0fd0*/  UMOV UR44, UR5 ;  /* 0x00000005002c7c82 */ /* 0x000fe20008000000 */
[----:B------:R-:W-:Y:S01]  /*0fe0*/  CS2R R6, SRZ ;  /* 0x0000000000067805 */ /* 0x000fe2000001ff00 */
[----:B------:R-:W-:Y:S01]  /*0ff0*/  USEL UR4, UR4, 0x1, UP0 ;  /* 0x0000000104047887 */ /* 0x000fe20008000000 */
[----:B------:R-:W-:-:S02]  /*1000*/  CS2R R8, SRZ ;  /* 0x0000000000087805 */ /* 0x000fc4000001ff00 */
[----:B------:R-:W-:Y:S02]  /*1010*/  CS2R R10, SRZ ;  /* 0x00000000000a7805 */ /* 0x000fe4000001ff00 */
[----:B-----5:R-:W-:Y:S01]  /*1020*/  CS2R R12, SRZ ;  /* 0x00000000000c7805 */ /* 0x020fe2000001ff00 */
[----:B------:R-:W-:Y:S01]  /*1030*/  UIMAD UR4, UR4, UR6, URZ ;  /* 0x00000006040472a4 */ /* 0x000fe2000f8e023f */
[----:B------:R-:W-:Y:S02]  /*1040*/  CS2R R14, SRZ ;  /* 0x00000000000e7805 */ /* 0x000fe4000001ff00 */
[----:B------:R-:W-:Y:S02]  /*1050*/  CS2R R20, SRZ ;  /* 0x0000000000147805 */ /* 0x000fe4000001ff00 */
[----:B------:R-:W-:Y:S02]  /*1060*/  CS2R R24, SRZ ;  /* 0x0000000000187805 */ /* 0x000fe4000001ff00 */
[----:B--2---:R-:W-:Y:S01]  /*1070*/  @P0 R2UR UR49, R2 ;  /* 0x00000000023102ca */ /* 0x004fe200000e0000 */
[----:B------:R-:W-:Y:S01]  /*1080*/  IMAD.MOV.U32 R2, RZ, RZ, RZ ;  /* 0x000000ffff027224 */ /* 0x000fe200078e00ff */
[----:B------:R-:W-:-:S02]  /*1090*/  PLOP3.LUT P0, PT, PT, PT, PT, 0x80, 0x0 ;  /* 0x000000000000781c */ /* 0x000fc40003f0f070 */
[----:B---3--:R-:W-:Y:S01]  /*10a0*/  @P1 R2UR UR4, R4 ;  /* 0x00000000040412ca */ /* 0x008fe200000e0000 */
[----:B------:R-:W-:-:S14]  /*10b0*/  @P1 BRA `(.L_x_132) ;  /* 0x0000000000341947 */ /* 0x000fdc0003800000 */
[----:B------:R-:W-:Y:S02]  /*10c0*/  ULDC.64 UR6, c[0x0][0xa08] ;  /* 0x0002820000067ab9 */ /* 0x000fe40000000a00 */
[----:B------:R-:W-:-:S04]  /*10d0*/  ISETP.NE.U32.AND P1, PT, RZ, UR6, PT ;  /* 0x00000006ff007c0c */ /* 0x000fc8000bf25070 */
[----:B------:R-:W-:-:S13]  /*10e0*/  ISETP.NE.AND.EX P1, PT, RZ, UR7, PT, P1 ;  /* 0x00000007ff007c0c */ /* 0x000fda000bf25310 */
[----:B------:R-:W-:Y:S05]  /*10f0*/  @!P1 BRA `(.L_x_132) ;  /* 0x0000000000249947 */ /* 0x000fea0003800000 */
[----:B------:R-:W-:Y:S02]  /*1100*/  ULDC.64 UR4, c[0x0][0xa08] ;  /* 0x0002820000047ab9 */ /* 0x000fe40000000a00 */
[----:B------:R-:W-:-:S06]  /*1110*/  UIMAD.WIDE UR4, UR42, 0x4, UR4 ;  /* 0x000000042a0478a5 */ /* 0x000fcc000f8e0204 */
[----:B------:R-:W-:Y:S01]  /*1120*/  IMAD.U32 R4, RZ, RZ, UR4 ;  /* 0x00000004ff047e24 */ /* 0x000fe2000f8e00ff */
[----:B------:R-:W-:-:S05]  /*1130*/  MOV R5, UR5 ;  /* 0x0000000500057c02 */ /* 0x000fca0008000f00 */
[----:B------:R-:W2:Y:S04]  /*1140*/  LDG.E R26, desc[UR46][R4.64] ;  /* 0x0000002e041a7981 */ /* 0x000ea8000c1e1900 */
[----:B------:R-:W3:Y:S01]  /*1150*/  LDG.E R3, desc[UR46][R4.64+0x4] ;  /* 0x0000042e04037981 */ /* 0x000ee2000c1e1900 */
[----:B--2---:R-:W-:Y:S02]  /*1160*/  R2UR UR4, R26 ;  /* 0x000000001a0472ca */ /* 0x004fe400000e0000 */
[----:B---3--:R-:W-:-:S13]  /*1170*/  R2UR UR5, R3 ;  /* 0x00000000030572ca */ /* 0x008fda00000e0000 */
[----:B------:R-:W-:-:S12]  /*1180*/  UIADD3 UR4, -UR4, UR5, URZ ;  /* 0x0000000504047290 */ /* 0x000fd8000fffe13f */
.L_x_132:
[----:B------:R-:W-:Y:S01]  /*1190*/  UIADD3 UR49, -UR49, UR4, URZ ;  /* 0x0000000431317290 */ /* 0x000fe2000fffe13f */
[----:B------:R-:W-:Y:S01]  /*11a0*/  CS2R R32, SRZ ;  /* 0x0000000000207805 */ /* 0x000fe2000001ff00 */
[----:B------:R-:W-:Y:S01]  /*11b0*/  UMOV UR45, UR40 ;  /* 0x00000028002d7c82 */ /* 0x000fe20008000000 */
[----:B------:R-:W-:Y:S01]  /*11c0*/  CS2R R26, SRZ ;  /* 0x00000000001a7805 */ /* 0x000fe2000001ff00 */
[----:B------:R-:W-:Y:S01]  /*11d0*/  UISETP.GE.AND UP0, UPT, UR49, 0x1, UPT ;  /* 0x000000013100788c */ /* 0x000fe2000bf06270 */
[----:B------:R-:W-:Y:S01]  /*11e0*/  CS2R R56, SRZ ;  /* 0x0000000000387805 */ /* 0x000fe2000001ff00 */
[----:B------:R-:W-:Y:S01]  /*11f0*/  UIADD3 UR4, UR49, 0x9f, URZ ;  /* 0x0000009f31047890 */ /* 0x000fe2000fffe03f */
[----:B------:R-:W-:Y:S01]  /*1200*/  IMAD.MOV.U32 R34, RZ, RZ, RZ ;  /* 0x000000ffff227224 */ /* 0x000fe200078e00ff */
[----:B------:R-:W-:Y:S02]  /*1210*/  CS2R R36, SRZ ;  /* 0x0000000000247805 */ /* 0x000fe4000001ff00 */
[----:B------:R-:W-:-:S02]  /*1220*/  CS2R R40, SRZ ;  /* 0x0000000000287805 */ /* 0x000fc4000001ff00 */
[----:B------:R-:W-:Y:S01]  /*1230*/  PLOP3.LUT P1, PT, PT, PT, UP0, 0x80, 0x0 ;  /* 0x000000000000781c */ /* 0x000fe20003f2f008 */
[----:B------:R-:W-:Y:S01]  /*1240*/  UIMAD.WIDE UR4, UR4, 0x66666667, URZ ;  /* 0x66666667040478a5 */ /* 0x000fe2000f8e023f */
[----:B------:R-:W-:Y:S02]  /*1250*/  CS2R R58, SRZ ;  /* 0x00000000003a7805 */ /* 0x000fe4000001ff00 */
[----:B------:R-:W-:Y:S02]  /*1260*/  CS2R R44, SRZ ;  /* 0x00000000002c7805 */ /* 0x000fe4000001ff00 */
[----:B------:R-:W-:Y:S01]  /*1270*/  CS2R R60, SRZ ;  /* 0x00000000003c7805 */ /* 0x000fe2000001ff00 */
[----:B------:R-:W-:-:S04]  /*1280*/  USHF.R.U32.HI UR48, URZ, 0x1f, UR5 ;  /* 0x0000001f3f307899 */ /* 0x000fc80008011605 */
[----:B------:R-:W-:Y:S02]  /*1290*/  ULEA.HI.SX32 UR48, UR5, UR48, 0x1a ;  /* 0x0000003005307291 */ /* 0x000fe4000f8fd23f */
[----:B------:R-:W-:Y:S10]  /*12a0*/  @!P1 BRA `(.L_x_133) ;  /* 0x0000006c006c9947 */ /* 0x000ff40003800000 */
[----:B------:R-:W0:Y:S01]  /*12b0*/  SHFL.IDX PT, R0, R22, RZ, 0x1f ;  /* 0x00001fff16007589 */ /* 0x000e2200000e0000 */
[----:B------:R-:W1:Y:S01]  /*12c0*/  S2UR UR8, SR_CgaCtaId ;  /* 0x00000000000879c3 */ /* 0x000e620000008800 */
[----:B------:R-:W-:Y:S01]  /*12d0*/  UMOV UR7, 0x400 ;  /* 0x0000040000077882 */ /* 0x000fe20000000000 */
[----:B0-----:R-:W-:Y:S01]  /*12e0*/  R2UR UR6, R0 ;  /* 0x00000000000672ca */ /* 0x001fe200000e0000 */
[----:B-1----:R-:W-:-:S12]  /*12f0*/  ULEA UR7, UR8, UR7, 0x18 ;  /* 0x0000000708077291 */ /* 0x002fd8000f8ec03f */
[----:B------:R-:W-:Y:S02]  /*1300*/  UIMAD.WIDE UR4, UR6, 0x55555556, URZ ;  /* 0x55555556060478a5 */ /* 0x000fe4000f8e023f */
[----:B------:R-:W-:Y:S02]  /*1310*/  UIADD3 UR4, UR7, 0xb000, URZ ;  /* 0x0000b00007047890 */ /* 0x000fe4000fffe03f */
[----:B------:R-:W-:Y:S02]  /*1320*/  ULEA.HI UR5, UR5, UR5, URZ, 0x1 ;  /* 0x0000000505057291 */ /* 0x000fe4000f8f083f */
[----:B------:R-:W-:Y:S02]  /*1330*/  ULOP3.LUT UP0, URZ, UR4, 0x9f, URZ, 0xc0, !UPT ;  /* 0x0000009f043f7892 */ /* 0x000fe4000f80c03f */
[----:B------:R-:W-:-:S04]  /*1340*/  UIMAD UR5, UR5, -0x3, UR6 ;  /* 0xfffffffd050578a4 */ /* 0x000fc8000f8e0206 */
[----:B------:R-:W-:Y:S01]  /*1350*/  PLOP3.LUT P0, PT, PT, PT, UP0, 0x80, 0x0 ;  /* 0x000000000000781c */ /* 0x000fe20003f0f008 */
[----:B------:R-:W-:-:S04]  /*1360*/  ULEA UR5, UR5, UR4, 0xc ;  /* 0x0000000405057291 */ /* 0x000fc8000f8e603f */
[----:B------:R-:W-:-:S04]  /*1370*/  USHF.R.U32.HI UR5, URZ, 0x4, UR5 ;  /* 0x000000043f057899 */ /* 0x000fc80008011605 */
[----:B------:R-:W-:-:S04]  /*1380*/  ULOP3.LUT UR50, UR5, 0x3fff, URZ, 0xc0, !UPT ;  /* 0x00003fff05327892 */ /* 0x000fc8000f8ec03f */
[----:B------:R-:W-:Y:S08]  /*1390*/  @!P0 BRA `(.L_x_134) ;  /* 0x0000000000408947 */ /* 0x000ff00003800000 */
        /* <DEDUP_REMOVED lines=8> */
[----:B------:R-:W-:Y:S01]  /*1420*/  MOV R12, 0x1 ;  /* 0x00000001000c7802 */ /* 0x000fe20000000f00 */
[----:B------:R-:W-:Y:S02]  /*1430*/  IMAD.U32 R6, RZ, RZ, UR4 ;  /* 0x00000004ff067e24 */ /* 0x000fe4000f8e00ff */
[----:B------:R-:W-:-:S02]  /*1440*/  IMAD.U32 R7, RZ, RZ, UR5 ;  /* 0x00000005ff077e24 */ /* 0x000fc4000f8e00ff */
[----:B------:R-:W-:Y:S02]  /*1450*/  IMAD.U32 R11, RZ, RZ, UR7 ;  /* 0x00000007ff0b7e24 */ /* 0x000fe4000f8e00ff */
[----:B------:R-:W-:Y:S02]  /*1460*/  IMAD.MOV.U32 R8, RZ, RZ, 0x70 ;  /* 0x00000070ff087424 */ /* 0x000fe400078e00ff */
[----:B0-----:R-:W-:-:S07]  /*1470*/  IMAD.MOV.U32 R13, RZ, RZ, RZ ;  /* 0x000000ffff0d7224 */ /* 0x001fce00078e00ff */
[----:B------:R-:W-:-:S07]  /*1480*/  LEPC R20, `(.L_x_134) ;  /* 0x000000001014794e */ /* 0x000fce0000000000 */
[----:B-1----:R-:W-:Y:S05]  /*1490*/  CALL.ABS.NOINC R2 ;  /* 0x0000000002007343 */ /* 0x002fea0003c00000 */
.L_x_134:
        /* <DEDUP_REMOVED lines=10> */
[----:B------:R-:W-:Y:S01]  /*1540*/  @UP0 ULDC.64 UR14, c[0x0][0x9a8] ;  /* 0x00026a00000e0ab9 */ /* 0x000fe20000000a00 */
[----:B------:R-:W-:Y:S01]  /*1550*/  @UP0 ULDC.64 UR18, c[0x0][0x9b0] ;  /* 0x00026c0000120ab9 */ /* 0x000fe20000000a00 */
[----:B------:R-:W-:Y:S01]  /*1560*/  @UP1 ULDC.64 UR16, c[0x0][0x9b8] ;  /* 0x00026e0000101ab9 */ /* 0x000fe20000000a00 */
[----:B------:R-:W-:Y:S02]  /*1570*/  @UP0 UIMAD UR8, UR43, UR14, URZ ;  /* 0x0000000e2b0802a4 */ /* 0x000fe4000f8e023f */
[----:B------:R-:W-:Y:S02]  /*1580*/  @UP1 UIMAD UR10, UR43, UR16, URZ ;  /* 0x000000102b0a12a4 */ /* 0x000fe4000f8e023f */
[----:B------:R-:W-:Y:S02]  /*1590*/  @UP0 UIMAD UR15, UR42, UR15, UR8 ;  /* 0x0000000f2a0f02a4 */ /* 0x000fe4000f8e0208 */
[----:B------:R-:W-:Y:S02]  /*15a0*/  @UP1 UIMAD.WIDE.U32 UR8, UR42, UR16, URZ ;  /* 0x000000102a0812a5 */ /* 0x000fe4000f8e003f */
[----:B------:R-:W-:-:S02]  /*15b0*/  @UP0 UIMAD.WIDE.U32 UR12, UR42, UR14, URZ ;  /* 0x0000000e2a0c02a5 */ /* 0x000fc4000f8e003f */
[----:B------:R-:W-:Y:S02]  /*15c0*/  @UP1 UIMAD UR16, UR42, UR17, UR10 ;  /* 0x000000112a1012a4 */ /* 0x000fe4000f8e020a */
[----:B------:R-:W-:Y:S02]  /*15d0*/  @UP1 USHF.R.S32.HI UR17, URZ, 0x1f, UR40 ;  /* 0x0000001f3f111899 */ /* 0x000fe40008011428 */
[----:B------:R-:W-:Y:S01]  /*15e0*/  @UP0 USHF.R.S32.HI UR14, URZ, 0x1f, UR40 ;  /* 0x0000001f3f0e0899 */ /* 0x000fe20008011428 */
[----:B------:R-:W-:Y:S01]  /*15f0*/  @UP1 ULDC.64 UR10, c[0x0][0x9c0] ;  /* 0x00027000000a1ab9 */ /* 0x000fe20000000a00 */
[----:B------:R-:W-:Y:S02]  /*1600*/  @UP0 UIADD3 UR13, UR13, UR15, URZ ;  /* 0x0000000f0d0d0290 */ /* 0x000fe4000fffe03f */
[----:B------:R-:W-:Y:S02]  /*1610*/  @UP1 UIMAD UR15, UR17, UR10, URZ ;  /* 0x0000000a110f12a4 */ /* 0x000fe4000f8e023f */
[----:B------:R-:W-:-:S02]  /*1620*/  @UP0 UIMAD UR14, UR14, UR18, URZ ;  /* 0x000000120e0e02a4 */ /* 0x000fc4000f8e023f */
[----:B------:R-:W-:Y:S02]  /*1630*/  @UP1 UIADD3 UR9, UR9, UR16, URZ ;  /* 0x0000001009091290 */ /* 0x000fe4000fffe03f */
[----:B------:R-:W-:Y:S02]  /*1640*/  @UP1 UIMAD UR15, UR40, UR11, UR15 ;  /* 0x0000000b280f12a4 */ /* 0x000fe4000f8e020f */
[----:B------:R-:W-:Y:S02]  /*1650*/  @UP0 UIMAD UR14, UR40, UR19, UR14 ;  /* 0x00000013280e02a4 */ /* 0x000fe4000f8e020e */
[----:B------:R-:W-:Y:S02]  /*1660*/  @UP0 UIMAD.WIDE.U32 UR12, UR40, UR18, UR12 ;  /* 0x00000012280c02a5 */ /* 0x000fe4000f8e000c */
[----:B------:R-:W-:Y:S02]  /*1670*/  @UP1 UIMAD.WIDE.U32 UR10, UR40, UR10, UR8 ;  /* 0x0000000a280a12a5 */ /* 0x000fe4000f8e0008 */
[----:B------:R-:W-:-:S02]  /*1680*/  @UP0 UIADD3 UR9, UR13, UR14, URZ ;  /* 0x0000000e0d090290 */ /* 0x000fc4000fffe03f */
[----:B------:R-:W-:Y:S02]  /*1690*/  @UP0 ULEA UR6, UP2, UR12, UR6, 0x2 ;  /* 0x000000060c060291 */ /* 0x000fe4000f84103f */
[----:B------:R-:W-:Y:S02]  /*16a0*/  @UP1 UIADD3 UR8, UR11, UR15, URZ ;  /* 0x0000000f0b081290 */ /* 0x000fe4000fffe03f */
[----:B------:R-:W-:Y:S02]  /*16b0*/  @UP1 ULEA UR4, UP3, UR10, UR4, 0x2 ;  /* 0x000000040a041291 */ /* 0x000fe4000f86103f */
[----:B------:R-:W-:Y:S01]  /*16c0*/  @UP0 ULEA.HI.X UR7, UR12, UR7, UR9, 0x2, UP2 ;  /* 0x000000070c070291 */ /* 0x000fe200090f1409 */
[----:B------:R-:W-:Y:S01]  /*16d0*/  IMAD.U32 R4, RZ, RZ, UR6 ;  /* 0x00000006ff047e24 */ /* 0x000fe2000f8e00ff */
[----:B------:R-:W-:Y:S02]  /*16e0*/  @UP1 ULEA.HI.X UR5, UR10, UR5, UR8, 0x2, UP3 ;  /* 0x000000050a051291 */ /* 0x000fe400098f1408 */
[----:B------:R-:W-:-:S02]  /*16f0*/  IMAD.U32 R6, RZ, RZ, UR4 ;  /* 0x00000004ff067e24 */ /* 0x000fc4000f8e00ff */
[----:B------:R-:W-:Y:S02]  /*1700*/  IMAD.U32 R5, RZ, RZ, UR7 ;  /* 0x00000007ff057e24 */ /* 0x000fe4000f8e00ff */
[----:B------:R-:W-:-:S03]  /*1710*/  IMAD.U32 R7, RZ, RZ, UR5 ;  /* 0x00000005ff077e24 */ /* 0x000fc6000f8e00ff */
[----:B------:R0:W2:Y:S04]  /*1720*/  @P0 LDG.E R9, desc[UR46][R4.64] ;  /* 0x0000002e04090981 */ /* 0x0000a8000c1e1900 */
[----:B------:R-:W2:Y:S01]  /*1730*/  @P1 LDG.E R0, desc[UR46][R6.64] ;  /* 0x0000002e06001981 */ /* 0x000ea2000c1e1900 */
[----:B------:R-:W1:Y:S01]  /*1740*/  S2UR UR5, SR_CgaCtaId ;  /* 0x00000000000579c3 */ /* 0x000e620000008800 */
[----:B------:R-:W-:Y:S01]  /*1750*/  ULEA.HI UR4, UR36, UR36, URZ, 0x1 ;  /* 0x0000002424047291 */ /* 0x000fe2000f8f083f */
[----:B------:R-:W-:-:S03]  /*1760*/  MOV R2, 0x400 ;  /* 0x0000040000027802 */ /* 0x000fc60000000f00 */
[----:B------:R-:W-:Y:S01]  /*1770*/  ULOP3.LUT UR4, UR4, 0xfffffffe, URZ, 0xc0, !UPT ;  /* 0xfffffffe04047892 */ /* 0x000fe2000f8ec03f */
[----:B0-----:R-:W-:-:S03]  /*1780*/  IMAD.U32 R4, RZ, RZ, UR41 ;  /* 0x00000029ff047e24 */ /* 0x001fc6000f8e00ff */
[----:B------:R-:W-:Y:S02]  /*1790*/  UIADD3 UR4, UR36, -UR4, URZ ;  /* 0x8000000424047290 */ /* 0x000fe4000fffe03f */
[----:B------:R-:W-:-:S04]  /*17a0*/  ISETP.NE.AND P0, PT, R4, 0x3, PT ;  /* 0x000000030400780c */ /* 0x000fc80003f05270 */
[----:B------:R-:W-:Y:S01]  /*17b0*/  MOV R11, UR4 ;  /* 0x00000004000b7c02 */ /* 0x000fe20008000f00 */
[----:B------:R-:W-:-:S03]  /*17c0*/  ULDC UR4, c[0x0][0x9d8] ;  /* 0x0002760000047ab9 */ /* 0x000fc60000000800 */
[----:B------:R-:W-:Y:S01]  /*17d0*/  SHF.L.U32 R11, R11, 0x1f, RZ ;  /* 0x0000001f0b0b7819 */ /* 0x000fe200000006ff */
[----:B-1----:R-:W-:-:S05]  /*17e0*/  IMAD.U32 R3, RZ, RZ, UR5 ;  /* 0x00000005ff037e24 */ /* 0x002fca000f8e00ff */
[----:B------:R-:W-:-:S04]  /*17f0*/  LEA R2, R3, R2, 0x18 ;  /* 0x0000000203027211 */ /* 0x000fc800078ec0ff */
[----:B------:R-:W0:Y:S01]  /*1800*/  SYNCS.PHASECHK.TRANS64.TRYWAIT P1, [R2+URZ+0x13200], R11 ;  /* 0x0132000b020075a7 */ /* 0x000e22000802017f */
[----:B--2---:R-:W-:-:S04]  /*1810*/  FMUL.FTZ R0, R9, R0 ;  /* 0x0000000009007220 */ /* 0x004fc80000410000 */
[----:B------:R-:W-:Y:S01]  /*1820*/  FMUL.FTZ R0, R0, UR4 ;  /* 0x0000000400007c20 */ /* 0x000fe20008410000 */
[----:B0-----:R-:W-:Y:S06]  /*1830*/  @!P1 BRA `(.L_x_135) ;  /* 0x000000cc00bc9947 */ /* 0x001fec0003800000 */
.L_x_257:
[----:B------:R-:W-:Y:S05]  /*1840*/  @!P0 BRA `(.L_x_136) ;  /* 0x0000000000048947 */ /* 0x000fea0003800000 */
[----:B------:R-:W-:Y:S01]  /*1850*/  BPT.TRAP 0x1 ;  /* 0x000000040000795c */ /* 0x000fe20000300000 */
.L_x_136:
[----:B------:R-:W-:Y:S02]  /*1860*/  IMAD.U32 R6, RZ, RZ, UR37 ;  /* 0x00000025ff067e24 */ /* 0x000fe4000f8e00ff */
[----:B------:R-:W-:-:S03]  /*1870*/  IMAD.U32 R5, RZ, RZ, UR39 ;  /* 0x00000027ff057e24 */ /* 0x000fc6000f8e00ff */
[----:B------:R-:W-:Y:S01]  /*1880*/  SHF.L.U32 R6, R6, 0x1f, RZ ;  /* 0x0000001f06067819 */ /* 0x000fe200000006ff */
[----:B------:R-:W-:-:S04]  /*1890*/  IMAD R5, R5, 0x8, R2 ;  /* 0x0000000805057824 */ /* 0x000fc800078e0202 */
[----:B------:R1:W2:Y:S01]  /*18a0*/  SYNCS.PHASECHK.TRANS64.TRYWAIT P1, [R5+URZ+0x13230], R6 ;  /* 0x01323006050075a7 */ /* 0x0002a2000802017f */
[----:B------:R-:W-:Y:S05]  /*18b0*/  @!P0 BRA `(.L_x_137) ;  /* 0x0000000000048947 */ /* 0x000fea0003800000 */
[----:B------:R-:W-:Y:S01]  /*18c0*/  BPT.TRAP 0x1 ;  /* 0x000000040000795c */ /* 0x000fe20000300000 */
.L_x_137:
[----:B------:R-:W3:Y:S01]  /*18d0*/  S2R R7, SR_TID.X ;  /* 0x0000000000077919 */ /* 0x000ee20000002100 */
[----:B------:R-:W-:-:S05]  /*18e0*/  VIADD R4, R2, 0xe000 ;  /* 0x0000e00002047836 */ /* 0x000fca0000000000 */
[----:B------:R-:W-:-:S04]  /*18f0*/  SHF.R.U32.HI R4, RZ, 0x4, R4 ;  /* 0x00000004ff047819 */ /* 0x000fc80000011604 */
[----:B------:R-:W-:Y:S02]  /*1900*/  LOP3.LUT R4, R4, 0x3fff, RZ, 0xc0, !PT ;  /* 0x00003fff04047812 */ /* 0x000fe400078ec0ff */
[----:B---3--:R-:W-:Y:S01]  /*1910*/  LOP3.LUT P2, RZ, R7, 0x7f, RZ, 0xc0, !PT ;  /* 0x0000007f07ff7812 */ /* 0x008fe2000784c0ff */
[----:B--2---:R-:W-:-:S12]  /*1920*/  @P1 BRA `(.L_x_138) ;  /* 0x0000000000081947 */ /* 0x004fd80003800000 */
[----:B------:R-:W2:Y:S02]  /*1930*/  SYNCS.PHASECHK.TRANS64.TRYWAIT P1, [R5+URZ+0x13230], R6 ;  /* 0x01323006050075a7 */ /* 0x000ea4000802017f */
[----:B--2---:R-:W-:Y:S05]  /*1940*/  @!P1 BRA `(.L_x_139) ;  /* 0x000000cc008c9947 */ /* 0x004fea0003800000 */
.L_x_138:
[----:B------:R-:W-:Y:S05]  /*1950*/  WARPSYNC.ALL ;  /* 0x0000000000007948 */ /* 0x000fea0003800000 */
[----:B------:R-:W-:Y:S01]  /*1960*/  IMAD.MOV.U32 R55, RZ, RZ, RZ ;  /* 0x000000ffff377224 */ /* 0x000fe200078e00ff */
[----:B------:R-:W-:-:S04]  /*1970*/  LOP3.LUT R4, R4, 0x10000, RZ, 0xfc, !PT ;  /* 0x0001000004047812 */ /* 0x000fc800078efcff */
        /* <DEDUP_REMOVED lines=8> */
[----:B------:R-:W3:Y:S01]  /*1a00*/  S2R R120, SR_TID.X ;  /* 0x0000000000787919 */ /* 0x000ee20000002100 */
[----:B------:R-:W-:-:S04]  /*1a10*/  UISETP.GE.AND UP0, UPT, UR49, 0xa1, UPT ;  /* 0x000000a13100788c */ /* 0x000fc8000bf06270 */
        /* <DEDUP_REMOVED lines=41> */
[C---:B-12---:R-:W-:Y:S01]  /*1cb0*/  FMUL.FTZ R6, R0.reuse, R106 ;  /* 0x0000006a00067220 */ /* 0x046fe20000410000 */
[C---:B------:R-:W-:Y:S01]  /*1cc0*/  FMUL.FTZ R7, R0.reuse, R107 ;  /* 0x0000006b00077220 */ /* 0x040fe20000410000 */
[----:B------:R-:W-:Y:S01]  /*1cd0*/  QGMMA.64x32x32.F32.E4M3.E4M3 R88, gdesc[UR4], R88, gsb0 ;  /* 0x00600000045879f3 */ /* 0x000fe20008000858 */
[----:B------:R-:W-:Y:S01]  /*1ce0*/  UIADD3 UR6, UR12, 0x102, URZ ;  /* 0x000001020c067890 */ /* 0x000fe2000fffe03f */
[----:B------:R-:W1:Y:S01]  /*1cf0*/  MUFU.TANH R51, R51 ;  /* 0x0000003300337308 */ /* 0x000e620000002400 */
[----:B------:R-:W-:Y:S01]  /*1d00*/  UMOV UR7, 0x80000020 ;  /* 0x8000002000077882 */ /* 0x000fe20000000000 */
[C---:B------:R-:W-:Y:S01]  /*1d10*/  FMUL.FTZ R54, R0.reuse, R109 ;  /* 0x0000006d00367220 */ /* 0x040fe20000410000 */
        /* <DEDUP_REMOVED lines=10> */
[----:B------:R-:W-:-:S03]  /*1dc0*/  FMUL.FTZ R10, R0, R114 ;  /* 0x00000072000a7220 */ /* 0x000fc60000410000 */
[----:B------:R-:W2:Y:S08]  /*1dd0*/  MUFU.TANH R53, R53 ;  /* 0x0000003500357308 */ /* 0x000eb00000002400 */
[----:B------:R-:W4:Y:S08]  /*1de0*/  MUFU.TANH R6, R6 ;  /* 0x0000000600067308 */ /* 0x000f300000002400 */
[----:B------:R-:W5:Y:S08]  /*1df0*/  MUFU.TANH R7, R7 ;  /* 0x0000000700077308 */ /* 0x000f700000002400 */
[----:B------:R-:W3:Y:S08]  /*1e00*/  MUFU.TANH R54, R54 ;  /* 0x0000003600367308 */ /* 0x000ef00000002400 */
[----:B------:R-:W3:Y:S08]  /*1e10*/  MUFU.TANH R8, R8 ;  /* 0x0000000800087308 */ /* 0x000ef00000002400 */
[----:B------:R-:W3:Y:S01]  /*1e20*/  MUFU.TANH R11, R11 ;  /* 0x0000000b000b7308 */ /* 0x000ee20000002400 */
[----:B------:R-:W-:-:S02]  /*1e30*/  WARPGROUP.DEPBAR.LE gsb0, 0x0 ;  /* 0x00008000000079c5 */ /* 0x000fc40000010000 */
[----:B------:R-:W-:Y:S01]  /*1e40*/  WARPGROUP.ARRIVE ;  /* 0x00000000000079c5 */ /* 0x000fe20000000000 */
[C---:B------:R-:W-:Y:S01]  /*1e50*/  FMUL.FTZ R21, R0.reuse, R93 ;  /* 0x0000005d00157220 */ /* 0x040fe20000410000 */
[C---:B------:R-:W-:Y:S01]  /*1e60*/  FMUL.FTZ R49, R0.reuse, R96 ;  /* 0x0000006000317220 */ /* 0x040fe20000410000 */
[C---:B------:R-:W-:Y:S02]  /*1e70*/  FMUL.FTZ R96, R0.reuse, R98 ;  /* 0x0000006200607220 */ /* 0x040fe40000410000 */
[----:B------:R-:W3:Y:S01]  /*1e80*/  MUFU.TANH R12, R12 ;  /* 0x0000000c000c7308 */ /* 0x000ee20000002400 */
        /* <DEDUP_REMOVED lines=15> */
[----:B------:R-:W3:Y:S01]  /*1f80*/  MUFU.TANH R106, R106 ;  /* 0x0000006a006a7308 */ /* 0x000ee20000002400 */
[C---:B------:R-:W-:Y:S01]  /*1f90*/  FMUL.FTZ R90, R0.reuse, R103 ;  /* 0x00000067005a7220 */ /* 0x040fe20000410000 */
[----:B------:R-:W-:-:S06]  /*1fa0*/  FMUL.FTZ R45, R0, R101 ;  /* 0x00000065002d7220 */ /* 0x000fcc0000410000 */
[----:B------:R-:W-:Y:S08]  /*1fb0*/  MUFU.TANH R14, R14 ;  /* 0x0000000e000e7308 */ /* 0x000ff00000002400 */
[----:B------:R-:W3:Y:S08]  /*1fc0*/  MUFU.TANH R105, R105 ;  /* 0x0000006900697308 */ /* 0x000ef00000002400 */
[----:B------:R-:W3:Y:S08]  /*1fd0*/  MUFU.TANH R21, R21 ;  /* 0x0000001500157308 */ /* 0x000ef00000002400 */
[----:B------:R-:W3:Y:S08]  /*1fe0*/  MUFU.TANH R96, R96 ;  /* 0x0000006000607308 */ /* 0x000ef00000002400 */
[----:B------:R-:W3:Y:S01]  /*1ff0*/  MUFU.TANH R20, R20 ;  /* 0x0000001400147308 */ /* 0x000ee20000002400 */
[----:B------:R-:W-:-:S02]  /*2000*/  WARPGROUP.DEPBAR.LE gsb0, 0x0 ;  /* 0x00008000000079c5 */ /* 0x000fc40000010000 */
[----:B------:R-:W-:Y:S01]  /*2010*/  WARPGROUP.ARRIVE ;  /* 0x00000000000079c5 */ /* 0x000fe20000000000 */
[C---:B------:R-:W-:Y:S01]  /*2020*/  FMUL.FTZ R42, R0.reuse, R73 ;  /* 0x00000049002a7220 */ /* 0x040fe20000410000 */
[C---:B------:R-:W-:Y:S01]  /*2030*/  FMUL.FTZ R93, R0.reuse, R74 ;  /* 0x0000004a005d7220 */ /* 0x040fe20000410000 */
[C---:B------:R-:W-:Y:S01]  /*2040*/  FMUL.FTZ R74, R0.reuse, R76 ;  /* 0x0000004c004a7220 */ /* 0x040fe20000410000 */
[C---:B------:R-:W-:Y:S01]  /*2050*/  FMUL.FTZ R76, R0.reuse, R83 ;  /* 0x00000053004c7220 */ /* 0x040fe20000410000 */
[----:B------:R-:W3:Y:S01]  /*2060*/  MUFU.TANH R9, R9 ;  /* 0x0000000900097308 */ /* 0x000ee20000002400 */
[----:B------:R-:W-:Y:S01]  /*2070*/  QGMMA.64x32x32.F32.E4M3.E4M3 R56, gdesc[UR4], R56, gsb0 ;  /* 0x00600000043879f3 */ /* 0x000fe20008000838 */
[----:B------:R-:W-:Y:S01]  /*2080*/  UIADD3 UR6, UR12, 0x202, URZ ;  /* 0x000002020c067890 */ /* 0x000fe2000fffe03f */
[C---:B------:R-:W-:Y:S01]  /*2090*/  FMUL.FTZ R47, R0.reuse, R85 ;  /* 0x00000055002f7220 */ /* 0x040fe20000410000 */
[----:B------:R-:W-:Y:S01]  /*20a0*/  UMOV UR7, 0x80000020 ;  /* 0x8000002000077882 */ /* 0x000fe20000000000 */
[C---:B------:R-:W-:Y:S01]  /*20b0*/  FMUL.FTZ R92, R0.reuse, R78 ;  /* 0x0000004e005c7220 */ /* 0x040fe20000410000 */
[C---:B------:R-:W-:Y:S01]  /*20c0*/  FMUL.FTZ R78, R0.reuse, R79 ;  /* 0x0000004f004e7220 */ /* 0x040fe20000410000 */
[C---:B------:R-:W-:Y:S01]  /*20d0*/  FMUL.FTZ R41, R0.reuse, R81 ;  /* 0x0000005100297220 */ /* 0x040fe20000410000 */
[----:B------:R-:W3:Y:S01]  /*20e0*/  MUFU.TANH R10, R10 ;  /* 0x0000000a000a7308 */ /* 0x000ee20000002400 */
        /* <DEDUP_REMOVED lines=8> */
[----:B------:R-:W-:-:S07]  /*2170*/  FMUL.FTZ R80, R0, R86 ;  /* 0x0000005600507220 */ /* 0x000fce0000410000 */
[----:B------:R-:W3:Y:S08]  /*2180*/  MUFU.TANH R95, R95 ;  /* 0x0000005f005f7308 */ /* 0x000ef00000002400 */
[----:B------:R-:W3:Y:S08]  /*2190*/  MUFU.TANH R104, R104 ;  /* 0x0000006800687308 */ /* 0x000ef00000002400 */
[----:B------:R-:W3:Y:S08]  /*21a0*/  MUFU.TANH R108, R108 ;  /* 0x0000006c006c7308 */ /* 0x000ef00000002400 */
[----:B------:R-:W-:Y:S08]  /*21b0*/  MUFU.TANH R44, R44 ;  /* 0x0000002c002c7308 */ /* 0x000ff00000002400 */
[----:B------:R-:W3:Y:S01]  /*21c0*/  MUFU.TANH R107, R107 ;  /* 0x0000006b006b7308 */ /* 0x000ee20000002400 */
[----:B------:R-:W-:-:S02]  /*21d0*/  WARPGROUP.DEPBAR.LE gsb0, 0x0 ;  /* 0x00008000000079c5 */ /* 0x000fc40000010000 */
[----:B------:R-:W-:Y:S01]  /*21e0*/  WARPGROUP.ARRIVE ;  /* 0x00000000000079c5 */ /* 0x000fe20000000000 */
[C---:B------:R-:W-:Y:S01]  /*21f0*/  FMUL.FTZ R73, R0.reuse, R56 ;  /* 0x0000003800497220 */ /* 0x040fe20000410000 */
[----:B------:R-:W-:Y:S01]  /*2200*/  MOV R56, UR48 ;  /* 0x0000003000387c02 */ /* 0x000fe20008000f00 */
[C---:B------:R-:W-:Y:S01]  /*2210*/  FMUL.FTZ R83, R0.reuse, R64 ;  /* 0x0000004000537220 */ /* 0x040fe20000410000 */
[C---:B------:R-:W-:Y:S01]  /*2220*/  FMUL.FTZ R85, R0.reuse, R65 ;  /* 0x0000004100557220 */ /* 0x040fe20000410000 */
[----:B------:R-:W-:Y:S01]  /*2230*/  FMUL.FTZ R48, R0, R57 ;  /* 0x0000003900307220 */ /* 0x000fe20000410000 */
[----:B------:R-:W-:Y:S01]  /*2240*/  QGMMA.64x32x32.F32.E4M3.E4M3 R24, gdesc[UR4], R24, gsb0 ;  /* 0x00600000041879f3 */ /* 0x000fe20008000818 */
[----:B------:R-:W-:Y:S02]  /*2250*/  IMAD R15, R56, -0xa0, R15 ;  /* 0xffffff60380f7824 */ /* 0x000fe400078e020f */
[C---:B------:R-:W-:Y:S01]  /*2260*/  FMUL.FTZ R79, R0.reuse, R58 ;  /* 0x0000003a004f7220 */ /* 0x040fe20000410000 */
[C---:B------:R-:W-:Y:S01]  /*2270*/  FMUL.FTZ R58, R0.reuse, R59 ;  /* 0x0000003b003a7220 */ /* 0x040fe20000410000 */
[C---:B------:R-:W-:Y:S01]  /*2280*/  FMUL.FTZ R82, R0.reuse, R60 ;  /* 0x0000003c00527220 */ /* 0x040fe20000410000 */
[C---:B------:R-:W-:Y:S01]  /*2290*/  FMUL.FTZ R87, R0.reuse, R66 ;  /* 0x0000004200577220 */ /* 0x040fe20000410000 */
[C---:B------:R-:W-:Y:S01]  /*22a0*/  ISETP.GT.AND P1, PT, R15.reuse, RZ, PT ;  /* 0x000000ff0f00720c */ /* 0x040fe20003f24270 */
[----:B------:R-:W3:Y:S01]  /*22b0*/  MUFU.TANH R43, R43 ;  /* 0x0000002b002b7308 */ /* 0x000ee20000002400 */
[C---:B------:R-:W-:Y:S01]  /*22c0*/  ISETP.GT.AND P2, PT, R15.reuse, 0x1, PT ;  /* 0x000000010f00780c */ /* 0x040fe20003f44270 */
[C---:B------:R-:W-:Y:S01]  /*22d0*/  FMUL.FTZ R61, R0.reuse, R61 ;  /* 0x0000003d003d7220 */ /* 0x040fe20000410000 */
[----:B------:R-:W-:Y:S01]  /*22e0*/  ISETP.GT.AND P3, PT, R15, 0x8, PT ;  /* 0x000000080f00780c */ /* 0x000fe20003f64270 */
[C---:B------:R-:W-:Y:S01]  /*22f0*/  FMUL.FTZ R97, R0.reuse, R67 ;  /* 0x0000004300617220 */ /* 0x040fe20000410000 */
[----:B-1----:R-:W-:Y:S01]  /*2300*/  FSEL R51, R51, -INF , P1 ;  /* 0xff80000033337808 */ /* 0x002fe20000800000 */
[----:B------:R-:W-:Y:S01]  /*2310*/  FMUL.FTZ R68, R0, R68 ;  /* 0x0000004400447220 */ /* 0x000fe20000410000 */
[----:B0-----:R-:W-:Y:S01]  /*2320*/  FSEL R52, R52, -INF , P2 ;  /* 0xff80000034347808 */ /* 0x001fe20001000000 */
[----:B------:R-:W0:Y:S01]  /*2330*/  MUFU.TANH R94, R94 ;  /* 0x0000005e005e7308 */ /* 0x000e220000002400 */
[----:B------:R-:W-:Y:S01]  /*2340*/  ISETP.GT.AND P4, PT, R15, 0x9, PT ;  /* 0x000000090f00780c */ /* 0x000fe20003f84270 */
[C---:B------:R-:W-:Y:S01]  /*2350*/  FMUL.FTZ R84, R0.reuse, R63 ;  /* 0x0000003f00547220 */ /* 0x040fe20000410000 */
[----:B--2---:R-:W-:Y:S01]  /*2360*/  FSEL R53, R53, -INF , P3 ;  /* 0xff80000035357808 */ /* 0x004fe20001800000 */
[C---:B------:R-:W-:Y:S01]  /*2370*/  FMUL.FTZ R62, R0.reuse, R62 ;  /* 0x0000003e003e7220 */ /* 0x040fe20000410000 */
[----:B------:R-:W-:Y:S01]  /*2380*/  FMNMX.FTZ R64, R51, R52, !PT ;  /* 0x0000003433407209 */ /* 0x000fe20007810000 */
[----:B------:R-:W-:Y:S01]  /*2390*/  FMUL.FTZ R86, R0, R70 ;  /* 0x0000004600567220 */ /* 0x000fe20000410000 */
[----:B----4-:R-:W-:Y:S01]  /*23a0*/  FSEL R6, R6, -INF , P1 ;  /* 0xff80000006067808 */ /* 0x010fe20000800000 */
[----:B------:R-:W1:Y:S01]  /*23b0*/  MUFU.TANH R109, R109 ;  /* 0x0000006d006d7308 */ /* 0x000e620000002400 */
[C---:B------:R-:W-:Y:S01]  /*23c0*/  ISETP.GT.AND P5, PT, R15.reuse, 0x10, PT ;  /* 0x000000100f00780c */ /* 0x040fe20003fa4270 */
[C---:B------:R-:W-:Y:S01]  /*23d0*/  FMUL.FTZ R98, R0.reuse, R71 ;  /* 0x0000004700627220 */ /* 0x040fe20000410000 */
[----:B------:R-:W-:Y:S01]  /*23e0*/  ISETP.GT.AND P1, PT, R15, 0x11, PT ;  /* 0x000000110f00780c */ /* 0x000fe20003f24270 */
[----:B------:R-:W-:Y:S01]  /*23f0*/  FMUL.FTZ R69, R0, R69 ;  /* 0x0000004500457220 */ /* 0x000fe20000410000 */
[----:B-----5:R-:W-:-:S02]  /*2400*/  FSEL R7, R7, -INF , P2 ;  /* 0xff80000007077808 */ /* 0x020fc40001000000 */
[----:B---3--:R-:W-:Y:S01]  /*2410*/  FSEL R54, R54, -INF , P4 ;  /* 0xff80000036367808 */ /* 0x008fe20002000000 */
[----:B------:R-:W2:Y:S01]  /*2420*/  MUFU.TANH R49, R49 ;  /* 0x0000003100317308 */ /* 0x000ea20000002400 */
[----:B------:R-:W-:Y:S02]  /*2430*/  FMNMX.FTZ R65, R53, R64, !PT ;  /* 0x0000004035417209 */ /* 0x000fe40007810000 */
[C---:B------:R-:W-:Y:S02]  /*2440*/  ISETP.GT.AND P2, PT, R15.reuse, 0x18, PT ;  /* 0x000000180f00780c */ /* 0x040fe40003f44270 */
[----:B------:R-:W-:Y:S02]  /*2450*/  FSEL R8, R8, -INF , P3 ;  /* 0xff80000008087808 */ /* 0x000fe40001800000 */
[----:B------:R-:W-:Y:S01]  /*2460*/  ISETP.GT.AND P3, PT, R15, 0x19, PT ;  /* 0x000000190f00780c */ /* 0x000fe20003f64270 */
[----:B------:R-:W3:Y:S01]  /*2470*/  MUFU.TANH R91, R91 ;  /* 0x0000005b005b7308 */ /* 0x000ee20000002400 */
[----:B------:R-:W-:-:S02]  /*2480*/  FSEL R56, R11, -INF , P5 ;  /* 0xff8000000b387808 */ /* 0x000fc40002800000 */
[----:B------:R-:W-:Y:S02]  /*2490*/  FSEL R57, R12, -INF , P1 ;  /* 0xff8000000c397808 */ /* 0x000fe40000800000 */
[----:B------:R-:W-:Y:S02]  /*24a0*/  FMNMX.FTZ R65, R54, R65, !PT ;  /* 0x0000004136417209 */ /* 0x000fe40007810000 */
[----:B------:R-:W-:Y:S01]  /*24b0*/  FSEL R12, R106, -INF , P2 ;  /* 0xff8000006a0c7808 */ /* 0x000fe20001000000 */
[----:B------:R-:W4:Y:S01]  /*24c0*/  MUFU.TANH R50, R50 ;  /* 0x0000003200327308 */ /* 0x000f220000002400 */
[----:B------:R-:W-:Y:S02]  /*24d0*/  FSEL R59, R13, -INF , P2 ;  /* 0xff8000000d3b7808 */ /* 0x000fe40001000000 */
[----:B------:R-:W-:Y:S02]  /*24e0*/  ISETP.GT.AND P2, PT, R15, 0x29, PT ;  /* 0x000000290f00780c */ /* 0x000fe40003f44270 */
[----:B------:R-:W-:-:S02]  /*24f0*/  FSEL R13, R105, -INF , P3 ;  /* 0xff800000690d7808 */ /* 0x000fc40001800000 */
[----:B------:R-:W-:Y:S01]  /*2500*/  FSEL R60, R14, -INF , P3 ;  /* 0xff8000000e3c7808 */ /* 0x000fe20001800000 */
[----:B------:R-:W5:Y:S01]  /*2510*/  MUFU.TANH R90, R90 ;  /* 0x0000005a005a7308 */ /* 0x000f620000002400 */
[----:B------:R-:W-:Y:S02]  /*2520*/  ISETP.GT.AND P3, PT, R15, 0x30, PT ;  /* 0x000000300f00780c */ /* 0x000fe40003f64270 */
[----:B------:R-:W-:Y:S02]  /*2530*/  FMNMX.FTZ R66, R56, R65, !PT ;  /* 0x0000004138427209 */ /* 0x000fe40007810000 */
[----:B------:R-:W-:Y:S01]  /*2540*/  FSEL R64, R21, -INF , P2 ;  /* 0xff80000015407808 */ /* 0x000fe20001000000 */
[----:B------:R-:W-:Y:S02]  /*2550*/  WARPGROUP.DEPBAR.LE gsb0, 0x0 ;  /* 0x00008000000079c5 */ /* 0x000fe40000010000 */
[----:B------:R-:W-:Y:S01]  /*2560*/  FSEL R21, R96, -INF , P3 ;  /* 0xff80000060157808 */ /* 0x000fe20001800000 */
[----:B------:R0:W-:Y:S01]  /*2570*/  MUFU.TANH R70, R61 ;  /* 0x0000003d00467308 */ /* 0x0001e20000002400 */
[----:B------:R-:W-:Y:S01]  /*2580*/  FSEL R11, R20, -INF , P1 ;  /* 0xff800000140b7808 */ /* 0x000fe20000800000 */
[C---:B------:R-:W-:Y:S01]  /*2590*/  FMUL.FTZ R28, R0.reuse, R28 ;  /* 0x0000001c001c7220 */ /* 0x040fe20000410000 */
[----:B------:R-:W-:Y:S01]  /*25a0*/  FMNMX.FTZ R96, R57, R66, !PT ;  /* 0x0000004239607209 */ /* 0x000fe20007810000 */
[C---:B------:R-:W-:Y:S01]  /*25b0*/  FMUL.FTZ R29, R0.reuse, R29 ;  /* 0x0000001d001d7220 */ /* 0x040fe20000410000 */
[----:B------:R-:W-:Y:S01]  /*25c0*/  ISETP.GT.AND P1, PT, R15, 0x28, PT ;  /* 0x000000280f00780c */ /* 0x000fe20003f24270 */
[C---:B------:R-:W-:Y:S01]  /*25d0*/  FMUL.FTZ R27, R0.reuse, R27 ;  /* 0x0000001b001b7220 */ /* 0x040fe20000410000 */
[----:B------:R-:W-:Y:S01]  /*25e0*/  FSEL R9, R9, -INF , P4 ;  /* 0xff80000009097808 */ /* 0x000fe20002000000 */
[----:B------:R1:W-:Y:S01]  /*25f0*/  MUFU.TANH R71, R62 ;  /* 0x0000003e00477308 */ /* 0x0003e20000002400 */
[----:B------:R-:W-:Y:S01]  /*2600*/  ISETP.GT.AND P4, PT, R15, 0x20, PT ;  /* 0x000000200f00780c */ /* 0x000fe20003f84270 */
[----:B------:R-:W-:Y:S01]  /*2610*/  FMUL.FTZ R101, R0, R38 ;  /* 0x0000002600657220 */ /* 0x000fe20000410000 */
[----:B------:R-:W-:-:S02]  /*2620*/  FMNMX.FTZ R67, R59, R96, !PT ;  /* 0x000000603b437209 */ /* 0x000fc40007810000 */
[----:B------:R-:W-:Y:S02]  /*2630*/  FSEL R10, R10, -INF , P5 ;  /* 0xff8000000a0a7808 */ /* 0x000fe40002800000 */
[----:B------:R-:W-:Y:S01]  /*2640*/  FSEL R63, R46, -INF , P1 ;  /* 0xff8000002e3f7808 */ /* 0x000fe20000800000 */
[----:B------:R-:W-:Y:S01]  /*2650*/  MUFU.TANH R89, R89 ;  /* 0x0000005900597308 */ /* 0x000fe20000002400 */
[----:B------:R-:W-:Y:S02]  /*2660*/  ISETP.GT.AND P5, PT, R15, 0x21, PT ;  /* 0x000000210f00780c */ /* 0x000fe40003fa4270 */
[----:B------:R-:W-:Y:S02]  /*2670*/  FSEL R46, R95, -INF , P2 ;  /* 0xff8000005f2e7808 */ /* 0x000fe40001000000 */
[----:B0-----:R-:W-:Y:S02]  /*2680*/  FSEL R61, R104, -INF , P4 ;  /* 0xff800000683d7808 */ /* 0x001fe40002000000 */
[----:B------:R-:W-:Y:S01]  /*2690*/  FSEL R14, R108, -INF , P4 ;  /* 0xff8000006c0e7808 */ /* 0x000fe20002000000 */
[----:B------:R0:W-:Y:S01]  /*26a0*/  MUFU.TANH R95, R68 ;  /* 0x00000044005f7308 */ /* 0x0001e20000002400 */
[----:B------:R-:W-:-:S02]  /*26b0*/  ISETP.GT.AND P4, PT, R15, 0x31, PT ;  /* 0x000000310f00780c */ /* 0x000fc40003f84270 */
[----:B------:R-:W-:Y:S02]  /*26c0*/  FSEL R20, R107, -INF , P5 ;  /* 0xff8000006b147808 */ /* 0x000fe40002800000 */
[----:B-1----:R-:W-:Y:S02]  /*26d0*/  FSEL R62, R44, -INF , P5 ;  /* 0xff8000002c3e7808 */ /* 0x002fe40002800000 */
[----:B------:R-:W-:Y:S01]  /*26e0*/  ISETP.GT.AND P5, PT, R15, 0x38, PT ;  /* 0x000000380f00780c */ /* 0x000fe20003fa4270 */
[----:B------:R-:W1:Y:S01]  /*26f0*/  MUFU.TANH R45, R45 ;  /* 0x0000002d002d7308 */ /* 0x000e620000002400 */
[----:B0-----:R-:W-:Y:S02]  /*2700*/  FMNMX.FTZ R68, R60, R67, !PT ;  /* 0x000000433c447209 */ /* 0x001fe40007810000 */
[----:B------:R-:W-:Y:S02]  /*2710*/  FSEL R66, R43, -INF , P4 ;  /* 0xff8000002b427808 */ /* 0x000fe40002000000 */
[----:B------:R-:W-:-:S02]  /*2720*/  FMNMX.FTZ R99, R61, R68, !PT ;  /* 0x000000443d637209 */ /* 0x000fc40007810000 */
[----:B------:R-:W-:Y:S01]  /*2730*/  FSEL R43, R94, -INF , P5 ;  /* 0xff8000005e2b7808 */ /* 0x000fe20002800000 */
[----:B------:R-:W0:Y:S01]  /*2740*/  MUFU.TANH R88, R88 ;  /* 0x0000005800587308 */ /* 0x000e220000002400 */
[----:B------:R-:W-:Y:S02]  /*2750*/  FMNMX.FTZ R94, R62, R99, !PT ;  /* 0x000000633e5e7209 */ /* 0x000fe40007810000 */
[----:B------:R-:W-:Y:S02]  /*2760*/  FSEL R44, R109, -INF , P1 ;  /* 0xff8000006d2c7808 */ /* 0x000fe40000800000 */
[----:B--2---:R-:W-:Y:S02]  /*2770*/  FSEL R65, R49, -INF , P3 ;  /* 0xff80000031417808 */ /* 0x004fe40001800000 */
[----:B------:R-:W-:Y:S01]  /*2780*/  ISETP.GT.AND P1, PT, R15, 0x39, PT ;  /* 0x000000390f00780c */ /* 0x000fe20003f24270 */
[----:B------:R-:W2:Y:S01]  /*2790*/  MUFU.TANH R78, R78 ;  /* 0x0000004e004e7308 */ /* 0x000ea20000002400 */
[----:B---3--:R-:W-:-:S02]  /*27a0*/  FSEL R49, R91, -INF , P4 ;  /* 0xff8000005b317808 */ /* 0x008fc40002000000 */
[----:B----4-:R-:W-:Y:S02]  /*27b0*/  FSEL R67, R50, -INF , P5 ;  /* 0xff80000032437808 */ /* 0x010fe40002800000 */
[----:B-----5:R-:W-:Y:S02]  /*27c0*/  FSEL R50, R90, -INF , P1 ;  /* 0xff8000005a327808 */ /* 0x020fe40000800000 */
[C---:B------:R-:W-:Y:S01]  /*27d0*/  ISETP.GT.AND P3, PT, R15.reuse, 0x41, PT ;  /* 0x000000410f00780c */ /* 0x040fe20003f64270 */
[----:B------:R3:W-:Y:S01]  /*27e0*/  MUFU.TANH R91, R69 ;  /* 0x00000045005b7308 */ /* 0x0007e20000002400 */
[----:B------:R-:W-:Y:S02]  /*27f0*/  ISETP.GT.AND P2, PT, R15, 0x40, PT ;  /* 0x000000400f00780c */ /* 0x000fe40003f44270 */
[----:B-1----:R-:W-:Y:S02]  /*2800*/  FSEL R68, R45, -INF , P1 ;  /* 0xff8000002d447808 */ /* 0x002fe40000800000 */
[----:B------:R-:W-:-:S02]  /*2810*/  ISETP.GT.AND P5, PT, R15, 0x49, PT ;  /* 0x000000490f00780c */ /* 0x000fc40003fa4270 */
[----:B0-----:R-:W-:Y:S01]  /*2820*/  FSEL R88, R88, -INF , P2 ;  /* 0xff80000058587808 */ /* 0x001fe20001000000 */
[----:B------:R0:W-:Y:S01]  /*2830*/  MUFU.TANH R90, R86 ;  /* 0x00000056005a7308 */ /* 0x0001e20000002400 */
[----:B---3--:R-:W-:Y:S01]  /*2840*/  FMNMX.FTZ R69, R63, R94, !PT ;  /* 0x0000005e3f457209 */ /* 0x008fe20007810000 */
[----:B------:R-:W-:Y:S01]  /*2850*/  FMUL.FTZ R94, R0, R24 ;  /* 0x00000018005e7220 */ /* 0x000fe20000410000 */
[----:B------:R-:W-:Y:S02]  /*2860*/  FSEL R24, R89, -INF , P3 ;  /* 0xff80000059187808 */ /* 0x000fe40001800000 */
[C---:B------:R-:W-:Y:S02]  /*2870*/  ISETP.GT.AND P1, PT, R15.reuse, 0x50, PT ;  /* 0x000000500f00780c */ /* 0x040fe40003f24270 */
[----:B------:R-:W-:Y:S01]  /*2880*/  ISETP.GT.AND P4, PT, R15, 0x48, PT ;  /* 0x000000480f00780c */ /* 0x000fe20003f84270 */
[----:B------:R-:W1:Y:S01]  /*2890*/  MUFU.TANH R42, R42 ;  /* 0x0000002a002a7308 */ /* 0x000e620000002400 */
[----:B0-----:R-:W-:-:S04]  /*28a0*/  FMNMX.FTZ R86, R64, R69, !PT ;  /* 0x0000004540567209 */ /* 0x001fc80007810000 */
[----:B------:R-:W-:Y:S01]  /*28b0*/  FMNMX.FTZ R89, R65, R86, !PT ;  /* 0x0000005641597209 */ /* 0x000fe20007810000 */
[----:B------:R-:W-:Y:S01]  /*28c0*/  FMUL.FTZ R86, R0, R25 ;  /* 0x0000001900567220 */ /* 0x000fe20000410000 */
[----:B--2---:R-:W-:Y:S01]  /*28d0*/  FSEL R25, R78, -INF , P5 ;  /* 0xff8000004e197808 */ /* 0x004fe20002800000 */
[----:B------:R-:W0:Y:S01]  /*28e0*/  MUFU.TANH R81, R81 ;  /* 0x0000005100517308 */ /* 0x000e220000002400 */
[----:B------:R-:W-:Y:S01]  /*28f0*/  FMNMX.FTZ R96, R66, R89, !PT ;  /* 0x0000005942607209 */ /* 0x000fe20007810000 */
[----:B------:R-:W-:-:S03]  /*2900*/  FMUL.FTZ R89, R0, R26 ;  /* 0x0000001a00597220 */ /* 0x000fc60000410000 */
[----:B------:R-:W-:-:S03]  /*2910*/  FMNMX.FTZ R99, R67, R96, !PT ;  /* 0x0000006043637209 */ /* 0x000fc60007810000 */
[----:B------:R-:W2:Y:S01]  /*2920*/  MUFU.TANH R74, R74 ;  /* 0x0000004a004a7308 */ /* 0x000ea20000002400 */
[----:B------:R-:W-:Y:S02]  /*2930*/  FMNMX.FTZ R99, R68, R99, !PT ;  /* 0x0000006344637209 */ /* 0x000fe40007810000 */
[----:B-1----:R-:W-:Y:S02]  /*2940*/  FSEL R69, R42, -INF , P3 ;  /* 0xff8000002a457808 */ /* 0x002fe40001800000 */
[----:B------:R-:W-:Y:S02]  /*2950*/  FMNMX.FTZ R78, R88, R99, !PT ;  /* 0x00000063584e7209 */ /* 0x000fe40007810000 */
[----:B------:R-:W-:Y:S01]  /*2960*/  ISETP.GT.AND P3, PT, R15, 0x58, PT ;  /* 0x000000580f00780c */ /* 0x000fe20003f64270 */
[----:B------:R-:W1:Y:S01]  /*2970*/  MUFU.TANH R40, R40 ;  /* 0x0000002800287308 */ /* 0x000e620000002400 */
[----:B0-----:R-:W-:Y:S02]  /*2980*/  FSEL R26, R81, -INF , P1 ;  /* 0xff800000511a7808 */ /* 0x001fe40000800000 */
[----:B------:R-:W-:-:S05]  /*2990*/  FMNMX.FTZ R81, R69, R78, !PT ;  /* 0x0000004e45517209 */ /* 0x000fca0007810000 */
[----:B------:R-:W0:Y:S01]  /*29a0*/  MUFU.TANH R93, R93 ;  /* 0x0000005d005d7308 */ /* 0x000e220000002400 */
[----:B--2---:R-:W-:-:S04]  /*29b0*/  FSEL R74, R74, -INF , P4 ;  /* 0xff8000004a4a7808 */ /* 0x004fc80002000000 */
[----:B------:R-:W-:-:S03]  /*29c0*/  FMNMX.FTZ R81, R74, R81, !PT ;  /* 0x000000514a517209 */ /* 0x000fc60007810000 */
[----:B------:R-:W2:Y:S01]  /*29d0*/  MUFU.TANH R75, R75 ;  /* 0x0000004b004b7308 */ /* 0x000ea20000002400 */
[----:B-1----:R-:W-:Y:S02]  /*29e0*/  FSEL R40, R40, -INF , P5 ;  /* 0xff80000028287808 */ /* 0x002fe40002800000 */
[----:B------:R-:W-:-:S05]  /*29f0*/  ISETP.GT.AND P5, PT, R15, 0x60, PT ;  /* 0x000000600f00780c */ /* 0x000fca0003fa4270 */
[----:B------:R-:W1:Y:S01]  /*2a00*/  MUFU.TANH R92, R92 ;  /* 0x0000005c005c7308 */ /* 0x000e620000002400 */
[----:B0-----:R-:W-:Y:S02]  /*2a10*/  FSEL R45, R93, -INF , P2 ;  /* 0xff8000005d2d7808 */ /* 0x001fe40001000000 */
[----:B------:R-:W-:-:S05]  /*2a20*/  ISETP.GT.AND P2, PT, R15, 0x51, PT ;  /* 0x000000510f00780c */ /* 0x000fca0003f44270 */
[----:B------:R-:W0:Y:S01]  /*2a30*/  MUFU.TANH R41, R41 ;  /* 0x0000002900297308 */ /* 0x000e220000002400 */
[----:B--2---:R-:W-:Y:S02]  /*2a40*/  FSEL R75, R75, -INF , P1 ;  /* 0xff8000004b4b7808 */ /* 0x004fe40000800000 */
[----:B------:R-:W-:-:S05]  /*2a50*/  ISETP.GT.AND P1, PT, R15, 0x61, PT ;  /* 0x000000610f00780c */ /* 0x000fca0003f24270 */
[----:B------:R-:W2:Y:S01]  /*2a60*/  MUFU.TANH R72, R72 ;  /* 0x0000004800487308 */ /* 0x000ea20000002400 */
[----:B-1----:R-:W-:Y:S02]  /*2a70*/  FSEL R42, R92, -INF , P4 ;  /* 0xff8000005c2a7808 */ /* 0x002fe40002000000 */
[----:B------:R-:W-:-:S05]  /*2a80*/  ISETP.GT.AND P4, PT, R15, 0x59, PT ;  /* 0x000000590f00780c */ /* 0x000fca0003f84270 */
[----:B------:R-:W1:Y:S01]  /*2a90*/  MUFU.TANH R47, R47 ;  /* 0x0000002f002f7308 */ /* 0x000e620000002400 */
[----:B0-----:R-:W-:-:S07]  /*2aa0*/  FSEL R78, R41, -INF , P2 ;  /* 0xff800000294e7808 */ /* 0x001fce0001000000 */
[----:B------:R-:W-:Y:S01]  /*2ab0*/  MUFU.TANH R73, R73 ;  /* 0x0000004900497308 */ /* 0x000fe20000002400 */
[----:B--2---:R-:W-:-:S07]  /*2ac0*/  FSEL R72, R72, -INF , P3 ;  /* 0xff80000048487808 */ /* 0x004fce0001800000 */
[----:B------:R0:W-:Y:S08]  /*2ad0*/  MUFU.TANH R96, R86 ;  /* 0x0000005600607308 */ /* 0x0001f00000002400 */
[----:B------:R-:W2:Y:S01]  /*2ae0*/  MUFU.TANH R76, R76 ;  /* 0x0000004c004c7308 */ /* 0x000ea20000002400 */
[----:B0-----:R-:W-:Y:S02]  /*2af0*/  FMNMX.FTZ R86, R40, R81, !PT ;  /* 0x0000005128567209 */ /* 0x001fe40007810000 */
[----:B-1----:R-:W-:-:S05]  /*2b00*/  FSEL R81, R47, -INF , P4 ;  /* 0xff8000002f517808 */ /* 0x002fca0002000000 */
[----:B------:R-:W0:Y:S08]  /*2b10*/  MUFU.TANH R48, R48 ;  /* 0x0000003000307308 */ /* 0x000e300000002400 */
[----:B------:R-:W-:Y:S01]  /*2b20*/  MUFU.TANH R92, R94 ;  /* 0x0000005e005c7308 */ /* 0x000fe20000002400 */
[----:B--2---:R-:W-:Y:S02]  /*2b30*/  FSEL R76, R76, -INF , P2 ;  /* 0xff8000004c4c7808 */ /* 0x004fe40001000000 */
[----:B------:R-:W-:-:S05]  /*2b40*/  ISETP.GT.AND P2, PT, R15, 0x68, PT ;  /* 0x000000680f00780c */ /* 0x000fca0003f44270 */
[----:B------:R1:W-:Y:S08]  /*2b50*/  MUFU.TANH R94, R89 ;  /* 0x00000059005e7308 */ /* 0x0003f00000002400 */
[----:B------:R-:W2:Y:S01]  /*2b60*/  MUFU.TANH R80, R80 ;  /* 0x0000005000507308 */ /* 0x000ea20000002400 */
[----:B-1----:R-:W-:Y:S02]  /*2b70*/  FMNMX.FTZ R89, R75, R86, !PT ;  /* 0x000000564b597209 */ /* 0x002fe40007810000 */
[----:B------:R-:W-:-:S02]  /*2b80*/  FSEL R86, R73, -INF , P5 ;  /* 0xff80000049567808 */ /* 0x000fc40002800000 */
[----:B------:R-:W-:Y:S02]  /*2b90*/  FMNMX.FTZ R89, R78, R89, !PT ;  /* 0x000000594e597209 */ /* 0x000fe40007810000 */
[----:B0-----:R-:W-:Y:S01]  /*2ba0*/  FSEL R73, R48, -INF , P1 ;  /* 0xff80000030497808 */ /* 0x001fe20000800000 */
[----:B------:R-:W0:Y:S01]  /*2bb0*/  MUFU.TANH R82, R82 ;  /* 0x0000005200527308 */ /* 0x000e220000002400 */
[----:B------:R-:W-:Y:S01]  /*2bc0*/  FMNMX.FTZ R100, R72, R89, !PT ;  /* 0x0000005948647209 */ /* 0x000fe20007810000 */
[----:B------:R-:W-:-:S03]  /*2bd0*/  FMUL.FTZ R48, R0, R30 ;  /* 0x0000001e00307220 */ /* 0x000fc60000410000 */
[----:B------:R-:W-:-:S03]  /*2be0*/  FMNMX.FTZ R89, R81, R100, !PT ;  /* 0x0000006451597209 */ /* 0x000fc60007810000 */
[----:B------:R-:W1:Y:S01]  /*2bf0*/  MUFU.TANH R77, R77 ;  /* 0x0000004d004d7308 */ /* 0x000e620000002400 */
[----:B------:R-:W-:Y:S02]  /*2c00*/  FMNMX.FTZ R30, R86, R89, !PT ;  /* 0x00000059561e7209 */ /* 0x000fe40007810000 */
[----:B--2---:R-:W-:Y:S02]  /*2c10*/  FSEL R80, R80, -INF , P3 ;  /* 0xff80000050507808 */ /* 0x004fe40001800000 */
[----:B------:R-:W-:-:S03]  /*2c20*/  ISETP.GT.AND P3, PT, R15, 0x69, PT ;  /* 0x000000690f00780c */ /* 0x000fc60003f64270 */
[----:B------:R-:W-:Y:S01]  /*2c30*/  MUFU.TANH R84, R84 ;  /* 0x0000005400547308 */ /* 0x000fe20000002400 */
[----:B0-----:R-:W-:-:S07]  /*2c40*/  FSEL R82, R82, -INF , P2 ;  /* 0xff80000052527808 */ /* 0x001fce0001000000 */
[----:B------:R-:W0:Y:S01]  /*2c50*/  MUFU.TANH R79, R79 ;  /* 0x0000004f004f7308 */ /* 0x000e220000002400 */
[----:B-1----:R-:W-:Y:S02]  /*2c60*/  FSEL R77, R77, -INF , P4 ;  /* 0xff8000004d4d7808 */ /* 0x002fe40002000000 */
[----:B------:R-:W-:-:S05]  /*2c70*/  ISETP.GT.AND P4, PT, R15, 0x70, PT ;  /* 0x000000700f00780c */ /* 0x000fca0003f84270 */
[----:B------:R-:W1:Y:S08]  /*2c80*/  MUFU.TANH R83, R83 ;  /* 0x0000005300537308 */ /* 0x000e700000002400 */
[----:B------:R-:W-:Y:S01]  /*2c90*/  MUFU.TANH R58, R58 ;  /* 0x0000003a003a7308 */ /* 0x000fe20000002400 */
[----:B0-----:R-:W-:Y:S02]  /*2ca0*/  FSEL R79, R79, -INF , P5 ;  /* 0xff8000004f4f7808 */ /* 0x001fe40002800000 */
[----:B------:R-:W-:-:S05]  /*2cb0*/  ISETP.GT.AND P5, PT, R15, 0x71, PT ;  /* 0x000000710f00780c */ /* 0x000fca0003fa4270 */
[----:B------:R-:W0:Y:S01]  /*2cc0*/  MUFU.TANH R85, R85 ;  /* 0x0000005500557308 */ /* 0x000e220000002400 */
[----:B-1----:R-:W-:-:S07]  /*2cd0*/  FSEL R83, R83, -INF , P4 ;  /* 0xff80000053537808 */ /* 0x002fce0002000000 */
[----:B------:R-:W1:Y:S08]  /*2ce0*/  MUFU.TANH R87, R87 ;  /* 0x0000005700577308 */ /* 0x000e700000002400 */
[----:B------:R2:W-:Y:S01]  /*2cf0*/  MUFU.TANH R47, R28 ;  /* 0x0000001c002f7308 */ /* 0x0005e20000002400 */
[----:B0-----:R-:W-:-:S07]  /*2d00*/  FSEL R85, R85, -INF , P5 ;  /* 0xff80000055557808 */ /* 0x001fce0002800000 */
[----:B------:R-:W0:Y:S01]  /*2d10*/  MUFU.TANH R93, R98 ;  /* 0x00000062005d7308 */ /* 0x000e220000002400 */
[----:B--2---:R-:W-:Y:S02]  /*2d20*/  FSEL R28, R71, -INF , P2 ;  /* 0xff800000471c7808 */ /* 0x004fe40001000000 */
[----:B------:R-:W-:Y:S02]  /*2d30*/  FMNMX.FTZ R71, R73, R30, !PT ;  /* 0x0000001e49477209 */ /* 0x000fe40007810000 */
[----:B-1----:R-:W-:Y:S02]  /*2d40*/  FSEL R30, R87, -INF , P4 ;  /* 0xff800000571e7808 */ /* 0x002fe40002000000 */
[----:B------:R-:W-:Y:S01]  /*2d50*/  FMNMX.FTZ R71, R82, R71, !PT ;  /* 0x0000004752477209 */ /* 0x000fe20007810000 */
[----:B------:R1:W-:Y:S01]  /*2d60*/  MUFU.TANH R98, R29 ;  /* 0x0000001d00627308 */ /* 0x0003e20000002400 */
[C---:B------:R-:W-:Y:S02]  /*2d70*/  ISETP.GT.AND P2, PT, R15.reuse, 0x79, PT ;  /* 0x000000790f00780c */ /* 0x040fe40003f44270 */
[----:B------:R-:W-:-:S02]  /*2d80*/  ISETP.GT.AND P4, PT, R15, 0x81, PT ;  /* 0x000000810f00780c */ /* 0x000fc40003f84270 */
[----:B------:R-:W-:Y:S02]  /*2d90*/  FSEL R89, R91, -INF , P2 ;  /* 0xff8000005b597808 */ /* 0x000fe40001000000 */
[----:B------:R-:W-:Y:S01]  /*2da0*/  FSEL R91, R96, -INF , P4 ;  /* 0xff800000605b7808 */ /* 0x000fe20002000000 */
[----:B------:R-:W2:Y:S01]  /*2db0*/  MUFU.TANH R97, R97 ;  /* 0x0000006100617308 */ /* 0x000ea20000002400 */
[----:B-1----:R-:W-:Y:S01]  /*2dc0*/  FSEL R29, R84, -INF , P3 ;  /* 0xff800000541d7808 */ /* 0x002fe20001800000 */
[----:B------:R-:W-:Y:S01]  /*2dd0*/  FMUL.FTZ R96, R0, R37 ;  /* 0x0000002500607220 */ /* 0x000fe20000410000 */
[----:B------:R-:W-:Y:S02]  /*2de0*/  FSEL R84, R70, -INF , P3 ;  /* 0xff80000046547808 */ /* 0x000fe40001800000 */
[----:B------:R-:W-:Y:S02]  /*2df0*/  ISETP.GT.AND P3, PT, R15, 0x80, PT ;  /* 0x000000800f00780c */ /* 0x000fe40003f64270 */
[----:B------:R-:W-:Y:S01]  /*2e00*/  FMNMX.FTZ R70, R84, R71, !PT ;  /* 0x0000004754467209 */ /* 0x000fe20007810000 */
[----:B------:R1:W-:Y:S01]  /*2e10*/  MUFU.TANH R41, R27 ;  /* 0x0000001b00297308 */ /* 0x0003e20000002400 */
[----:B------:R-:W-:Y:S01]  /*2e20*/  FMUL.FTZ R71, R0, R36 ;  /* 0x0000002400477220 */ /* 0x000fe20000410000 */
[----:B0-----:R-:W-:-:S02]  /*2e30*/  FSEL R36, R93, -INF , P2 ;  /* 0xff8000005d247808 */ /* 0x001fc40001000000 */
[----:B------:R-:W-:Y:S01]  /*2e40*/  FMNMX.FTZ R100, R83, R70, !PT ;  /* 0x0000004653647209 */ /* 0x000fe20007810000 */
[----:B------:R-:W-:Y:S01]  /*2e50*/  FMUL.FTZ R70, R0, R33 ;  /* 0x0000002100467220 */ /* 0x000fe20000410000 */
[----:B------:R-:W-:Y:S02]  /*2e60*/  ISETP.GT.AND P2, PT, R15, 0x90, PT ;  /* 0x000000900f00780c */ /* 0x000fe40003f44270 */
[----:B------:R-:W-:Y:S01]  /*2e70*/  FMNMX.FTZ R100, R85, R100, !PT ;  /* 0x0000006455647209 */ /* 0x000fe20007810000 */
[----:B------:R-:W-:Y:S01]  /*2e80*/  MUFU.TANH R48, R48 ;  /* 0x0000003000307308 */ /* 0x000fe20000002400 */
[----:B-1----:R-:W-:Y:S01]  /*2e90*/  FSEL R27, R58, -INF , P1 ;  /* 0xff8000003a1b7808 */ /* 0x002fe20000800000 */
[----:B------:R-:W-:Y:S01]  /*2ea0*/  FMUL.FTZ R58, R0, R32 ;  /* 0x00000020003a7220 */ /* 0x000fe20000410000 */
[----:B------:R-:W-:Y:S02]  /*2eb0*/  ISETP.GT.AND P1, PT, R15, 0x78, PT ;  /* 0x000000780f00780c */ /* 0x000fe40003f24270 */
[----:B--2---:R-:W-:-:S02]  /*2ec0*/  FSEL R32, R97, -INF , P5 ;  /* 0xff80000061207808 */ /* 0x004fc40002800000 */
[----:B------:R-:W-:Y:S01]  /*2ed0*/  FSEL R87, R95, -INF , P1 ;  /* 0xff8000005f577808 */ /* 0x000fe20000800000 */
[----:B------:R-:W0:Y:S01]  /*2ee0*/  MUFU.TANH R58, R58 ;  /* 0x0000003a003a7308 */ /* 0x000e220000002400 */
[----:B------:R-:W-:Y:S02]  /*2ef0*/  FSEL R33, R90, -INF , P1 ;  /* 0xff8000005a217808 */ /* 0x000fe40000800000 */
[----:B------:R-:W-:Y:S02]  /*2f00*/  FMNMX.FTZ R100, R87, R100, !PT ;  /* 0x0000006457647209 */ /* 0x000fe40007810000 */
[----:B------:R-:W-:Y:S02]  /*2f10*/  FSEL R90, R92, -INF , P3 ;  /* 0xff8000005c5a7808 */ /* 0x000fe40001800000 */
[----:B------:R-:W-:Y:S01]  /*2f20*/  FMNMX.FTZ R95, R89, R100, !PT ;  /* 0x00000064595f7209 */ /* 0x000fe20007810000 */
[----:B------:R-:W1:Y:S01]  /*2f30*/  MUFU.TANH R70, R70 ;  /* 0x0000004600467308 */ /* 0x000e620000002400 */
[----:B------:R-:W-:-:S02]  /*2f40*/  ISETP.GT.AND P5, PT, R15, 0x88, PT ;  /* 0x000000880f00780c */ /* 0x000fc40003fa4270 */
[----:B------:R-:W-:Y:S02]  /*2f50*/  FMNMX.FTZ R100, R90, R95, !PT ;  /* 0x0000005f5a647209 */ /* 0x000fe40007810000 */
[----:B------:R-:W-:Y:S02]  /*2f60*/  ISETP.GT.AND P1, PT, R15, 0x89, PT ;  /* 0x000000890f00780c */ /* 0x000fe40003f24270 */
[----:B------:R-:W-:Y:S01]  /*2f70*/  FSEL R92, R47, -INF , P5 ;  /* 0xff8000002f5c7808 */ /* 0x000fe20002800000 */
[----:B------:R-:W2:Y:S01]  /*2f80*/  MUFU.TANH R71, R71 ;  /* 0x0000004700477308 */ /* 0x000ea20000002400 */
[----:B------:R-:W-:Y:S01]  /*2f90*/  FMNMX.FTZ R37, R91, R100, !PT ;  /* 0x000000645b257209 */ /* 0x000fe20007810000 */
[----:B------:R-:W-:Y:S01]  /*2fa0*/  FMUL.FTZ R100, R0, R39 ;  /* 0x0000002700647220 */ /* 0x000fe20000410000 */
[----:B------:R-:W-:Y:S02]  /*2fb0*/  FSEL R93, R98, -INF , P1 ;  /* 0xff800000625d7808 */ /* 0x000fe40000800000 */
[----:B------:R-:W-:-:S02]  /*2fc0*/  FMNMX.FTZ R98, R92, R37, !PT ;  /* 0x000000255c627209 */ /* 0x000fc40007810000 */
[----:B------:R-:W-:Y:S01]  /*2fd0*/  FSEL R37, R94, -INF , P3 ;  /* 0xff8000005e257808 */ /* 0x000fe20001800000 */
[----:B------:R-:W3:Y:S01]  /*2fe0*/  MUFU.TANH R96, R96 ;  /* 0x0000006000607308 */ /* 0x000ee20000002400 */
[----:B------:R-:W-:Y:S02]  /*2ff0*/  ISETP.GT.AND P3, PT, R15, 0x91, PT ;  /* 0x000000910f00780c */ /* 0x000fe40003f64270 */
[----:B0-----:R-:W-:Y:S02]  /*3000*/  FSEL R95, R58, -INF , P2 ;  /* 0xff8000003a5f7808 */ /* 0x001fe40001000000 */
[----:B------:R-:W-:Y:S02]  /*3010*/  FMNMX.FTZ R98, R93, R98, !PT ;  /* 0x000000625d627209 */ /* 0x000fe40007810000 */
[----:B------:R-:W-:Y:S01]  /*3020*/  FSEL R41, R41, -INF , P4 ;  /* 0xff80000029297808 */ /* 0x000fe20002000000 */
[----:B------:R-:W0:Y:S01]  /*3030*/  MUFU.TANH R101, R101 ;  /* 0x0000006500657308 */ /* 0x000e220000002400 */
[----:B------:R-:W-:-:S02]  /*3040*/  ISETP.GT.AND P4, PT, R15, 0x98, PT ;  /* 0x000000980f00780c */ /* 0x000fc40003f84270 */
[----:B-1----:R-:W-:Y:S01]  /*3050*/  FSEL R94, R70, -INF , P3 ;  /* 0xff800000465e7808 */ /* 0x002fe20001800000 */
[C---:B------:R-:W-:Y:S01]  /*3060*/  FMUL.FTZ R70, R0.reuse, R31 ;  /* 0x0000001f00467220 */ /* 0x040fe20000410000 */
[----:B------:R-:W-:Y:S01]  /*3070*/  FMNMX.FTZ R97, R95, R98, !PT ;  /* 0x000000625f617209 */ /* 0x000fe20007810000 */
[----:B------:R-:W-:Y:S01]  /*3080*/  FMUL.FTZ R98, R0, R34 ;  /* 0x0000002200627220 */ /* 0x000fe20000410000 */
[----:B------:R-:W-:Y:S01]  /*3090*/  FSEL R47, R48, -INF , P5 ;  /* 0xff800000302f7808 */ /* 0x000fe20002800000 */
[----:B------:R-:W1:Y:S01]  /*30a0*/  MUFU.TANH R100, R100 ;  /* 0x0000006400647308 */ /* 0x000e620000002400 */
[----:B------:R-:W-:Y:S02]  /*30b0*/  ISETP.GT.AND P5, PT, R15, 0x99, PT ;  /* 0x000000990f00780c */ /* 0x000fe40003fa4270 */
[----:B--2---:R-:W-:Y:S01]  /*30c0*/  FSEL R99, R71, -INF , P4 ;  /* 0xff80000047637808 */ /* 0x004fe20002000000 */
[----:B------:R-:W-:Y:S01]  /*30d0*/  IMAD.U32 R71, RZ, RZ, UR21 ;  /* 0x00000015ff477e24 */ /* 0x000fe2000f8e00ff */
[----:B------:R-:W-:-:S02]  /*30e0*/  FMNMX.FTZ R48, R94, R97, !PT ;  /* 0x000000615e307209 */ /* 0x000fc40007810000 */
[----:B---3--:R-:W-:Y:S01]  /*30f0*/  FSEL R97, R96, -INF , P5 ;  /* 0xff80000060617808 */ /* 0x008fe20002800000 */
[----:B------:R-:W-:Y:S01]  /*3100*/  MUFU.TANH R70, R70 ;  /* 0x0000004600467308 */ /* 0x000fe20000002400 */
[----:B------:R-:W-:Y:S02]  /*3110*/  FMNMX.FTZ R48, R99, R48, !PT ;  /* 0x0000003063307209 */ /* 0x000fe40007810000 */
[----:B0-----:R-:W-:Y:S02]  /*3120*/  FSEL R101, R101, -INF , P4 ;  /* 0xff80000065657808 */ /* 0x001fe40002000000 */
[----:B------:R-:W-:-:S03]  /*3130*/  FMNMX.FTZ R48, R97, R48, !PT ;  /* 0x0000003061307209 */ /* 0x000fc60007810000 */
[----:B------:R-:W0:Y:S01]  /*3140*/  MUFU.TANH R98, R98 ;  /* 0x0000006200627308 */ /* 0x000e220000002400 */
[----:B-1----:R-:W-:Y:S01]  /*3150*/  FSEL R100, R100, -INF , P5 ;  /* 0xff80000064647808 */ /* 0x002fe20002800000 */
[----:B------:R-:W1:Y:S01]  /*3160*/  SHFL.BFLY PT, R15, R48, 0x2, 0x1f ;  /* 0x0c401f00300f7f89 */ /* 0x000e6200000e0000 */
[----:B0-----:R-:W-:Y:S02]  /*3170*/  FSEL R98, R98, -INF , P2 ;  /* 0xff80000062627808 */ /* 0x001fe40001000000 */
[----:B-1----:R-:W-:-:S05]  /*3180*/  FMNMX.FTZ R15, R48, R15, !PT ;  /* 0x0000000f300f7209 */ /* 0x002fca0007810000 */
[----:B------:R-:W0:Y:S02]  /*3190*/  SHFL.BFLY PT, R58, R15, 0x1, 0x1f ;  /* 0x0c201f000f3a7f89 */ /* 0x000e2400000e0000 */
[----:B0-----:R-:W-:-:S04]  /*31a0*/  FMNMX.FTZ R58, R15, R58, !PT ;  /* 0x0000003a0f3a7209 */ /* 0x001fc80007810000 */
[C---:B------:R-:W-:Y:S01]  /*31b0*/  FSETP.NEU.FTZ.AND P6, PT, R58.reuse, -INF , PT ;  /* 0xff8000003a00780b */ /* 0x040fe20003fdd000 */
[----:B------:R-:W-:-:S01]  /*31c0*/  FFMA.FTZ R96, R58, R71, -8 ;  /* 0xc10000003a607423 */ /* 0x000fc20000010047 */
[----:B------:R-:W-:-:S04]  /*31d0*/  FMUL.FTZ R71, R0, R35 ;  /* 0x0000002300477220 */ /* 0x000fc80000410000 */
[----:B------:R-:W-:Y:S02]  /*31e0*/  FSEL R96, R96, RZ, P6 ;  /* 0x000000ff60607208 */ /* 0x000fe40003000000 */
[----:B------:R-:W-:Y:S01]  /*31f0*/  MUFU.TANH R71, R71 ;  /* 0x0000004700477308 */ /* 0x000fe20000002400 */
[----:B------:R-:W-:Y:S02]  /*3200*/  LOP3.LUT P6, RZ, R120, 0x7f, RZ, 0xc0, !PT ;  /* 0x0000007f78ff7812 */ /* 0x000fe400078cc0ff */
        /* <DEDUP_REMOVED lines=15> */
[----:B------:R0:W-:Y:S01]  /*3300*/  MUFU.EX2 R51, R61 ;  /* 0x0000003d00337308 */ /* 0x0001e20000000800 */
[----:B------:R-:W-:-:S01]  /*3310*/  FFMA.FTZ R86, R86, UR21, -R96 ;  /* 0x0000001556567c23 */ /* 0x000fc20008010860 */
[----:B------:R-:W-:Y:S01]  /*3320*/  FMNMX.FTZ R53, R11, R54, !PT ;  /* 0x000000360b357209 */ /* 0x000fe20007810000 */
[----:B------:R-:W-:-:S01]  /*3330*/  FFMA.FTZ R54, R62, UR21, -R96 ;  /* 0x000000153e367c23 */ /* 0x000fc20008010860 */
[----:B------:R-:W-:-:S02]  /*3340*/  FFMA.FTZ R88, R88, UR21, -R96 ;  /* 0x0000001558587c23 */ /* 0x000fc40008010860 */
[----:B------:R-:W-:Y:S02]  /*3350*/  FMNMX.FTZ R56, R12, R53, !PT ;  /* 0x000000350c387209 */ /* 0x000fe40007810000 */
[----:B------:R-:W-:Y:S02]  /*3360*/  MUFU.EX2 R15, R15 ;  /* 0x0000000f000f7308 */ /* 0x000fe40000000800 */
[----:B------:R-:W-:Y:S01]  /*3370*/  FMNMX.FTZ R53, R13, R56, !PT ;  /* 0x000000380d357209 */ /* 0x000fe20007810000 */
[----:B------:R-:W-:-:S03]  /*3380*/  FFMA.FTZ R56, R64, UR21, -R96 ;  /* 0x0000001540387c23 */ /* 0x000fc60008010860 */
[----:B------:R-:W-:Y:S02]  /*3390*/  FMNMX.FTZ R57, R14, R53, !PT ;  /* 0x000000350e397209 */ /* 0x000fe40007810000 */
[----:B------:R-:W-:Y:S02]  /*33a0*/  MUFU.EX2 R53, R63 ;  /* 0x0000003f00357308 */ /* 0x000fe40000000800 */
[----:B------:R-:W-:-:S04]  /*33b0*/  FMNMX.FTZ R57, R20, R57, !PT ;  /* 0x0000003914397209 */ /* 0x000fc80007810000 */
        /* <DEDUP_REMOVED lines=8> */
[----:B------:R1:W-:Y:S02]  /*3440*/  MUFU.EX2 R60, R66 ;  /* 0x00000042003c7308 */ /* 0x0003e40000000800 */
[----:B------:R-:W-:Y:S01]  /*3450*/  FMNMX.FTZ R62, R50, R59, !PT ;  /* 0x0000003b323e7209 */ /* 0x000fe20007810000 */
[----:B------:R-:W-:-:S03]  /*3460*/  FFMA.FTZ R59, R67, UR21, -R96 ;  /* 0x00000015433b7c23 */ /* 0x000fc60008010860 */
[----:B0-----:R-:W-:Y:S01]  /*3470*/  FMNMX.FTZ R61, R45, R62, !PT ;  /* 0x0000003e2d3d7209 */ /* 0x001fe20007810000 */
[----:B------:R-:W-:-:S01]  /*3480*/  FFMA.FTZ R62, R68, UR21, -R96 ;  /* 0x00000015443e7c23 */ /* 0x000fc20008010860 */
[--C-:B------:R-:W-:Y:S01]  /*3490*/  FFMA.FTZ R68, R40, UR21, -R96.reuse ;  /* 0x0000001528447c23 */ /* 0x100fe20008010860 */
[----:B-1----:R-:W-:-:S01]  /*34a0*/  FFMA.FTZ R66, R69, UR21, -R96 ;  /* 0x0000001545427c23 */ /* 0x002fc20008010860 */
[----:B------:R-:W-:Y:S01]  /*34b0*/  FMNMX.FTZ R61, R24, R61, !PT ;  /* 0x0000003d183d7209 */ /* 0x000fe20007810000 */
[----:B------:R-:W0:Y:S03]  /*34c0*/  MUFU.EX2 R38, R38 ;  /* 0x0000002600267308 */ /* 0x000e260000000800 */
[----:B------:R-:W-:-:S04]  /*34d0*/  FMNMX.FTZ R64, R42, R61, !PT ;  /* 0x0000003d2a407209 */ /* 0x000fc80007810000 */
[----:B------:R-:W-:Y:S01]  /*34e0*/  FMNMX.FTZ R61, R25, R64, !PT ;  /* 0x00000040193d7209 */ /* 0x000fe20007810000 */
[----:B------:R-:W-:Y:S03]  /*34f0*/  MUFU.EX2 R35, R35 ;  /* 0x0000002300237308 */ /* 0x000fe60000000800 */
[----:B------:R-:W-:-:S04]  /*3500*/  FMNMX.FTZ R63, R26, R61, !PT ;  /* 0x0000003d1a3f7209 */ /* 0x000fc80007810000 */
[----:B------:R-:W-:Y:S01]  /*3510*/  FMNMX.FTZ R63, R76, R63, !PT ;  /* 0x0000003f4c3f7209 */ /* 0x000fe20007810000 */
[----:B------:R1:W-:Y:S01]  /*3520*/  MUFU.EX2 R61, R88 ;  /* 0x00000058003d7308 */ /* 0x0003e20000000800 */
[----:B0-----:R-:W-:Y:S02]  /*3530*/  F2FP.SATFINITE.E4M3.F32.PACK_AB_MERGE_C R152, R38, R31, RZ ;  /* 0x0000001f2698723e */ /* 0x001fe400048070ff */
[----:B------:R-:W-:Y:S01]  /*3540*/  FMNMX.FTZ R64, R80, R63, !PT ;  /* 0x0000003f50407209 */ /* 0x000fe20007810000 */
[----:B------:R-:W-:-:S01]  /*3550*/  FFMA.FTZ R63, R74, UR21, -R96 ;  /* 0x000000154a3f7c23 */ /* 0x000fc20008010860 */
[--C-:B------:R-:W-:Y:S01]  /*3560*/  FFMA.FTZ R74, R84, UR21, -R96.reuse ;  /* 0x00000015544a7c23 */ /* 0x100fe20008010860 */
[----:B------:R-:W-:-:S01]  /*3570*/  FFMA.FTZ R84, R89, UR21, -R96 ;  /* 0x0000001559547c23 */ /* 0x000fc20008010860 */
[----:B------:R-:W-:Y:S01]  /*3580*/  FMNMX.FTZ R64, R77, R64, !PT ;  /* 0x000000404d407209 */ /* 0x000fe20007810000 */
[----:B------:R-:W-:Y:S01]  /*3590*/  MUFU.EX2 R48, R48 ;  /* 0x0000003000307308 */ /* 0x000fe20000000800 */
[----:B-1----:R-:W-:-:S01]  /*35a0*/  FFMA.FTZ R88, R93, UR21, -R96 ;  /* 0x000000155d587c23 */ /* 0x002fc20008010860 */
[----:B------:R-:W-:Y:S01]  /*35b0*/  FFMA.FTZ R89, R99, UR21, -R96 ;  /* 0x0000001563597c23 */ /* 0x000fe20008010860 */
[----:B------:R-:W-:-:S02]  /*35c0*/  FMNMX.FTZ R64, R79, R64, !PT ;  /* 0x000000404f407209 */ /* 0x000fc40007810000 */
[----:B------:R-:W-:Y:S02]  /*35d0*/  F2FP.SATFINITE.E4M3.F32.PACK_AB_MERGE_C R152, R34, R15, R152 ;  /* 0x0000000f2298723e */ /* 0x000fe40004807098 */
[----:B------:R-:W-:Y:S01]  /*35e0*/  FMNMX.FTZ R65, R27, R64, !PT ;  /* 0x000000401b417209 */ /* 0x000fe20007810000 */
[----:B------:R-:W-:Y:S03]  /*35f0*/  MUFU.EX2 R39, R39 ;  /* 0x0000002700277308 */ /* 0x000fe60000000800 */
[----:B------:R-:W-:-:S04]  /*3600*/  FMNMX.FTZ R40, R28, R65, !PT ;  /* 0x000000411c287209 */ /* 0x000fc80007810000 */
[----:B------:R-:W-:Y:S01]  /*3610*/  FMNMX.FTZ R65, R29, R40, !PT ;  /* 0x000000281d417209 */ /* 0x000fe20007810000 */
[----:B------:R-:W-:-:S01]  /*3620*/  FFMA.FTZ R40, R75, UR21, -R96 ;  /* 0x000000154b287c23 */ /* 0x000fc20008010860 */
[----:B------:R-:W-:Y:S01]  /*3630*/  FSEL R75, R70, -INF , P1 ;  /* 0xff800000464b7808 */ /* 0x000fe20000800000 */
[----:B------:R-:W0:Y:S01]  /*3640*/  MUFU.EX2 R52, R52 ;  /* 0x0000003400347308 */ /* 0x000e220000000800 */
[----:B------:R-:W-:Y:S01]  /*3650*/  FMNMX.FTZ R65, R30, R65, !PT ;  /* 0x000000411e417209 */ /* 0x000fe20007810000 */
[--C-:B------:R-:W-:Y:S01]  /*3660*/  FFMA.FTZ R70, R81, UR21, -R96.reuse ;  /* 0x0000001551467c23 */ /* 0x100fe20008010860 */
[----:B------:R-:W-:-:S01]  /*3670*/  FFMA.FTZ R81, R87, UR21, -R96 ;  /* 0x0000001557517c23 */ /* 0x000fc20008010860 */
[--C-:B------:R-:W-:Y:S01]  /*3680*/  FFMA.FTZ R87, R95, UR21, -R96.reuse ;  /* 0x000000155f577c23 */ /* 0x100fe20008010860 */
[----:B------:R-:W-:Y:S01]  /*3690*/  FMNMX.FTZ R64, R32, R65, !PT ;  /* 0x0000004120407209 */ /* 0x000fe20007810000 */
[----:B------:R-:W-:Y:S01]  /*36a0*/  FFMA.FTZ R65, R78, UR21, -R96 ;  /* 0x000000154e417c23 */ /* 0x000fe20008010860 */
[----:B------:R-:W-:Y:S01]  /*36b0*/  FSEL R78, R71, -INF , P3 ;  /* 0xff800000474e7808 */ /* 0x000fe20001800000 */
[----:B------:R-:W-:Y:S01]  /*36c0*/  MUFU.EX2 R54, R54 ;  /* 0x0000003600367308 */ /* 0x000fe20000000800 */
[----:B------:R-:W-:-:S04]  /*36d0*/  FMNMX.FTZ R67, R33, R64, !PT ;  /* 0x0000004021437209 */ /* 0x000fc80007810000 */
[----:B------:R-:W-:Y:S01]  /*36e0*/  FMNMX.FTZ R64, R36, R67, !PT ;  /* 0x0000004324407209 */ /* 0x000fe20007810000 */
[----:B------:R-:W-:-:S01]  /*36f0*/  FFMA.FTZ R67, R72, UR21, -R96 ;  /* 0x0000001548437c23 */ /* 0x000fc20008010860 */
[--C-:B------:R-:W-:Y:S01]  /*3700*/  FFMA.FTZ R72, R73, UR21, -R96.reuse ;  /* 0x0000001549487c23 */ /* 0x100fe20008010860 */
[----:B------:R-:W-:-:S01]  /*3710*/  FFMA.FTZ R73, R83, UR21, -R96 ;  /* 0x0000001553497c23 */ /* 0x000fc20008010860 */
[----:B------:R-:W-:Y:S01]  /*3720*/  FMNMX.FTZ R64, R37, R64, !PT ;  /* 0x0000004025407209 */ /* 0x000fe20007810000 */
[----:B------:R-:W-:-:S01]  /*3730*/  FFMA.FTZ R83, R90, UR21, -R96 ;  /* 0x000000155a537c23 */ /* 0x000fc20008010860 */
[----:B------:R-:W-:Y:S01]  /*3740*/  FFMA.FTZ R90, R94, UR21, -R96 ;  /* 0x000000155e5a7c23 */ /* 0x000fe20008010860 */
[----:B------:R-:W1:Y:S01]  /*3750*/  MUFU.EX2 R56, R56 ;  /* 0x0000003800387308 */ /* 0x000e620000000800 */
[----:B------:R-:W-:Y:S02]  /*3760*/  FMNMX.FTZ R64, R41, R64, !PT ;  /* 0x0000004029407209 */ /* 0x000fe40007810000 */
[----:B0-----:R-:W-:-:S02]  /*3770*/  F2FP.SATFINITE.E4M3.F32.PACK_AB_MERGE_C R154, R52, R39, RZ ;  /* 0x00000027349a723e */ /* 0x001fc400048070ff */
[----:B------:R-:W-:Y:S02]  /*3780*/  FMNMX.FTZ R64, R47, R64, !PT ;  /* 0x000000402f407209 */ /* 0x000fe40007810000 */
[----:B------:R-:W-:Y:S01]  /*3790*/  F2FP.SATFINITE.E4M3.F32.PACK_AB_MERGE_C R154, R48, R35, R154 ;  /* 0x00000023309a723e */ /* 0x000fe2000480709a */
[----:B------:R-:W-:Y:S01]  /*37a0*/  MUFU.EX2 R57, R57 ;  /* 0x0000003900397308 */ /* 0x000fe20000000800 */
[----:B------:R-:W-:-:S04]  /*37b0*/  FMNMX.FTZ R69, R75, R64, !PT ;  /* 0x000000404b457209 */ /* 0x000fc80007810000 */
[----:B------:R-:W-:-:S03]  /*37c0*/  FMNMX.FTZ R71, R98, R69, !PT ;  /* 0x0000004562477209 */ /* 0x000fc60007810000 */
[----:B------:R0:W-:Y:S01]  /*37d0*/  MUFU.EX2 R69, R86 ;  /* 0x0000005600457308 */ /* 0x0001e20000000800 */
[----:B------:R-:W-:Y:S02]  /*37e0*/  FMNMX.FTZ R64, R78, R71, !PT ;  /* 0x000000474e407209 */ /* 0x000fe40007810000 */
[----:B-1----:R-:W-:Y:S02]  /*37f0*/  F2FP.SATFINITE.E4M3.F32.PACK_AB_MERGE_C R148, R56, R53, RZ ;  /* 0x000000353894723e */ /* 0x002fe400048070ff */
[----:B------:R-:W-:Y:S02]  /*3800*/  FMNMX.FTZ R71, R101, R64, !PT ;  /* 0x0000004065477209 */ /* 0x000fe40007810000 */
[----:B------:R-:W-:Y:S01]  /*3810*/  F2FP.SATFINITE.E4M3.F32.PACK_AB_MERGE_C R148, R54, R51, R148 ;  /* 0x000000333694723e */ /* 0x000fe20004807094 */
[----:B------:R-:W-:Y:S01]  /*3820*/  MUFU.EX2 R59, R59 ;  /* 0x0000003b003b7308 */ /* 0x000fe20000000800 */
[----:B------:R-:W-:Y:S01]  /*3830*/  FMNMX.FTZ R64, R100, R71, !PT ;  /* 0x0000004764407209 */ /* 0x000fe20007810000 */
[----:B0-----:R-:W-:Y:S01]  /*3840*/  FFMA.FTZ R86, R91, UR21, -R96 ;  /* 0x000000155b567c23 */ /* 0x001fe20008010860 */
[----:B------:R-:W-:-:S02]  /*3850*/  IMAD.U32 R91, RZ, RZ, UR21 ;  /* 0x00000015ff5b7e24 */ /* 0x000fc4000f8e00ff */
[--C-:B------:R-:W-:Y:S01]  /*3860*/  FFMA.FTZ R71, R82, UR21, -R96.reuse ;  /* 0x0000001552477c23 */ /* 0x100fe20008010860 */
[----:B------:R-:W-:-:S01]  /*3870*/  FFMA.FTZ R82, R85, UR21, -R96 ;  /* 0x0000001555527c23 */ /* 0x000fc20008010860 */
[----:B------:R-:W0:Y:S01]  /*3880*/  SHFL.BFLY PT, R103, R64, 0x2, 0x1f ;  /* 0x0c401f0040677f89 */ /* 0x000e2200000e0000 */
[----:B------:R-:W-:-:S01]  /*3890*/  FFMA.FTZ R85, R92, UR21, -R96 ;  /* 0x000000155c557c23 */ /* 0x000fc20008010860 */
[----:B------:R-:W-:Y:S01]  /*38a0*/  FFMA.FTZ R92, R97, UR21, -R96 ;  /* 0x00000015615c7c23 */ /* 0x000fe20008010860 */
[----:B------:R-:W1:Y:S08]  /*38b0*/  MUFU.EX2 R62, R62 ;  /* 0x0000003e003e7308 */ /* 0x000e700000000800 */
[----:B------:R-:W-:Y:S08]  /*38c0*/  MUFU.EX2 R66, R66 ;  /* 0x0000004200427308 */ /* 0x000ff00000000800 */
[----:B------:R-:W-:Y:S01]  /*38d0*/  MUFU.EX2 R63, R63 ;  /* 0x0000003f003f7308 */ /* 0x000fe20000000800 */
[----:B-1----:R-:W-:-:S02]  /*38e0*/  F2FP.SATFINITE.E4M3.F32.PACK_AB_MERGE_C R150, R62, R59, RZ ;  /* 0x0000003b3e96723e */ /* 0x002fc400048070ff */
[----:B0-----:R-:W-:Y:S02]  /*38f0*/  FMNMX.FTZ R103, R64, R103, !PT ;  /* 0x0000006740677209 */ /* 0x001fe40007810000 */
[----:B------:R-:W-:-:S03]  /*3900*/  F2FP.SATFINITE.E4M3.F32.PACK_AB_MERGE_C R150, R60, R57, R150 ;  /* 0x000000393c96723e */ /* 0x000fc60004807096 */
[----:B------:R-:W0:Y:S01]  /*3910*/  MUFU.EX2 R68, R68 ;  /* 0x0000004400447308 */ /* 0x000e220000000800 */
[----:B------:R-:W1:Y:S07]  /*3920*/  SHFL.BFLY PT, R64, R103, 0x1, 0x1f ;  /* 0x0c201f0067407f89 */ /* 0x000e6e00000e0000 */
[----:B------:R-:W-:Y:S08]  /*3930*/  MUFU.EX2 R40, R40 ;  /* 0x0000002800287308 */ /* 0x000ff00000000800 */
[----:B------:R-:W-:Y:S01]  /*3940*/  MUFU.EX2 R65, R65 ;  /* 0x0000004100417308 */ /* 0x000fe20000000800 */
[----:B0-----:R-:W-:-:S04]  /*3950*/  F2FP.SATFINITE.E4M3.F32.PACK_AB_MERGE_C R136, R68, R63, RZ ;  /* 0x0000003f4488723e */ /* 0x001fc800048070ff */
[----:B------:R-:W-:-:S03]  /*3960*/  F2FP.SATFINITE.E4M3.F32.PACK_AB_MERGE_C R136, R66, R61, R136 ;  /* 0x0000003d4288723e */ /* 0x000fc60004807088 */
[----:B------:R-:W-:Y:S01]  /*3970*/  MUFU.EX2 R67, R67 ;  /* 0x0000004300437308 */ /* 0x000fe20000000800 */
[----:B-1----:R-:W-:-:S04]  /*3980*/  FMNMX.FTZ R64, R103, R64, !PT ;  /* 0x0000004067407209 */ /* 0x002fc80007810000 */
[C---:B------:R-:W-:Y:S01]  /*3990*/  FSETP.NEU.FTZ.AND P1, PT, R64.reuse, -INF , PT ;  /* 0xff8000004000780b */ /* 0x040fe20003f3d000 */
[----:B------:R-:W-:-:S02]  /*39a0*/  FFMA.FTZ R91, R64, R91, -8 ;  /* 0xc1000000405b7423 */ /* 0x000fc4000001005b */
[----:B------:R-:W-:Y:S03]  /*39b0*/  MUFU.EX2 R70, R70 ;  /* 0x0000004600467308 */ /* 0x000fe60000000800 */
[----:B------:R-:W-:Y:S02]  /*39c0*/  FSEL R91, R91, RZ, P1 ;  /* 0x000000ff5b5b7208 */ /* 0x000fe40000800000 */
[----:B------:R-:W-:-:S03]  /*39d0*/  PLOP3.LUT P1, PT, PT, PT, UP0, 0x80, 0x0 ;  /* 0x000000000000781c */ /* 0x000fc60003f2f008 */
        /* <DEDUP_REMOVED lines=18> */
[--C-:B------:R-:W-:Y:S01]  /*3b00*/  FFMA.FTZ R49, R50, UR21, -R91.reuse ;  /* 0x0000001532317c23 */ /* 0x100fe2000801085b */
[----:B------:R-:W-:-:S01]  /*3b10*/  FFMA.FTZ R25, R26, UR21, -R91 ;  /* 0x000000151a197c23 */ /* 0x000fc2000801085b */
[----:B------:R-:W-:Y:S01]  /*3b20*/  FFMA.FTZ R26, R76, UR21, -R91 ;  /* 0x000000154c1a7c23 */ /* 0x000fe2000801085b */
[----:B------:R-:W-:-:S01]  /*3b30*/  FADD.FTZ R50, R15, R34 ;  /* 0x000000220f327221 */ /* 0x000fc20000010000 */
[--C-:B------:R-:W-:Y:S01]  /*3b40*/  FFMA.FTZ R13, R13, UR21, -R91.reuse ;  /* 0x000000150d0d7c23 */ /* 0x100fe2000801085b */
[----:B------:R-:W-:-:S01]  /*3b50*/  FFMA.FTZ R95, R46, UR21, -R91 ;  /* 0x000000152e5f7c23 */ /* 0x000fc2000801085b */
[----:B------:R-:W1:Y:S01]  /*3b60*/  MUFU.EX2 R93, R93 ;  /* 0x0000005d005d7308 */ /* 0x000e620000000800 */
[----:B------:R-:W-:-:S01]  /*3b70*/  FADD.FTZ R97, R31, R50 ;  /* 0x000000321f617221 */ /* 0x000fc20000010000 */
[--C-:B------:R-:W-:Y:S01]  /*3b80*/  FFMA.FTZ R46, R80, UR21, -R91.reuse ;  /* 0x00000015502e7c23 */ /* 0x100fe2000801085b */
[----:B------:R-:W-:-:S01]  /*3b90*/  FFMA.FTZ R79, R79, UR21, -R91 ;  /* 0x000000154f4f7c23 */ /* 0x000fc2000801085b */
[----:B------:R-:W-:-:S02]  /*3ba0*/  @!P6 VIADD R50, R5, 0x13240 ;  /* 0x000132400532e836 */ /* 0x000fc40000000000 */
[----:B------:R-:W-:-:S01]  /*3bb0*/  FFMA.FTZ R24, R24, UR21, -R91 ;  /* 0x0000001518187c23 */ /* 0x000fc2000801085b */
        /* <DEDUP_REMOVED lines=23> */
[----:B------:R-:W-:-:S01]  /*3d30*/  FFMA.FTZ R29, R30, UR21, -R91 ;  /* 0x000000151e1d7c23 */ /* 0x000fc2000801085b */
[----:B------:R-:W-:Y:S01]  /*3d40*/  FFMA.FTZ R30, R32, UR21, -R91 ;  /* 0x00000015201e7c23 */ /* 0x000fe2000801085b */
[----:B------:R-:W-:Y:S01]  /*3d50*/  F2FP.SATFINITE.E4M3.F32.PACK_AB_MERGE_C R93, R94, R93, RZ ;  /* 0x0000005d5e5d723e */ /* 0x000fe200048070ff */
[----:B------:R-:W2:Y:S01]  /*3d60*/  MUFU.EX2 R12, R12 ;  /* 0x0000000c000c7308 */ /* 0x000ea20000000800 */
[----:B---3--:R-:W-:-:S01]  /*3d70*/  FADD.FTZ R80, R8, R99 ;  /* 0x0000006308507221 */ /* 0x008fc20000010000 */
[----:B------:R-:W-:Y:S01]  /*3d80*/  FADD.FTZ R99, R39, R96 ;  /* 0x0000006027637221 */ /* 0x000fe20000010000 */
[----:B------:R-:W-:-:S01]  /*3d90*/  FFMA.FTZ R78, R78, UR21, -R91 ;  /* 0x000000154e4e7c23 */ /* 0x000fc2000801085b */
[----:B------:R-:W-:Y:S01]  /*3da0*/  F2FP.SATFINITE.E4M3.F32.PACK_AB_MERGE_C R153, R7, R6, R93 ;  /* 0x000000060799723e */ /* 0x000fe2000480705d */
[----:B------:R-:W-:-:S01]  /*3db0*/  FFMA.FTZ R101, R101, UR21, -R91 ;  /* 0x0000001565657c23 */ /* 0x000fc2000801085b */
[----:B------:R-:W-:Y:S01]  /*3dc0*/  FADD.FTZ R96, R52, R99 ;  /* 0x0000006334607221 */ /* 0x000fe20000010000 */
[----:B------:R-:W-:-:S01]  /*3dd0*/  FFMA.FTZ R91, R100, UR21, -R91 ;  /* 0x00000015645b7c23 */ /* 0x000fc2000801085b */
[----:B------:R-:W3:Y:S01]  /*3de0*/  MUFU.EX2 R13, R13 ;  /* 0x0000000d000d7308 */ /* 0x000ee20000000800 */
[----:B-1----:R-:W-:-:S01]  /*3df0*/  FADD.FTZ R97, R9, R80 ;  /* 0x0000005009617221 */ /* 0x002fc20000010000 */
[----:B------:R-:W-:-:S02]  /*3e00*/  IMAD.MOV.U32 R48, RZ, RZ, R55 ;  /* 0x000000ffff307224 */ /* 0x000fc400078e0037 */
[----:B------:R-:W-:-:S04]  /*3e10*/  IMAD.MOV.U32 R35, RZ, RZ, R55 ;  /* 0x000000ffff237224 */ /* 0x000fc800078e0037 */
[----:B------:R-:W1:Y:S01]  /*3e20*/  MUFU.EX2 R10, R10 ;  /* 0x0000000a000a7308 */ /* 0x000e620000000800 */
[----:B--2---:R-:W-:-:S01]  /*3e30*/  FADD.FTZ R80, R12, R97 ;  /* 0x000000610c507221 */ /* 0x004fc20000010000 */
[----:B------:R-:W-:Y:S01]  /*3e40*/  FADD.FTZ R97, R51, R96 ;  /* 0x0000006033617221 */ /* 0x000fe20000010000 */
[----:B------:R-:W-:-:S05]  /*3e50*/  IMAD.MOV.U32 R51, RZ, RZ, R55 ;  /* 0x000000ffff337224 */ /* 0x000fca00078e0037 */
[----:B------:R-:W2:Y:S01]  /*3e60*/  MUFU.EX2 R11, R11 ;  /* 0x0000000b000b7308 */ /* 0x000ea20000000800 */
[----:B---3--:R-:W-:-:S04]  /*3e70*/  F2FP.SATFINITE.E4M3.F32.PACK_AB_MERGE_C R52, R13, R12, RZ ;  /* 0x0000000c0d34723e */ /* 0x008fc800048070ff */
[----:B------:R-:W-:Y:S01]  /*3e80*/  F2FP.SATFINITE.E4M3.F32.PACK_AB_MERGE_C R155, R9, R8, R52 ;  /* 0x00000008099b723e */ /* 0x000fe20004807034 */
[----:B------:R-:W-:Y:S02]  /*3e90*/  IMAD.MOV.U32 R52, RZ, RZ, R55 ;  /* 0x000000ffff347224 */ /* 0x000fe400078e0037 */
[----:B------:R-:W3:Y:S08]  /*3ea0*/  MUFU.EX2 R20, R20 ;  /* 0x0000001400147308 */ /* 0x000ef00000000800 */
[----:B------:R-:W4:Y:S08]  /*3eb0*/  MUFU.EX2 R95, R95 ;  /* 0x0000005f005f7308 */ /* 0x000f300000000800 */
[----:B------:R5:W-:Y:S08]  /*3ec0*/  MUFU.EX2 R5, R79 ;  /* 0x0000004f00057308 */ /* 0x000bf00000000800 */
[----:B------:R-:W4:Y:S01]  /*3ed0*/  MUFU.EX2 R14, R14 ;  /* 0x0000000e000e7308 */ /* 0x000f220000000800 */
[----:B-----5:R-:W-:-:S04]  /*3ee0*/  FADD.FTZ R79, R13, R80 ;  /* 0x000000500d4f7221 */ /* 0x020fc80000010000 */
[----:B-1----:R-:W-:-:S03]  /*3ef0*/  FADD.FTZ R32, R10, R79 ;  /* 0x0000004f0a207221 */ /* 0x002fc60000010000 */
[----:B0-----:R0:W-:Y:S01]  /*3f00*/  MUFU.EX2 R50, R76 ;  /* 0x0000004c00327308 */ /* 0x0011e20000000800 */
[----:B--2---:R-:W-:-:S04]  /*3f10*/  FADD.FTZ R79, R11, R32 ;  /* 0x000000200b4f7221 */ /* 0x004fc80000010000 */
[----:B---3--:R-:W-:-:S03]  /*3f20*/  FADD.FTZ R32, R20, R79 ;  /* 0x0000004f14207221 */ /* 0x008fc60000010000 */
[----:B------:R-:W1:Y:S01]  /*3f30*/  MUFU.EX2 R21, R21 ;  /* 0x0000001500157308 */ /* 0x000e620000000800 */
[----:B0-----:R-:W-:-:S01]  /*3f40*/  FADD.FTZ R76, R54, R97 ;  /* 0x00000061364c7221 */ /* 0x001fc20000010000 */
[C---:B----4-:R-:W-:Y:S01]  /*3f50*/  FADD.FTZ R79, R95.reuse, R32 ;  /* 0x000000205f4f7221 */ /* 0x050fe20000010000 */
[----:B------:R-:W-:Y:S01]  /*3f60*/  F2FP.SATFINITE.E4M3.F32.PACK_AB_MERGE_C R95, R95, R20, RZ ;  /* 0x000000145f5f723e */ /* 0x000fe200048070ff */
[----:B------:R-:W-:Y:S02]  /*3f70*/  IMAD.MOV.U32 R54, RZ, RZ, R55 ;  /* 0x000000ffff367224 */ /* 0x000fe400078e0037 */
[----:B------:R-:W-:-:S01]  /*3f80*/  FADD.FTZ R97, R53, R76 ;  /* 0x0000004c35617221 */ /* 0x000fc20000010000 */
[----:B------:R-:W-:Y:S01]  /*3f90*/  FADD.FTZ R32, R14, R79 ;  /* 0x0000004f0e207221 */ /* 0x000fe20000010000 */
[----:B------:R-:W-:Y:S01]  /*3fa0*/  F2FP.SATFINITE.E4M3.F32.PACK_AB_MERGE_C R149, R11, R10, R95 ;  /* 0x0000000a0b95723e */ /* 0x000fe2000480705f */
[----:B------:R-:W0:Y:S01]  /*3fb0*/  MUFU.EX2 R44, R44 ;  /* 0x0000002c002c7308 */ /* 0x000e220000000800 */
[----:B------:R-:W-:-:S04]  /*3fc0*/  FADD.FTZ R76, R56, R97 ;  /* 0x00000061384c7221 */ /* 0x000fc80000010000 */
[----:B------:R-:W-:-:S03]  /*3fd0*/  FADD.FTZ R97, R57, R76 ;  /* 0x0000004c39617221 */ /* 0x000fc60000010000 */
[----:B------:R-:W2:Y:S01]  /*3fe0*/  MUFU.EX2 R49, R49 ;  /* 0x0000003100317308 */ /* 0x000ea20000000800 */
[----:B------:R-:W-:-:S01]  /*3ff0*/  FADD.FTZ R76, R60, R97 ;  /* 0x000000613c4c7221 */ /* 0x000fc20000010000 */
[----:B-1----:R-:W-:-:S03]  /*4000*/  FADD.FTZ R79, R21, R32 ;  /* 0x00000020154f7221 */ /* 0x002fc60000010000 */
[----:B------:R-:W-:-:S03]  /*4010*/  FADD.FTZ R97, R59, R76 ;  /* 0x0000004c3b617221 */ /* 0x000fc60000010000 */
[----:B------:R-:W1:Y:S01]  /*4020*/  MUFU.EX2 R43, R43 ;  /* 0x0000002b002b7308 */ /* 0x000e620000000800 */
[----:B0-----:R-:W-:-:S01]  /*4030*/  FADD.FTZ R32, R44, R79 ;  /* 0x0000004f2c207221 */ /* 0x001fc20000010000 */
[----:B------:R-:W-:-:S04]  /*4040*/  FADD.FTZ R76, R62, R97 ;  /* 0x000000613e4c7221 */ /* 0x000fc80000010000 */
[----:B------:R-:W-:Y:S02]  /*4050*/  FADD.FTZ R79, R61, R76 ;  /* 0x0000004c3d4f7221 */ /* 0x000fe40000010000 */
[----:B------:R-:W0:Y:S01]  /*4060*/  MUFU.EX2 R24, R24 ;  /* 0x0000001800187308 */ /* 0x000e220000000800 */
[----:B--2---:R-:W-:-:S01]  /*4070*/  FADD.FTZ R32, R49, R32 ;  /* 0x0000002031207221 */ /* 0x004fc20000010000 */
[----:B------:R-:W-:Y:S01]  /*4080*/  F2FP.SATFINITE.E4M3.F32.PACK_AB_MERGE_C R44, R49, R44, RZ ;  /* 0x0000002c312c723e */ /* 0x000fe200048070ff */
[----:B------:R-:W-:-:S03]  /*4090*/  IMAD.MOV.U32 R49, RZ, RZ, R55 ;  /* 0x000000ffff317224 */ /* 0x000fc600078e0037 */
[----:B------:R-:W-:Y:S01]  /*40a0*/  F2FP.SATFINITE.E4M3.F32.PACK_AB_MERGE_C R151, R21, R14, R44 ;  /* 0x0000000e1597723e */ /* 0x000fe2000480702c */
[----:B------:R-:W-:Y:S01]  /*40b0*/  IMAD.MOV.U32 R44, RZ, RZ, R55 ;  /* 0x000000ffff2c7224 */ /* 0x000fe200078e0037 */
[----:B------:R-:W2:Y:S01]  /*40c0*/  MUFU.EX2 R42, R42 ;  /* 0x0000002a002a7308 */ /* 0x000ea20000000800 */
[----:B-1----:R-:W-:-:S01]  /*40d0*/  FADD.FTZ R39, R43, R32 ;  /* 0x000000202b277221 */ /* 0x002fc20000010000 */
[----:B------:R-:W-:-:S04]  /*40e0*/  FADD.FTZ R32, R66, R79 ;  /* 0x0000004f42207221 */ /* 0x000fc80000010000 */
[----:B------:R-:W-:Y:S02]  /*40f0*/  FADD.FTZ R53, R63, R32 ;  /* 0x000000203f357221 */ /* 0x000fe40000010000 */
[----:B------:R-:W1:Y:S01]  /*4100*/  MUFU.EX2 R45, R45 ;  /* 0x0000002d002d7308 */ /* 0x000e620000000800 */
[----:B0-----:R-:W-:-:S01]  /*4110*/  FADD.FTZ R39, R24, R39 ;  /* 0x0000002718277221 */ /* 0x001fc20000010000 */
[----:B------:R-:W-:-:S04]  /*4120*/  FADD.FTZ R53, R68, R53 ;  /* 0x0000003544357221 */ /* 0x000fc80000010000 */
[----:B------:R-:W-:Y:S01]  /*4130*/  FADD.FTZ R38, R40, R53 ;  /* 0x0000003528267221 */ /* 0x000fe20000010000 */
[----:B------:R-:W-:Y:S01]  /*4140*/  IMAD.MOV.U32 R53, RZ, RZ, R55 ;  /* 0x000000ffff357224 */ /* 0x000fe200078e0037 */
[----:B------:R-:W0:Y:S01]  /*4150*/  MUFU.EX2 R25, R25 ;  /* 0x0000001900197308 */ /* 0x000e220000000800 */
[----:B--2---:R-:W-:-:S01]  /*4160*/  FADD.FTZ R32, R42, R39 ;  /* 0x000000272a207221 */ /* 0x004fc20000010000 */
[----:B------:R-:W-:-:S04]  /*4170*/  FADD.FTZ R38, R65, R38 ;  /* 0x0000002641267221 */ /* 0x000fc80000010000 */
[----:B------:R-:W-:Y:S01]  /*4180*/  FADD.FTZ R39, R67, R38 ;  /* 0x0000002643277221 */ /* 0x000fe20000010000 */
[----:B------:R-:W-:Y:S01]  /*4190*/  F2FP.SATFINITE.E4M3.F32.PACK_AB_MERGE_C R67, R70, R67, RZ ;  /* 0x000000434643723e */ /* 0x000fe200048070ff */
[----:B------:R-:W2:Y:S01]  /*41a0*/  MUFU.EX2 R26, R26 ;  /* 0x0000001a001a7308 */ /* 0x000ea20000000800 */
[----:B-1----:R-:W-:-:S01]  /*41b0*/  FADD.FTZ R32, R45, R32 ;  /* 0x000000202d207221 */ /* 0x002fc20000010000 */
[----:B------:R-:W-:Y:S01]  /*41c0*/  FADD.FTZ R70, R70, R39 ;  /* 0x0000002746467221 */ /* 0x000fe20000010000 */
[----:B------:R-:W-:Y:S01]  /*41d0*/  F2FP.SATFINITE.E4M3.F32.PACK_AB_MERGE_C R42, R45, R42, RZ ;  /* 0x0000002a2d2a723e */ /* 0x000fe200048070ff */
[----:B------:R-:W-:Y:S01]  /*41e0*/  IMAD.MOV.U32 R45, RZ, RZ, R55 ;  /* 0x000000ffff2d7224 */ /* 0x000fe200078e0037 */
[----:B------:R-:W-:Y:S01]  /*41f0*/  F2FP.SATFINITE.E4M3.F32.PACK_AB_MERGE_C R138, R65, R40, R67 ;  /* 0x00000028418a723e */ /* 0x000fe20004807043 */
[----:B------:R-:W-:Y:S01]  /*4200*/  FADD.FTZ R15, R69, R70 ;  /* 0x00000046450f7221 */ /* 0x000fe20000010000 */
[----:B------:R-:W-:Y:S01]  /*4210*/  F2FP.SATFINITE.E4M3.F32.PACK_AB_MERGE_C R137, R24, R43, R42 ;  /* 0x0000002b1889723e */ /* 0x000fe2000480702a */
[----:B------:R-:W1:Y:S01]  /*4220*/  MUFU.EX2 R46, R46 ;  /* 0x0000002e002e7308 */ /* 0x000e620000000800 */
[----:B0-----:R-:W-:-:S01]  /*4230*/  FADD.FTZ R13, R25, R32 ;  /* 0x00000020190d7221 */ /* 0x001fc20000010000 */
[----:B------:R-:W-:Y:S01]  /*4240*/  FADD.FTZ R32, R72, R15 ;  /* 0x0000000f48207221 */ /* 0x000fe20000010000 */
[--C-:B------:R-:W-:Y:S01]  /*4250*/  IMAD.MOV.U32 R43, RZ, RZ, R55.reuse ;  /* 0x000000ffff2b7224 */ /* 0x100fe200078e0037 */
[----:B------:R-:W-:Y:S01]  /*4260*/  MOV R42, R55 ;  /* 0x00000037002a7202 */ /* 0x000fe20000000f00 */
[----:B------:R-:W-:-:S02]  /*4270*/  IMAD.MOV.U32 R40, RZ, RZ, R55 ;  /* 0x000000ffff287224 */ /* 0x000fc400078e0037 */
[--C-:B------:R-:W-:Y:S01]  /*4280*/  IMAD.MOV.U32 R39, RZ, RZ, R55.reuse ;  /* 0x000000ffff277224 */ /* 0x100fe200078e0037 */
[----:B------:R-:W0:Y:S01]  /*4290*/  MUFU.EX2 R77, R77 ;  /* 0x0000004d004d7308 */ /* 0x000e220000000800 */
[--C-:B------:R-:W-:Y:S02]  /*42a0*/  IMAD.MOV.U32 R38, RZ, RZ, R55.reuse ;  /* 0x000000ffff267224 */ /* 0x100fe400078e0037 */
[----:B------:R-:W-:-:S05]  /*42b0*/  IMAD.MOV.U32 R24, RZ, RZ, R55 ;  /* 0x000000ffff187224 */ /* 0x000fca00078e0037 */
[----:B------:R2:W-:Y:S08]  /*42c0*/  MUFU.EX2 R31, R33 ;  /* 0x00000021001f7308 */ /* 0x0005f00000000800 */
[----:B------:R-:W3:Y:S01]  /*42d0*/  MUFU.EX2 R71, R71 ;  /* 0x0000004700477308 */ /* 0x000ee20000000800 */
[----:B--2---:R-:W-:-:S04]  /*42e0*/  FADD.FTZ R33, R26, R13 ;  /* 0x0000000d1a217221 */ /* 0x004fc80000010000 */
[----:B-1----:R-:W-:Y:S01]  /*42f0*/  FADD.FTZ R20, R46, R33 ;  /* 0x000000212e147221 */ /* 0x002fe20000010000 */
[C---:B0-----:R-:W-:Y:S02]  /*4300*/  F2FP.SATFINITE.E4M3.F32.PACK_AB_MERGE_C R46, R77.reuse, R46, RZ ;  /* 0x0000002e4d2e723e */ /* 0x041fe400048070ff */
[----:B------:R-:W0:Y:S01]  /*4310*/  MUFU.EX2 R27, R27 ;  /* 0x0000001b001b7308 */ /* 0x000e220000000800 */
[----:B------:R-:W-:-:S01]  /*4320*/  FADD.FTZ R20, R77, R20 ;  /* 0x000000144d147221 */ /* 0x000fc20000010000 */
[----:B------:R-:W-:Y:S01]  /*4330*/  F2FP.SATFINITE.E4M3.F32.PACK_AB_MERGE_C R139, R26, R25, R46 ;  /* 0x000000191a8b723e */ /* 0x000fe2000480702e */
[----:B------:R-:W-:Y:S01]  /*4340*/  IMAD.MOV.U32 R46, RZ, RZ, R55 ;  /* 0x000000ffff2e7224 */ /* 0x000fe200078e0037 */
[----:B------:R-:W-:Y:S01]  /*4350*/  MOV R26, R55 ;  /* 0x00000037001a7202 */ /* 0x000fe20000000f00 */
[----:B------:R-:W-:-:S01]  /*4360*/  FADD.FTZ R33, R5, R20 ;  /* 0x0000001405217221 */ /* 0x000fc20000010000 */
[----:B------:R-:W-:Y:S02]  /*4370*/  IMAD.MOV.U32 R25, RZ, RZ, R55 ;  /* 0x000000ffff197224 */ /* 0x000fe400078e0037 */
[----:B------:R-:W1:Y:S01]  /*4380*/  MUFU.EX2 R74, R74 ;  /* 0x0000004a004a7308 */ /* 0x000e620000000800 */
[----:B------:R-:W-:-:S01]  /*4390*/  FADD.FTZ R34, R50, R33 ;  /* 0x0000002132227221 */ /* 0x000fc20000010000 */
[----:B---3--:R-:W-:-:S06]  /*43a0*/  FADD.FTZ R15, R71, R32 ;  /* 0x00000020470f7221 */ /* 0x008fcc0000010000 */
[----:B------:R-:W2:Y:S01]  /*43b0*/  MUFU.EX2 R28, R28 ;  /* 0x0000001c001c7308 */ /* 0x000ea20000000800 */
[----:B0-----:R-:W-:-:S07]  /*43c0*/  FADD.FTZ R33, R27, R34 ;  /* 0x000000221b217221 */ /* 0x001fce0000010000 */
[----:B------:R-:W0:Y:S01]  /*43d0*/  MUFU.EX2 R73, R73 ;  /* 0x0000004900497308 */ /* 0x000e220000000800 */
[C---:B-1----:R-:W-:Y:S01]  /*43e0*/  F2FP.SATFINITE.E4M3.F32.PACK_AB_MERGE_C R71, R74.reuse, R71, RZ ;  /* 0x000000474a47723e */ /* 0x042fe200048070ff */
[----:B------:R-:W-:-:S03]  /*43f0*/  FADD.FTZ R74, R74, R15 ;  /* 0x0000000f4a4a7221 */ /* 0x000fc60000010000 */
[----:B------:R-:W-:-:S03]  /*4400*/  F2FP.SATFINITE.E4M3.F32.PACK_AB_MERGE_C R140, R72, R69, R71 ;  /* 0x00000045488c723e */ /* 0x000fc60004807047 */
[----:B------:R-:W1:Y:S01]  /*4410*/  MUFU.EX2 R29, R29 ;  /* 0x0000001d001d7308 */ /* 0x000e620000000800 */
[C---:B--2---:R-:W-:Y:S01]  /*4420*/  F2FP.SATFINITE.E4M3.F32.PACK_AB_MERGE_C R34, R28.reuse, R27, RZ ;  /* 0x0000001b1c22723e */ /* 0x044fe200048070ff */
[----:B------:R-:W-:-:S03]  /*4430*/  FADD.FTZ R28, R28, R33 ;  /* 0x000000211c1c7221 */ /* 0x000fc60000010000 */
[----:B------:R-:W-:Y:S02]  /*4440*/  F2FP.SATFINITE.E4M3.F32.PACK_AB_MERGE_C R141, R50, R5, R34 ;  /* 0x00000005328d723e */ /* 0x000fe40004807022 */
[----:B------:R-:W-:Y:S01]  /*4450*/  MOV R50, R55 ;  /* 0x0000003700327202 */ /* 0x000fe20000000f00 */
[----:B------:R-:W2:Y:S01]  /*4460*/  MUFU.EX2 R82, R82 ;  /* 0x0000005200527308 */ /* 0x000ea20000000800 */
[----:B0-----:R-:W-:-:S01]  /*4470*/  FADD.FTZ R15, R73, R74 ;  /* 0x0000004a490f7221 */ /* 0x001fc20000010000 */
[----:B------:R-:W-:-:S06]  /*4480*/  MOV R34, R55 ;  /* 0x0000003700227202 */ /* 0x000fcc0000000f00 */
[----:B------:R-:W0:Y:S01]  /*4490*/  MUFU.EX2 R30, R30 ;  /* 0x0000001e001e7308 */ /* 0x000e220000000800 */
[----:B-1----:R-:W-:-:S07]  /*44a0*/  FADD.FTZ R27, R29, R28 ;  /* 0x0000001c1d1b7221 */ /* 0x002fce0000010000 */
[----:B------:R-:W-:Y:S01]  /*44b0*/  MUFU.EX2 R81, R81 ;  /* 0x0000005100517308 */ /* 0x000fe20000000800 */
[----:B--2---:R-:W-:-:S07]  /*44c0*/  FADD.FTZ R28, R82, R15 ;  /* 0x0000000f521c7221 */ /* 0x004fce0000010000 */
[----:B------:R-:W1:Y:S01]  /*44d0*/  MUFU.EX2 R84, R84 ;  /* 0x0000005400547308 */ /* 0x000e620000000800 */
[----:B0-----:R-:W-:-:S04]  /*44e0*/  FADD.FTZ R32, R30, R27 ;  /* 0x0000001b1e207221 */ /* 0x001fc80000010000 */
[----:B------:R-:W-:Y:S01]  /*44f0*/  FADD.FTZ R27, R31, R32 ;  /* 0x000000201f1b7221 */ /* 0x000fe20000010000 */
[----:B------:R-:W-:Y:S02]  /*4500*/  IMAD.MOV.U32 R32, RZ, RZ, R55 ;  /* 0x000000ffff207224 */ /* 0x000fe400078e0037 */
[----:B------:R-:W0:Y:S08]  /*4510*/  MUFU.EX2 R36, R36 ;  /* 0x0000002400247308 */ /* 0x000e300000000800 */
[----:B------:R-:W-:Y:S01]  /*4520*/  MUFU.EX2 R85, R85 ;  /* 0x0000005500557308 */ /* 0x000fe20000000800 */
[----:B-1----:R-:W-:Y:S01]  /*4530*/  F2FP.SATFINITE.E4M3.F32.PACK_AB_MERGE_C R33, R84, R81, RZ ;  /* 0x000000515421723e */ /* 0x002fe200048070ff */
[----:B------:R-:W-:-:S03]  /*4540*/  FADD.FTZ R81, R81, R28 ;  /* 0x0000001c51517221 */ /* 0x000fc60000010000 */
[----:B------:R-:W-:Y:S01]  /*4550*/  F2FP.SATFINITE.E4M3.F32.PACK_AB_MERGE_C R142, R82, R73, R33 ;  /* 0x00000049528e723e */ /* 0x000fe20004807021 */
[----:B------:R-:W-:-:S01]  /*4560*/  FADD.FTZ R84, R84, R81 ;  /* 0x0000005154547221 */ /* 0x000fc20000010000 */
[----:B------:R-:W-:Y:S01]  /*4570*/  IMAD.MOV.U32 R33, RZ, RZ, R55 ;  /* 0x000000ffff217224 */ /* 0x000fe200078e0037 */
[----:B------:R-:W1:Y:S01]  /*4580*/  MUFU.EX2 R88, R88 ;  /* 0x0000005800587308 */ /* 0x000e620000000800 */
[----:B0-----:R-:W-:-:S01]  /*4590*/  FADD.FTZ R27, R36, R27 ;  /* 0x0000001b241b7221 */ /* 0x001fc20000010000 */
[----:B------:R-:W-:Y:S01]  /*45a0*/  F2FP.SATFINITE.E4M3.F32.PACK_AB_MERGE_C R31, R36, R31, RZ ;  /* 0x0000001f241f723e */ /* 0x000fe200048070ff */
[----:B------:R-:W-:-:S03]  /*45b0*/  IMAD.MOV.U32 R36, RZ, RZ, R55 ;  /* 0x000000ffff247224 */ /* 0x000fc600078e0037 */
[----:B------:R-:W-:Y:S01]  /*45c0*/  F2FP.SATFINITE.E4M3.F32.PACK_AB_MERGE_C R143, R30, R29, R31 ;  /* 0x0000001d1e8f723e */ /* 0x000fe2000480701f */
[--C-:B------:R-:W-:Y:S01]  /*45d0*/  IMAD.MOV.U32 R31, RZ, RZ, R55.reuse ;  /* 0x000000ffff1f7224 */ /* 0x100fe200078e0037 */
[----:B------:R-:W0:Y:S01]  /*45e0*/  MUFU.EX2 R83, R83 ;  /* 0x0000005300537308 */ /* 0x000e220000000800 */
[--C-:B------:R-:W-:Y:S02]  /*45f0*/  IMAD.MOV.U32 R30, RZ, RZ, R55.reuse ;  /* 0x000000ffff1e7224 */ /* 0x100fe400078e0037 */
[----:B------:R-:W-:-:S05]  /*4600*/  IMAD.MOV.U32 R29, RZ, RZ, R55 ;  /* 0x000000ffff1d7224 */ /* 0x000fca00078e0037 */
[----:B------:R2:W3:Y:S01]  /*4610*/  MUFU.EX2 R12, R37 ;  /* 0x00000025000c7308 */ /* 0x0004e20000000800 */
[----:B-1----:R-:W-:-:S07]  /*4620*/  F2FP.SATFINITE.E4M3.F32.PACK_AB_MERGE_C R28, R88, R85, RZ ;  /* 0x00000055581c723e */ /* 0x002fce00048070ff */
[----:B------:R-:W1:Y:S01]  /*4630*/  MUFU.EX2 R86, R86 ;  /* 0x0000005600567308 */ /* 0x000e620000000800 */
[----:B0-----:R-:W-:-:S01]  /*4640*/  FADD.FTZ R7, R83, R84 ;  /* 0x0000005453077221 */ /* 0x001fc20000010000 */
[----:B--2---:R-:W-:-:S06]  /*4650*/  IMAD.MOV.U32 R37, RZ, RZ, R55 ;  /* 0x000000ffff257224 */ /* 0x004fcc00078e0037 */
[----:B------:R0:W2:Y:S01]  /*4660*/  MUFU.EX2 R13, R41 ;  /* 0x00000029000d7308 */ /* 0x0000a20000000800 */
[----:B---3--:R-:W-:-:S01]  /*4670*/  FADD.FTZ R6, R12, R27 ;  /* 0x0000001b0c067221 */ /* 0x008fc20000010000 */
[----:B------:R-:W-:-:S06]  /*4680*/  IMAD.MOV.U32 R27, RZ, RZ, R55 ;  /* 0x000000ffff1b7224 */ /* 0x000fcc00078e0037 */
[----:B------:R-:W3:Y:S01]  /*4690*/  MUFU.EX2 R47, R47 ;  /* 0x0000002f002f7308 */ /* 0x000ee20000000800 */
[C---:B-1----:R-:W-:Y:S01]  /*46a0*/  F2FP.SATFINITE.E4M3.F32.PACK_AB_MERGE_C R144, R86.reuse, R83, R28 ;  /* 0x000000535690723e */ /* 0x042fe2000480701c */
[----:B------:R-:W-:Y:S01]  /*46b0*/  FADD.FTZ R86, R86, R7 ;  /* 0x0000000756567221 */ /* 0x000fe20000010000 */
[--C-:B0-----:R-:W-:Y:S02]  /*46c0*/  IMAD.MOV.U32 R41, RZ, RZ, R55.reuse ;  /* 0x000000ffff297224 */ /* 0x101fe400078e0037 */
[----:B------:R-:W-:Y:S02]  /*46d0*/  IMAD.MOV.U32 R28, RZ, RZ, R55 ;  /* 0x000000ffff1c7224 */ /* 0x000fe400078e0037 */
[----:B------:R-:W-:-:S01]  /*46e0*/  FADD.FTZ R85, R85, R86 ;  /* 0x0000005655557221 */ /* 0x000fc20000010000 */
[----:B------:R-:W0:Y:S01]  /*46f0*/  MUFU.EX2 R20, R75 ;  /* 0x0000004b00147308 */ /* 0x000e220000000800 */
[----:B--2---:R-:W-:-:S02]  /*4700*/  FADD.FTZ R8, R13, R6 ;  /* 0x000000060d087221 */ /* 0x004fc40000010000 */
[----:B------:R-:W-:-:S05]  /*4710*/  FADD.FTZ R88, R88, R85 ;  /* 0x0000005558587221 */ /* 0x000fca0000010000 */
[----:B------:R-:W-:Y:S01]  /*4720*/  MUFU.EX2 R89, R89 ;  /* 0x0000005900597308 */ /* 0x000fe20000000800 */
[----:B---3--:R-:W-:-:S07]  /*4730*/  FADD.FTZ R7, R47, R8 ;  /* 0x000000082f077221 */ /* 0x008fce0000010000 */
        /* <DEDUP_REMOVED lines=12> */
[----:B------:R-:W-:Y:S01]  /*4800*/  MUFU.EX2 R101, R101 ;  /* 0x0000006500657308 */ /* 0x000fe20000000800 */
[C---:B-1----:R-:W-:Y:S01]  /*4810*/  F2FP.SATFINITE.E4M3.F32.PACK_AB_MERGE_C R146, R90.reuse, R87, R10 ;  /* 0x000000575a92723e */ /* 0x042fe2000480700a */
[----:B------:R-:W-:-:S04]  /*4820*/  FADD.FTZ R90, R90, R9 ;  /* 0x000000095a5a7221 */ /* 0x000fc80000010000 */
[----:B------:R-:W-:Y:S02]  /*4830*/  FADD.FTZ R89, R89, R90 ;  /* 0x0000005a59597221 */ /* 0x000fe40000010000 */
[----:B------:R-:W1:Y:S01]  /*4840*/  MUFU.EX2 R6, R91 ;  /* 0x0000005b00067308 */ /* 0x000e620000000800 */
[----:B0-----:R-:W-:-:S01]  /*4850*/  FADD.FTZ R8, R15, R8 ;  /* 0x000000080f087221 */ /* 0x001fc20000010000 */
[----:B-1----:R-:W-:-:S03]  /*4860*/  F2FP.SATFINITE.E4M3.F32.PACK_AB_MERGE_C R5, R6, R101, RZ ;  /* 0x000000650605723e */ /* 0x002fc600048070ff */
[----:B------:R-:W-:Y:S01]  /*4870*/  FADD.FTZ R101, R101, R8 ;  /* 0x0000000865657221 */ /* 0x000fe20000010000 */
[----:B------:R-:W-:-:S01]  /*4880*/  FADD.FTZ R8, R92, R89 ;  /* 0x000000595c087221 */ /* 0x000fc20000010000 */
[----:B------:R-:W-:Y:S02]  /*4890*/  F2FP.SATFINITE.E4M3.F32.PACK_AB_MERGE_C R147, R15, R98, R5 ;  /* 0x000000620f93723e */ /* 0x000fe40004807005 */
[----:B------:R-:W-:-:S01]  /*48a0*/  FADD.FTZ R6, R6, R101 ;  /* 0x0000006506067221 */ /* 0x000fc20000010000 */
[----:B------:R-:W-:Y:S06]  /*48b0*/  @!P1 BRA `(.L_x_140) ;  /* 0x0000002c00889947 */ /* 0x000fec0003800000 */
[----:B------:R-:W-:Y:S01]  /*48c0*/  IMAD.MOV.U32 R9, RZ, RZ, R64 ;  /* 0x000000ffff097224 */ /* 0x000fe200078e0040 */
[----:B------:R-:W-:Y:S01]  /*48d0*/  CS2R R54, SRZ ;  /* 0x0000000000367805 */ /* 0x000fe2000001ff00 */
[----:B------:R-:W-:Y:S01]  /*48e0*/  IMAD.MOV.U32 R5, RZ, RZ, R58 ;  /* 0x000000ffff057224 */ /* 0x000fe200078e003a */
        /* <DEDUP_REMOVED lines=19> */
.L_x_150:
[----:B------:R-:W-:-:S04]  /*4a20*/  UISETP.NE.AND UP0, UPT, UR20, 0x1, UPT ;  /* 0x000000011400788c */ /* 0x000fc8000bf05270 */
[----:B------:R-:W-:-:S04]  /*4a30*/  USEL UR37, URZ, 0x1, UP0 ;  /* 0x000000013f257887 */ /* 0x000fc80008000000 */
[----:B------:R-:W-:Y:S01]  /*4a40*/  ULOP3.LUT UR37, UR22, UR37, URZ, 0x3c, !UPT ;  /* 0x0000002516257292 */ /* 0x000fe2000f8e3c3f */
[----:B------:R-:W-:Y:S11]  /*4a50*/  @!P0 BRA `(.L_x_141) ;  /* 0x0000000000048947 */ /* 0x000ff60003800000 */
[----:B------:R-:W-:Y:S01]  /*4a60*/  BPT.TRAP 0x1 ;  /* 0x000000040000795c */ /* 0x000fe20000300000 */
.L_x_141:
[----:B------:R-:W0:Y:S01]  /*4a70*/  S2UR UR6, SR_CgaCtaId ;  /* 0x00000000000679c3 */ /* 0x000e220000008800 */
[----:B------:R-:W-:Y:S01]  /*4a80*/  UIADD3 UR39, UR20, 0x1, URZ ;  /* 0x0000000114277890 */ /* 0x000fe2000fffe03f */
[----:B------:R-:W-:Y:S01]  /*4a90*/  MOV R2, 0x400 ;  /* 0x0000040000027802 */ /* 0x000fe20000000f00 */
[----:B------:R-:W-:Y:S02]  /*4aa0*/  IMAD.U32 R10, RZ, RZ, UR37 ;  /* 0x00000025ff0a7e24 */ /* 0x000fe4000f8e00ff */
[----:B------:R-:W-:-:S03]  /*4ab0*/  UISETP.NE.AND UP0, UPT, UR39, 0x2, UPT ;  /* 0x000000022700788c */ /* 0x000fc6000bf05270 */
[----:B------:R-:W-:Y:S01]  /*4ac0*/  SHF.L.U32 R10, R10, 0x1f, RZ ;  /* 0x0000001f0a0a7819 */ /* 0x000fe200000006ff */
[----:B------:R-:W-:-:S06]  /*4ad0*/  USEL UR39, UR39, URZ, UP0 ;  /* 0x0000003f27277287 */ /* 0x000fcc0008000000 */
[----:B------:R-:W-:Y:S02]  /*4ae0*/  IMAD.U32 R7, RZ, RZ, UR39 ;  /* 0x00000027ff077e24 */ /* 0x000fe4000f8e00ff */
[----:B0-----:R-:W-:-:S05]  /*4af0*/  IMAD.U32 R3, RZ, RZ, UR6 ;  /* 0x00000006ff037e24 */ /* 0x001fca000f8e00ff */
[----:B------:R-:W-:-:S04]  /*4b00*/  LEA R2, R3, R2, 0x18 ;  /* 0x0000000203027211 */ /* 0x000fc800078ec0ff */
[----:B------:R-:W-:-:S04]  /*4b10*/  LEA R7, R7, R2, 0x3 ;  /* 0x0000000207077211 */ /* 0x000fc800078e18ff */
[----:B------:R0:W1:Y:S01]  /*4b20*/  SYNCS.PHASECHK.TRANS64.TRYWAIT P1, [R7+URZ+0x13230], R10 ;  /* 0x0132300a070075a7 */ /* 0x000062000802017f */
[----:B------:R-:W-:Y:S05]  /*4b30*/  @!P0 BRA `(.L_x_142) ;  /* 0x0000000000048947 */ /* 0x000fea0003800000 */
[----:B------:R-:W-:Y:S01]  /*4b40*/  BPT.TRAP 0x1 ;  /* 0x000000040000795c */ /* 0x000fe20000300000 */
.L_x_142:
[----:B-1----:R-:W-:Y:S05]  /*4b50*/  @P1 BRA `(.L_x_143) ;  /* 0x0000000000081947 */ /* 0x002fea0003800000 */
[----:B------:R-:W1:Y:S02]  /*4b60*/  SYNCS.PHASECHK.TRANS64.TRYWAIT P1, [R7+URZ+0x13230], R10 ;  /* 0x0132300a070075a7 */ /* 0x000e64000802017f */
[----:B-1----:R-:W-:Y:S05]  /*4b70*/  @!P1 BRA `(.L_x_144) ;  /* 0x0000009c00149947 */ /* 0x002fea0003800000 */
.L_x_143:
        /* <DEDUP_REMOVED lines=64> */
.L_x_145:
[----:B------:R-:W-:Y:S01]  /*4f80*/  R2UR UR11, R2 ;  /* 0x00000000020b72ca */ /* 0x000fe200000e0000 */
[----:B01----:R-:W-:-:S05]  /*4f90*/  IMAD.U32 R10, RZ, RZ, UR22 ;  /* 0x00000016ff0a7e24 */ /* 0x003fca000f8e00ff */
[----:B------:R-:W-:-:S07]  /*4fa0*/  SHF.L.U32 R10, R10, 0x1f, RZ ;  /* 0x0000001f0a0a7819 */ /* 0x000fce00000006ff */
[----:B------:R-:W-:-:S09]  /*4fb0*/  ULEA UR11, UR20, UR11, 0x3 ;  /* 0x0000000b140b7291 */ /* 0x000fd2000f8e183f */
[----:B------:R0:W1:Y:S01]  /*4fc0*/  SYNCS.PHASECHK.TRANS64.TRYWAIT P1, [UR11+0x13250], R10 ;  /* 0x0132500aff0075a7 */ /* 0x000062000802014b */
[----:B------:R-:W-:Y:S05]  /*4fd0*/  @!P0 BRA `(.L_x_146) ;  /* 0x0000000000048947 */ /* 0x000fea0003800000 */
[----:B------:R-:W-:Y:S01]  /*4fe0*/  BPT.TRAP 0x1 ;  /* 0x000000040000795c */ /* 0x000fe20000300000 */
.L_x_146:
[----:B-1----:R-:W-:Y:S05]  /*4ff0*/  @P1 BRA `(.L_x_147) ;  /* 0x0000000000081947 */ /* 0x002fea0003800000 */
[----:B------:R-:W1:Y:S02]  /*5000*/  SYNCS.PHASECHK.TRANS64.TRYWAIT P1, [UR11+0x13250], R10 ;  /* 0x0132500aff0075a7 */ /* 0x000e64000802014b */
[----:B-1----:R-:W-:Y:S05]  /*5010*/  @!P1 BRA `(.L_x_148) ;  /* 0x0000009800009947 */ /* 0x002fea0003800000 */
.L_x_147:
[C---:B01----:R-:W-:Y:S01]  /*5020*/  FMUL.FTZ R10, R0.reuse, R120 ;  /* 0x00000078000a7220 */ /* 0x043fe20000410000 */
[C---:B------:R-:W-:Y:S01]  /*5030*/  FMUL.FTZ R11, R0.reuse, R121 ;  /* 0x00000079000b7220 */ /* 0x040fe20000410000 */
[C---:B------:R-:W-:Y:S01]  /*5040*/  FMUL.FTZ R12, R0.reuse, R122 ;  /* 0x0000007a000c7220 */ /* 0x040fe20000410000 */
        /* <DEDUP_REMOVED lines=12> */
[----:B------:R-:W-:Y:S01]  /*5110*/  FMUL.FTZ R126, R0, R134 ;  /* 0x00000086007e7220 */ /* 0x000fe20000410000 */
[----:B------:R-:W-:Y:S01]  /*5120*/  R2UR UR6, R2 ;  /* 0x00000000020672ca */ /* 0x000fe200000e0000 */
        /* <DEDUP_REMOVED lines=12> */
[----:B------:R-:W-:Y:S01]  /*51f0*/  UIADD3 UR6, UR6, 0x1000, URZ ;  /* 0x0000100006067890 */ /* 0x000fe2000fffe03f */
[----:B------:R-:W0:Y:S01]  /*5200*/  MUFU.TANH R13, R13 ;  /* 0x0000000d000d7308 */ /* 0x000e220000002400 */
[----:B-1----:R-:W-:Y:S01]  /*5210*/  FMNMX.FTZ R129, R11, R128, !PT ;  /* 0x000000800b817209 */ /* 0x002fe20007810000 */
[C---:B------:R-:W-:Y:S01]  /*5220*/  FMUL.FTZ R112, R0.reuse, R112 ;  /* 0x0000007000707220 */ /* 0x040fe20000410000 */
[----:B------:R-:W-:Y:S01]  /*5230*/  USHF.R.U32.HI UR6, URZ, 0x4, UR6 ;  /* 0x000000043f067899 */ /* 0x000fe20008011606 */
[C---:B------:R-:W-:Y:S01]  /*5240*/  FMUL.FTZ R114, R0.reuse, R114 ;  /* 0x0000007200727220 */ /* 0x040fe20000410000 */
[C---:B------:R-:W-:Y:S01]  /*5250*/  FMUL.FTZ R113, R0.reuse, R113 ;  /* 0x0000007100717220 */ /* 0x040fe20000410000 */
[----:B------:R-:W-:Y:S01]  /*5260*/  FMUL.FTZ R115, R0, R115 ;  /* 0x0000007300737220 */ /* 0x000fe20000410000 */
[----:B------:R-:W-:Y:S01]  /*5270*/  ULOP3.LUT UR6, UR6, 0x3fff, URZ, 0xc0, !UPT ;  /* 0x00003fff06067892 */ /* 0x000fe2000f8ec03f */
[----:B------:R-:W1:Y:S01]  /*5280*/  MUFU.TANH R14, R14 ;  /* 0x0000000e000e7308 */ /* 0x000e620000002400 */
[----:B--2---:R-:W-:Y:S01]  /*5290*/  FMNMX.FTZ R128, R12, R9, !PT ;  /* 0x000000090c807209 */ /* 0x004fe20007810000 */
[C---:B------:R-:W-:Y:S01]  /*52a0*/  FMUL.FTZ R116, R0.reuse, R116 ;  /* 0x0000007400747220 */ /* 0x040fe20000410000 */
[----:B------:R-:W-:Y:S01]  /*52b0*/  ULOP3.LUT UR6, UR6, 0x10000, URZ, 0xfc, !UPT ;  /* 0x0001000006067892 */ /* 0x000fe2000f8efc3f */
[C---:B------:R-:W-:Y:S01]  /*52c0*/  FMUL.FTZ R118, R0.reuse, R118 ;  /* 0x0000007600767220 */ /* 0x040fe20000410000 */
[----:B------:R-:W-:Y:S01]  /*52d0*/  WARPGROUP.ARRIVE ;  /* 0x00000000000079c5 */ /* 0x000fe20000000000 */
[C---:B------:R-:W-:Y:S01]  /*52e0*/  FMUL.FTZ R117, R0.reuse, R117 ;  /* 0x0000007500757220 */ /* 0x040fe20000410000 */
[----:B------:R-:W-:Y:S01]  /*52f0*/  UIMAD UR10, UR20, 0x280, UR6 ;  /* 0x00000280140a78a4 */ /* 0x000fe2000f8e0206 */
[----:B------:R-:W2:Y:S01]  /*5300*/  MUFU.TANH R20, R20 ;  /* 0x0000001400147308 */ /* 0x000ea20000002400 */
[----:B0-----:R-:W-:Y:S01]  /*5310*/  FMNMX.FTZ R131, R13, R128, !PT ;  /* 0x000000800d837209 */ /* 0x001fe20007810000 */
[C---:B------:R-:W-:Y:S01]  /*5320*/  FMUL.FTZ R119, R0.reuse, R119 ;  /* 0x0000007700777220 */ /* 0x040fe20000410000 */
[----:B------:R-:W-:Y:S01]  /*5330*/  UMOV UR7, 0xc0000010 ;  /* 0xc000001000077882 */ /* 0x000fe20000000000 */
[C---:B------:R-:W-:Y:S01]  /*5340*/  FMUL.FTZ R88, R0.reuse, R88 ;  /* 0x0000005800587220 */ /* 0x040fe20000410000 */
[C---:B------:R-:W-:Y:S01]  /*5350*/  FMUL.FTZ R90, R0.reuse, R90 ;  /* 0x0000005a005a7220 */ /* 0x040fe20000410000 */
[----:B------:R-:W-:Y:S01]  /*5360*/  UMOV UR6, UR10 ;  /* 0x0000000a00067c82 */ /* 0x000fe20008000000 */
[----:B------:R-:W-:Y:S01]  /*5370*/  FMUL.FTZ R89, R0, R89 ;  /* 0x0000005900597220 */ /* 0x000fe20000410000 */
[----:B------:R-:W0:Y:S01]  /*5380*/  MUFU.TANH R15, R15 ;  /* 0x0000000f000f7308 */ /* 0x000e220000002400 */
[----:B-1----:R-:W-:Y:S01]  /*5390*/  FMNMX.FTZ R128, R14, R129, !PT ;  /* 0x000000810e807209 */ /* 0x002fe20007810000 */
[----:B------:R-:W-:Y:S01]  /*53a0*/  QGMMA.64x64x32.F32.E4M3.E4M3 R24, R152, gdesc[UR4], R24, gsb0 ;  /* 0x00e0000498187df3 */ /* 0x000fe20008000818 */
        /* <DEDUP_REMOVED lines=15> */
[C---:B------:R-:W-:Y:S01]  /*54a0*/  FMUL.FTZ R101, R0.reuse, R101 ;  /* 0x0000006500657220 */ /* 0x040fe20000410000 */
[C---:B------:R-:W-:Y:S01]  /*54b0*/  FMUL.FTZ R103, R0.reuse, R103 ;  /* 0x0000006700677220 */ /* 0x040fe20000410000 */
[C---:B------:R-:W-:Y:S01]  /*54c0*/  FMUL.FTZ R72, R0.reuse, R72 ;  /* 0x0000004800487220 */ /* 0x040fe20000410000 */
[C---:B------:R-:W-:Y:S01]  /*54d0*/  FMUL.FTZ R74, R0.reuse, R74 ;  /* 0x0000004a004a7220 */ /* 0x040fe20000410000 */
        /* <DEDUP_REMOVED lines=21> */
[----:B------:R-:W-:Y:S01]  /*5630*/  UIADD3 UR6, UR10, 0x80, URZ ;  /* 0x000000800a067890 */ /* 0x000fe2000fffe03f */
[C---:B------:R-:W-:Y:S01]  /*5640*/  FMUL.FTZ R57, R0.reuse, R57 ;  /* 0x0000003900397220 */ /* 0x040fe20000410000 */
[C---:B------:R-:W-:Y:S01]  /*5650*/  FMUL.FTZ R59, R0.reuse, R59 ;  /* 0x0000003b003b7220 */ /* 0x040fe20000410000 */
[C---:B------:R-:W-:Y:S01]  /*5660*/  FMUL.FTZ R60, R0.reuse, R60 ;  /* 0x0000003c003c7220 */ /* 0x040fe20000410000 */
        /* <DEDUP_REMOVED lines=14> */
[----:B------:R-:W-:-:S03]  /*5750*/  FMUL.FTZ R71, R0, R71 ;  /* 0x0000004700477220 */ /* 0x000fc60000410000 */
[----:B------:R-:W2:Y:S01]  /*5760*/  MUFU.TANH R125, R125 ;  /* 0x0000007d007d7308 */ /* 0x000ea20000002400 */
[----:B0-----:R-:W-:-:S07]  /*5770*/  FMNMX.FTZ R128, R124, R129, !PT ;  /* 0x000000817c807209 */ /* 0x001fce0007810000 */
[----:B------:R-:W0:Y:S01]  /*5780*/  MUFU.TANH R127, R127 ;  /* 0x0000007f007f7308 */ /* 0x000e220000002400 */
[----:B-1----:R-:W-:-:S07]  /*5790*/  FMNMX.FTZ R130, R126, R131, !PT ;  /* 0x000000837e827209 */ /* 0x002fce0007810000 */
[----:B------:R-:W1:Y:S01]  /*57a0*/  MUFU.TANH R104, R104 ;  /* 0x0000006800687308 */ /* 0x000e620000002400 */
[----:B--2---:R-:W-:Y:S01]  /*57b0*/  FMNMX.FTZ R129, R125, R128, !PT ;  /* 0x000000807d817209 */ /* 0x004fe20007810000 */
[----:B------:R-:W-:Y:S01]  /*57c0*/  FMUL.FTZ R128, R0, R58 ;  /* 0x0000003a00807220 */ /* 0x000fe20000410000 */
[----:B------:R-:W-:Y:S02]  /*57d0*/  WARPGROUP.DEPBAR.LE gsb0, 0x0 ;  /* 0x00008000000079c5 */ /* 0x000fe40000010000 */
[----:B------:R-:W-:-:S06]  /*57e0*/  WARPGROUP.ARRIVE ;  /* 0x00000000000079c5 */ /* 0x000fcc0000000000 */
[----:B------:R-:W2:Y:S01]  /*57f0*/  S2R R155, SR_TID.X ;  /* 0x00000000009b7919 */ /* 0x000ea20000002100 */
[----:B------:R-:W3:Y:S01]  /*5800*/  MUFU.TANH R106, R106 ;  /* 0x0000006a006a7308 */ /* 0x000ee20000002400 */
[----:B0-----:R-:W-:Y:S01]  /*5810*/  FMNMX.FTZ R131, R127, R130, !PT ;  /* 0x000000827f837209 */ /* 0x001fe20007810000 */
[----:B------:R-:W-:Y:S01]  /*5820*/  QGMMA.64x64x32.F32.E4M3.E4M3 R24, R148, gdesc[UR4], R24, gsb0 ;  /* 0x00e0000494187df3 */ /* 0x000fe20008000818 */
[----:B------:R-:W-:Y:S01]  /*5830*/  UIADD3 UR6, UR10, 0x100, URZ ;  /* 0x000001000a067890 */ /* 0x000fe2000fffe03f */
[----:B------:R-:W-:-:S04]  /*5840*/  UMOV UR7, 0xc0000010 ;  /* 0xc000001000077882 */ /* 0x000fc80000000000 */
[----:B------:R-:W0:Y:S01]  /*5850*/  MUFU.TANH R105, R105 ;  /* 0x0000006900697308 */ /* 0x000e220000002400 */
[----:B-1----:R-:W-:-:S07]  /*5860*/  FMNMX.FTZ R130, R104, R129, !PT ;  /* 0x0000008168827209 */ /* 0x002fce0007810000 */
[----:B------:R-:W1:Y:S01]  /*5870*/  MUFU.TANH R107, R107 ;  /* 0x0000006b006b7308 */ /* 0x000e620000002400 */
[----:B---3--:R-:W-:-:S07]  /*5880*/  FMNMX.FTZ R58, R106, R131, !PT ;  /* 0x000000836a3a7209 */ /* 0x008fce0007810000 */
[----:B------:R-:W3:Y:S01]  /*5890*/  MUFU.TANH R108, R108 ;  /* 0x0000006c006c7308 */ /* 0x000ee20000002400 */
[----:B0-----:R-:W-:Y:S02]  /*58a0*/  FMNMX.FTZ R129, R105, R130, !PT ;  /* 0x0000008269817209 */ /* 0x001fe40007810000 */
[----:B--2---:R-:W-:-:S05]  /*58b0*/  LOP3.LUT P1, RZ, R155, 0x7f, RZ, 0xc0, !PT ;  /* 0x0000007f9bff7812 */ /* 0x004fca000782c0ff */
[----:B------:R-:W0:Y:S01]  /*58c0*/  MUFU.TANH R110, R110 ;  /* 0x0000006e006e7308 */ /* 0x000e220000002400 */
[----:B-1----:R-:W-:-:S07]  /*58d0*/  FMNMX.FTZ R131, R107, R58, !PT ;  /* 0x0000003a6b837209 */ /* 0x002fce0007810000 */
[----:B------:R-:W1:Y:S01]  /*58e0*/  MUFU.TANH R109, R109 ;  /* 0x0000006d006d7308 */ /* 0x000e620000002400 */
[----:B---3--:R-:W-:-:S07]  /*58f0*/  FMNMX.FTZ R58, R108, R129, !PT ;  /* 0x000000816c3a7209 */ /* 0x008fce0007810000 */
[----:B------:R-:W2:Y:S01]  /*5900*/  MUFU.TANH R111, R111 ;  /* 0x0000006f006f7308 */ /* 0x000ea20000002400 */
[----:B0-----:R-:W-:-:S07]  /*5910*/  FMNMX.FTZ R130, R110, R131, !PT ;  /* 0x000000836e827209 */ /* 0x001fce0007810000 */
[----:B------:R-:W0:Y:S01]  /*5920*/  MUFU.TANH R112, R112 ;  /* 0x0000007000707308 */ /* 0x000e220000002400 */
[----:B-1----:R-:W-:-:S07]  /*5930*/  FMNMX.FTZ R129, R109, R58, !PT ;  /* 0x0000003a6d817209 */ /* 0x002fce0007810000 */
[----:B------:R-:W1:Y:S01]  /*5940*/  MUFU.TANH R114, R114 ;  /* 0x0000007200727308 */ /* 0x000e620000002400 */
[----:B--2---:R-:W-:-:S07]  /*5950*/  FMNMX.FTZ R131, R111, R130, !PT ;  /* 0x000000826f837209 */ /* 0x004fce0007810000 */
[----:B------:R-:W2:Y:S01]  /*5960*/  MUFU.TANH R113, R113 ;  /* 0x0000007100717308 */ /* 0x000ea20000002400 */
[----:B0-----:R-:W-:-:S07]  /*5970*/  FMNMX.FTZ R58, R112, R129, !PT ;  /* 0x00000081703a7209 */ /* 0x001fce0007810000 */
[----:B------:R-:W0:Y:S01]  /*5980*/  MUFU.TANH R115, R115 ;  /* 0x0000007300737308 */ /* 0x000e220000002400 */
[----:B-1----:R-:W-:Y:S01]  /*5990*/  FMNMX.FTZ R130, R114, R131, !PT ;  /* 0x0000008372827209 */ /* 0x002fe20007810000 */
[----:B------:R-:W-:Y:S02]  /*59a0*/  WARPGROUP.DEPBAR.LE gsb0, 0x0 ;  /* 0x00008000000079c5 */ /* 0x000fe40000010000 */
[----:B------:R-:W-:-:S04]  /*59b0*/  WARPGROUP.ARRIVE ;  /* 0x00000000000079c5 */ /* 0x000fc80000000000 */
[----:B------:R-:W1:Y:S01]  /*59c0*/  MUFU.TANH R116, R116 ;  /* 0x0000007400747308 */ /* 0x000e620000002400 */
[----:B--2---:R-:W-:Y:S01]  /*59d0*/  FMNMX.FTZ R129, R113, R58, !PT ;  /* 0x0000003a71817209 */ /* 0x004fe20007810000 */
[----:B------:R-:W-:Y:S01]  /*59e0*/  QGMMA.64x64x32.F32.E4M3.E4M3 R24, R136, gdesc[UR4], R24, gsb0 ;  /* 0x00e0000488187df3 */ /* 0x000fe20008000818 */
[----:B------:R-:W-:Y:S01]  /*59f0*/  UIADD3 UR6, UR10, 0x180, URZ ;  /* 0x000001800a067890 */ /* 0x000fe2000fffe03f */
[----:B------:R-:W-:-:S04]  /*5a00*/  UMOV UR7, 0xc0000010 ;  /* 0xc000001000077882 */ /* 0x000fc80000000000 */
        /* <DEDUP_REMOVED lines=19> */
[----:B0-----:R-:W-:Y:S01]  /*5b40*/  FMNMX.FTZ R58, R92, R129, !PT ;  /* 0x000000815c3a7209 */ /* 0x001fe20007810000 */
[----:B------:R-:W-:Y:S02]  /*5b50*/  WARPGROUP.DEPBAR.LE gsb0, 0x0 ;  /* 0x00008000000079c5 */ /* 0x000fe40000010000 */
[----:B------:R-:W-:-:S04]  /*5b60*/  WARPGROUP.ARRIVE ;  /* 0x00000000000079c5 */ /* 0x000fc80000000000 */
[----:B------:R-:W0:Y:S01]  /*5b70*/  MUFU.TANH R95, R95 ;  /* 0x0000005f005f7308 */ /* 0x000e220000002400 */
[----:B-1----:R-:W-:Y:S01]  /*5b80*/  FMNMX.FTZ R130, R94, R131, !PT ;  /* 0x000000835e827209 */ /* 0x002fe20007810000 */
[----:B------:R-:W-:Y:S01]  /*5b90*/  QGMMA.64x64x32.F32.E4M3.E4M3 R24, R140, gdesc[UR4], R24, gsb0 ;  /* 0x00e000048c187df3 */ /* 0x000fe20008000818 */
[----:B------:R-:W-:Y:S01]  /*5ba0*/  UIADD3 UR6, UR10, 0x200, URZ ;  /* 0x000002000a067890 */ /* 0x000fe2000fffe03f */
[----:B------:R-:W-:-:S04]  /*5bb0*/  UMOV UR7, 0xc0000010 ;  /* 0xc000001000077882 */ /* 0x000fc80000000000 */
[----:B------:R-:W1:Y:S01]  /*5bc0*/  MUFU.TANH R96, R96 ;  /* 0x0000006000607308 */ /* 0x000e620000002400 */
[----:B--2---:R-:W-:-:S07]  /*5bd0*/  FMNMX.FTZ R129, R93, R58, !PT ;  /* 0x0000003a5d817209 */ /* 0x004fce0007810000 */
[----:B------:R-:W2:Y:S01]  /*5be0*/  MUFU.TANH R98, R98 ;  /* 0x0000006200627308 */ /* 0x000ea20000002400 */
[----:B0-----:R-:W-:-:S07]  /*5bf0*/  FMNMX.FTZ R131, R95, R130, !PT ;  /* 0x000000825f837209 */ /* 0x001fce0007810000 */
[----:B------:R-:W0:Y:S01]  /*5c00*/  MUFU.TANH R97, R97 ;  /* 0x0000006100617308 */ /* 0x000e220000002400 */
[----:B-1----:R-:W-:Y:S01]  /*5c10*/  FMNMX.FTZ R58, R96, R129, !PT ;  /* 0x00000081603a7209 */ /* 0x002fe20007810000 */
[----:B------:R-:W-:-:S06]  /*5c20*/  FMUL.FTZ R129, R0, R64 ;  /* 0x0000004000817220 */ /* 0x000fcc0000410000 */
        /* <DEDUP_REMOVED lines=13> */
[----:B--2---:R-:W-:Y:S01]  /*5d00*/  FMNMX.FTZ R133, R103, R64, !PT ;  /* 0x0000004067857209 */ /* 0x004fe20007810000 */
[----:B------:R-:W-:Y:S02]  /*5d10*/  WARPGROUP.DEPBAR.LE gsb0, 0x0 ;  /* 0x00008000000079c5 */ /* 0x000fe40000010000 */
[----:B------:R-:W-:-:S04]  /*5d20*/  WARPGROUP.ARRIVE ;  /* 0x00000000000079c5 */ /* 0x000fc80000000000 */
[----:B------:R-:W2:Y:S01]  /*5d30*/  MUFU.TANH R73, R73 ;  /* 0x0000004900497308 */ /* 0x000ea20000002400 */
[----:B0-----:R-:W-:Y:S01]  /*5d40*/  FMNMX.FTZ R58, R72, R131, !PT ;  /* 0x00000083483a7209 */ /* 0x001fe20007810000 */
[----:B------:R-:W-:Y:S06]  /*5d50*/  QGMMA.64x64x32.F32.E4M3.E4M3 R24, R144, gdesc[UR4], R24, gsb0 ;  /* 0x00e0000490187df3 */ /* 0x000fec0008000818 */
        /* <DEDUP_REMOVED lines=20> */
[----:B------:R-:W-:-:S06]  /*5ea0*/  WARPGROUP.DEPBAR.LE gsb0, 0x0 ;  /* 0x00008000000079c5 */ /* 0x000fcc0000010000 */
        /* <DEDUP_REMOVED lines=37> */
[----:B--2---:R-:W-:Y:S02]  /*6100*/  FMNMX.FTZ R130, R69, R58, !PT ;  /* 0x0000003a45827209 */ /* 0x004fe40007810000 */
[----:B0-----:R-:W-:-:S03]  /*6110*/  FMNMX.FTZ R64, R70, R133, !PT ;  /* 0x0000008546407209 */ /* 0x001fc60007810000 */
[----:B------:R-:W0:Y:S01]  /*6120*/  SHFL.BFLY PT, R133, R130, 0x2, 0x1f ;  /* 0x0c401f0082857f89 */ /* 0x000e2200000e0000 */
[----:B-1----:R-:W-:-:S05]  /*6130*/  FMNMX.FTZ R131, R71, R64, !PT ;  /* 0x0000004047837209 */ /* 0x002fca0007810000 */
[----:B------:R-:W1:Y:S01]  /*6140*/  SHFL.BFLY PT, R58, R131, 0x2, 0x1f ;  /* 0x0c401f00833a7f89 */ /* 0x000e6200000e0000 */
[----:B0-----:R-:W-:Y:S02]  /*6150*/  FMNMX.FTZ R133, R130, R133, !PT ;  /* 0x0000008582857209 */ /* 0x001fe40007810000 */
[----:B-1----:R-:W-:-:S03]  /*6160*/  FMNMX.FTZ R132, R131, R58, !PT ;  /* 0x0000003a83847209 */ /* 0x002fc60007810000 */
[----:B------:R-:W0:Y:S04]  /*6170*/  SHFL.BFLY PT, R58, R133, 0x1, 0x1f ;  /* 0x0c201f00853a7f89 */ /* 0x000e2800000e0000 */
[----:B------:R-:W1:Y:S01]  /*6180*/  SHFL.BFLY PT, R135, R132, 0x1, 0x1f ;  /* 0x0c201f0084877f89 */ /* 0x000e6200000e0000 */
[----:B0-----:R-:W-:Y:S02]  /*6190*/  FMNMX.FTZ R58, R133, R58, !PT ;  /* 0x0000003a853a7209 */ /* 0x001fe40007810000 */
[----:B-1----:R-:W-:-:S03]  /*61a0*/  FMNMX.FTZ R64, R132, R135, !PT ;  /* 0x0000008784407209 */ /* 0x002fc60007810000 */
[----:B------:R-:W-:Y:S01]  /*61b0*/  FADD.FTZ R5, -R58, R5 ;  /* 0x000000053a057221 */ /* 0x000fe20000010100 */
[----:B------:R-:W-:-:S03]  /*61c0*/  IMAD.U32 R135, RZ, RZ, UR21 ;  /* 0x00000015ff877e24 */ /* 0x000fc6000f8e00ff */
[----:B------:R-:W-:Y:S01]  /*61d0*/  FMUL.FTZ R131, R5, UR21 ;  /* 0x0000001505837c20 */ /* 0x000fe20008410000 */
[----:B------:R-:W-:-:S01]  /*61e0*/  FFMA.FTZ R130, R58, R135, -8 ;  /* 0xc10000003a827423 */ /* 0x000fc20000010087 */
[----:B------:R-:W-:Y:S02]  /*61f0*/  FADD.FTZ R5, -R64, R9 ;  /* 0x0000000940057221 */ /* 0x000fe40000010100 */
[----:B------:R0:W-:Y:S01]  /*6200*/  MUFU.EX2 R9, R131 ;  /* 0x0000008300097308 */ /* 0x0001e20000000800 */
[----:B------:R-:W-:-:S01]  /*6210*/  FFMA.FTZ R132, R65, UR21, -R130 ;  /* 0x0000001541847c23 */ /* 0x000fc20008010882 */
[--C-:B------:R-:W-:Y:S01]  /*6220*/  FFMA.FTZ R65, R68, UR21, -R130.reuse ;  /* 0x0000001544417c23 */ /* 0x100fe20008010882 */
[----:B------:R-:W-:-:S01]  /*6230*/  FFMA.FTZ R68, R69, UR21, -R130 ;  /* 0x0000001545447c23 */ /* 0x000fc20008010882 */
[----:B------:R-:W-:Y:S01]  /*6240*/  FMUL.FTZ R5, R5, UR21 ;  /* 0x0000001505057c20 */ /* 0x000fe20008410000 */
[----:B------:R-:W-:-:S01]  /*6250*/  FFMA.FTZ R10, R10, UR21, -R130 ;  /* 0x000000150a0a7c23 */ /* 0x000fc20008010882 */
[--C-:B------:R-:W-:Y:S01]  /*6260*/  FFMA.FTZ R11, R11, UR21, -R130.reuse ;  /* 0x000000150b0b7c23 */ /* 0x100fe20008010882 */
[----:B------:R-:W-:-:S01]  /*6270*/  FFMA.FTZ R14, R14, UR21, -R130 ;  /* 0x000000150e0e7c23 */ /* 0x000fc20008010882 */
[--C-:B------:R-:W-:Y:S01]  /*6280*/  FFMA.FTZ R15, R15, UR21, -R130.reuse ;  /* 0x000000150f0f7c23 */ /* 0x100fe20008010882 */
[----:B0-----:R-:W-:Y:S01]  /*6290*/  IMAD.U32 R131, RZ, RZ, UR21 ;  /* 0x00000015ff837e24 */ /* 0x001fe2000f8e00ff */
[----:B------:R-:W-:Y:S01]  /*62a0*/  MUFU.EX2 R5, R5 ;  /* 0x0000000500057308 */ /* 0x000fe20000000800 */
[----:B------:R-:W-:-:S01]  /*62b0*/  FFMA.FTZ R120, R120, UR21, -R130 ;  /* 0x0000001578787c23 */ /* 0x000fc20008010882 */
[----:B------:R-:W-:Y:S01]  /*62c0*/  FFMA.FTZ R121, R121, UR21, -R130 ;  /* 0x0000001579797c23 */ /* 0x000fe20008010882 */
[----:B------:R-:W-:-:S01]  /*62d0*/  FFMA.FTZ R69, R64, R131, -8 ;  /* 0xc100000040457423 */ /* 0x000fc20000010083 */
[--C-:B------:R-:W-:Y:S01]  /*62e0*/  FFMA.FTZ R124, R124, UR21, -R130.reuse ;  /* 0x000000157c7c7c23 */ /* 0x100fe20008010882 */
[----:B------:R-:W-:-:S01]  /*62f0*/  FFMA.FTZ R125, R125, UR21, -R130 ;  /* 0x000000157d7d7c23 */ /* 0x000fc20008010882 */
[----:B------:R-:W-:Y:S01]  /*6300*/  FFMA.FTZ R104, R104, UR21, -R130 ;  /* 0x0000001568687c23 */ /* 0x000fe20008010882 */
[----:B------:R-:W-:-:S01]  /*6310*/  FFMA.FTZ R12, R12, UR21, -R69 ;  /* 0x000000150c0c7c23 */ /* 0x000fc20008010845 */
[--C-:B------:R-:W-:Y:S01]  /*6320*/  FFMA.FTZ R13, R13, UR21, -R69.reuse ;  /* 0x000000150d0d7c23 */ /* 0x100fe20008010845 */
[----:B------:R-:W0:Y:S01]  /*6330*/  MUFU.EX2 R10, R10 ;  /* 0x0000000a000a7308 */ /* 0x000e220000000800 */
[----:B------:R-:W-:-:S01]  /*6340*/  FFMA.FTZ R20, R20, UR21, -R69 ;  /* 0x0000001514147c23 */ /* 0x000fc20008010845 */
[--C-:B------:R-:W-:Y:S01]  /*6350*/  FFMA.FTZ R21, R21, UR21, -R69.reuse ;  /* 0x0000001515157c23 */ /* 0x100fe20008010845 */
[----:B------:R-:W-:-:S01]  /*6360*/  FFMA.FTZ R122, R122, UR21, -R69 ;  /* 0x000000157a7a7c23 */ /* 0x000fc20008010845 */
[--C-:B------:R-:W-:Y:S01]  /*6370*/  FFMA.FTZ R123, R123, UR21, -R69.reuse ;  /* 0x000000157b7b7c23 */ /* 0x100fe20008010845 */
[----:B------:R-:W-:-:S01]  /*6380*/  FFMA.FTZ R126, R126, UR21, -R69 ;  /* 0x000000157e7e7c23 */ /* 0x000fc20008010845 */
[--C-:B------:R-:W-:Y:S01]  /*6390*/  FFMA.FTZ R127, R127, UR21, -R69.reuse ;  /* 0x000000157f7f7c23 */ /* 0x100fe20008010845 */
[----:B------:R-:W-:-:S01]  /*63a0*/  FFMA.FTZ R106, R106, UR21, -R69 ;  /* 0x000000156a6a7c23 */ /* 0x000fc20008010845 */
[----:B------:R-:W1:Y:S01]  /*63b0*/  MUFU.EX2 R12, R12 ;  /* 0x0000000c000c7308 */ /* 0x000e620000000800 */
[----:B------:R-:W-:-:S01]  /*63c0*/  FFMA.FTZ R105, R105, UR21, -R130 ;  /* 0x0000001569697c23 */ /* 0x000fc20008010882 */
[----:B------:R-:W-:Y:S01]  /*63d0*/  FFMA.FTZ R107, R107, UR21, -R69 ;  /* 0x000000156b6b7c23 */ /* 0x000fe20008010845 */
[----:B------:R-:W-:-:S01]  /*63e0*/  FFMA.FTZ R108, R108, UR21, -R130 ;  /* 0x000000156c6c7c23 */ /* 0x000fc20008010882 */
[----:B------:R-:W-:Y:S01]  /*63f0*/  FFMA.FTZ R110, R110, UR21, -R69 ;  /* 0x000000156e6e7c23 */ /* 0x000fe20008010845 */
[----:B------:R-:W-:-:S01]  /*6400*/  FFMA.FTZ R109, R109, UR21, -R130 ;  /* 0x000000156d6d7c23 */ /* 0x000fc20008010882 */
[----:B------:R-:W-:Y:S01]  /*6410*/  FFMA.FTZ R111, R111, UR21, -R69 ;  /* 0x000000156f6f7c23 */ /* 0x000fe20008010845 */
[----:B------:R-:W-:-:S01]  /*6420*/  FFMA.FTZ R112, R112, UR21, -R130 ;  /* 0x0000001570707c23 */ /* 0x000fc20008010882 */
[----:B------:R-:W2:Y:S01]  /*6430*/  MUFU.EX2 R11, R11 ;  /* 0x0000000b000b7308 */ /* 0x000ea20000000800 */
[----:B0-----:R-:W-:-:S01]  /*6440*/  FFMA.FTZ R8, R9, R8, R10 ;  /* 0x0000000809087223 */ /* 0x001fc2000001000a */
[----:B------:R-:W-:Y:S01]  /*6450*/  FFMA.FTZ R114, R114, UR21, -R69 ;  /* 0x0000001572727c23 */ /* 0x000fe20008010845 */
[----:B------:R-:W-:-:S01]  /*6460*/  FFMA.FTZ R113, R113, UR21, -R130 ;  /* 0x0000001571717c23 */ /* 0x000fc20008010882 */
[----:B------:R-:W-:Y:S01]  /*6470*/  FFMA.FTZ R115, R115, UR21, -R69 ;  /* 0x0000001573737c23 */ /* 0x000fe20008010845 */
[----:B------:R-:W-:-:S01]  /*6480*/  FFMA.FTZ R116, R116, UR21, -R130 ;  /* 0x0000001574747c23 */ /* 0x000fc20008010882 */
[----:B------:R-:W-:Y:S01]  /*6490*/  FFMA.FTZ R118, R118, UR21, -R69 ;  /* 0x0000001576767c23 */ /* 0x000fe20008010845 */
[----:B------:R-:W-:-:S01]  /*64a0*/  FFMA.FTZ R117, R117, UR21, -R130 ;  /* 0x0000001575757c23 */ /* 0x000fc20008010882 */
[----:B------:R-:W0:Y:S01]  /*64b0*/  MUFU.EX2 R13, R13 ;  /* 0x0000000d000d7308 */ /* 0x000e220000000800 */
[----:B-1----:R-:W-:-:S01]  /*64c0*/  FFMA.FTZ R6, R5, R6, R12 ;  /* 0x0000000605067223 */ /* 0x002fc2000001000c */
[----:B------:R-:W-:Y:S01]  /*64d0*/  FFMA.FTZ R119, R119, UR21, -R69 ;  /* 0x0000001577777c23 */ /* 0x000fe20008010845 */
[----:B------:R-:W-:-:S01]  /*64e0*/  FFMA.FTZ R88, R88, UR21, -R130 ;  /* 0x0000001558587c23 */ /* 0x000fc20008010882 */
[----:B------:R-:W-:Y:S01]  /*64f0*/  FFMA.FTZ R90, R90, UR21, -R69 ;  /* 0x000000155a5a7c23 */ /* 0x000fe20008010845 */
[----:B------:R-:W-:-:S01]  /*6500*/  FFMA.FTZ R89, R89, UR21, -R130 ;  /* 0x0000001559597c23 */ /* 0x000fc20008010882 */
[----:B------:R-:W-:Y:S01]  /*6510*/  FFMA.FTZ R91, R91, UR21, -R69 ;  /* 0x000000155b5b7c23 */ /* 0x000fe20008010845 */
[----:B------:R-:W-:-:S01]  /*6520*/  FFMA.FTZ R92, R92, UR21, -R130 ;  /* 0x000000155c5c7c23 */ /* 0x000fc20008010882 */
[----:B------:R-:W1:Y:S01]  /*6530*/  MUFU.EX2 R14, R14 ;  /* 0x0000000e000e7308 */ /* 0x000e620000000800 */
[----:B--2---:R-:W-:-:S01]  /*6540*/  FADD.FTZ R131, R11, R8 ;  /* 0x000000080b837221 */ /* 0x004fc20000010000 */
[----:B------:R-:W-:Y:S01]  /*6550*/  FFMA.FTZ R94, R94, UR21, -R69 ;  /* 0x000000155e5e7c23 */ /* 0x000fe20008010845 */
[----:B------:R-:W-:-:S01]  /*6560*/  FFMA.FTZ R93, R93, UR21, -R130 ;  /* 0x000000155d5d7c23 */ /* 0x000fc20008010882 */
[----:B------:R-:W-:Y:S01]  /*6570*/  FFMA.FTZ R95, R95, UR21, -R69 ;  /* 0x000000155f5f7c23 */ /* 0x000fe20008010845 */
[----:B------:R-:W-:-:S01]  /*6580*/  FFMA.FTZ R96, R96, UR21, -R130 ;  /* 0x0000001560607c23 */ /* 0x000fc20008010882 */
[----:B------:R-:W-:Y:S01]  /*6590*/  FFMA.FTZ R98, R98, UR21, -R69 ;  /* 0x0000001562627c23 */ /* 0x000fe20008010845 */
[----:B------:R-:W-:-:S01]  /*65a0*/  FFMA.FTZ R97, R97, UR21, -R130 ;  /* 0x0000001561617c23 */ /* 0x000fc20008010882 */
[----:B------:R-:W2:Y:S01]  /*65b0*/  MUFU.EX2 R20, R20 ;  /* 0x0000001400147308 */ /* 0x000ea20000000800 */
[----:B0-----:R-:W-:-:S01]  /*65c0*/  FADD.FTZ R133, R13, R6 ;  /* 0x000000060d857221 */ /* 0x001fc20000010000 */
[----:B------:R-:W-:Y:S01]  /*65d0*/  FFMA.FTZ R99, R99, UR21, -R69 ;  /* 0x0000001563637c23 */ /* 0x000fe20008010845 */
[----:B------:R-:W-:-:S01]  /*65e0*/  FFMA.FTZ R100, R100, UR21, -R130 ;  /* 0x0000001564647c23 */ /* 0x000fc20008010882 */
[----:B------:R-:W-:Y:S01]  /*65f0*/  FFMA.FTZ R102, R102, UR21, -R69 ;  /* 0x0000001566667c23 */ /* 0x000fe20008010845 */
[----:B------:R-:W-:-:S01]  /*6600*/  FFMA.FTZ R101, R101, UR21, -R130 ;  /* 0x0000001565657c23 */ /* 0x000fc20008010882 */
[----:B------:R-:W-:Y:S01]  /*6610*/  FFMA.FTZ R103, R103, UR21, -R69 ;  /* 0x0000001567677c23 */ /* 0x000fe20008010845 */
[----:B------:R-:W-:-:S01]  /*6620*/  FFMA.FTZ R72, R72, UR21, -R130 ;  /* 0x0000001548487c23 */ /* 0x000fc20008010882 */
[----:B------:R-:W0:Y:S01]  /*6630*/  MUFU.EX2 R15, R15 ;  /* 0x0000000f000f7308 */ /* 0x000e220000000800 */
[----:B-1----:R-:W-:-:S01]  /*6640*/  FADD.FTZ R6, R14, R131 ;  /* 0x000000830e067221 */ /* 0x002fc20000010000 */
        /* <DEDUP_REMOVED lines=32> */
[--C-:B------:R-:W-:Y:S01]  /*6850*/  FFMA.FTZ R66, R66, UR21, -R69.reuse ;  /* 0x0000001542427c23 */ /* 0x100fe20008010845 */
[----:B------:R-:W-:-:S05]  /*6860*/  FFMA.FTZ R67, R67, UR21, -R69 ;  /* 0x0000001543437c23 */ /* 0x000fca0008010845 */
        /* <DEDUP_REMOVED lines=108> */
[----:B------:R-:W-:-:S05]  /*6f30*/  @!P1 VIADD R6, R7, 0x13240 ;  /* 0x0001324007069836 */ /* 0x000fca0000000000 */
[----:B------:R-:W-:Y:S01]  /*6f40*/  @!P1 PRMT R6, RZ, 0x654, R6 ;  /* 0x00000654ff069816 */ /* 0x000fe20000000006 */
[----:B------:R-:W2:Y:S01]  /*6f50*/  MUFU.EX2 R128, R128 ;  /* 0x0000008000807308 */ /* 0x000ea20000000800 */
[----:B0-----:R-:W-:-:S01]  /*6f60*/  FADD.FTZ R133, R87, R8 ;  /* 0x0000000857857221 */ /* 0x001fc20000010000 */
[----:B------:R-:W-:Y:S01]  /*6f70*/  FFMA.FTZ R8, R70, UR21, -R69 ;  /* 0x0000001546087c23 */ /* 0x000fe20008010845 */
[----:B------:R0:W-:Y:S05]  /*6f80*/  @!P1 SYNCS.ARRIVE.TRANS64.RED.A1T0 RZ, [R6+URZ], RZ ;  /* 0x000000ff06ff99a7 */ /* 0x0001ea000810043f */
[----:B------:R-:W3:Y:S01]  /*6f90*/  MUFU.EX2 R57, R57 ;  /* 0x0000003900397308 */ /* 0x000ee20000000800 */
[----:B-1----:R-:W-:-:S07]  /*6fa0*/  FADD.FTZ R70, R56, R131 ;  /* 0x0000008338467221 */ /* 0x002fce0000010000 */
[----:B------:R-:W1:Y:S01]  /*6fb0*/  MUFU.EX2 R59, R59 ;  /* 0x0000003b003b7308 */ /* 0x000e620000000800 */
[----:B--2---:R-:W-:-:S07]  /*6fc0*/  FADD.FTZ R130, R128, R133 ;  /* 0x0000008580827221 */ /* 0x004fce0000010000 */
[----:B------:R-:W2:Y:S01]  /*6fd0*/  MUFU.EX2 R60, R60 ;  /* 0x0000003c003c7308 */ /* 0x000ea20000000800 */
[----:B---3--:R-:W-:-:S01]  /*6fe0*/  FADD.FTZ R131, R57, R70 ;  /* 0x0000004639837221 */ /* 0x008fc20000010000 */
[----:B------:R-:W-:-:S06]  /*6ff0*/  FFMA.FTZ R70, R71, UR21, -R69 ;  /* 0x0000001547467c23 */ /* 0x000fcc0008010845 */
        /* <DEDUP_REMOVED lines=8> */
[----:B------:R-:W0:Y:S01]  /*7080*/  MUFU.EX2 R66, R66 ;  /* 0x0000004200427308 */ /* 0x000e220000000800 */
[----:B--2---:R-:W-:-:S07]  /*7090*/  FADD.FTZ R69, R63, R134 ;  /* 0x000000863f457221 */ /* 0x004fce0000010000 */
[----:B------:R-:W-:Y:S01]  /*70a0*/  MUFU.EX2 R132, R132 ;  /* 0x0000008400847308 */ /* 0x000fe20000000800 */
[----:B---3--:R-:W-:-:S07]  /*70b0*/  FADD.FTZ R71, R129, R130 ;  /* 0x0000008281477221 */ /* 0x008fce0000010000 */
[----:B------:R-:W1:Y:S01]  /*70c0*/  MUFU.EX2 R67, R67 ;  /* 0x0000004300437308 */ /* 0x000e620000000800 */
[----:B0-----:R-:W-:-:S07]  /*70d0*/  FADD.FTZ R6, R66, R69 ;  /* 0x0000004542067221 */ /* 0x001fce0000010000 */
[----:B------:R-:W0:Y:S08]  /*70e0*/  MUFU.EX2 R65, R65 ;  /* 0x0000004100417308 */ /* 0x000e300000000800 */
[----:B------:R2:W3:Y:S01]  /*70f0*/  MUFU.EX2 R7, R8 ;  /* 0x0000000800077308 */ /* 0x0004e20000000800 */
[----:B-1----:R-:W-:-:S07]  /*7100*/  FADD.FTZ R6, R67, R6 ;  /* 0x0000000643067221 */ /* 0x002fce0000010000 */
[----:B------:R-:W1:Y:S01]  /*7110*/  MUFU.EX2 R68, R68 ;  /* 0x0000004400447308 */ /* 0x000e620000000800 */
[----:B--2---:R-:W-:-:S04]  /*7120*/  FADD.FTZ R8, R132, R71 ;  /* 0x0000004784087221 */ /* 0x004fc80000010000 */
[----:B0-----:R-:W-:-:S03]  /*7130*/  FADD.FTZ R69, R65, R8 ;  /* 0x0000000841457221 */ /* 0x001fc60000010000 */
[----:B------:R-:W0:Y:S01]  /*7140*/  MUFU.EX2 R70, R70 ;  /* 0x0000004600467308 */ /* 0x000e220000000800 */
[----:B---3--:R-:W-:-:S01]  /*7150*/  FADD.FTZ R71, R7, R6 ;  /* 0x0000000607477221 */ /* 0x008fc20000010000 */
[----:B-1----:R-:W-:-:S03]  /*7160*/  FADD.FTZ R8, R68, R69 ;  /* 0x0000004544087221 */ /* 0x002fc60000010000 */
[----:B0-----:R-:W-:Y:S01]  /*7170*/  FADD.FTZ R6, R70, R71 ;  /* 0x0000004746067221 */ /* 0x001fe20000010000 */
[----:B------:R-:W-:Y:S06]  /*7180*/  @!P0 BRA `(.L_x_149) ;  /* 0x0000000000048947 */ /* 0x000fec0003800000 */
[----:B------:R-:W-:Y:S01]  /*7190*/  BPT.TRAP 0x1 ;  /* 0x000000040000795c */ /* 0x000fe20000300000 */
.L_x_149:
[----:B------:R-:W-:Y:S01]  /*71a0*/  R2UR UR7, R3 ;  /* 0x00000000030772ca */ /* 0x000fe200000e0000 */
[----:B------:R-:W-:Y:S01]  /*71b0*/  UIADD3 UR6, UR11, 0x13260, URZ ;  /* 0x000132600b067890 */ /* 0x000fe2000fffe03f */
[----:B------:R-:W-:Y:S01]  /*71c0*/  ISETP.LT.AND P1, PT, RZ, UR48, PT ;  /* 0x00000030ff007c0c */ /* 0x000fe2000bf21270 */
[----:B------:R-:W-:Y:S01]  /*71d0*/  UMOV UR22, UR37 ;  /* 0x0000002500167c82 */ /* 0x000fe20008000000 */
[----:B------:R-:W-:Y:S01]  /*71e0*/  F2FP.SATFINITE.E4M3.F32.PACK_AB_MERGE_C R14, R15, R14, RZ ;  /* 0x0000000e0f0e723e */ /* 0x000fe200048070ff */
[----:B------:R-:W-:Y:S01]  /*71f0*/  UMOV UR20, UR39 ;  /* 0x0000002700147c82 */ /* 0x000fe20008000000 */
[----:B------:R-:W-:Y:S01]  /*7200*/  F2FP.SATFINITE.E4M3.F32.PACK_AB_MERGE_C R20, R21, R20, RZ ;  /* 0x000000141514723e */ /* 0x000fe200048070ff */
[-C--:B------:R-:W-:Y:S01]  /*7210*/  FMUL.FTZ R24, R24, R9.reuse ;  /* 0x0000000918187220 */ /* 0x080fe20000410000 */
[----:B------:R-:W-:Y:S01]  /*7220*/  F2FP.SATFINITE.E4M3.F32.PACK_AB_MERGE_C R124, R125, R124, RZ ;  /* 0x0000007c7d7c723e */ /* 0x000fe200048070ff */
[-C--:B------:R-:W-:Y:S01]  /*7230*/  FMUL.FTZ R25, R25, R9.reuse ;  /* 0x0000000919197220 */ /* 0x080fe20000410000 */
[----:B------:R-:W-:Y:S01]  /*7240*/  F2FP.SATFINITE.E4M3.F32.PACK_AB_MERGE_C R126, R127, R126, RZ ;  /* 0x0000007e7f7e723e */ /* 0x000fe200048070ff */
[-C--:B------:R-:W-:Y:S01]  /*7250*/  FMUL.FTZ R28, R28, R9.reuse ;  /* 0x000000091c1c7220 */ /* 0x080fe20000410000 */
[----:B------:R-:W-:Y:S01]  /*7260*/  F2FP.SATFINITE.E4M3.F32.PACK_AB_MERGE_C R108, R109, R108, RZ ;  /* 0x0000006c6d6c723e */ /* 0x000fe200048070ff */
[----:B------:R-:W-:Y:S01]  /*7270*/  UPRMT UR6, UR7, 0x654, UR6 ;  /* 0x0000065407067896 */ /* 0x000fe20008000006 */
[----:B------:R-:W-:Y:S01]  /*7280*/  F2FP.SATFINITE.E4M3.F32.PACK_AB_MERGE_C R110, R111, R110, RZ ;  /* 0x0000006e6f6e723e */ /* 0x000fe200048070ff */
[----:B------:R-:W-:Y:S01]  /*7290*/  UIADD3 UR7, UR48, -0x1, URZ ;  /* 0xffffffff30077890 */ /* 0x000fe2000fffe03f */
[----:B------:R-:W-:Y:S01]  /*72a0*/  F2FP.SATFINITE.E4M3.F32.PACK_AB_MERGE_C R116, R117, R116, RZ ;  /* 0x000000747574723e */ /* 0x000fe200048070ff */
[-C--:B------:R-:W-:Y:S01]  /*72b0*/  FMUL.FTZ R29, R29, R9.reuse ;  /* 0x000000091d1d7220 */ /* 0x080fe20000410000 */
[----:B------:R-:W-:Y:S01]  /*72c0*/  F2FP.SATFINITE.E4M3.F32.PACK_AB_MERGE_C R118, R119, R118, RZ ;  /* 0x000000767776723e */ /* 0x000fe200048070ff */
[-C--:B------:R-:W-:Y:S01]  /*72d0*/  FMUL.FTZ R32, R32, R9.reuse ;  /* 0x0000000920207220 */ /* 0x080fe20000410000 */
[----:B------:R-:W-:Y:S01]  /*72e0*/  F2FP.SATFINITE.E4M3.F32.PACK_AB_MERGE_C R92, R93, R92, RZ ;  /* 0x0000005c5d5c723e */ /* 0x000fe200048070ff */
[-C--:B------:R-:W-:Y:S01]  /*72f0*/  FMUL.FTZ R33, R33, R9.reuse ;  /* 0x0000000921217220 */ /* 0x080fe20000410000 */
[----:B------:R-:W-:Y:S01]  /*7300*/  F2FP.SATFINITE.E4M3.F32.PACK_AB_MERGE_C R94, R95, R94, RZ ;  /* 0x0000005e5f5e723e */ /* 0x000fe200048070ff */
[----:B------:R-:W-:Y:S01]  /*7310*/  SYNCS.ARRIVE.TRANS64.RED.A1T0 RZ, [UR6], RZ ;  /* 0x000000ffffff79a7 */ /* 0x000fe20008100406 */
        /* <DEDUP_REMOVED lines=60> */
.L_x_140:
[----:B------:R-:W-:Y:S06]  /*76e0*/  BAR.ARV 0x8, 0x200 ;  /* 0x0208000000007b1d */ /* 0x000fec0000002000 */
[----:B------:R-:W-:Y:S05]  /*76f0*/  @!P0 BRA `(.L_x_151) ;  /* 0x0000000000048947 */ /* 0x000fea0003800000 */
[----:B------:R-:W-:Y:S01]  /*7700*/  BPT.TRAP 0x1 ;  /* 0x000000040000795c */ /* 0x000fe20000300000 */
.L_x_151:
[----:B------:R-:W-:Y:S01]  /*7710*/  IMAD.U32 R15, RZ, RZ, UR39 ;  /* 0x00000027ff0f7e24 */ /* 0x000fe2000f8e00ff */
[----:B------:R-:W-:-:S03]  /*7720*/  MOV R0, UR37 ;  /* 0x0000002500007c02 */ /* 0x000fc60008000f00 */
[----:B------:R-:W-:Y:S01]  /*7730*/  IMAD R15, R15, 0x8, R2 ;  /* 0x000000080f0f7824 */ /* 0x000fe200078e0202 */
[----:B------:R-:W-:-:S04]  /*7740*/  SHF.L.U32 R0, R0, 0x1f, RZ ;  /* 0x0000001f00007819 */ /* 0x000fc800000006ff */
[----:B------:R0:W1:Y:S01]  /*7750*/  SYNCS.PHASECHK.TRANS64.TRYWAIT P1, [R15+URZ+0x13250], R0 ;  /* 0x013250000f0075a7 */ /* 0x000062000802017f */
[----:B------:R-:W-:Y:S05]  /*7760*/  @!P0 BRA `(.L_x_152) ;  /* 0x0000000000048947 */ /* 0x000fea0003800000 */
[----:B------:R-:W-:Y:S01]  /*7770*/  BPT.TRAP 0x1 ;  /* 0x000000040000795c */ /* 0x000fe20000300000 */
.L_x_152:
[----:B------:R-:W-:Y:S01]  /*7780*/  VIADD R2, R2, 0x1000 ;  /* 0x0000100002027836 */ /* 0x000fe20000000000 */
[----:B-1----:R-:W-:Y:S06]  /*7790*/  @P1 BRA `(.L_x_153) ;  /* 0x0000000000081947 */ /* 0x002fec0003800000 */
[----:B------:R-:W1:Y:S02]  /*77a0*/  SYNCS.PHASECHK.TRANS64.TRYWAIT P1, [R15+URZ+0x13250], R0 ;  /* 0x013250000f0075a7 */ /* 0x000e64000802017f */
[----:B-1----:R-:W-:Y:S05]  /*77b0*/  @!P1 BRA `(.L_x_154) ;  /* 0x0000007000309947 */ /* 0x002fea0003800000 */
.L_x_153:
[----:B------:R-:W-:Y:S01]  /*77c0*/  SHF.R.U32.HI R2, RZ, 0x4, R2 ;  /* 0x00000004ff027819 */ /* 0x000fe20000011602 */
[----:B------:R-:W-:Y:S01]  /*77d0*/  IMAD.U32 R5, RZ, RZ, UR39 ;  /* 0x00000027ff057e24 */ /* 0x000fe2000f8e00ff */
[----:B------:R-:W-:Y:S05]  /*77e0*/  WARPSYNC.ALL ;  /* 0x0000000000007948 */ /* 0x000fea0003800000 */
[----:B------:R-:W-:Y:S01]  /*77f0*/  LOP3.LUT R2, R2, 0x3fff, RZ, 0xc0, !PT ;  /* 0x00003fff02027812 */ /* 0x000fe200078ec0ff */
[----:B------:R-:W-:Y:S01]  /*7800*/  WARPGROUP.ARRIVE ;  /* 0x00000000000079c5 */ /* 0x000fe20000000000 */
[----:B------:R-:W-:Y:S01]  /*7810*/  ULDC.64 UR10, c[0x0][0x9a0] ;  /* 0x00026800000a7ab9 */ /* 0x000fe20000000a00 */
[----:B------:R-:W-:Y:S01]  /*7820*/  IMAD.MOV.U32 R7, RZ, RZ, 0x3f800000 ;  /* 0x3f800000ff077424 */ /* 0x000fe200078e00ff */
[----:B------:R-:W-:Y:S01]  /*7830*/  LOP3.LUT R2, R2, 0x10000, RZ, 0xfc, !PT ;  /* 0x0001000002027812 */ /* 0x000fe200078efcff */
[----:B------:R-:W-:-:S04]  /*7840*/  UISETP.NE.U32.AND UP0, UPT, UR10, URZ, UPT ;  /* 0x0000003f0a00728c */ /* 0x000fc8000bf05070 */
[----:B------:R-:W-:Y:S01]  /*7850*/  IMAD R4, R5, 0x280, R2 ;  /* 0x0000028005047824 */ /* 0x000fe200078e0202 */
[----:B------:R-:W-:Y:S01]  /*7860*/  UISETP.NE.AND.EX UP0, UPT, UR11, URZ, UPT, UP0 ;  /* 0x0000003f0b00728c */ /* 0x000fe2000bf05300 */
[----:B------:R-:W-:-:S03]  /*7870*/  IMAD.MOV.U32 R5, RZ, RZ, -0x3ffffff0 ;  /* 0xc0000010ff057424 */ /* 0x000fc600078e00ff */
[----:B------:R-:W-:Y:S02]  /*7880*/  R2UR UR6, R4 ;  /* 0x00000000040672ca */ /* 0x000fe400000e0000 */
[----:B------:R-:W-:Y:S02]  /*7890*/  R2UR UR7, R5 ;  /* 0x00000000050772ca */ /* 0x000fe400000e0000 */
[----:B------:R-:W-:-:S03]  /*78a0*/  PLOP3.LUT P1, PT, PT, PT, UP0, 0x80, 0x0 ;  /* 0x000000000000781c */ /* 0x000fc60003f2f008 */
[----:B------:R-:W-:Y:S01]  /*78b0*/  @UP0 ULDC.64 UR12, c[0x0][0x9c8] ;  /* 0x00027200000c0ab9 */ /* 0x000fe20000000a00 */
[----:B------:R-:W-:Y:S02]  /*78c0*/  @UP0 USHF.R.S32.HI UR9, URZ, 0x1f, UR40 ;  /* 0x0000001f3f090899 */ /* 0x000fe40008011428 */
[----:B------:R-:W-:Y:S02]  /*78d0*/  @UP0 UIMAD UR8, UR43, UR12, URZ ;  /* 0x0000000c2b0802a4 */ /* 0x000fe4000f8e023f */
[----:B------:R-:W-:Y:S02]  /*78e0*/  @UP0 UIMAD.WIDE.U32 UR4, UR42, UR12, URZ ;  /* 0x0000000c2a0402a5 */ /* 0x000fe4000f8e003f */
[----:B------:R-:W-:-:S07]  /*78f0*/  @UP0 UIMAD UR8, UR42, UR13, UR8 ;  /* 0x0000000d2a0802a4 */ /* 0x000fce000f8e0208 */
[----:B------:R-:W-:Y:S01]  /*7900*/  QGMMA.64x64x32.F32.E4M3.E4M3 R24, R152, gdesc[UR4], R24, gsb0 ;  /* 0x00e0000498187df3 */ /* 0x000fe20008000818 */
[----:B------:R-:W-:Y:S01]  /*7910*/  @UP0 ULDC.64 UR12, c[0x0][0x9d0] ;  /* 0x00027400000c0ab9 */ /* 0x000fe20000000a00 */
[----:B------:R-:W-:Y:S02]  /*7920*/  @UP0 UIADD3 UR5, UR5, UR8, URZ ;  /* 0x0000000805050290 */ /* 0x000fe4000fffe03f */
[----:B------:R-:W-:Y:S02]  /*7930*/  @UP0 UIMAD UR8, UR9, UR12, URZ ;  /* 0x0000000c090802a4 */ /* 0x000fe4000f8e023f */
[----:B------:R-:W-:Y:S02]  /*7940*/  @UP0 UIMAD.WIDE.U32 UR4, UR40, UR12, UR4 ;  /* 0x0000000c280402a5 */ /* 0x000fe4000f8e0004 */
[----:B------:R-:W-:Y:S02]  /*7950*/  @UP0 UIMAD UR8, UR40, UR13, UR8 ;  /* 0x0000000d280802a4 */ /* 0x000fe4000f8e0208 */
[----:B------:R-:W-:-:S02]  /*7960*/  @UP0 ULEA UR6, UP1, UR4, UR10, 0x2 ;  /* 0x0000000a04060291 */ /* 0x000fc4000f82103f */
[----:B------:R-:W-:-:S04]  /*7970*/  @UP0 UIADD3 UR5, UR5, UR8, URZ ;  /* 0x0000000805050290 */ /* 0x000fc8000fffe03f */
[----:B------:R-:W-:Y:S01]  /*7980*/  @UP0 ULEA.HI.X UR5, UR4, UR11, UR5, 0x2, UP1 ;  /* 0x0000000b04050291 */ /* 0x000fe200088f1405 */
[----:B------:R-:W-:Y:S02]  /*7990*/  IMAD.MOV.U32 R11, RZ, RZ, -0x3ffffff0 ;  /* 0xc0000010ff0b7424 */ /* 0x000fe400078e00ff */
[----:B------:R-:W-:Y:S01]  /*79a0*/  @UP0 UMOV UR4, UR6 ;  /* 0x0000000600040c82 */ /* 0x000fe20008000000 */
[----:B------:R-:W-:Y:S01]  /*79b0*/  IADD3 R10, R4, 0x80, RZ ;  /* 0x00000080040a7810 */ /* 0x000fe20007ffe0ff */
[----:B------:R-:W-:Y:S02]  /*79c0*/  IMAD.U32 R12, RZ, RZ, UR4 ;  /* 0x00000004ff0c7e24 */ /* 0x000fe4000f8e00ff */
[----:B------:R-:W-:Y:S01]  /*79d0*/  IMAD.U32 R13, RZ, RZ, UR5 ;  /* 0x00000005ff0d7e24 */ /* 0x000fe2000f8e00ff */
[----:B------:R-:W-:Y:S02]  /*79e0*/  R2UR UR6, R10 ;  /* 0x000000000a0672ca */ /* 0x000fe400000e0000 */
[----:B------:R-:W-:-:S02]  /*79f0*/  R2UR UR7, R11 ;  /* 0x000000000b0772ca */ /* 0x000fc400000e0000 */
[----:B------:R2:W3:Y:S01]  /*7a00*/  @P1 LDG.E R7, desc[UR46][R12.64] ;  /* 0x0000002e0c071981 */ /* 0x0004e2000c1e1900 */
[----:B------:R-:W-:Y:S02]  /*7a10*/  WARPGROUP.DEPBAR.LE gsb0, 0x0 ;  /* 0x00008000000079c5 */ /* 0x000fe40000010000 */
[----:B------:R-:W-:-:S08]  /*7a20*/  WARPGROUP.ARRIVE ;  /* 0x00000000000079c5 */ /* 0x000fd00000000000 */
[----:B------:R-:W-:Y:S01]  /*7a30*/  QGMMA.64x64x32.F32.E4M3.E4M3 R24, R148, gdesc[UR4], R24, gsb0 ;  /* 0x00e0000494187df3 */ /* 0x000fe20008000818 */
[----:B------:R-:W-:Y:S02]  /*7a40*/  VIADD R10, R4, 0x100 ;  /* 0x00000100040a7836 */ /* 0x000fe40000000000 */
[----:B------:R-:W-:-:S03]  /*7a50*/  IMAD.MOV.U32 R11, RZ, RZ, -0x3ffffff0 ;  /* 0xc0000010ff0b7424 */ /* 0x000fc600078e00ff */
[----:B------:R-:W-:Y:S02]  /*7a60*/  R2UR UR6, R10 ;  /* 0x000000000a0672ca */ /* 0x000fe400000e0000 */
[----:B------:R-:W-:Y:S01]  /*7a70*/  R2UR UR7, R11 ;  /* 0x000000000b0772ca */ /* 0x000fe200000e0000 */
[----:B------:R-:W-:Y:S02]  /*7a80*/  VIADD R10, R4, 0x180 ;  /* 0x00000180040a7836 */ /* 0x000fe40000000000 */
[----:B------:R-:W-:Y:S01]  /*7a90*/  IMAD.MOV.U32 R11, RZ, RZ, -0x3ffffff0 ;  /* 0xc0000010ff0b7424 */ /* 0x000fe200078e00ff */
[----:B------:R-:W-:Y:S02]  /*7aa0*/  WARPGROUP.DEPBAR.LE gsb0, 0x0 ;  /* 0x00008000000079c5 */ /* 0x000fe40000010000 */
[----:B------:R-:W-:-:S07]  /*7ab0*/  WARPGROUP.ARRIVE ;  /* 0x00000000000079c5 */ /* 0x000fce0000000000 */
[----:B------:R-:W-:Y:S01]  /*7ac0*/  QGMMA.64x64x32.F32.E4M3.E4M3 R24, R136, gdesc[UR4], R24, gsb0 ;  /* 0x00e0000488187df3 */ /* 0x000fe20008000818 */
[----:B------:R-:W-:Y:S02]  /*7ad0*/  R2UR UR6, R10 ;  /* 0x000000000a0672ca */ /* 0x000fe400000e0000 */
[----:B------:R-:W-:Y:S01]  /*7ae0*/  R2UR UR7, R11 ;  /* 0x000000000b0772ca */ /* 0x000fe200000e0000 */
[----:B------:R-:W0:Y:S04]  /*7af0*/  SHFL.BFLY PT, R5, R8, 0x2, 0x1f ;  /* 0x0c401f0008057f89 */ /* 0x000e2800000e0000 */
[----:B------:R-:W4:Y:S01]  /*7b00*/  SHFL.BFLY PT, R11, R6, 0x2, 0x1f ;  /* 0x0c401f00060b7f89 */ /* 0x000f2200000e0000 */
[----:B------:R-:W-:Y:S01]  /*7b10*/  VIADD R4, R4, 0x200 ;  /* 0x0000020004047836 */ /* 0x000fe20000000000 */
[----:B------:R-:W-:-:S02]  /*7b20*/  WARPGROUP.DEPBAR.LE gsb0, 0x0 ;  /* 0x00008000000079c5 */ /* 0x000fc40000010000 */
[----:B------:R-:W-:-:S06]  /*7b30*/  WARPGROUP.ARRIVE ;  /* 0x00000000000079c5 */ /* 0x000fcc0000000000 */
[----:B------:R-:W-:Y:S01]  /*7b40*/  QGMMA.64x64x32.F32.E4M3.E4M3 R24, R140, gdesc[UR4], R24, gsb0 ;  /* 0x00e000048c187df3 */ /* 0x000fe20008000818 */
[----:B01----:R-:W-:-:S01]  /*7b50*/  FADD.FTZ R0, R5, R8 ;  /* 0x0000000805007221 */ /* 0x003fc20000010000 */
[----:B------:R-:W-:Y:S01]  /*7b60*/  IMAD.MOV.U32 R5, RZ, RZ, -0x3ffffff0 ;  /* 0xc0000010ff057424 */ /* 0x000fe200078e00ff */
[----:B------:R-:W-:-:S04]  /*7b70*/  R2UR UR6, R4 ;  /* 0x00000000040672ca */ /* 0x000fc800000e0000 */
[----:B------:R-:W-:Y:S01]  /*7b80*/  R2UR UR7, R5 ;  /* 0x00000000050772ca */ /* 0x000fe200000e0000 */
[----:B------:R-:W0:Y:S01]  /*7b90*/  SHFL.BFLY PT, R9, R0, 0x1, 0x1f ;  /* 0x0c201f0000097f89 */ /* 0x000e2200000e0000 */
[----:B----4-:R-:W-:-:S05]  /*7ba0*/  FADD.FTZ R11, R11, R6 ;  /* 0x000000060b0b7221 */ /* 0x010fca0000010000 */
[----:B------:R-:W1:Y:S01]  /*7bb0*/  SHFL.BFLY PT, R2, R11, 0x1, 0x1f ;  /* 0x0c201f000b027f89 */ /* 0x000e6200000e0000 */
[----:B------:R-:W-:Y:S01]  /*7bc0*/  MOV R4, RZ ;  /* 0x000000ff00047202 */ /* 0x000fe20000000f00 */
[----:B0-----:R-:W-:-:S05]  /*7bd0*/  FADD.FTZ R5, R0, R9 ;  /* 0x0000000900057221 */ /* 0x001fca0000010000 */
[----:B------:R-:W-:Y:S01]  /*7be0*/  FSETP.NE.FTZ.AND P1, PT, R5, RZ, PT ;  /* 0x000000ff0500720b */ /* 0x000fe20003f35000 */
[----:B-1----:R-:W-:-:S01]  /*7bf0*/  FADD.FTZ R10, R11, R2 ;  /* 0x000000020b0a7221 */ /* 0x002fc20000010000 */
[----:B------:R-:W-:Y:S01]  /*7c00*/  FMUL.FTZ R6, R5, 0.00390625 ;  /* 0x3b80000005067820 */ /* 0x000fe20000410000 */
[----:B------:R-:W-:Y:S02]  /*7c10*/  WARPGROUP.DEPBAR.LE gsb0, 0x0 ;  /* 0x00008000000079c5 */ /* 0x000fe40000010000 */
[----:B------:R-:W-:-:S06]  /*7c20*/  WARPGROUP.ARRIVE ;  /* 0x00000000000079c5 */ /* 0x000fcc0000000000 */
[----:B------:R-:W-:Y:S01]  /*7c30*/  QGMMA.64x64x32.F32.E4M3.E4M3 R24, R144, gdesc[UR4], R24, gsb0 ;  /* 0x00e0000490187df3 */ /* 0x000fe20008000818 */
[----:B--2---:R-:W-:Y:S01]  /*7c40*/  FMUL.FTZ R12, R10, 0.00390625 ;  /* 0x3b8000000a0c7820 */ /* 0x004fe20000410000 */
[----:B------:R-:W-:Y:S01]  /*7c50*/  FSETP.NE.FTZ.AND P2, PT, R6, RZ, PT ;  /* 0x000000ff0600720b */ /* 0x000fe20003f55000 */
[----:B------:R-:W-:Y:S03]  /*7c60*/  @P1 MUFU.RCP R4, R5 ;  /* 0x0000000500041308 */ /* 0x000fe60000001000 */
[----:B------:R-:W-:Y:S02]  /*7c70*/  FSETP.NE.FTZ.AND P3, PT, R12, RZ, PT ;  /* 0x000000ff0c00720b */ /* 0x000fe40003f75000 */
[----:B------:R-:W-:Y:S01]  /*7c80*/  FSETP.NE.FTZ.AND P1, PT, R10, RZ, PT ;  /* 0x000000ff0a00720b */ /* 0x000fe20003f35000 */
[----:B------:R-:W-:-:S06]  /*7c90*/  IMAD.MOV.U32 R8, RZ, RZ, RZ ;  /* 0x000000ffff087224 */ /* 0x000fcc00078e00ff */
[----:B------:R-:W0:Y:S08]  /*7ca0*/  @P2 MUFU.LG2 R6, R6 ;  /* 0x0000000600062308 */ /* 0x000e300000000c00 */
[----:B------:R-:W1:Y:S08]  /*7cb0*/  @P3 MUFU.LG2 R9, R12 ;  /* 0x0000000c00093308 */ /* 0x000e700000000c00 */
[----:B------:R-:W2:Y:S01]  /*7cc0*/  @P1 MUFU.RCP R8, R10 ;  /* 0x0000000a00081308 */ /* 0x000ea20000001000 */
[----:B------:R-:W-:-:S02]  /*7cd0*/  IMAD.U32 R11, RZ, RZ, UR21 ;  /* 0x00000015ff0b7e24 */ /* 0x000fc4000f8e00ff */
[----:B------:R-:W-:Y:S02]  /*7ce0*/  IMAD.U32 R14, RZ, RZ, UR21 ;  /* 0x00000015ff0e7e24 */ /* 0x000fe4000f8e00ff */
[----:B0-----:R-:W-:Y:S01]  /*7cf0*/  @P2 FMUL.FTZ R6, R6, 0.69314718246459960938 ;  /* 0x3f31721806062820 */ /* 0x001fe20000410000 */
[----:B------:R-:W-:Y:S01]  /*7d00*/  @P2 FMUL.FTZ R5, R11, 0.69314718246459960938 ;  /* 0x3f3172180b052820 */ /* 0x000fe20000410000 */
[----:B------:R-:W-:Y:S01]  /*7d10*/  @P3 FMUL.FTZ R14, R14, 0.69314718246459960938 ;  /* 0x3f3172180e0e3820 */ /* 0x000fe20000410000 */
[----:B-1----:R-:W-:Y:S01]  /*7d20*/  @P3 FMUL.FTZ R9, R9, 0.69314718246459960938 ;  /* 0x3f31721809093820 */ /* 0x002fe20000410000 */
[----:B------:R-:W-:Y:S02]  /*7d30*/  IMAD.MOV.U32 R2, RZ, RZ, -0x800000 ;  /* 0xff800000ff027424 */ /* 0x000fe400078e00ff */
[----:B------:R-:W-:Y:S01]  /*7d40*/  @P2 FFMA.FTZ R2, R5, R58, R6 ;  /* 0x0000003a05022223 */ /* 0x000fe20000010006 */
[----:B------:R-:W-:Y:S02]  /*7d50*/  IMAD.MOV.U32 R0, RZ, RZ, -0x800000 ;  /* 0xff800000ff007424 */ /* 0x000fe400078e00ff */
[----:B------:R-:W-:Y:S01]  /*7d60*/  @P3 FFMA.FTZ R0, R14, R64, R9 ;  /* 0x000000400e003223 */ /* 0x000fe20000010009 */
[-C--:B---3--:R-:W-:Y:S01]  /*7d70*/  FMUL.FTZ R5, R4, R7.reuse ;  /* 0x0000000704057220 */ /* 0x088fe20000410000 */
[----:B--2---:R-:W-:Y:S01]  /*7d80*/  FMUL.FTZ R62, R8, R7 ;  /* 0x00000007083e7220 */ /* 0x004fe20000410000 */
[----:B------:R-:W-:-:S02]  /*7d90*/  WARPGROUP.DEPBAR.LE gsb0, 0x0 ;  /* 0x00008000000079c5 */ /* 0x000fc40000010000 */
[----:B------:R-:W-:Y:S05]  /*7da0*/  @!P0 BRA `(.L_x_155) ;  /* 0x0000000000048947 */ /* 0x000fea0003800000 */
[----:B------:R-:W-:Y:S01]  /*7db0*/  BPT.TRAP 0x1 ;  /* 0x000000040000795c */ /* 0x000fe20000300000 */
.L_x_155:
[----:B------:R-:W-:Y:S01]  /*7dc0*/  VIADD R4, R15, 0x13260 ;  /* 0x000132600f047836 */ /* 0x000fe20000000000 */
[----:B------:R-:W-:Y:S01]  /*7dd0*/  UIADD3 UR39, UR39, 0x1, URZ ;  /* 0x0000000127277890 */ /* 0x000fe2000fffe03f */
[-C--:B------:R-:W-:Y:S01]  /*7de0*/  FMUL.FTZ R56, R33, R5.reuse ;  /* 0x0000000521387220 */ /* 0x080fe20000410000 */
[-C--:B------:R-:W-:Y:S01]  /*7df0*/  FMUL.FTZ R59, R25, R5.reuse ;  /* 0x00000005193b7220 */ /* 0x080fe20000410000 */
[-C--:B------:R-:W-:Y:S01]  /*7e00*/  FMUL.FTZ R57, R32, R5.reuse ;  /* 0x0000000520397220 */ /* 0x080fe20000410000 */
[----:B------:R-:W-:Y:S01]  /*7e10*/  PRMT R4, R3, 0x654, R4 ;  /* 0x0000065403047816 */ /* 0x000fe20000000004 */
[----:B------:R-:W-:Y:S01]  /*7e20*/  UISETP.NE.AND UP0, UPT, UR39, 0x2, UPT ;  /* 0x000000022700788c */ /* 0x000fe2000bf05270 */
[-C--:B------:R-:W-:Y:S01]  /*7e30*/  FMUL.FTZ R33, R37, R5.reuse ;  /* 0x0000000525217220 */ /* 0x080fe20000410000 */
[-C--:B------:R-:W-:Y:S01]  /*7e40*/  FMUL.FTZ R20, R41, R5.reuse ;  /* 0x0000000529147220 */ /* 0x080fe20000410000 */
[----:B------:R0:W-:Y:S01]  /*7e50*/  SYNCS.ARRIVE.TRANS64.RED.A1T0 RZ, [R4+URZ], RZ ;  /* 0x000000ff04ff79a7 */ /* 0x0001e2000810043f */
[-C--:B------:R-:W-:Y:S01]  /*7e60*/  FMUL.FTZ R15, R45, R5.reuse ;  /* 0x000000052d0f7220 */ /* 0x080fe20000410000 */
[-C--:B------:R-:W-:Y:S01]  /*7e70*/  FMUL.FTZ R61, R24, R5.reuse ;  /* 0x00000005183d7220 */ /* 0x080fe20000410000 */
[-C--:B------:R-:W-:Y:S01]  /*7e80*/  FMUL.FTZ R32, R40, R5.reuse ;  /* 0x0000000528207220 */ /* 0x080fe20000410000 */
[-C--:B------:R-:W-:Y:S01]  /*7e90*/  FMUL.FTZ R25, R44, R5.reuse ;  /* 0x000000052c197220 */ /* 0x080fe20000410000 */
[-C--:B------:R-:W-:Y:S01]  /*7ea0*/  FMUL.FTZ R45, R26, R62.reuse ;  /* 0x0000003e1a2d7220 */ /* 0x080fe20000410000 */
[-C--:B------:R-:W-:Y:S01]  /*7eb0*/  FMUL.FTZ R41, R27, R62.reuse ;  /* 0x0000003e1b297220 */ /* 0x080fe20000410000 */
[-C--:B------:R-:W-:Y:S01]  /*7ec0*/  FMUL.FTZ R37, R34, R62.reuse ;  /* 0x0000003e22257220 */ /* 0x080fe20000410000 */
[----:B------:R-:W-:Y:S01]  /*7ed0*/  USEL UR4, URZ, 0x1, UP0 ;  /* 0x000000013f047887 */ /* 0x000fe20008000000 */
        /* <DEDUP_REMOVED lines=15> */
[----:B------:R-:W-:Y:S01]  /*7fd0*/  PLOP3.LUT P0, PT, PT, PT, PT, 0x8, 0x0 ;  /* 0x000000000000781c */ /* 0x000fe20003f0e170 */
[-C--:B------:R-:W-:Y:S01]  /*7fe0*/  FMUL.FTZ R13, R47, R62.reuse ;  /* 0x0000003e2f0d7220 */ /* 0x080fe20000410000 */
[-C--:B------:R-:W-:Y:S01]  /*7ff0*/  FMUL.FTZ R10, R50, R62.reuse ;  /* 0x0000003e320a7220 */ /* 0x080fe20000410000 */
[-C--:B------:R-:W-:Y:S01]  /*8000*/  FMUL.FTZ R6, R51, R62.reuse ;  /* 0x0000003e33067220 */ /* 0x080fe20000410000 */
[-C--:B------:R-:W-:Y:S01]  /*8010*/  FMUL.FTZ R9, R54, R62.reuse ;  /* 0x0000003e36097220 */ /* 0x080fe20000410000 */
[----:B------:R-:W-:Y:S01]  /*8020*/  FMUL.FTZ R55, R55, R62 ;  /* 0x0000003e37377220 */ /* 0x000fe20000410000 */
[----:B------:R-:W-:-:S02]  /*8030*/  UIADD3 UR36, UR36, 0x1, URZ ;  /* 0x0000000124247890 */ /* 0x000fc4000fffe03f */
[----:B------:R-:W-:Y:S02]  /*8040*/  USEL UR39, UR39, URZ, UP0 ;  /* 0x0000003f27277287 */ /* 0x000fe40008000000 */
[----:B0-----:R-:W-:-:S12]  /*8050*/  ULOP3.LUT UR37, UR37, UR4, URZ, 0x3c, !UPT ;  /* 0x0000000425257292 */ /* 0x001fd8000f8e3c3f */
.L_x_133:
[----:B------:R-:W0:Y:S01]  /*8060*/  S2R R4, SR_CgaCtaId ;  /* 0x0000000000047919 */ /* 0x000e220000008800 */
[----:B------:R-:W-:Y:S01]  /*8070*/  MOV R3, 0x400 ;  /* 0x0000040000037802 */ /* 0x000fe20000000f00 */
[----:B------:R-:W-:Y:S01]  /*8080*/  BSSY B0, `(.L_x_156) ;  /* 0x00001cf000007945 */ /* 0x000fe20003800000 */
[----:B------:R-:W-:Y:S02]  /*8090*/  BAR.SYNC.DEFER_BLOCKING 0x5, 0x200 ;  /* 0x0148000000007b1d */ /* 0x000fe40000010000 */
[----:B0-----:R-:W-:-:S05]  /*80a0*/  LEA R3, R4, R3, 0x18 ;  /* 0x0000000304037211 */ /* 0x001fca00078ec0ff */
[----:B------:R-:W0:Y:S02]  /*80b0*/  LDS.128 R28, [R3+0x132d0] ;  /* 0x0132d000031c7984 */ /* 0x000e240000000c00 */
[----:B0-----:R-:W-:Y:S02]  /*80c0*/  R2UR UR5, R29 ;  /* 0x000000001d0572ca */ /* 0x001fe400000e0000 */
[----:B------:R-:W-:Y:S01]  /*80d0*/  R2UR UR40, R30 ;  /* 0x000000001e2872ca */ /* 0x000fe200000e0000 */
[----:B------:R-:W-:Y:S06]  /*80e0*/  BAR.ARV 0x4, 0x200 ;  /* 0x0108000000007b1d */ /* 0x000fec0000002000 */
[----:B------:R-:W-:Y:S08]  /*80f0*/  @P0 BRA `(.L_x_157) ;  /* 0x0000001000a80947 */ /* 0x000ff00003800000 */
[----:B------:R-:W0:Y:S01]  /*8100*/  S2R R35, SR_TID.X ;  /* 0x0000000000237919 */ /* 0x000e220000002100 */
[----:B------:R-:W-:Y:S01]  /*8110*/  ULDC.64 UR6, c[0x4][0x38] ;  /* 0x01000e0000067ab9 */ /* 0x000fe20000000a00 */
[----:B------:R-:W2:Y:S01]  /*8120*/  LDL R38, [R1] ;  /* 0x0000000001267983 */ /* 0x000ea20000100800 */
[----:B------:R-:W1:Y:S01]  /*8130*/  S2R R30, SR_SWINHI ;  /* 0x00000000001e7919 */ /* 0x000e620000002f00 */
[----:B------:R-:W-:Y:S02]  /*8140*/  F2FP.BF16.F32.PACK_AB R9, R9, R10 ;  /* 0x0000000a0909723e */ /* 0x000fe400000010ff */
[----:B------:R-:W-:Y:S02]  /*8150*/  F2FP.BF16.F32.PACK_AB R8, R7, R8 ;  /* 0x000000080708723e */ /* 0x000fe400000010ff */
[----:B------:R-:W-:Y:S02]  /*8160*/  F2FP.BF16.F32.PACK_AB R14, R13, R14 ;  /* 0x0000000e0d0e723e */ /* 0x000fe400000010ff */
[----:B------:R-:W-:-:S02]  /*8170*/  F2FP.BF16.F32.PACK_AB R21, R21, R24 ;  /* 0x000000181515723e */ /* 0x000fc400000010ff */
[----:B------:R-:W-:Y:S02]  /*8180*/  F2FP.BF16.F32.PACK_AB R36, R36, R57 ;  /* 0x000000392424723e */ /* 0x000fe400000010ff */
[----:B------:R-:W-:Y:S02]  /*8190*/  F2FP.BF16.F32.PACK_AB R11, R11, R12 ;  /* 0x0000000c0b0b723e */ /* 0x000fe400000010ff */
[----:B------:R-:W-:Y:S02]  /*81a0*/  F2FP.BF16.F32.PACK_AB R44, R44, R45 ;  /* 0x0000002d2c2c723e */ /* 0x000fe400000010ff */
[----:B------:R-:W-:Y:S02]  /*81b0*/  F2FP.BF16.F32.PACK_AB R41, R40, R41 ;  /* 0x000000292829723e */ /* 0x000fe400000010ff */
[----:B------:R-:W-:Y:S02]  /*81c0*/  F2FP.BF16.F32.PACK_AB R34, R34, R37 ;  /* 0x000000252222723e */ /* 0x000fe400000010ff */
[----:B------:R-:W-:-:S02]  /*81d0*/  F2FP.BF16.F32.PACK_AB R60, R60, R61 ;  /* 0x0000003d3c3c723e */ /* 0x000fc400000010ff */
[----:B------:R-:W-:Y:S02]  /*81e0*/  F2FP.BF16.F32.PACK_AB R59, R58, R59 ;  /* 0x0000003b3a3b723e */ /* 0x000fe400000010ff */
[----:B------:R-:W-:Y:S01]  /*81f0*/  F2FP.BF16.F32.PACK_AB R33, R33, R56 ;  /* 0x000000382121723e */ /* 0x000fe200000010ff */
[----:B0-----:R-:W-:Y:S01]  /*8200*/  IMAD.SHL.U32 R4, R35, 0x4, RZ ;  /* 0x0000000423047824 */ /* 0x001fe200078e00ff */
[----:B------:R-:W-:Y:S02]  /*8210*/  F2FP.BF16.F32.PACK_AB R27, R26, R27 ;  /* 0x0000001b1a1b723e */ /* 0x000fe400000010ff */
[----:B------:R-:W-:Y:S02]  /*8220*/  F2FP.BF16.F32.PACK_AB R25, R25, R32 ;  /* 0x000000201919723e */ /* 0x000fe400000010ff */
[----:B------:R-:W-:Y:S01]  /*8230*/  F2FP.BF16.F32.PACK_AB R20, R15, R20 ;  /* 0x000000140f14723e */ /* 0x000fe200000010ff */
[----:B------:R-:W-:Y:S01]  /*8240*/  USHF.L.U32 UR11, UR42, 0x2, URZ ;  /* 0x000000022a0b7899 */ /* 0x000fe2000800063f */
[----:B------:R-:W-:Y:S01]  /*8250*/  LOP3.LUT R4, R4, 0xc, RZ, 0xc0, !PT ;  /* 0x0000000c04047812 */ /* 0x000fe200078ec0ff */
[----:B------:R-:W-:Y:S01]  /*8260*/  USHF.L.U64.HI UR17, UR42, 0x2, UR43 ;  /* 0x000000022a117899 */ /* 0x000fe2000801022b */
[----:B------:R-:W-:Y:S02]  /*8270*/  BAR.SYNC.DEFER_BLOCKING 0x1, 0x180 ;  /* 0x0046000000007b1d */ /* 0x000fe40000010000 */
[----:B------:R-:W-:-:S04]  /*8280*/  IADD3 R4, P0, R4, UR6, RZ ;  /* 0x0000000604047c10 */ /* 0x000fc8000ff1e0ff */
[----:B------:R-:W-:Y:S01]  /*8290*/  IADD3.X R5, RZ, UR7, RZ, P0, !PT ;  /* 0x00000007ff057c10 */ /* 0x000fe200087fe4ff */
[----:B------:R-:W-:Y:S01]  /*82a0*/  ULDC.64 UR6, c[0x0][0xc00] ;  /* 0x0003000000067ab9 */ /* 0x000fe20000000a00 */
[----:B------:R-:W-:Y:S01]  /*82b0*/  USHF.R.S32.HI UR16, URZ, 0x1f, UR45 ;  /* 0x0000001f3f107899 */ /* 0x000fe2000801142d */
[----:B------:R-:W-:Y:S02]  /*82c0*/  ULDC.64 UR8, c[0x0][0xb90] ;  /* 0x0002e40000087ab9 */ /* 0x000fe40000000a00 */
[----:B------:R0:W3:Y:S01]  /*82d0*/  LDG.E.CONSTANT R28, desc[UR46][R4.64] ;  /* 0x0000002e041c7981 */ /* 0x0000e2000c1e9900 */
[----:B------:R-:W-:Y:S01]  /*82e0*/  F2FP.BF16.F32.PACK_AB R10, R55, R6 ;  /* 0x00000006370a723e */ /* 0x000fe200000010ff */
[----:B------:R-:W-:Y:S02]  /*82f0*/  UISETP.NE.U32.AND UP0, UPT, UR6, URZ, UPT ;  /* 0x0000003f0600728c */ /* 0x000fe4000bf05070 */
[----:B------:R-:W-:Y:S02]  /*8300*/  UIADD3 UR4, UP1, UR11, UR6, URZ ;  /* 0x000000060b047290 */ /* 0x000fe4000ff3e03f */
[----:B------:R-:W-:-:S02]  /*8310*/  UISETP.NE.AND.EX UP0, UPT, UR7, URZ, UPT, UP0 ;  /* 0x0000003f0700728c */ /* 0x000fc4000bf05300 */
[----:B------:R-:W-:Y:S01]  /*8320*/  UIADD3.X UR6, UR17, UR7, URZ, UP1, !UPT ;  /* 0x0000000711067290 */ /* 0x000fe20008ffe43f */
[----:B0-----:R-:W-:Y:S01]  /*8330*/  LOP3.LUT P0, R4, R35, 0x3, RZ, 0xc0, !PT ;  /* 0x0000000323047812 */ /* 0x001fe2000780c0ff */
[----:B------:R-:W-:Y:S01]  /*8340*/  ULDC.64 UR12, c[0x0][0xc08] ;  /* 0x00030200000c7ab9 */ /* 0x000fe20000000a00 */
[----:B------:R-:W-:Y:S02]  /*8350*/  ULDC.64 UR14, c[0x0][0xb98] ;  /* 0x0002e600000e7ab9 */ /* 0x000fe40000000a00 */
[----:B------:R-:W-:Y:S02]  /*8360*/  ISETP.EQ.OR P0, PT, R4, 0x3, !P0 ;  /* 0x000000030400780c */ /* 0x000fe40004702670 */
[----:B------:R-:W-:Y:S02]  /*8370*/  MOV R4, R3 ;  /* 0x0000000300047202 */ /* 0x000fe40000000f00 */
[----:B-1----:R-:W-:Y:S02]  /*8380*/  MOV R5, R30 ;  /* 0x0000001e00057202 */ /* 0x002fe40000000f00 */
[----:B------:R-:W-:-:S02]  /*8390*/  SEL R47, R21, R14, P0 ;  /* 0x0000000e152f7207 */ /* 0x000fc40000000000 */
[----:B------:R-:W-:Y:S02]  /*83a0*/  SEL R37, R11, R8, P0 ;  /* 0x000000080b257207 */ /* 0x000fe40000000000 */
[----:B------:R-:W-:Y:S02]  /*83b0*/  SEL R39, R8, R11, P0 ;  /* 0x0000000b08277207 */ /* 0x000fe40000000000 */
[----:B------:R-:W-:Y:S02]  /*83c0*/  SEL R21, R14, R21, P0 ;  /* 0x000000150e157207 */ /* 0x000fe40000000000 */
[----:B------:R-:W-:Y:S02]  /*83d0*/  SEL R43, R44, R41, P0 ;  /* 0x000000292c2b7207 */ /* 0x000fe40000000000 */
[----:B------:R-:W-:Y:S02]  /*83e0*/  SEL R41, R41, R44, P0 ;  /* 0x0000002c29297207 */ /* 0x000fe40000000000 */
        /* <DEDUP_REMOVED lines=9> */
[----:B------:R-:W-:Y:S01]  /*8480*/  SEL R51, R10, R9, P0 ;  /* 0x000000090a337207 */ /* 0x000fe20000000000 */
[----:B--2---:R-:W-:-:S03]  /*8490*/  IMAD.WIDE R6, R38, 0x2, R4 ;  /* 0x0000000226067825 */ /* 0x004fc600078e0204 */
[C---:B------:R-:W-:Y:S02]  /*84a0*/  LOP3.LUT R13, R6.reuse, 0x380, RZ, 0xc0, !PT ;  /* 0x00000380060d7812 */ /* 0x040fe400078ec0ff */
[C---:B------:R-:W-:Y:S02]  /*84b0*/  IADD3 R57, P1, R6.reuse, 0x60, RZ ;  /* 0x0000006006397810 */ /* 0x040fe40007f3e0ff */
[C---:B------:R-:W-:Y:S02]  /*84c0*/  IADD3 R53, P3, R6.reuse, 0x20, RZ ;  /* 0x0000002006357810 */ /* 0x040fe40007f7e0ff */
[----:B------:R-:W-:Y:S01]  /*84d0*/  SHF.R.U64 R13, R13, 0x3, RZ ;  /* 0x000000030d0d7819 */ /* 0x000fe200000012ff */
[----:B------:R-:W-:Y:S01]  /*84e0*/  IMAD.X R9, RZ, RZ, R7, P1 ;  /* 0x000000ffff097224 */ /* 0x000fe200008e0607 */
[----:B------:R-:W-:Y:S02]  /*84f0*/  IADD3 R55, P2, R6, 0x40, RZ ;  /* 0x0000004006377810 */ /* 0x000fe40007f5e0ff */
[----:B------:R-:W-:-:S02]  /*8500*/  LOP3.LUT R8, R53, 0x380, RZ, 0xc0, !PT ;  /* 0x0000038035087812 */ /* 0x000fc400078ec0ff */
[----:B------:R-:W-:Y:S01]  /*8510*/  LOP3.LUT R14, R57, 0x380, RZ, 0xc0, !PT ;  /* 0x00000380390e7812 */ /* 0x000fe200078ec0ff */
[--C-:B------:R-:W-:Y:S01]  /*8520*/  IMAD.X R11, RZ, RZ, R7.reuse, P2 ;  /* 0x000000ffff0b7224 */ /* 0x100fe200010e0607 */
[----:B------:R-:W-:Y:S01]  /*8530*/  LOP3.LUT R6, R13, R6, RZ, 0x3c, !PT ;  /* 0x000000060d067212 */ /* 0x000fe200078e3cff */
[----:B------:R-:W-:Y:S01]  /*8540*/  IMAD.X R13, RZ, RZ, R7, P3 ;  /* 0x000000ffff0d7224 */ /* 0x000fe200018e0607 */
[----:B------:R-:W-:Y:S02]  /*8550*/  SHF.R.U64 R8, R8, 0x3, RZ ;  /* 0x0000000308087819 */ /* 0x000fe400000012ff */
[----:B------:R-:W-:Y:S02]  /*8560*/  SHF.R.U64 R14, R14, 0x3, RZ ;  /* 0x000000030e0e7819 */ /* 0x000fe400000012ff */
[----:B------:R-:W-:Y:S02]  /*8570*/  MOV R44, R6 ;  /* 0x00000006002c7202 */ /* 0x000fe40000000f00 */
[----:B------:R-:W-:-:S02]  /*8580*/  LOP3.LUT R12, R8, R53, RZ, 0x3c, !PT ;  /* 0x00000035080c7212 */ /* 0x000fc400078e3cff */
[----:B------:R-:W-:Y:S02]  /*8590*/  LOP3.LUT R8, R14, R57, RZ, 0x3c, !PT ;  /* 0x000000390e087212 */ /* 0x000fe400078e3cff */
[----:B------:R-:W-:Y:S02]  /*85a0*/  LOP3.LUT R10, R55, 0x380, RZ, 0xc0, !PT ;  /* 0x00000380370a7812 */ /* 0x000fe400078ec0ff */
[----:B------:R-:W-:Y:S02]  /*85b0*/  MOV R7, R8 ;  /* 0x0000000800077202 */ /* 0x000fe40000000f00 */
[----:B------:R-:W-:Y:S02]  /*85c0*/  SHF.R.U64 R10, R10, 0x3, RZ ;  /* 0x000000030a0a7819 */ /* 0x000fe400000012ff */
[----:B------:R-:W-:Y:S02]  /*85d0*/  MOV R42, R12 ;  /* 0x0000000c002a7202 */ /* 0x000fe40000000f00 */
[----:B------:R-:W-:-:S02]  /*85e0*/  LOP3.LUT R10, R10, R55, RZ, 0x3c, !PT ;  /* 0x000000370a0a7212 */ /* 0x000fc400078e3cff */
[----:B------:R-:W-:Y:S02]  /*85f0*/  PLOP3.LUT P2, PT, PT, PT, UP0, 0x80, 0x0 ;  /* 0x000000000000781c */ /* 0x000fe40003f4f008 */
[----:B---3--:R-:W-:Y:S01]  /*8600*/  LOP3.LUT R6, R28, 0x2, RZ, 0x3c, !PT ;  /* 0x000000021c067812 */ /* 0x008fe200078e3cff */
[----:B------:R-:W-:Y:S04]  /*8610*/  SHFL.IDX PT, R15, R15, R28, 0x1c1f ;  /* 0x001c1f1c0f0f7589 */ /* 0x000fe800000e0000 */
[----:B------:R-:W-:Y:S04]  /*8620*/  SHFL.IDX PT, R43, R43, R28, 0x1c1f ;  /* 0x001c1f1c2b2b7589 */ /* 0x000fe800000e0000 */
[----:B------:R-:W0:Y:S04]  /*8630*/  SHFL.IDX PT, R14, R59, R6, 0x1c1f ;  /* 0x001c1f063b0e7589 */ /* 0x000e2800000e0000 */
[----:B------:R-:W1:Y:S04]  /*8640*/  SHFL.IDX PT, R30, R41, R6, 0x1c1f ;  /* 0x001c1f06291e7589 */ /* 0x000e6800000e0000 */
[----:B------:R-:W-:Y:S04]  /*8650*/  SHFL.IDX PT, R29, R29, R28, 0x1c1f ;  /* 0x001c1f1c1d1d7589 */ /* 0x000fe800000e0000 */
[----:B------:R-:W-:Y:S04]  /*8660*/  SHFL.IDX PT, R35, R35, R28, 0x1c1f ;  /* 0x001c1f1c23237589 */ /* 0x000fe800000e0000 */
[----:B------:R-:W-:Y:S04]  /*8670*/  SHFL.IDX PT, R45, R45, R28, 0x1c1f ;  /* 0x001c1f1c2d2d7589 */ /* 0x000fe800000e0000 */
[----:B------:R-:W2:Y:S04]  /*8680*/  SHFL.IDX PT, R20, R33, R6, 0x1c1f ;  /* 0x001c1f0621147589 */ /* 0x000ea800000e0000 */
[----:B------:R-:W3:Y:S01]  /*8690*/  SHFL.IDX PT, R24, R25, R6, 0x1c1f ;  /* 0x001c1f0619187589 */ /* 0x000ee200000e0000 */
[----:B0-----:R-:W-:-:S03]  /*86a0*/  SEL R8, R15, R14, P0 ;  /* 0x0000000e0f087207 */ /* 0x001fc60000000000 */
[----:B------:R-:W0:Y:S01]  /*86b0*/  SHFL.IDX PT, R36, R27, R6, 0x1c1f ;  /* 0x001c1f061b247589 */ /* 0x000e2200000e0000 */
[----:B-1----:R-:W-:-:S03]  /*86c0*/  SEL R9, R43, R30, P0 ;  /* 0x0000001e2b097207 */ /* 0x002fc60000000000 */
[----:B------:R-:W-:Y:S04]  /*86d0*/  SHFL.IDX PT, R37, R37, R28, 0x1c1f ;  /* 0x001c1f1c25257589 */ /* 0x000fe800000e0000 */
[----:B------:R-:W-:Y:S04]  /*86e0*/  SHFL.IDX PT, R47, R47, R28, 0x1c1f ;  /* 0x001c1f1c2f2f7589 */ /* 0x000fe800000e0000 */
[----:B------:R-:W1:Y:S04]  /*86f0*/  SHFL.IDX PT, R26, R39, R6, 0x1c1f ;  /* 0x001c1f06271a7589 */ /* 0x000e6800000e0000 */
[----:B------:R4:W1:Y:S01]  /*8700*/  SHFL.IDX PT, R38, R21, R6, 0x1c1f ;  /* 0x001c1f0615267589 */ /* 0x00086200000e0000 */
[----:B--2---:R-:W-:-:S03]  /*8710*/  SEL R12, R29, R20, P0 ;  /* 0x000000141d0c7207 */ /* 0x004fc60000000000 */
[----:B------:R2:W-:Y:S01]  /*8720*/  SHFL.IDX PT, R49, R49, R28, 0x1c1f ;  /* 0x001c1f1c31317589 */ /* 0x0005e200000e0000 */
[----:B---3--:R-:W-:Y:S02]  /*8730*/  SEL R32, R35, R24, P0 ;  /* 0x0000001823207207 */ /* 0x008fe40000000000 */
[----:B------:R-:W-:Y:S01]  /*8740*/  SEL R34, R24, R35, P0 ;  /* 0x0000002318227207 */ /* 0x000fe20000000000 */
[----:B------:R-:W3:Y:S01]  /*8750*/  SHFL.IDX PT, R40, R51, R6, 0x1c1f ;  /* 0x001c1f0633287589 */ /* 0x000ee200000e0000 */
[----:B0-----:R-:W-:Y:S01]  /*8760*/  SEL R13, R45, R36, P0 ;  /* 0x000000242d0d7207 */ /* 0x001fe20000000000 */
[----:B----4-:R-:W-:Y:S01]  /*8770*/  IMAD.U32 R21, RZ, RZ, UR6 ;  /* 0x00000006ff157e24 */ /* 0x010fe2000f8e00ff */
[----:B--2---:R-:W-:Y:S02]  /*8780*/  MOV R28, R10 ;  /* 0x0000000a001c7202 */ /* 0x004fe40000000f00 */
[----:B------:R-:W-:Y:S02]  /*8790*/  SEL R10, R14, R15, P0 ;  /* 0x0000000f0e0a7207 */ /* 0x000fe40000000000 */
[----:B------:R-:W-:-:S02]  /*87a0*/  SEL R11, R30, R43, P0 ;  /* 0x0000002b1e0b7207 */ /* 0x000fc40000000000 */
[----:B------:R-:W-:Y:S01]  /*87b0*/  SEL R14, R20, R29, P0 ;  /* 0x0000001d140e7207 */ /* 0x000fe20000000000 */
[----:B------:R-:W-:Y:S01]  /*87c0*/  IMAD.U32 R20, RZ, RZ, UR4 ;  /* 0x00000004ff147e24 */ /* 0x000fe2000f8e00ff */
[----:B------:R-:W-:Y:S01]  /*87d0*/  SEL R15, R36, R45, P0 ;  /* 0x0000002d240f7207 */ /* 0x000fe20000000000 */
[----:B------:R0:W-:Y:S01]  /*87e0*/  STSM.16.M88.4 [R44], R8 ;  /* 0x000000082c007844 */ /* 0x0001e20000000200 */
[----:B-1----:R-:W-:Y:S02]  /*87f0*/  SEL R24, R37, R26, P0 ;  /* 0x0000001a25187207 */ /* 0x002fe40000000000 */
[----:B------:R-:W-:Y:S01]  /*8800*/  SEL R33, R47, R38, P0 ;  /* 0x000000262f217207 */ /* 0x000fe20000000000 */
[----:B------:R-:W-:Y:S01]  /*8810*/  STSM.16.M88.4 [R42], R12 ;  /* 0x0000000c2a007844 */ /* 0x000fe20000000200 */
[----:B------:R-:W-:Y:S02]  /*8820*/  SEL R35, R38, R47, P0 ;  /* 0x0000002f26237207 */ /* 0x000fe40000000000 */
[----:B------:R-:W-:-:S02]  /*8830*/  SEL R26, R26, R37, P0 ;  /* 0x000000251a1a7207 */ /* 0x000fc40000000000 */
[----:B---3--:R-:W-:Y:S01]  /*8840*/  SEL R25, R49, R40, P0 ;  /* 0x0000002831197207 */ /* 0x008fe20000000000 */
[----:B------:R-:W-:Y:S01]  /*8850*/  STSM.16.M88.4 [R28], R32 ;  /* 0x000000201c007844 */ /* 0x000fe20000000200 */
[----:B------:R-:W-:Y:S01]  /*8860*/  SEL R27, R40, R49, P0 ;  /* 0x00000031281b7207 */ /* 0x000fe20000000000 */
[----:B------:R-:W1:Y:S04]  /*8870*/  LDC R37, c[0x0][0xbe8] ;  /* 0x0002fa00ff257b82 */ /* 0x000e680000000800 */
[----:B------:R2:W-:Y:S04]  /*8880*/  STSM.16.M88.4 [R7], R24 ;  /* 0x0000001807007844 */ /* 0x0005e80000000200 */
[----:B------:R-:W-:Y:S06]  /*8890*/  BAR.SYNC.DEFER_BLOCKING 0x1, 0x180 ;  /* 0x0046000000007b1d */ /* 0x000fec0000010000 */
[----:B------:R-:W3:Y:S01]  /*88a0*/  @P2 LDG.E R6, desc[UR46][R20.64] ;  /* 0x0000002e14062981 */ /* 0x000ee2000c1e1900 */
[----:B-1----:R-:W-:Y:S01]  /*88b0*/  ISETP.NE.AND P1, PT, R37, 0x1, PT ;  /* 0x000000012500780c */ /* 0x002fe20003f25270 */
[----:B------:R-:W-:Y:S01]  /*88c0*/  UMOV UR4, URZ ;  /* 0x0000003f00047c82 */ /* 0x000fe20008000000 */
[----:B0-----:R-:W-:Y:S01]  /*88d0*/  IMAD.U32 R10, RZ, RZ, UR44 ;  /* 0x0000002cff0a7e24 */ /* 0x001fe2000f8e00ff */
[----:B------:R-:W-:-:S02]  /*88e0*/  UIMAD UR6, UR16, UR8, URZ ;  /* 0x00000008100672a4 */ /* 0x000fc4000f8e023f */
[----:B------:R-:W-:Y:S01]  /*88f0*/  USEL UR43, UR43, URZ, !UP0 ;  /* 0x0000003f2b2b7287 */ /* 0x000fe2000c000000 */
[----:B------:R-:W-:Y:S01]  /*8900*/  IMAD R10, R10, 0xc0, R157 ;  /* 0x000000c00a0a7824 */ /* 0x000fe200078e029d */
[----:B------:R-:W-:Y:S02]  /*8910*/  UIMAD UR10, UR45, UR9, UR6 ;  /* 0x000000092d0a72a4 */ /* 0x000fe4000f8e0206 */
[----:B------:R-:W-:Y:S02]  /*8920*/  UISETP.NE.U32.AND UP1, UPT, UR12, URZ, UPT ;  /* 0x0000003f0c00728c */ /* 0x000fe4000bf25070 */
[----:B------:R-:W-:Y:S02]  /*8930*/  USEL UR42, UR42, URZ, !UP0 ;  /* 0x0000003f2a2a7287 */ /* 0x000fe4000c000000 */
[----:B------:R-:W2:Y:S01]  /*8940*/  @P1 LDC R29, c[0x0][0xbec] ;  /* 0x0002fb00ff1d1b82 */ /* 0x000ea20000000800 */
[----:B------:R-:W-:-:S06]  /*8950*/  UISETP.NE.AND.EX UP0, UPT, UR13, URZ, UPT, UP1 ;  /* 0x0000003f0d00728c */ /* 0x000fcc000bf05310 */
[----:B------:R-:W-:Y:S01]  /*8960*/  PLOP3.LUT P3, PT, PT, PT, UP0, 0x80, 0x0 ;  /* 0x000000000000781c */ /* 0x000fe20003f6f008 */
[----:B------:R-:W0:Y:S01]  /*8970*/  @P1 LDC R30, c[0x0][0xbf0] ;  /* 0x0002fc00ff1e1b82 */ /* 0x000e220000000800 */
[----:B--2---:R-:W-:Y:S01]  /*8980*/  @P1 IMAD.HI.U32 R7, R10, R29, RZ ;  /* 0x0000001d0a071227 */ /* 0x004fe200078e00ff */
[----:B---3--:R-:W-:-:S03]  /*8990*/  @P2 R2UR UR4, R6 ;  /* 0x00000000060422ca */ /* 0x008fc600000e0000 */
[----:B------:R-:W-:Y:S01]  /*89a0*/  IMAD.MOV.U32 R6, RZ, RZ, R10 ;  /* 0x000000ffff067224 */ /* 0x000fe200078e000a */
[----:B0-----:R-:W-:-:S04]  /*89b0*/  @P1 SHF.R.U32.HI R6, RZ, R30, R7 ;  /* 0x0000001eff061219 */ /* 0x001fc80000011607 */
[----:B------:R-:W-:-:S05]  /*89c0*/  IADD3 R8, -R6, RZ, RZ ;  /* 0x000000ff06087210 */ /* 0x000fca0007ffe1ff */
[----:B------:R-:W-:Y:S01]  /*89d0*/  IMAD R9, R37, R8, R10 ;  /* 0x0000000825097224 */ /* 0x000fe200078e020a */
[----:B------:R-:W-:Y:S01]  /*89e0*/  SHF.R.S32.HI R8, RZ, 0x1f, R6 ;  /* 0x0000001fff087819 */ /* 0x000fe20000011406 */
[----:B------:R-:W-:Y:S02]  /*89f0*/  USHF.R.S32.HI UR7, URZ, 0x1f, UR4 ;  /* 0x0000001f3f077899 */ /* 0x000fe40008011404 */
[----:B------:R-:W-:Y:S01]  /*8a00*/  UMOV UR6, UR4 ;  /* 0x0000000400067c82 */ /* 0x000fe20008000000 */
[----:B------:R-:W-:Y:S01]  /*8a10*/  SHF.R.S32.HI R7, RZ, 0x1f, R9 ;  /* 0x0000001fff077819 */ /* 0x000fe20000011409 */
[----:B------:R-:W-:-:S04]  /*8a20*/  UIMAD.WIDE.U32 UR8, UR45, UR8, UR6 ;  /* 0x000000082d0872a5 */ /* 0x000fc8000f8e0006 */
[----:B------:R-:W-:Y:S02]  /*8a30*/  UIADD3 UR9, UR9, UR10, URZ ;  /* 0x0000000a09097290 */ /* 0x000fe4000fffe03f */
[----:B------:R-:W-:Y:S02]  /*8a40*/  UIMAD UR10, UR43, UR14, URZ ;  /* 0x0000000e2b0a72a4 */ /* 0x000fe4000f8e023f */
[----:B------:R-:W-:Y:S02]  /*8a50*/  UIMAD.WIDE.U32 UR8, UR42, UR14, UR8 ;  /* 0x0000000e2a0872a5 */ /* 0x000fe4000f8e0008 */
[----:B------:R-:W-:-:S03]  /*8a60*/  UIMAD UR10, UR42, UR15, UR10 ;  /* 0x0000000f2a0a72a4 */ /* 0x000fc6000f8e020a */
[----:B------:R-:W-:Y:S01]  /*8a70*/  ULDC.64 UR14, c[0x0][0xb88] ;  /* 0x0002e200000e7ab9 */ /* 0x000fe20000000a00 */
[----:B------:R-:W-:Y:S01]  /*8a80*/  IADD3 R6, P0, R6, UR8, RZ ;  /* 0x0000000806067c10 */ /* 0x000fe2000ff1e0ff */
[----:B------:R-:W-:Y:S01]  /*8a90*/  @UP0 UIADD3 UR8, UP1, UR11, UR12, URZ ;  /* 0x0000000c0b080290 */ /* 0x000fe2000ff3e03f */
[----:B------:R-:W-:Y:S02]  /*8aa0*/  IMAD.U32 R11, RZ, RZ, UR10 ;  /* 0x0000000aff0b7e24 */ /* 0x000fe4000f8e00ff */
[----:B------:R-:W-:Y:S01]  /*8ab0*/  IMAD R10, R7, UR14, RZ ;  /* 0x0000000e070a7c24 */ /* 0x000fe2000f8e02ff */
[----:B------:R-:W-:Y:S01]  /*8ac0*/  ULDC UR12, c[0x0][0xa88] ;  /* 0x0002a200000c7ab9 */ /* 0x000fe20000000800 */
[----:B------:R-:W-:Y:S01]  /*8ad0*/  ULDC.64 UR10, c[0x0][0xb50] ;  /* 0x0002d400000a7ab9 */ /* 0x000fe20000000a00 */
[----:B------:R-:W-:Y:S01]  /*8ae0*/  IADD3.X R7, R8, UR9, R11, P0, !PT ;  /* 0x0000000908077c10 */ /* 0x000fe200087fe40b */
[----:B------:R-:W-:Y:S01]  /*8af0*/  @UP0 UIADD3.X UR9, UR17, UR13, URZ, UP1, !UPT ;  /* 0x0000000d11090290 */ /* 0x000fe20008ffe43f */
[----:B------:R-:W-:-:S02]  /*8b00*/  IMAD.U32 R8, RZ, RZ, UR12 ;  /* 0x0000000cff087e24 */ /* 0x000fc4000f8e00ff */
[----:B------:R-:W-:Y:S02]  /*8b10*/  IMAD.U32 R12, RZ, RZ, UR8 ;  /* 0x00000008ff0c7e24 */ /* 0x000fe4000f8e00ff */
[C---:B------:R-:W-:Y:S02]  /*8b20*/  IMAD R11, R9.reuse, UR15, R10 ;  /* 0x0000000f090b7c24 */ /* 0x040fe4000f8e020a */
[----:B------:R-:W-:Y:S02]  /*8b30*/  IMAD.U32 R13, RZ, RZ, UR9 ;  /* 0x00000009ff0d7e24 */ /* 0x000fe4000f8e00ff */
[----:B------:R-:W-:-:S03]  /*8b40*/  IMAD.WIDE.U32 R6, R9, UR14, R6 ;  /* 0x0000000e09067c25 */ /* 0x000fc6000f8e0006 */
[----:B------:R0:W5:Y:S01]  /*8b50*/  @P3 LDG.E R8, desc[UR46][R12.64] ;  /* 0x0000002e0c083981 */ /* 0x000162000c1e1900 */
[----:B------:R-:W-:Y:S01]  /*8b60*/  IMAD.IADD R7, R7, 0x1, R11 ;  /* 0x0000000107077824 */ /* 0x000fe200078e020b */
[----:B------:R-:W-:-:S04]  /*8b70*/  LEA R10, P0, R6, UR10, 0x2 ;  /* 0x0000000a060a7c11 */ /* 0x000fc8000f8010ff */
[----:B------:R-:W-:Y:S01]  /*8b80*/  LEA.HI.X R7, R6, UR11, R7, 0x2, P0 ;  /* 0x0000000b06077c11 */ /* 0x000fe200080f1407 */
[----:B------:R-:W-:Y:S01]  /*8b90*/  IMAD.U32 R6, RZ, RZ, UR44 ;  /* 0x0000002cff067e24 */ /* 0x000fe2000f8e00ff */
[----:B------:R-:W-:Y:S07]  /*8ba0*/  @P3 BRA `(.L_x_158) ;  /* 0x0000000000103947 */ /* 0x000fee0003800000 */
[----:B------:R-:W-:Y:S05]  /*8bb0*/  @!P2 BRA `(.L_x_158) ;  /* 0x00000000000ca947 */ /* 0x000fea0003800000 */
[----:B------:R-:W2:Y:S04]  /*8bc0*/  LDG.E R9, desc[UR46][R20.64] ;  /* 0x0000002e14097981 */ /* 0x000ea8000c1e1900 */
[----:B-----5:R-:W2:Y:S02]  /*8bd0*/  LDG.E R8, desc[UR46][R20.64+0x4] ;  /* 0x0000042e14087981 */ /* 0x020ea4000c1e1900 */
[----:B--2---:R-:W-:-:S07]  /*8be0*/  IMAD.IADD R8, R8, 0x1, -R9 ;  /* 0x0000000108087824 */ /* 0x004fce00078e0a09 */
.L_x_158:
[----:B0-----:R-:W-:Y:S01]  /*8bf0*/  LEA R13, R18, R17, 0x6 ;  /* 0x00000011120d7211 */ /* 0x001fe200078e30ff */
[----:B------:R-:W-:Y:S01]  /*8c00*/  SHFL.IDX PT, R14, R10, RZ, 0x1c1f ;  /* 0x001c1fff0a0e7589 */ /* 0x000fe200000e0000 */
[----:B------:R-:W-:Y:S01]  /*8c10*/  IMAD R6, R6, 0xc0, R23 ;  /* 0x000000c006067824 */ /* 0x000fe200078e0217 */
[----:B------:R-:W-:Y:S01]  /*8c20*/  LOP3.LUT P0, RZ, R19, 0x3, RZ, 0xc0, !PT ;  /* 0x0000000313ff7812 */ /* 0x000fe2000780c0ff */
[----:B-----5:R-:W-:Y:S01]  /*8c30*/  IMAD R39, R8, R37, RZ ;  /* 0x0000002508277224 */ /* 0x020fe200078e02ff */
[----:B------:R-:W0:Y:S01]  /*8c40*/  SHFL.IDX PT, R15, R7, RZ, 0x1c1f ;  /* 0x001c1fff070f7589 */ /* 0x000e2200000e0000 */
[----:B------:R-:W-:Y:S01]  /*8c50*/  IMAD.WIDE R12, R13, 0x2, R4 ;  /* 0x000000020d0c7825 */ /* 0x000fe200078e0204 */
[----:B------:R-:W1:Y:S01]  /*8c60*/  @P1 LDC R33, c[0x0][0xbf0] ;  /* 0x0002fc00ff211b82 */ /* 0x000e620000000800 */
[----:B------:R-:W-:Y:S01]  /*8c70*/  ULDC.64 UR10, c[0x0][0xaa0] ;  /* 0x0002a800000a7ab9 */ /* 0x000fe20000000a00 */
[----:B------:R-:W-:Y:S01]  /*8c80*/  SHFL.IDX PT, R20, R10, 0x1, 0x1c1f ;  /* 0x003c1f000a147f89 */ /* 0x000fe200000e0000 */
[----:B------:R-:W-:Y:S01]  /*8c90*/  VIADD R4, R6, 0x8 ;  /* 0x0000000806047836 */ /* 0x000fe20000000000 */
[----:B------:R-:W-:-:S02]  /*8ca0*/  IADD3 R9, P3, R12, 0x1800, RZ ;  /* 0x000018000c097810 */ /* 0x000fc40007f7e0ff */
[----:B------:R-:W2:Y:S01]  /*8cb0*/  SHFL.IDX PT, R21, R7, 0x1, 0x1c1f ;  /* 0x003c1f0007157f89 */ /* 0x000ea200000e0000 */
[----:B------:R-:W-:Y:S02]  /*8cc0*/  IADD3 R25, P4, R12, 0x3000, RZ ;  /* 0x000030000c197810 */ /* 0x000fe40007f9e0ff */
[-C--:B------:R-:W-:Y:S02]  /*8cd0*/  ISETP.GE.OR P2, PT, R6, R39.reuse, P0 ;  /* 0x000000270600720c */ /* 0x080fe40000746670 */
[----:B------:R-:W-:Y:S02]  /*8ce0*/  LOP3.LUT R5, R12, 0x380, RZ, 0xc0, !PT ;  /* 0x000003800c057812 */ /* 0x000fe400078ec0ff */
[----:B------:R-:W-:Y:S02]  /*8cf0*/  LOP3.LUT R8, R9, 0x380, RZ, 0xc0, !PT ;  /* 0x0000038009087812 */ /* 0x000fe400078ec0ff */
[----:B------:R-:W-:Y:S02]  /*8d00*/  ISETP.GE.OR P0, PT, R4, R39, P0 ;  /* 0x000000270400720c */ /* 0x000fe40000706670 */
[----:B------:R-:W-:-:S02]  /*8d10*/  LOP3.LUT R24, R25, 0x380, RZ, 0xc0, !PT ;  /* 0x0000038019187812 */ /* 0x000fc400078ec0ff */
[----:B------:R-:W-:Y:S02]  /*8d20*/  SHF.R.U64 R5, R5, 0x3, RZ ;  /* 0x0000000305057819 */ /* 0x000fe400000012ff */
[----:B------:R-:W-:Y:S01]  /*8d30*/  SHF.R.U64 R8, R8, 0x3, RZ ;  /* 0x0000000308087819 */ /* 0x000fe200000012ff */
[----:B0-----:R-:W-:Y:S01]  /*8d40*/  @!P2 ST.E desc[UR46][R14.64], R2 ;  /* 0x000000020e00a985 */ /* 0x001fe2000c10192e */
[----:B------:R-:W-:Y:S02]  /*8d50*/  SHF.R.U64 R24, R24, 0x3, RZ ;  /* 0x0000000318187819 */ /* 0x000fe400000012ff */
[----:B------:R-:W-:Y:S01]  /*8d60*/  LOP3.LUT R4, R5, R12, RZ, 0x3c, !PT ;  /* 0x0000000c05047212 */ /* 0x000fe200078e3cff */
[--C-:B------:R-:W-:Y:S01]  /*8d70*/  IMAD.MOV.U32 R5, RZ, RZ, R13.reuse ;  /* 0x000000ffff057224 */ /* 0x100fe200078e000d */
[----:B------:R-:W-:Y:S01]  /*8d80*/  LOP3.LUT R8, R8, R9, RZ, 0x3c, !PT ;  /* 0x0000000908087212 */ /* 0x000fe200078e3cff */
[--C-:B------:R-:W-:Y:S01]  /*8d90*/  IMAD.X R9, RZ, RZ, R13.reuse, P3 ;  /* 0x000000ffff097224 */ /* 0x100fe200018e060d */
[----:B------:R-:W-:Y:S01]  /*8da0*/  LOP3.LUT R24, R24, R25, RZ, 0x3c, !PT ;  /* 0x0000001918187212 */ /* 0x000fe200078e3cff */
[----:B------:R-:W-:Y:S01]  /*8db0*/  IMAD.X R25, RZ, RZ, R13, P4 ;  /* 0x000000ffff197224 */ /* 0x000fe200020e060d */
[----:B--2---:R0:W-:Y:S04]  /*8dc0*/  @!P0 ST.E desc[UR46][R20.64], R0 ;  /* 0x0000000014008985 */ /* 0x0041e8000c10192e */
[----:B------:R-:W2:Y:S04]  /*8dd0*/  LD.E.128 R4, desc[UR46][R4.64] ;  /* 0x0000002e04047980 */ /* 0x000ea8000c101d00 */
[----:B------:R-:W3:Y:S04]  /*8de0*/  LD.E.128 R8, desc[UR46][R8.64] ;  /* 0x0000002e08087980 */ /* 0x000ee8000c101d00 */
[----:B------:R-:W4:Y:S01]  /*8df0*/  LD.E.128 R24, desc[UR46][R24.64] ;  /* 0x0000002e18187980 */ /* 0x000f22000c101d00 */
[----:B0-----:R-:W0:Y:S01]  /*8e00*/  @P1 LDC R21, c[0x0][0xbec] ;  /* 0x0002fb00ff151b82 */ /* 0x001e220000000800 */
[----:B------:R-:W-:Y:S01]  /*8e10*/  IADD3 R29, P0, R12, 0x4800, RZ ;  /* 0x000048000c1d7810 */ /* 0x000fe20007f1e0ff */
[----:B------:R-:W-:-:S03]  /*8e20*/  UIMAD UR8, UR7, UR10, URZ ;  /* 0x0000000a070872a4 */ /* 0x000fc6000f8e023f */
[----:B------:R-:W-:Y:S01]  /*8e30*/  LOP3.LUT R12, R29, 0x380, RZ, 0xc0, !PT ;  /* 0x000003801d0c7812 */ /* 0x000fe200078ec0ff */
[----:B------:R-:W-:Y:S01]  /*8e40*/  UIMAD.WIDE.U32 UR6, UR4, UR10, URZ ;  /* 0x0000000a040672a5 */ /* 0x000fe2000f8e003f */
[----:B------:R-:W-:Y:S01]  /*8e50*/  IMAD R0, R16, 0x30, R18 ;  /* 0x0000003010007824 */ /* 0x000fe200078e0212 */
[----:B------:R-:W-:Y:S01]  /*8e60*/  UIMAD UR8, UR4, UR11, UR8 ;  /* 0x0000000b040872a4 */ /* 0x000fe2000f8e0208 */
[----:B------:R-:W-:Y:S01]  /*8e70*/  SHF.R.U64 R2, R12, 0x3, RZ ;  /* 0x000000030c027819 */ /* 0x000fe200000012ff */
[----:B------:R-:W-:Y:S01]  /*8e80*/  IMAD.X R13, RZ, RZ, R13, P0 ;  /* 0x000000ffff0d7224 */ /* 0x000fe200000e060d */
[----:B------:R-:W-:Y:S01]  /*8e90*/  ULDC.64 UR10, c[0x0][0xae8] ;  /* 0x0002ba00000a7ab9 */ /* 0x000fe20000000a00 */
[----:B------:R-:W-:Y:S01]  /*8ea0*/  UIADD3 UR7, UR7, UR8, URZ ;  /* 0x0000000807077290 */ /* 0x000fe2000fffe03f */
[----:B------:R-:W-:Y:S01]  /*8eb0*/  LOP3.LUT R12, R2, R29, RZ, 0x3c, !PT ;  /* 0x0000001d020c7212 */ /* 0x000fe200078e3cff */
[----:B------:R-:W-:Y:S01]  /*8ec0*/  UIMAD UR4, UR16, UR10, URZ ;  /* 0x0000000a100472a4 */ /* 0x000fe2000f8e023f */
[----:B------:R-:W-:Y:S01]  /*8ed0*/  IMAD.U32 R29, RZ, RZ, UR44 ;  /* 0x0000002cff1d7e24 */ /* 0x000fe2000f8e00ff */
[----:B------:R-:W-:-:S02]  /*8ee0*/  UIMAD.WIDE.U32 UR6, UR45, UR10, UR6 ;  /* 0x0000000a2d0672a5 */ /* 0x000fc4000f8e0006 */
[----:B------:R-:W-:Y:S01]  /*8ef0*/  UIMAD UR4, UR45, UR11, UR4 ;  /* 0x0000000b2d0472a4 */ /* 0x000fe2000f8e0204 */
[----:B------:R-:W-:Y:S01]  /*8f00*/  IMAD R28, R29, 0xc0, R0 ;  /* 0x000000c01d1c7824 */ /* 0x000fe200078e0200 */
[----:B------:R-:W-:Y:S01]  /*8f10*/  ULDC.64 UR8, c[0x0][0xaf0] ;  /* 0x0002bc0000087ab9 */ /* 0x000fe20000000a00 */
[----:B------:R-:W5:Y:S01]  /*8f20*/  LD.E.128 R12, desc[UR46][R12.64] ;  /* 0x0000002e0c0c7980 */ /* 0x000f62000c101d00 */
[----:B------:R-:W-:Y:S01]  /*8f30*/  UIADD3 UR7, UR7, UR4, URZ ;  /* 0x0000000407077290 */ /* 0x000fe2000fffe03f */
[----:B------:R-:W-:Y:S01]  /*8f40*/  IMAD.MOV.U32 R29, RZ, RZ, R28 ;  /* 0x000000ffff1d7224 */ /* 0x000fe200078e001c */
[----:B------:R-:W-:Y:S01]  /*8f50*/  UIMAD UR4, UR43, UR8, URZ ;  /* 0x000000082b0472a4 */ /* 0x000fe2000f8e023f */
[----:B0-----:R-:W-:Y:S01]  /*8f60*/  @P1 IMAD.HI.U32 R0, R28, R21, RZ ;  /* 0x000000151c001227 */ /* 0x001fe200078e00ff */
[----:B------:R-:W-:Y:S01]  /*8f70*/  @!PT LDS RZ, [RZ] ;  /* 0x00000000fffff984 */ /* 0x000fe20000000800 */
[----:B------:R-:W-:Y:S01]  /*8f80*/  @!PT LDS RZ, [RZ] ;  /* 0x00000000fffff984 */ /* 0x000fe20000000800 */
[----:B------:R-:W-:Y:S01]  /*8f90*/  @!PT LDS RZ, [RZ] ;  /* 0x00000000fffff984 */ /* 0x000fe20000000800 */
[----:B------:R-:W-:Y:S01]  /*8fa0*/  @!PT LDS RZ, [RZ] ;  /* 0x00000000fffff984 */ /* 0x000fe20000000800 */
[----:B------:R0:W-:Y:S06]  /*8fb0*/  MEMBAR.ALL.CTA ;  /* 0x0000000000007992 */ /* 0x0001ec0000008000 */
[----:B0-----:R-:W0:Y:S01]  /*8fc0*/  FENCE.VIEW.ASYNC.S ;  /* 0x00000000000073c6 */ /* 0x001e220000000000 */
[----:B------:R-:W-:Y:S01]  /*8fd0*/  SHF.R.S32.HI R41, RZ, 0x1f, R17 ;  /* 0x0000001fff297819 */ /* 0x000fe20000011411 */
[----:B------:R-:W-:Y:S01]  /*8fe0*/  UIMAD UR4, UR42, UR9, UR4 ;  /* 0x000000092a0472a4 */ /* 0x000fe2000f8e0204 */
[----:B------:R-:W-:Y:S01]  /*8ff0*/  VIADD R3, R3, 0x13220 ;  /* 0x0001322003037836 */ /* 0x000fe20000000000 */
[----:B-1----:R-:W-:Y:S01]  /*9000*/  @P1 SHF.R.U32.HI R29, RZ, R33, R0 ;  /* 0x00000021ff1d1219 */ /* 0x002fe20000011600 */
[----:B------:R-:W-:-:S03]  /*9010*/  UIMAD.WIDE.U32 UR42, UR42, UR8, UR6 ;  /* 0x000000082a2a72a5 */ /* 0x000fc6000f8e0006 */
[----:B------:R-:W-:Y:S01]  /*9020*/  SHF.R.S32.HI R0, RZ, 0x1f, R29 ;  /* 0x0000001fff007819 */ /* 0x000fe2000001141d */
[----:B------:R-:W-:Y:S01]  /*9030*/  UIADD3 UR4, UR43, UR4, URZ ;  /* 0x000000042b047290 */ /* 0x000fe2000fffe03f */
[----:B------:R-:W-:Y:S01]  /*9040*/  IADD3 R2, -R29, RZ, RZ ;  /* 0x000000ff1d027210 */ /* 0x000fe20007ffe1ff */
[----:B------:R-:W-:Y:S01]  /*9050*/  ULDC.64 UR6, c[0x0][0xae0] ;  /* 0x0002b80000067ab9 */ /* 0x000fe20000000a00 */
[----:B------:R-:W-:Y:S02]  /*9060*/  IMAD.U32 R21, RZ, RZ, UR43 ;  /* 0x0000002bff157e24 */ /* 0x000fe4000f8e00ff */
[----:B------:R-:W-:Y:S02]  /*9070*/  IMAD R0, R0, UR6, RZ ;  /* 0x0000000600007c24 */ /* 0x000fe4000f8e02ff */
[----:B------:R-:W-:Y:S02]  /*9080*/  IMAD R33, R37, R2, R28 ;  /* 0x0000000225217224 */ /* 0x000fe400078e021c */
[----:B------:R-:W-:-:S02]  /*9090*/  IMAD.U32 R20, RZ, RZ, UR42 ;  /* 0x0000002aff147e24 */ /* 0x000fc4000f8e00ff */
[----:B------:R-:W-:Y:S01]  /*90a0*/  IMAD.U32 R21, RZ, RZ, UR4 ;  /* 0x00000004ff157e24 */ /* 0x000fe2000f8e00ff */
[----:B------:R-:W-:Y:S01]  /*90b0*/  ULDC UR4, c[0x0][0xac8] ;  /* 0x0002b20000047ab9 */ /* 0x000fe20000000800 */
[C---:B------:R-:W-:Y:S01]  /*90c0*/  IMAD R35, R29.reuse, UR7, R0 ;  /* 0x000000071d237c24 */ /* 0x040fe2000f8e0200 */
[----:B------:R-:W-:Y:S01]  /*90d0*/  SHF.R.S32.HI R0, RZ, 0x1f, R33 ;  /* 0x0000001fff007819 */ /* 0x000fe20000011421 */
[----:B------:R-:W-:Y:S01]  /*90e0*/  IMAD.WIDE.U32 R20, R29, UR6, R20 ;  /* 0x000000061d147c25 */ /* 0x000fe2000f8e0014 */
[----:B------:R-:W-:-:S03]  /*90f0*/  ULDC.64 UR6, c[0x0][0xad8] ;  /* 0x0002b60000067ab9 */ /* 0x000fc60000000a00 */
[----:B------:R-:W-:Y:S02]  /*9100*/  IMAD.IADD R21, R21, 0x1, R35 ;  /* 0x0000000115157824 */ /* 0x000fe400078e0223 */
[----:B------:R-:W-:Y:S02]  /*9110*/  IMAD R0, R0, UR6, RZ ;  /* 0x0000000600007c24 */ /* 0x000fe4000f8e02ff */
[----:B------:R-:W-:-:S04]  /*9120*/  IMAD.WIDE.U32 R20, R33, UR6, R20 ;  /* 0x0000000621147c25 */ /* 0x000fc8000f8e0014 */
[----:B------:R-:W-:Y:S01]  /*9130*/  IMAD R29, R33, UR7, R0 ;  /* 0x00000007211d7c24 */ /* 0x000fe2000f8e0200 */
[----:B------:R-:W-:Y:S02]  /*9140*/  ULDC.64 UR6, c[0x0][0xa80] ;  /* 0x0002a00000067ab9 */ /* 0x000fe40000000a00 */
[C---:B------:R-:W-:Y:S01]  /*9150*/  LEA R30, P0, R20.reuse, UR6, 0x1 ;  /* 0x00000006141e7c11 */ /* 0x040fe2000f8008ff */
[----:B------:R-:W-:Y:S02]  /*9160*/  IMAD.IADD R21, R21, 0x1, R29 ;  /* 0x0000000115157824 */ /* 0x000fe400078e021d */
[----:B------:R-:W-:Y:S02]  /*9170*/  IMAD.U32 R29, RZ, RZ, UR44 ;  /* 0x0000002cff1d7e24 */ /* 0x000fe4000f8e00ff */
[----:B0-----:R-:W-:Y:S01]  /*9180*/  SHFL.IDX PT, R28, R30, 0x1, 0x181f ;  /* 0x00381f001e1c7f89 */ /* 0x001fe200000e0000 */
[----:B------:R-:W-:Y:S01]  /*9190*/  LEA.HI.X R32, R20, UR7, R21, 0x1, P0 ;  /* 0x0000000714207c11 */ /* 0x000fe200080f0c15 */
[----:B------:R-:W-:Y:S01]  /*91a0*/  IMAD R36, R29, 0xc0, R18 ;  /* 0x000000c01d247824 */ /* 0x000fe200078e0212 */
[----:B------:R-:W-:Y:S01]  /*91b0*/  ISETP.GE.AND P0, PT, R17, UR4, PT ;  /* 0x0000000411007c0c */ /* 0x000fe2000bf06270 */
[----:B------:R-:W0:Y:S02]  /*91c0*/  SHFL.IDX PT, R20, R30, RZ, 0x181f ;  /* 0x00181fff1e147589 */ /* 0x000e2400000e0000 */
[C---:B------:R-:W-:Y:S01]  /*91d0*/  VIADD R0, R36.reuse, 0x30 ;  /* 0x0000003024007836 */ /* 0x040fe20000000000 */
[C---:B------:R-:W-:Y:S01]  /*91e0*/  IADD3 R2, R36.reuse, 0x60, RZ ;  /* 0x0000006024027810 */ /* 0x040fe20007ffe0ff */
[----:B------:R-:W1:Y:S01]  /*91f0*/  SHFL.IDX PT, R42, R30, 0x2, 0x181f ;  /* 0x00581f001e2a7f89 */ /* 0x000e6200000e0000 */
[----:B------:R-:W-:-:S02]  /*9200*/  ISETP.GE.OR P1, PT, R36, R39, P0 ;  /* 0x000000272400720c */ /* 0x000fc40000726670 */
[-C--:B------:R-:W-:Y:S01]  /*9210*/  ISETP.GE.OR P2, PT, R0, R39.reuse, P0 ;  /* 0x000000270000720c */ /* 0x080fe20000746670 */
[----:B------:R-:W1:Y:S01]  /*9220*/  SHFL.IDX PT, R34, R32, RZ, 0x181f ;  /* 0x00181fff20227589 */ /* 0x000e6200000e0000 */
[----:B------:R-:W-:Y:S02]  /*9230*/  ISETP.GE.OR P3, PT, R2, R39, P0 ;  /* 0x000000270200720c */ /* 0x000fe40000766670 */
[----:B------:R-:W-:Y:S01]  /*9240*/  PRMT R0, RZ, 0x654, R3 ;  /* 0x00000654ff007816 */ /* 0x000fe20000000003 */
[----:B------:R-:W1:Y:S03]  /*9250*/  SHFL.IDX PT, R38, R32, 0x1, 0x181f ;  /* 0x00381f0020267f89 */ /* 0x000e6600000e0000 */
[----:B------:R0:W-:Y:S01]  /*9260*/  SYNCS.ARRIVE.TRANS64.RED.A1T0 RZ, [R0+URZ], RZ ;  /* 0x000000ff00ff79a7 */ /* 0x0001e2000810043f */
[----:B------:R-:W1:Y:S04]  /*9270*/  SHFL.IDX PT, R40, R32, 0x2, 0x181f ;  /* 0x00581f0020287f89 */ /* 0x000e6800000e0000 */
[----:B------:R-:W2:Y:S01]  /*9280*/  SHFL.IDX PT, R30, R30, 0x3, 0x181f ;  /* 0x00781f001e1e7f89 */ /* 0x000ea200000e0000 */
[----:B0-----:R-:W-:Y:S01]  /*9290*/  VIADD R0, R36, 0x90 ;  /* 0x0000009024007836 */ /* 0x001fe20000000000 */
[----:B------:R-:W-:-:S02]  /*92a0*/  @!P1 LEA R2, P4, R17, R20, 0x1 ;  /* 0x0000001411029211 */ /* 0x000fc400078808ff */
[----:B------:R-:W0:Y:S01]  /*92b0*/  SHFL.IDX PT, R32, R32, 0x3, 0x181f ;  /* 0x00781f0020207f89 */ /* 0x000e2200000e0000 */
[C---:B------:R-:W-:Y:S02]  /*92c0*/  @!P2 LEA R20, P5, R17.reuse, R28, 0x1 ;  /* 0x0000001c1114a211 */ /* 0x040fe400078a08ff */
[C---:B-1----:R-:W-:Y:S02]  /*92d0*/  @!P3 LEA R28, P6, R17.reuse, R42, 0x1 ;  /* 0x0000002a111cb211 */ /* 0x042fe400078c08ff */
[----:B------:R-:W-:Y:S02]  /*92e0*/  ISETP.GE.OR P0, PT, R0, R39, P0 ;  /* 0x000000270000720c */ /* 0x000fe40000706670 */
[C-C-:B------:R-:W-:Y:S02]  /*92f0*/  @!P1 LEA.HI.X R3, R17.reuse, R34, R41.reuse, 0x1, P4 ;  /* 0x0000002211039211 */ /* 0x140fe400020f0c29 */
[C-C-:B------:R-:W-:Y:S02]  /*9300*/  @!P2 LEA.HI.X R21, R17.reuse, R38, R41.reuse, 0x1, P5 ;  /* 0x000000261115a211 */ /* 0x140fe400028f0c29 */
[----:B------:R-:W-:Y:S01]  /*9310*/  @!P3 LEA.HI.X R29, R17, R40, R41, 0x1, P6 ;  /* 0x00000028111db211 */ /* 0x000fe200030f0c29 */
[----:B--2---:R1:W-:Y:S04]  /*9320*/  @!P1 ST.E.128 desc[UR46][R2.64], R4 ;  /* 0x0000000402009985 */ /* 0x0043e8000c101d2e */
[----:B---3--:R1:W-:Y:S04]  /*9330*/  @!P2 ST.E.128 desc[UR46][R20.64], R8 ;  /* 0x000000081400a985 */ /* 0x0083e8000c101d2e */
[----:B----4-:R1:W-:Y:S01]  /*9340*/  @!P3 ST.E.128 desc[UR46][R28.64], R24 ;  /* 0x000000181c00b985 */ /* 0x0103e2000c101d2e */
[----:B0-----:R-:W-:Y:S05]  /*9350*/  @P0 BRA `(.L_x_159) ;  /* 0x0000000800840947 */ /* 0x001fea0003800000 */
[----:B-1----:R-:W-:-:S04]  /*9360*/  LEA R2, P0, R17, R30, 0x1 ;  /* 0x0000001e11027211 */ /* 0x002fc800078008ff */
[----:B------:R-:W-:-:S05]  /*9370*/  LEA.HI.X R3, R17, R32, R41, 0x1, P0 ;  /* 0x0000002011037211 */ /* 0x000fca00000f0c29 */
[----:B-----5:R0:W-:Y:S01]  /*9380*/  ST.E.128 desc[UR46][R2.64], R12 ;  /* 0x0000000c02007985 */ /* 0x0201e2000c101d2e */
[----:B------:R-:W-:Y:S05]  /*9390*/  BRA `(.L_x_159) ;  /* 0x0000000800747947 */ /* 0x000fea0003800000 */
.L_x_157:
[----:B------:R-:W-:Y:S01]  /*93a0*/  ULDC.64 UR6, c[0x0][0xc00] ;  /* 0x0003000000067ab9 */ /* 0x000fe20000000a00 */
[----:B------:R-:W-:Y:S01]  /*93b0*/  ULDC UR4, c[0x0][0xa88] ;  /* 0x0002a20000047ab9 */ /* 0x000fe20000000800 */
[----:B------:R-:W-:Y:S01]  /*93c0*/  UISETP.NE.U32.AND UP0, UPT, UR6, URZ, UPT ;  /* 0x0000003f0600728c */ /* 0x000fe2000bf05070 */
[----:B------:R-:W0:Y:S03]  /*93d0*/  LDC R11, c[0x0][0xbe8] ;  /* 0x0002fa00ff0b7b82 */ /* 0x000e260000000800 */
[----:B------:R-:W-:-:S03]  /*93e0*/  UISETP.NE.AND.EX UP0, UPT, UR7, URZ, UPT, UP0 ;  /* 0x0000003f0700728c */ /* 0x000fc6000bf05300 */
[----:B------:R-:W-:Y:S02]  /*93f0*/  ULDC.64 UR6, c[0x0][0xc00] ;  /* 0x0003000000067ab9 */ /* 0x000fe40000000a00 */
[----:B------:R-:W-:Y:S01]  /*9400*/  UIMAD.WIDE UR6, UR42, 0x4, UR6 ;  /* 0x000000042a0678a5 */ /* 0x000fe2000f8e0206 */
[----:B------:R-:W-:-:S05]  /*9410*/  PLOP3.LUT P2, PT, PT, PT, UP0, 0x80, 0x0 ;  /* 0x000000000000781c */ /* 0x000fca0003f4f008 */
[----:B------:R-:W-:Y:S02]  /*9420*/  IMAD.U32 R2, RZ, RZ, UR6 ;  /* 0x00000006ff027e24 */ /* 0x000fe4000f8e00ff */
[----:B------:R-:W-:Y:S01]  /*9430*/  IMAD.U32 R3, RZ, RZ, UR7 ;  /* 0x00000007ff037e24 */ /* 0x000fe2000f8e00ff */
[----:B------:R-:W-:Y:S02]  /*9440*/  ULDC.64 UR6, c[0x0][0xc08] ;  /* 0x0003020000067ab9 */ /* 0x000fe40000000a00 */
[----:B------:R-:W-:-:S03]  /*9450*/  UISETP.NE.U32.AND UP1, UPT, UR6, URZ, UPT ;  /* 0x0000003f0600728c */ /* 0x000fc6000bf25070 */
[----:B------:R-:W2:Y:S01]  /*9460*/  @P2 LDG.E R6, desc[UR46][R2.64] ;  /* 0x0000002e02062981 */ /* 0x000ea2000c1e1900 */
[----:B------:R-:W-:Y:S01]  /*9470*/  UISETP.NE.AND.EX UP1, UPT, UR7, URZ, UPT, UP1 ;  /* 0x0000003f0700728c */ /* 0x000fe2000bf25310 */
[----:B------:R-:W-:-:S05]  /*9480*/  IMAD.U32 R0, RZ, RZ, UR4 ;  /* 0x00000004ff007e24 */ /* 0x000fca000f8e00ff */
[----:B------:R-:W-:-:S05]  /*9490*/  PLOP3.LUT P3, PT, PT, PT, UP1, 0x80, 0x0 ;  /* 0x000000000000781c */ /* 0x000fca0003f6f018 */
[----:B------:R-:W-:Y:S02]  /*94a0*/  @UP1 ULDC.64 UR6, c[0x0][0xc08] ;  /* 0x0003020000061ab9 */ /* 0x000fe40000000a00 */
[----:B------:R-:W-:-:S06]  /*94b0*/  @UP1 UIMAD.WIDE UR6, UR42, 0x4, UR6 ;  /* 0x000000042a0618a5 */ /* 0x000fcc000f8e0206 */
[----:B------:R-:W-:Y:S02]  /*94c0*/  IMAD.U32 R4, RZ, RZ, UR6 ;  /* 0x00000006ff047e24 */ /* 0x000fe4000f8e00ff */
[----:B------:R-:W-:-:S05]  /*94d0*/  IMAD.U32 R5, RZ, RZ, UR7 ;  /* 0x00000007ff057e24 */ /* 0x000fca000f8e00ff */
[----:B------:R1:W5:Y:S01]  /*94e0*/  @P3 LDG.E R0, desc[UR46][R4.64] ;  /* 0x0000002e04003981 */ /* 0x000362000c1e1900 */
[----:B0-----:R-:W-:Y:S01]  /*94f0*/  ISETP.NE.AND P0, PT, R11, 0x1, PT ;  /* 0x000000010b00780c */ /* 0x001fe20003f05270 */
[----:B------:R-:W-:Y:S01]  /*9500*/  UMOV UR4, URZ ;  /* 0x0000003f00047c82 */ /* 0x000fe20008000000 */
[----:B------:R-:W-:Y:S01]  /*9510*/  USHF.R.S32.HI UR10, URZ, 0x1f, UR45 ;  /* 0x0000001f3f0a7899 */ /* 0x000fe2000801142d */
[----:B------:R-:W0:Y:S10]  /*9520*/  S2R R7, SR_TID.X ;  /* 0x0000000000077919 */ /* 0x000e340000002100 */
[----:B------:R-:W3:Y:S01]  /*9530*/  @P0 LDC R9, c[0x0][0xbec] ;  /* 0x0002fb00ff090b82 */ /* 0x000ee20000000800 */
[----:B0-----:R-:W-:-:S04]  /*9540*/  IADD3 R7, R7, -0x80, RZ ;  /* 0xffffff8007077810 */ /* 0x001fc80007ffe0ff */
[----:B------:R-:W-:Y:S02]  /*9550*/  ISETP.GE.AND P1, PT, R7, 0xc0, PT ;  /* 0x000000c00700780c */ /* 0x000fe40003f26270 */
[----:B--2---:R-:W-:-:S13]  /*9560*/  @P2 R2UR UR4, R6 ;  /* 0x00000000060422ca */ /* 0x004fda00000e0000 */
[----:B------:R-:W-:Y:S01]  /*9570*/  USHF.R.S32.HI UR9, URZ, 0x1f, UR4 ;  /* 0x0000001f3f097899 */ /* 0x000fe20008011404 */
[----:B-1-3--:R-:W-:Y:S11]  /*9580*/  @P3 BRA `(.L_x_160) ;  /* 0x0000000000103947 */ /* 0x00aff60003800000 */
[----:B------:R-:W-:Y:S05]  /*9590*/  @!P2 BRA `(.L_x_160) ;  /* 0x00000000000ca947 */ /* 0x000fea0003800000 */
[----:B------:R-:W2:Y:S04]  /*95a0*/  LDG.E R5, desc[UR46][R2.64] ;  /* 0x0000002e02057981 */ /* 0x000ea8000c1e1900 */
[----:B-----5:R-:W2:Y:S02]  /*95b0*/  LDG.E R0, desc[UR46][R2.64+0x4] ;  /* 0x0000042e02007981 */ /* 0x020ea4000c1e1900 */
[----:B--2---:R-:W-:-:S07]  /*95c0*/  IMAD.IADD R0, R0, 0x1, -R5 ;  /* 0x0000000100007824 */ /* 0x004fce00078e0a05 */
.L_x_160:
[----:B------:R-:W-:Y:S01]  /*95d0*/  USEL UR42, UR42, URZ, !UP0 ;  /* 0x0000003f2a2a7287 */ /* 0x000fe2000c000000 */
[----:B------:R-:W-:Y:S01]  /*95e0*/  BSSY B1, `(.L_x_161) ;  /* 0x000002d000017945 */ /* 0x000fe20003800000 */
[----:B------:R-:W-:-:S03]  /*95f0*/  USEL UR43, UR43, URZ, !UP0 ;  /* 0x0000003f2b2b7287 */ /* 0x000fc6000c000000 */
[----:B------:R-:W-:Y:S09]  /*9600*/  @P1 BRA `(.L_x_162) ;  /* 0x0000000000a81947 */ /* 0x000ff20003800000 */
[----:B------:R-:W0:Y:S01]  /*9610*/  S2R R3, SR_TID.X ;  /* 0x0000000000037919 */ /* 0x000e220000002100 */
[----:B------:R-:W1:Y:S01]  /*9620*/  LDC R7, c[0x0][0xbe8] ;  /* 0x0002fa00ff077b82 */ /* 0x000e620000000800 */
[----:B------:R-:W-:-:S04]  /*9630*/  IMAD.U32 R2, RZ, RZ, UR44 ;  /* 0x0000002cff027e24 */ /* 0x000fc8000f8e00ff */
[----:B0-----:R-:W-:Y:S02]  /*9640*/  IMAD R2, R2, 0xc0, R3 ;  /* 0x000000c002027824 */ /* 0x001fe400078e0203 */
[----:B-1---5:R-:W-:Y:S02]  /*9650*/  IMAD R3, R0, R7, RZ ;  /* 0x0000000700037224 */ /* 0x022fe400078e02ff */
[----:B------:R-:W-:-:S05]  /*9660*/  VIADD R4, R2, 0xffffff80 ;  /* 0xffffff8002047836 */ /* 0x000fca0000000000 */
[----:B------:R-:W-:-:S13]  /*9670*/  ISETP.GE.AND P1, PT, R4, R3, PT ;  /* 0x000000030400720c */ /* 0x000fda0003f26270 */
[----:B------:R-:W-:Y:S05]  /*9680*/  @P1 BRA `(.L_x_162) ;  /* 0x0000000000881947 */ /* 0x000fea0003800000 */
[----:B------:R-:W-:Y:S01]  /*9690*/  ISETP.NE.AND P1, PT, R7, 0x1, PT ;  /* 0x000000010700780c */ /* 0x000fe20003f25270 */
[----:B------:R-:W-:Y:S01]  /*96a0*/  ULDC.64 UR12, c[0x0][0xb90] ;  /* 0x0002e400000c7ab9 */ /* 0x000fe20000000a00 */
[----:B------:R-:W-:Y:S01]  /*96b0*/  UMOV UR6, UR4 ;  /* 0x0000000400067c82 */ /* 0x000fe20008000000 */
[----:B------:R-:W-:Y:S01]  /*96c0*/  UIMAD UR8, UR10, UR12, URZ ;  /* 0x0000000c0a0872a4 */ /* 0x000fe2000f8e023f */
[----:B------:R-:W-:Y:S01]  /*96d0*/  IMAD.MOV.U32 R2, RZ, RZ, R4 ;  /* 0x000000ffff027224 */ /* 0x000fe200078e0004 */
[----:B------:R-:W-:Y:S02]  /*96e0*/  UMOV UR7, UR9 ;  /* 0x0000000900077c82 */ /* 0x000fe40008000000 */
[----:B------:R-:W-:Y:S02]  /*96f0*/  UIMAD.WIDE.U32 UR6, UR45, UR12, UR6 ;  /* 0x0000000c2d0672a5 */ /* 0x000fe4000f8e0006 */
[----:B------:R-:W-:-:S03]  /*9700*/  UIMAD UR8, UR45, UR13, UR8 ;  /* 0x0000000d2d0872a4 */ /* 0x000fc6000f8e0208 */
[----:B------:R-:W-:Y:S01]  /*9710*/  ULDC.64 UR12, c[0x0][0xb98] ;  /* 0x0002e600000c7ab9 */ /* 0x000fe20000000a00 */
[----:B------:R-:W0:Y:S01]  /*9720*/  @P1 LDC R3, c[0x0][0xbec] ;  /* 0x0002fb00ff031b82 */ /* 0x000e220000000800 */
[----:B------:R-:W-:Y:S02]  /*9730*/  UIADD3 UR7, UR7, UR8, URZ ;  /* 0x0000000807077290 */ /* 0x000fe4000fffe03f */
[----:B------:R-:W-:Y:S02]  /*9740*/  UIMAD UR8, UR43, UR12, URZ ;  /* 0x0000000c2b0872a4 */ /* 0x000fe4000f8e023f */
[----:B------:R-:W-:Y:S02]  /*9750*/  UIMAD.WIDE.U32 UR6, UR42, UR12, UR6 ;  /* 0x0000000c2a0672a5 */ /* 0x000fe4000f8e0006 */
[----:B------:R-:W-:Y:S01]  /*9760*/  UIMAD UR8, UR42, UR13, UR8 ;  /* 0x0000000d2a0872a4 */ /* 0x000fe2000f8e0208 */
[----:B------:R-:W1:Y:S02]  /*9770*/  @P1 LDC R6, c[0x0][0xbf0] ;  /* 0x0002fc00ff061b82 */ /* 0x000e640000000800 */
[----:B------:R-:W-:Y:S01]  /*9780*/  ULDC.64 UR12, c[0x0][0xb88] ;  /* 0x0002e200000c7ab9 */ /* 0x000fe20000000a00 */
[----:B0-----:R-:W-:-:S05]  /*9790*/  @P1 IMAD.HI.U32 R3, R4, R3, RZ ;  /* 0x0000000304031227 */ /* 0x001fca00078e00ff */
[----:B-1----:R-:W-:Y:S01]  /*97a0*/  @P1 SHF.R.U32.HI R2, RZ, R6, R3 ;  /* 0x00000006ff021219 */ /* 0x002fe20000011603 */
[----:B------:R-:W-:-:S03]  /*97b0*/  IMAD.U32 R6, RZ, RZ, UR8 ;  /* 0x00000008ff067e24 */ /* 0x000fc6000f8e00ff */
[--C-:B------:R-:W-:Y:S01]  /*97c0*/  SHF.R.S32.HI R3, RZ, 0x1f, R2.reuse ;  /* 0x0000001fff037819 */ /* 0x100fe20000011402 */
[----:B------:R-:W-:Y:S01]  /*97d0*/  IMAD.MOV R5, RZ, RZ, -R2 ;  /* 0x000000ffff057224 */ /* 0x000fe200078e0a02 */
[----:B------:R-:W-:-:S03]  /*97e0*/  IADD3 R2, P1, R2, UR6, RZ ;  /* 0x0000000602027c10 */ /* 0x000fc6000ff3e0ff */
[----:B------:R-:W-:Y:S01]  /*97f0*/  IMAD R5, R7, R5, R4 ;  /* 0x0000000507057224 */ /* 0x000fe200078e0204 */
[----:B------:R-:W-:Y:S01]  /*9800*/  IADD3.X R3, R3, UR7, R6, P1, !PT ;  /* 0x0000000703037c10 */ /* 0x000fe20008ffe406 */
[----:B------:R-:W-:-:S03]  /*9810*/  ULDC.64 UR6, c[0x0][0xb50] ;  /* 0x0002d40000067ab9 */ /* 0x000fc60000000a00 */
[----:B------:R-:W-:Y:S01]  /*9820*/  SHF.R.S32.HI R4, RZ, 0x1f, R5 ;  /* 0x0000001fff047819 */ /* 0x000fe20000011405 */
[----:B------:R-:W-:-:S04]  /*9830*/  IMAD.WIDE.U32 R2, R5, UR12, R2 ;  /* 0x0000000c05027c25 */ /* 0x000fc8000f8e0002 */
[----:B------:R-:W-:-:S04]  /*9840*/  IMAD R4, R4, UR12, RZ ;  /* 0x0000000c04047c24 */ /* 0x000fc8000f8e02ff */
[----:B------:R-:W-:Y:S01]  /*9850*/  IMAD R7, R5, UR13, R4 ;  /* 0x0000000d05077c24 */ /* 0x000fe2000f8e0204 */
[----:B------:R-:W-:-:S03]  /*9860*/  LEA R4, P1, R2, UR6, 0x2 ;  /* 0x0000000602047c11 */ /* 0x000fc6000f8210ff */
[----:B------:R-:W-:-:S05]  /*9870*/  IMAD.IADD R3, R3, 0x1, R7 ;  /* 0x0000000103037824 */ /* 0x000fca00078e0207 */
[----:B------:R-:W-:Y:S02]  /*9880*/  LEA.HI.X R5, R2, UR7, R3, 0x2, P1 ;  /* 0x0000000702057c11 */ /* 0x000fe400088f1403 */
[----:B------:R-:W-:-:S05]  /*9890*/  MOV R3, 0xff800000 ;  /* 0xff80000000037802 */ /* 0x000fca0000000f00 */
[----:B------:R0:W-:Y:S02]  /*98a0*/  STG.E desc[UR46][R4.64], R3 ;  /* 0x0000000304007986 */ /* 0x0001e4000c10192e */
.L_x_162:
[----:B------:R-:W-:Y:S05]  /*98b0*/  BSYNC B1 ;  /* 0x0000000000017941 */ /* 0x000fea0003800000 */
.L_x_161:
[----:B0-----:R-:W0:Y:S01]  /*98c0*/  @P0 LDC R3, c[0x0][0xbf0] ;  /* 0x0002fc00ff030b82 */ /* 0x001e220000000800 */
[----:B------:R-:W-:Y:S01]  /*98d0*/  ULDC.64 UR12, c[0x0][0xaa0] ;  /* 0x0002a800000c7ab9 */ /* 0x000fe20000000a00 */
[----:B------:R-:W-:Y:S01]  /*98e0*/  IMAD.U32 R5, RZ, RZ, UR44 ;  /* 0x0000002cff057e24 */ /* 0x000fe2000f8e00ff */
[----:B------:R-:W-:Y:S01]  /*98f0*/  UIMAD UR8, UR9, UR12, URZ ;  /* 0x0000000c090872a4 */ /* 0x000fe2000f8e023f */
[----:B------:R-:W-:Y:S01]  /*9900*/  IMAD R2, R16, 0x30, R18 ;  /* 0x0000003010027824 */ /* 0x000fe200078e0212 */
[----:B------:R-:W-:Y:S01]  /*9910*/  UIMAD.WIDE.U32 UR6, UR4, UR12, URZ ;  /* 0x0000000c040672a5 */ /* 0x000fe2000f8e003f */
[----:B------:R-:W-:Y:S01]  /*9920*/  SHF.R.S32.HI R13, RZ, 0x1f, R17 ;  /* 0x0000001fff0d7819 */ /* 0x000fe20000011411 */
[----:B------:R-:W-:Y:S01]  /*9930*/  UIMAD UR8, UR4, UR13, UR8 ;  /* 0x0000000d040872a4 */ /* 0x000fe2000f8e0208 */
[----:B------:R-:W-:Y:S02]  /*9940*/  IMAD R4, R5, 0xc0, R2 ;  /* 0x000000c005047824 */ /* 0x000fe400078e0202 */
[----:B------:R-:W-:Y:S01]  /*9950*/  ULDC.64 UR12, c[0x0][0xae8] ;  /* 0x0002ba00000c7ab9 */ /* 0x000fe20000000a00 */
[----:B------:R-:W-:Y:S01]  /*9960*/  UIADD3 UR7, UR7, UR8, URZ ;  /* 0x0000000807077290 */ /* 0x000fe2000fffe03f */
[----:B------:R-:W-:Y:S01]  /*9970*/  @P0 IMAD.HI.U32 R2, R4, R9, RZ ;  /* 0x0000000904020227 */ /* 0x000fe200078e00ff */
[----:B------:R-:W-:-:S02]  /*9980*/  UIMAD UR4, UR10, UR12, URZ ;  /* 0x0000000c0a0472a4 */ /* 0x000fc4000f8e023f */
[----:B------:R-:W-:Y:S01]  /*9990*/  UIMAD.WIDE.U32 UR6, UR45, UR12, UR6 ;  /* 0x0000000c2d0672a5 */ /* 0x000fe2000f8e0006 */
[----:B------:R-:W-:Y:S01]  /*99a0*/  IMAD.MOV.U32 R5, RZ, RZ, R4 ;  /* 0x000000ffff057224 */ /* 0x000fe200078e0004 */
[----:B------:R-:W-:Y:S01]  /*99b0*/  UIMAD UR4, UR45, UR13, UR4 ;  /* 0x0000000d2d0472a4 */ /* 0x000fe2000f8e0204 */
[----:B------:R-:W-:-:S03]  /*99c0*/  ULDC.64 UR8, c[0x0][0xaf0] ;  /* 0x0002bc0000087ab9 */ /* 0x000fc60000000a00 */
[----:B------:R-:W-:Y:S02]  /*99d0*/  UIADD3 UR7, UR7, UR4, URZ ;  /* 0x0000000407077290 */ /* 0x000fe4000fffe03f */
[----:B------:R-:W-:Y:S01]  /*99e0*/  UIMAD UR4, UR43, UR8, URZ ;  /* 0x000000082b0472a4 */ /* 0x000fe2000f8e023f */
[----:B0-----:R-:W-:Y:S01]  /*99f0*/  @P0 SHF.R.U32.HI R5, RZ, R3, R2 ;  /* 0x00000003ff050219 */ /* 0x001fe20000011602 */
[----:B------:R-:W-:Y:S02]  /*9a00*/  UIMAD.WIDE.U32 UR6, UR42, UR8, UR6 ;  /* 0x000000082a0672a5 */ /* 0x000fe4000f8e0006 */
[----:B------:R-:W-:Y:S01]  /*9a10*/  UIMAD UR4, UR42, UR9, UR4 ;  /* 0x000000092a0472a4 */ /* 0x000fe2000f8e0204 */
[--C-:B------:R-:W-:Y:S01]  /*9a20*/  SHF.R.S32.HI R2, RZ, 0x1f, R5.reuse ;  /* 0x0000001fff027819 */ /* 0x100fe20000011405 */
[----:B------:R-:W-:Y:S01]  /*9a30*/  IMAD.MOV R7, RZ, RZ, -R5 ;  /* 0x000000ffff077224 */ /* 0x000fe200078e0a05 */
[----:B------:R-:W-:Y:S01]  /*9a40*/  ULDC.64 UR8, c[0x0][0xae0] ;  /* 0x0002b80000087ab9 */ /* 0x000fe20000000a00 */
[----:B------:R-:W-:-:S02]  /*9a50*/  UIADD3 UR4, UR7, UR4, URZ ;  /* 0x0000000407047290 */ /* 0x000fc4000fffe03f */
[----:B------:R-:W-:Y:S02]  /*9a60*/  IMAD.U32 R3, RZ, RZ, UR7 ;  /* 0x00000007ff037e24 */ /* 0x000fe4000f8e00ff */
[----:B------:R-:W-:Y:S02]  /*9a70*/  IMAD R7, R11, R7, R4 ;  /* 0x000000070b077224 */ /* 0x000fe400078e0204 */
[----:B------:R-:W-:Y:S02]  /*9a80*/  IMAD R6, R2, UR8, RZ ;  /* 0x0000000802067c24 */ /* 0x000fe4000f8e02ff */
[----:B------:R-:W-:Y:S01]  /*9a90*/  IMAD.U32 R2, RZ, RZ, UR6 ;  /* 0x00000006ff027e24 */ /* 0x000fe2000f8e00ff */
[----:B------:R-:W-:Y:S01]  /*9aa0*/  SHF.R.S32.HI R4, RZ, 0x1f, R7 ;  /* 0x0000001fff047819 */ /* 0x000fe20000011407 */
[----:B------:R-:W-:Y:S01]  /*9ab0*/  IMAD.U32 R3, RZ, RZ, UR4 ;  /* 0x00000004ff037e24 */ /* 0x000fe2000f8e00ff */
[----:B------:R-:W-:Y:S01]  /*9ac0*/  ULDC.64 UR6, c[0x0][0xad8] ;  /* 0x0002b60000067ab9 */ /* 0x000fe20000000a00 */
[C---:B------:R-:W-:Y:S01]  /*9ad0*/  IMAD R9, R5.reuse, UR9, R6 ;  /* 0x0000000905097c24 */ /* 0x040fe2000f8e0206 */
[----:B------:R-:W-:Y:S01]  /*9ae0*/  ULDC UR4, c[0x0][0xac8] ;  /* 0x0002b20000047ab9 */ /* 0x000fe20000000800 */
[----:B------:R-:W-:-:S04]  /*9af0*/  IMAD.WIDE.U32 R2, R5, UR8, R2 ;  /* 0x0000000805027c25 */ /* 0x000fc8000f8e0002 */
[----:B------:R-:W-:Y:S02]  /*9b00*/  IMAD R4, R4, UR6, RZ ;  /* 0x0000000604047c24 */ /* 0x000fe4000f8e02ff */
[----:B------:R-:W-:Y:S01]  /*9b10*/  IMAD.IADD R3, R3, 0x1, R9 ;  /* 0x0000000103037824 */ /* 0x000fe200078e0209 */
[----:B------:R-:W-:Y:S01]  /*9b20*/  MOV R9, UR44 ;  /* 0x0000002c00097c02 */ /* 0x000fe20008000f00 */
[C---:B------:R-:W-:Y:S02]  /*9b30*/  IMAD R5, R7.reuse, UR7, R4 ;  /* 0x0000000707057c24 */ /* 0x040fe4000f8e0204 */
[----:B------:R-:W-:Y:S01]  /*9b40*/  IMAD.WIDE.U32 R2, R7, UR6, R2 ;  /* 0x0000000607027c25 */ /* 0x000fe2000f8e0002 */
[----:B------:R-:W-:-:S03]  /*9b50*/  ULDC.64 UR6, c[0x0][0xa80] ;  /* 0x0002a00000067ab9 */ /* 0x000fc60000000a00 */
[----:B------:R-:W-:Y:S01]  /*9b60*/  IMAD.IADD R3, R3, 0x1, R5 ;  /* 0x0000000103037824 */ /* 0x000fe200078e0205 */
[----:B------:R-:W-:Y:S01]  /*9b70*/  LEA R4, P0, R2, UR6, 0x1 ;  /* 0x0000000602047c11 */ /* 0x000fe2000f8008ff */
[----:B------:R-:W-:Y:S02]  /*9b80*/  IMAD R30, R9, 0xc0, R18 ;  /* 0x000000c0091e7824 */ /* 0x000fe400078e0212 */
[----:B-----5:R-:W-:Y:S01]  /*9b90*/  IMAD R11, R0, R11, RZ ;  /* 0x0000000b000b7224 */ /* 0x020fe200078e02ff */
[----:B------:R-:W-:Y:S01]  /*9ba0*/  LEA.HI.X R8, R2, UR7, R3, 0x1, P0 ;  /* 0x0000000702087c11 */ /* 0x000fe200080f0c03 */
[----:B------:R-:W0:Y:S01]  /*9bb0*/  SHFL.IDX PT, R6, R4, RZ, 0x181f ;  /* 0x00181fff04067589 */ /* 0x000e2200000e0000 */
[----:B------:R-:W-:Y:S01]  /*9bc0*/  ISETP.GE.AND P0, PT, R17, UR4, PT ;  /* 0x0000000411007c0c */ /* 0x000fe2000bf06270 */
[C---:B------:R-:W-:Y:S02]  /*9bd0*/  VIADD R0, R30.reuse, 0x30 ;  /* 0x000000301e007836 */ /* 0x040fe40000000000 */
[----:B------:R-:W1:Y:S01]  /*9be0*/  SHFL.IDX PT, R14, R4, 0x1, 0x181f ;  /* 0x00381f00040e7f89 */ /* 0x000e6200000e0000 */
[C---:B------:R-:W-:Y:S01]  /*9bf0*/  VIADD R2, R30.reuse, 0x60 ;  /* 0x000000601e027836 */ /* 0x040fe20000000000 */
[CC--:B------:R-:W-:Y:S01]  /*9c00*/  ISETP.GE.OR P3, PT, R30.reuse, R11.reuse, P0 ;  /* 0x0000000b1e00720c */ /* 0x0c0fe20000766670 */
[----:B------:R-:W-:Y:S01]  /*9c10*/  VIADD R3, R30, 0x90 ;  /* 0x000000901e037836 */ /* 0x000fe20000000000 */
[----:B------:R-:W2:Y:S01]  /*9c20*/  SHFL.IDX PT, R24, R4, 0x2, 0x181f ;  /* 0x00581f0004187f89 */ /* 0x000ea200000e0000 */
[----:B------:R-:W-:-:S02]  /*9c30*/  ISETP.GE.OR P2, PT, R0, R11, P0 ;  /* 0x0000000b0000720c */ /* 0x000fc40000746670 */
[-C--:B------:R-:W-:Y:S01]  /*9c40*/  ISETP.GE.OR P1, PT, R2, R11.reuse, P0 ;  /* 0x0000000b0200720c */ /* 0x080fe20000726670 */
[----:B------:R-:W3:Y:S01]  /*9c50*/  SHFL.IDX PT, R10, R8, RZ, 0x181f ;  /* 0x00181fff080a7589 */ /* 0x000ee200000e0000 */
[----:B------:R-:W-:-:S03]  /*9c60*/  ISETP.GE.OR P0, PT, R3, R11, P0 ;  /* 0x0000000b0300720c */ /* 0x000fc60000706670 */
[----:B------:R1:W4:Y:S04]  /*9c70*/  SHFL.IDX PT, R28, R4, 0x3, 0x181f ;  /* 0x00781f00041c7f89 */ /* 0x00032800000e0000 */
[----:B------:R-:W4:Y:S04]  /*9c80*/  SHFL.IDX PT, R12, R8, 0x1, 0x181f ;  /* 0x00381f00080c7f89 */ /* 0x000f2800000e0000 */
[----:B------:R-:W4:Y:S01]  /*9c90*/  SHFL.IDX PT, R20, R8, 0x2, 0x181f ;  /* 0x00581f0008147f89 */ /* 0x000f2200000e0000 */
[----:B0-----:R-:W-:-:S03]  /*9ca0*/  @!P3 LEA R2, P6, R17, R6, 0x1 ;  /* 0x000000061102b211 */ /* 0x001fc600078c08ff */
[----:B------:R4:W0:Y:S01]  /*9cb0*/  SHFL.IDX PT, R26, R8, 0x3, 0x181f ;  /* 0x00781f00081a7f89 */ /* 0x00082200000e0000 */
[C---:B-1----:R-:W-:Y:S02]  /*9cc0*/  @!P2 LEA R4, P5, R17.reuse, R14, 0x1 ;  /* 0x0000000e1104a211 */ /* 0x042fe400078a08ff */
[C---:B--2---:R-:W-:Y:S02]  /*9cd0*/  @!P1 LEA R6, P4, R17.reuse, R24, 0x1 ;  /* 0x0000001811069211 */ /* 0x044fe400078808ff */
[C---:B---3--:R-:W-:Y:S02]  /*9ce0*/  @!P3 LEA.HI.X R3, R17.reuse, R10, R13, 0x1, P6 ;  /* 0x0000000a1103b211 */ /* 0x048fe400030f0c0d */
[----:B----4-:R-:W-:-:S03]  /*9cf0*/  @!P0 LEA R8, P6, R17, R28, 0x1 ;  /* 0x0000001c11088211 */ /* 0x010fc600078c08ff */
[----:B------:R2:W-:Y:S01]  /*9d00*/  @!P3 ST.E.128 desc[UR46][R2.64], RZ ;  /* 0x000000ff0200b985 */ /* 0x0005e2000c101d2e */
[C-C-:B------:R-:W-:Y:S02]  /*9d10*/  @!P2 LEA.HI.X R5, R17.reuse, R12, R13.reuse, 0x1, P5 ;  /* 0x0000000c1105a211 */ /* 0x140fe400028f0c0d */
[----:B------:R-:W-:-:S03]  /*9d20*/  @!P1 LEA.HI.X R7, R17, R20, R13, 0x1, P4 ;  /* 0x0000001411079211 */ /* 0x000fc600020f0c0d */
[----:B------:R2:W-:Y:S01]  /*9d30*/  @!P2 ST.E.128 desc[UR46][R4.64], RZ ;  /* 0x000000ff0400a985 */ /* 0x0005e2000c101d2e */
[----:B0-----:R-:W-:-:S03]  /*9d40*/  @!P0 LEA.HI.X R9, R17, R26, R13, 0x1, P6 ;  /* 0x0000001a11098211 */ /* 0x001fc600030f0c0d */
[----:B------:R2:W-:Y:S04]  /*9d50*/  @!P1 ST.E.128 desc[UR46][R6.64], RZ ;  /* 0x000000ff06009985 */ /* 0x0005e8000c101d2e */
[----:B------:R2:W-:Y:S02]  /*9d60*/  @!P0 ST.E.128 desc[UR46][R8.64], RZ ;  /* 0x000000ff08008985 */ /* 0x0005e4000c101d2e */
.L_x_159:
[----:B------:R-:W-:Y:S05]  /*9d70*/  BSYNC B0 ;  /* 0x0000000000007941 */ /* 0x000fea0003800000 */
.L_x_156:
[----:B------:R-:W-:Y:S02]  /*9d80*/  ULDC UR4, c[0x0][0xc3c] ;  /* 0x00030f0000047ab9 */ /* 0x000fe40000000800 */
[----:B------:R-:W-:-:S13]  /*9d90*/  ISETP.GE.AND P0, PT, R31, UR4, PT ;  /* 0x000000041f007c0c */ /* 0x000fda000bf06270 */
[----:B------:R-:W-:Y:S05]  /*9da0*/  @!P0 BRA `(.L_x_163) ;  /* 0xffffff70000c8947 */ /* 0x000fea000383ffff */
[----:B------:R-:W-:Y:S05]  /*9db0*/  EXIT ;  /* 0x000000000000794d */ /* 0x000fea0003800000 */
.L_x_130:
[----:B------:R-:W-:-:S08]  /*9dc0*/  NOP ;  /* 0x0000000000007918 */ /* 0x000fd00000000000 */
[----:B------:R-:W0:-:S00]  /*9dd0*/  USETMAXREG.DEALLOC.CTAPOOL 0x20 ;  /* 0x00000020000079c8 */ /* 0x000e0000080e0500 */
[----:B0-----:R-:W-:Y:S02]  /*9de0*/  LOP3.LUT R0, R0, 0x3, RZ, 0xc0, !PT ;  /* 0x0000000300007812 */ /* 0x001fe400078ec0ff */
[----:B------:R-:W-:-:S04]  /*9df0*/  LOP3.LUT R23, R23, 0xfffffffd, RZ, 0xc0, !PT ;  /* 0xfffffffd17177812 */ /* 0x000fc800078ec0ff */
[----:B------:R-:W0:Y:S02]  /*9e00*/  SHFL.IDX PT, R0, R0, RZ, 0x1f ;  /* 0x00001fff00007589 */ /* 0x000e2400000e0000 */
[----:B0-----:R-:W-:Y:S01]  /*9e10*/  ISETP.NE.AND P0, PT, R0, RZ, PT ;  /* 0x000000ff0000720c */ /* 0x001fe20003f05270 */
[----:B------:R-:W-:-:S12]  /*9e20*/  IMAD.MOV.U32 R0, RZ, RZ, RZ ;  /* 0x000000ffff007224 */ /* 0x000fd800078e00ff */
[----:B------:R-:W-:Y:S01]  /*9e30*/  @P0 LOP3.LUT R23, R23, 0x2, RZ, 0xfc, !PT ;  /* 0x0000000217170812 */ /* 0x000fe200078efcff */
[----:B------:R-:W-:Y:S06]  /*9e40*/  @!P0 BRA `(.L_x_164) ;  /* 0x0000000000248947 */ /* 0x000fec0003800000 */
[----:B------:R-:W0:Y:S08]  /*9e50*/  S2UR UR5, SR_CgaCtaId ;  /* 0x00000000000579c3 */ /* 0x000e300000008800 */
[----:B------:R-:W-:Y:S06]  /*9e60*/  BAR.SYNC.DEFER_BLOCKING 0x5, 0x200 ;  /* 0x0148000000007b1d */ /* 0x000fec0000010000 */
[----:B------:R-:W-:-:S02]  /*9e70*/  UMOV UR4, 0x400 ;  /* 0x0000040000047882 */ /* 0x000fc40000000000 */
[----:B0-----:R-:W-:-:S09]  /*9e80*/  ULEA UR4, UR5, UR4, 0x18 ;  /* 0x0000000405047291 */ /* 0x001fd2000f8ec03f */
[----:B------:R-:W0:Y:S02]  /*9e90*/  LDS.128 R24, [UR4+0x132d0] ;  /* 0x0132d004ff187984 */ /* 0x000e240008000c00 */
[----:B0-----:R-:W-:Y:S02]  /*9ea0*/  R2UR UR45, R27 ;  /* 0x000000001b2d72ca */ /* 0x001fe400000e0000 */
[----:B------:R-:W-:Y:S01]  /*9eb0*/  R2UR UR36, R26 ;  /* 0x000000001a2472ca */ /* 0x000fe200000e0000 */
[----:B------:R-:W-:Y:S06]  /*9ec0*/  BAR.ARV 0x4, 0x200 ;  /* 0x0108000000007b1d */ /* 0x000fec0000002000 */
[----:B------:R-:W-:Y:S08]  /*9ed0*/  BRA `(.L_x_165) ;  /* 0x0000000800187947 */ /* 0x000ff00003800000 */
.L_x_164:
[----:B------:R-:W0:Y:S01]  /*9ee0*/  S2R R2, SR_TID.X ;  /* 0x0000000000027919 */ /* 0x000e220000002100 */
[----:B------:R-:W-:Y:S01]  /*9ef0*/  ULDC UR4, c[0x0][0xc3c] ;  /* 0x00030f0000047ab9 */ /* 0x000fe20000000800 */
[----:B------:R-:W1:Y:S01]  /*9f00*/  LDC R11, c[0x0][0xc38] ;  /* 0x00030e00ff0b7b82 */ /* 0x000e620000000800 */
[----:B0-----:R-:W-:-:S04]  /*9f10*/  LOP3.LUT R5, R2, 0x1f, RZ, 0xc0, !PT ;  /* 0x0000001f02057812 */ /* 0x001fc800078ec0ff */
[----:B------:R-:W-:-:S04]  /*9f20*/  ISETP.NE.AND P0, PT, R5, 0x1f, PT ;  /* 0x0000001f0500780c */ /* 0x000fc80003f05270 */
[----:B------:R-:W-:-:S13]  /*9f30*/  ISETP.GE.OR P1, PT, R5, UR4, !P0 ;  /* 0x0000000405007c0c */ /* 0x000fda000c726670 */
[----:B------:R-:W0:Y:S02]  /*9f40*/  @!P1 LDC.64 R2, c[0x0][0xc80] ;  /* 0x00032000ff029b82 */ /* 0x000e240000000a00 */
[----:B0-----:R-:W-:-:S05]  /*9f50*/  @!P1 IMAD.WIDE.U32 R2, R5, 0x4, R2 ;  /* 0x0000000405029825 */ /* 0x001fca00078e0002 */
[----:B------:R-:W2:Y:S01]  /*9f60*/  @!P1 LDG.E R0, desc[UR46][R2.64] ;  /* 0x0000002e02009981 */ /* 0x000ea2000c1e1900 */
[C---:B------:R-:W-:Y:S01]  /*9f70*/  ISETP.NE.AND P1, PT, R5.reuse, RZ, PT ;  /* 0x000000ff0500720c */ /* 0x040fe20003f25270 */
[----:B------:R-:W-:Y:S01]  /*9f80*/  UMOV UR45, URZ ;  /* 0x0000003f002d7c82 */ /* 0x000fe20008000000 */
[C---:B------:R-:W-:Y:S01]  /*9f90*/  ISETP.GE.U32.AND P2, PT, R5.reuse, 0x2, PT ;  /* 0x000000020500780c */ /* 0x040fe20003f46070 */
[----:B------:R-:W-:Y:S01]  /*9fa0*/  IMAD.MOV.U32 R24, RZ, RZ, RZ ;  /* 0x000000ffff187224 */ /* 0x000fe200078e00ff */
[C---:B------:R-:W-:Y:S02]  /*9fb0*/  ISETP.GE.U32.AND P3, PT, R5.reuse, 0x4, PT ;  /* 0x000000040500780c */ /* 0x040fe40003f66070 */
[C---:B------:R-:W-:Y:S02]  /*9fc0*/  ISETP.GE.U32.AND P4, PT, R5.reuse, 0x8, PT ;  /* 0x000000080500780c */ /* 0x040fe40003f86070 */
[----:B------:R-:W-:Y:S01]  /*9fd0*/  ISETP.GE.U32.AND P5, PT, R5, 0x10, PT ;  /* 0x000000100500780c */ /* 0x000fe20003fa6070 */
[----:B--2---:R-:W0:Y:S02]  /*9fe0*/  SHFL.UP PT, R4, R0, 0x1, RZ ;  /* 0x0420000000047989 */ /* 0x004e2400000e00ff */
[----:B0-----:R-:W-:-:S05]  /*9ff0*/  SEL R7, R4, RZ, P1 ;  /* 0x000000ff04077207 */ /* 0x001fca0000800000 */
[----:B------:R-:W-:-:S05]  /*a000*/  IMAD.IADD R7, R0, 0x1, R7 ;  /* 0x0000000100077824 */ /* 0x000fca00078e0207 */
[----:B------:R-:W0:Y:S02]  /*a010*/  SHFL.UP PT, R4, R7, 0x2, RZ ;  /* 0x0440000007047989 */ /* 0x000e2400000e00ff */
[----:B0-----:R-:W-:-:S05]  /*a020*/  SEL R4, R4, RZ, P2 ;  /* 0x000000ff04047207 */ /* 0x001fca0001000000 */
[----:B------:R-:W-:-:S05]  /*a030*/  IMAD.IADD R4, R7, 0x1, R4 ;  /* 0x0000000107047824 */ /* 0x000fca00078e0204 */
[----:B------:R-:W0:Y:S02]  /*a040*/  SHFL.UP PT, R6, R4, 0x4, RZ ;  /* 0x0480000004067989 */ /* 0x000e2400000e00ff */
[----:B0-----:R-:W-:-:S04]  /*a050*/  SEL R3, R6, RZ, P3 ;  /* 0x000000ff06037207 */ /* 0x001fc80001800000 */
[----:B------:R-:W-:-:S05]  /*a060*/  IADD3 R3, R4, R3, RZ ;  /* 0x0000000304037210 */ /* 0x000fca0007ffe0ff */
[----:B------:R-:W0:Y:S02]  /*a070*/  SHFL.UP PT, R2, R3, 0x8, RZ ;  /* 0x0500000003027989 */ /* 0x000e2400000e00ff */
[----:B0-----:R-:W-:-:S05]  /*a080*/  SEL R2, R2, RZ, P4 ;  /* 0x000000ff02027207 */ /* 0x001fca0002000000 */
[----:B------:R-:W-:-:S05]  /*a090*/  IMAD.IADD R2, R3, 0x1, R2 ;  /* 0x0000000103027824 */ /* 0x000fca00078e0202 */
[----:B------:R-:W0:Y:S02]  /*a0a0*/  SHFL.UP PT, R6, R2, 0x10, RZ ;  /* 0x0600000002067989 */ /* 0x000e2400000e00ff */
[----:B0-----:R-:W-:-:S05]  /*a0b0*/  SEL R7, R6, RZ, P5 ;  /* 0x000000ff06077207 */ /* 0x001fca0002800000 */
[----:B------:R-:W-:Y:S02]  /*a0c0*/  IMAD.IADD R6, R2, 0x1, R7 ;  /* 0x0000000102067824 */ /* 0x000fe400078e0207 */
[----:B------:R-:W0:Y:S03]  /*a0d0*/  S2R R7, SR_CTAID.X ;  /* 0x0000000000077919 */ /* 0x000e260000002500 */
[----:B------:R-:W1:Y:S02]  /*a0e0*/  SHFL.IDX PT, R4, R6, 0x1f, 0x1f ;  /* 0x03e01f0006047f89 */ /* 0x000e6400000e0000 */
[----:B-1----:R-:W-:-:S04]  /*a0f0*/  IMAD R4, R4, R11, RZ ;  /* 0x0000000b04047224 */ /* 0x002fc800078e02ff */
[----:B------:R-:W-:Y:S01]  /*a100*/  IMAD.MOV.U32 R3, RZ, RZ, R4 ;  /* 0x000000ffff037224 */ /* 0x000fe200078e0004 */
[----:B0-----:R-:W-:-:S13]  /*a110*/  ISETP.GT.AND P6, PT, R4, R7, PT ;  /* 0x000000070400720c */ /* 0x001fda0003fc4270 */
[----:B------:R-:W-:Y:S05]  /*a120*/  @P6 BRA `(.L_x_166) ;  /* 0x0000000000a06947 */ /* 0x000fea0003800000 */
[----:B------:R-:W-:Y:S01]  /*a130*/  IMAD.MOV.U32 R4, RZ, RZ, R3 ;  /* 0x000000ffff047224 */ /* 0x000fe200078e0003 */
[----:B------:R-:W-:Y:S01]  /*a140*/  UMOV UR45, URZ ;  /* 0x0000003f002d7c82 */ /* 0x000fe20008000000 */
[----:B------:R-:W-:Y:S01]  /*a150*/  ULDC UR6, c[0x0][0xc3c] ;  /* 0x00030f0000067ab9 */ /* 0x000fe20000000800 */
[----:B------:R-:W-:-:S05]  /*a160*/  ULDC UR5, c[0x0][0xc3c] ;  /* 0x00030f0000057ab9 */ /* 0x000fca0000000800 */
.L_x_170:
[----:B------:R-:W-:-:S03]  /*a170*/  UIADD3 UR4, UR45, 0x1f, URZ ;  /* 0x0000001f2d047890 */ /* 0x000fc6000fffe03f */
[----:B------:R-:W-:Y:S01]  /*a180*/  UMOV UR45, UR5 ;  /* 0x00000005002d7c82 */ /* 0x000fe20008000000 */
[----:B------:R-:W-:-:S06]  /*a190*/  UISETP.GE.AND UP0, UPT, UR4, UR6, UPT ;  /* 0x000000060400728c */ /* 0x000fcc000bf06270 */
[----:B------:R-:W-:-:S13]  /*a1a0*/  PLOP3.LUT P6, PT, PT, PT, UP0, 0x40, 0x0 ;  /* 0x000000000000781c */ /* 0x000fda0003fce808 */
[----:B------:R-:W-:Y:S05]  /*a1b0*/  @!P6 BRA `(.L_x_167) ;  /* 0x000000040034e947 */ /* 0x000fea0003800000 */
[----:B------:R-:W-:Y:S01]  /*a1c0*/  UMOV UR45, UR4 ;  /* 0x00000004002d7c82 */ /* 0x000fe20008000000 */
[----:B------:R-:W-:Y:S01]  /*a1d0*/  BSSY B0, `(.L_x_168) ;  /* 0x0000008000007945 */ /* 0x000fe20003800000 */
[----:B------:R-:W-:Y:S02]  /*a1e0*/  VIADD R9, R5, UR45 ;  /* 0x0000002d05097c36 */ /* 0x000fe40008000000 */
[----:B------:R-:W-:-:S03]  /*a1f0*/  IMAD.MOV.U32 R0, RZ, RZ, RZ ;  /* 0x000000ffff007224 */ /* 0x000fc600078e00ff */
[----:B------:R-:W-:-:S13]  /*a200*/  ISETP.GE.OR P6, PT, R9, UR6, !P0 ;  /* 0x0000000609007c0c */ /* 0x000fda000c7c6670 */
[----:B------:R-:W-:Y:S05]  /*a210*/  @P6 BRA `(.L_x_169) ;  /* 0x00000000000c6947 */ /* 0x000fea0003800000 */
[----:B------:R-:W0:Y:S02]  /*a220*/  LDC.64 R2, c[0x0][0xc80] ;  /* 0x00032000ff027b82 */ /* 0x000e240000000a00 */
[----:B0-----:R-:W-:-:S05]  /*a230*/  IMAD.WIDE R2, R9, 0x4, R2 ;  /* 0x0000000409027825 */ /* 0x001fca00078e0202 */
[----:B------:R0:W5:Y:S02]  /*a240*/  LDG.E R0, desc[UR46][R2.64] ;  /* 0x0000002e02007981 */ /* 0x000164000c1e1900 */
.L_x_169:
[----:B------:R-:W-:Y:S05]  /*a250*/  BSYNC B0 ;  /* 0x0000000000007941 */ /* 0x000fea0003800000 */
.L_x_168:
[----:B0----5:R-:W0:Y:S02]  /*a260*/  SHFL.UP PT, R2, R0, 0x1, RZ ;  /* 0x0420000000027989 */ /* 0x021e2400000e00ff */
[----:B0-----:R-:W-:-:S04]  /*a270*/  SEL R3, R2, RZ, P1 ;  /* 0x000000ff02037207 */ /* 0x001fc80000800000 */
[----:B------:R-:W-:-:S05]  /*a280*/  IADD3 R3, R0, R3, RZ ;  /* 0x0000000300037210 */ /* 0x000fca0007ffe0ff */
[----:B------:R-:W0:Y:S02]  /*a290*/  SHFL.UP PT, R2, R3, 0x2, RZ ;  /* 0x0440000003027989 */ /* 0x000e2400000e00ff */
[----:B0-----:R-:W-:-:S05]  /*a2a0*/  SEL R2, R2, RZ, P2 ;  /* 0x000000ff02027207 */ /* 0x001fca0001000000 */
[----:B------:R-:W-:-:S05]  /*a2b0*/  IMAD.IADD R2, R3, 0x1, R2 ;  /* 0x0000000103027824 */ /* 0x000fca00078e0202 */
        /* <DEDUP_REMOVED lines=8> */
[----:B------:R-:W-:Y:S02]  /*a340*/  IMAD.IADD R6, R6, 0x1, R11 ;  /* 0x0000000106067824 */ /* 0x000fe400078e020b */
[----:B------:R-:W0:Y:S03]  /*a350*/  LDC R11, c[0x0][0xc38] ;  /* 0x00030e00ff0b7b82 */ /* 0x000e260000000800 */
[----:B------:R-:W0:Y:S02]  /*a360*/  SHFL.IDX PT, R3, R6, 0x1f, 0x1f ;  /* 0x03e01f0006037f89 */ /* 0x000e2400000e0000 */
[----:B0-----:R-:W-:-:S04]  /*a370*/  IMAD R3, R3, R11, RZ ;  /* 0x0000000b03037224 */ /* 0x001fc800078e02ff */
[----:B------:R-:W-:-:S05]  /*a380*/  IMAD.IADD R4, R3, 0x1, R4 ;  /* 0x0000000103047824 */ /* 0x000fca00078e0204 */
[----:B------:R-:W-:-:S13]  /*a390*/  ISETP.GT.AND P6, PT, R4, R7, PT ;  /* 0x000000070400720c */ /* 0x000fda0003fc4270 */
[----:B------:R-:W-:Y:S05]  /*a3a0*/  @!P6 BRA `(.L_x_170) ;  /* 0xfffffffc0070e947 */ /* 0x000fea000383ffff */
.L_x_166:
[----:B------:R-:W-:-:S04]  /*a3b0*/  IMAD.IADD R9, R4, 0x1, -R3 ;  /* 0x0000000104097824 */ /* 0x000fc800078e0a03 */
[----:B------:R-:W-:-:S05]  /*a3c0*/  IMAD R2, R6, R11, R9 ;  /* 0x0000000b06027224 */ /* 0x000fca00078e0209 */
[----:B------:R-:W-:-:S13]  /*a3d0*/  ISETP.GT.AND P0, PT, R2, R7, PT ;  /* 0x000000070200720c */ /* 0x000fda0003f04270 */
[----:B------:R-:W-:Y:S02]  /*a3e0*/  VOTEU.ANY UR5, UPT, !P0 ;  /* 0x0000000000057886 */ /* 0x000fe400040e0100 */
[----:B------:R-:W-:Y:S02]  /*a3f0*/  UPOPC UR4, UR5 ;  /* 0x00000005000472bf */ /* 0x000fe40008000000 */
[----:B------:R-:W-:-:S04]  /*a400*/  ISETP.NE.AND P0, PT, RZ, UR5, PT ;  /* 0x00000005ff007c0c */ /* 0x000fc8000bf05270 */
[----:B------:R-:W-:-:S05]  /*a410*/  IMAD.U32 R13, RZ, RZ, UR4 ;  /* 0x00000004ff0d7e24 */ /* 0x000fca000f8e00ff */
[----:B------:R-:W0:Y:S02]  /*a420*/  SHFL.IDX PT, R0, R0, R13, 0x1f ;  /* 0x00001f0d00007589 */ /* 0x000e2400000e0000 */
[----:B0-----:R-:W-:-:S04]  /*a430*/  IABS R4, R0 ;  /* 0x0000000000047213 */ /* 0x001fc80000000000 */
[----:B------:R-:W0:Y:S08]  /*a440*/  I2F.RP R8, R4 ;  /* 0x0000000400087306 */ /* 0x000e300000209400 */
[----:B0-----:R-:W0:Y:S02]  /*a450*/  MUFU.RCP R8, R8 ;  /* 0x0000000800087308 */ /* 0x001e240000001000 */
[----:B0-----:R-:W-:-:S06]  /*a460*/  IADD3 R2, R8, 0xffffffe, RZ ;  /* 0x0ffffffe08027810 */ /* 0x001fcc0007ffe0ff */
[----:B------:R0:W1:Y:S01]  /*a470*/  F2I.FTZ.U32.TRUNC.NTZ R3, R2 ;  /* 0x0000000200037305 */ /* 0x000062000021f000 */
[----:B------:R-:W-:Y:S05]  /*a480*/  @!P0 BRA `(.L_x_171) ;  /* 0x00000000000c8947 */ /* 0x000fea0003800000 */
[----:B------:R-:W-:-:S06]  /*a490*/  UIADD3 UR5, UR4, -0x1, URZ ;  /* 0xffffffff04057890 */ /* 0x000fcc000fffe03f */
[----:B------:R-:W-:-:S05]  /*a4a0*/  IMAD.U32 R13, RZ, RZ, UR5 ;  /* 0x00000005ff0d7e24 */ /* 0x000fca000f8e00ff */
[----:B------:R2:W3:Y:S02]  /*a4b0*/  SHFL.IDX PT, R24, R6, R13, 0x1f ;  /* 0x00001f0d06187589 */ /* 0x0004e400000e0000 */
.L_x_171:
[----:B01----:R-:W-:Y:S01]  /*a4c0*/  IMAD.MOV R2, RZ, RZ, -R3 ;  /* 0x000000ffff027224 */ /* 0x003fe200078e0a03 */
[----:B------:R-:W-:Y:S01]  /*a4d0*/  UIADD3 UR45, UR4, UR45, URZ ;  /* 0x0000002d042d7290 */ /* 0x000fe2000fffe03f */
[----:B---3--:R-:W-:Y:S02]  /*a4e0*/  IMAD R24, R24, R11, R9 ;  /* 0x0000000b18187224 */ /* 0x008fe400078e0209 */
[----:B------:R-:W-:Y:S01]  /*a4f0*/  IMAD.MOV.U32 R11, RZ, RZ, R2 ;  /* 0x000000ffff0b7224 */ /* 0x000fe200078e0002 */
[----:B------:R-:W-:Y:S01]  /*a500*/  IABS R2, R0 ;  /* 0x0000000000027213 */ /* 0x000fe20000000000 */
[----:B------:R-:W-:Y:S02]  /*a510*/  IMAD.IADD R9, R7, 0x1, -R24 ;  /* 0x0000000107097824 */ /* 0x000fe400078e0a18 */
[----:B------:R-:W-:Y:S02]  /*a520*/  IMAD R7, R11, R4, RZ ;  /* 0x000000040b077224 */ /* 0x000fe400078e02ff */
[----:B------:R-:W-:Y:S01]  /*a530*/  IMAD.MOV R8, RZ, RZ, -R2 ;  /* 0x000000ffff087224 */ /* 0x000fe200078e0a02 */
[----:B--2---:R-:W-:Y:S01]  /*a540*/  IABS R6, R9 ;  /* 0x0000000900067213 */ /* 0x004fe20000000000 */
[----:B------:R-:W-:-:S04]  /*a550*/  IMAD.MOV.U32 R2, RZ, RZ, RZ ;  /* 0x000000ffff027224 */ /* 0x000fc800078e00ff */
[----:B------:R-:W-:-:S04]  /*a560*/  IMAD.HI.U32 R2, R3, R7, R2 ;  /* 0x0000000703027227 */ /* 0x000fc800078e0002 */
[----:B------:R-:W-:Y:S01]  /*a570*/  IMAD.MOV.U32 R3, RZ, RZ, R6 ;  /* 0x000000ffff037224 */ /* 0x000fe200078e0006 */
[----:B------:R-:W-:-:S03]  /*a580*/  MOV R6, R8 ;  /* 0x0000000800067202 */ /* 0x000fc60000000f00 */
[----:B------:R-:W-:-:S04]  /*a590*/  IMAD.HI.U32 R2, R2, R3, RZ ;  /* 0x0000000302027227 */ /* 0x000fc800078e00ff */
[----:B------:R-:W-:-:S05]  /*a5a0*/  IMAD R3, R2, R6, R3 ;  /* 0x0000000602037224 */ /* 0x000fca00078e0203 */
[----:B------:R-:W-:-:S13]  /*a5b0*/  ISETP.GT.U32.AND P1, PT, R4, R3, PT ;  /* 0x000000030400720c */ /* 0x000fda0003f24070 */
[----:B------:R-:W-:Y:S02]  /*a5c0*/  @!P1 IMAD.IADD R3, R3, 0x1, -R4 ;  /* 0x0000000103039824 */ /* 0x000fe400078e0a04 */
[----:B------:R-:W-:Y:S01]  /*a5d0*/  @!P1 VIADD R2, R2, 0x1 ;  /* 0x0000000102029836 */ /* 0x000fe20000000000 */
[----:B------:R-:W-:Y:S02]  /*a5e0*/  ISETP.NE.AND P1, PT, R0, RZ, PT ;  /* 0x000000ff0000720c */ /* 0x000fe40003f25270 */
[----:B------:R-:W-:Y:S02]  /*a5f0*/  ISETP.GE.U32.AND P0, PT, R3, R4, PT ;  /* 0x000000040300720c */ /* 0x000fe40003f06070 */
[----:B------:R-:W-:-:S04]  /*a600*/  LOP3.LUT R3, R9, R0, RZ, 0x3c, !PT ;  /* 0x0000000009037212 */ /* 0x000fc800078e3cff */
[----:B------:R-:W-:-:S07]  /*a610*/  ISETP.GE.AND P2, PT, R3, RZ, PT ;  /* 0x000000ff0300720c */ /* 0x000fce0003f46270 */
[----:B------:R-:W-:-:S06]  /*a620*/  @P0 VIADD R2, R2, 0x1 ;  /* 0x0000000102020836 */ /* 0x000fcc0000000000 */
[----:B------:R-:W-:Y:S01]  /*a630*/  @!P2 IMAD.MOV R2, RZ, RZ, -R2 ;  /* 0x000000ffff02a224 */ /* 0x000fe200078e0a02 */
[----:B------:R-:W-:-:S04]  /*a640*/  @!P1 LOP3.LUT R2, RZ, R0, RZ, 0x33, !PT ;  /* 0x00000000ff029212 */ /* 0x000fc800078e33ff */
[----:B------:R-:W-:Y:S01]  /*a650*/  R2UR UR36, R2 ;  /* 0x00000000022472ca */ /* 0x000fe200000e0000 */
[----:B------:R-:W-:-:S04]  /*a660*/  IMAD.MOV R25, RZ, RZ, -R2 ;  /* 0x000000ffff197224 */ /* 0x000fc800078e0a02 */
[----:B------:R-:W-:Y:S01]  /*a670*/  IMAD R25, R0, R25, R9 ;  /* 0x0000001900197224 */ /* 0x000fe200078e0209 */
[----:B------:R-:W-:Y:S09]  /*a680*/  BRA `(.L_x_172) ;  /* 0x00000000000c7947 */ /* 0x000ff20003800000 */
.L_x_167:
[----:B------:R-:W-:Y:S01]  /*a690*/  IMAD.MOV.U32 R24, RZ, RZ, R7 ;  /* 0x000000ffff187224 */ /* 0x000fe200078e0007 */
[----:B------:R-:W-:Y:S01]  /*a6a0*/  UMOV UR36, URZ ;  /* 0x0000003f00247c82 */ /* 0x000fe20008000000 */
[----:B------:R-:W-:-:S07]  /*a6b0*/  IMAD.MOV.U32 R25, RZ, RZ, RZ ;  /* 0x000000ffff197224 */ /* 0x000fce00078e00ff */
.L_x_172:
[----:B------:R-:W-:Y:S01]  /*a6c0*/  ISETP.NE.AND P0, PT, R5, RZ, PT ;  /* 0x000000ff0500720c */ /* 0x000fe20003f05270 */
[----:B------:R-:W-:Y:S01]  /*a6d0*/  IMAD.U32 R27, RZ, RZ, UR45 ;  /* 0x0000002dff1b7e24 */ /* 0x000fe2000f8e00ff */
[----:B------:R-:W-:-:S11]  /*a6e0*/  MOV R26, UR36 ;  /* 0x00000024001a7c02 */ /* 0x000fd60008000f00 */
[----:B------:R-:W0:Y:S01]  /*a6f0*/  @!P0 S2R R3, SR_CgaCtaId ;  /* 0x0000000000038919 */ /* 0x000e220000008800 */
[----:B------:R-:W-:-:S04]  /*a700*/  @!P0 MOV R0, 0x400 ;  /* 0x0000040000008802 */ /* 0x000fc80000000f00 */
[----:B0-----:R-:W-:-:S05]  /*a710*/  @!P0 LEA R0, R3, R0, 0x18 ;  /* 0x0000000003008211 */ /* 0x001fca00078ec0ff */
[----:B------:R0:W-:Y:S01]  /*a720*/  @!P0 STS.128 [R0+0x132d0], R24 ;  /* 0x0132d01800008388 */ /* 0x0001e20000000c00 */
[----:B------:R-:W-:Y:S06]  /*a730*/  BAR.ARV 0x5, 0x200 ;  /* 0x0148000000007b1d */ /* 0x000fec0000002000 */
.L_x_165:
[----:B------:R-:W-:Y:S01]  /*a740*/  ULDC UR4, c[0x0][0xc3c] ;  /* 0x00030f0000047ab9 */ /* 0x000fe20000000800 */
[----:B------:R1:W-:Y:S01]  /*a750*/  STL [R1+0x4], RZ ;  /* 0x000004ff01007387 */ /* 0x0003e20000100800 */
[----:B------:R-:W-:Y:S01]  /*a760*/  UISETP.GE.AND UP0, UPT, UR45, UR4, UPT ;  /* 0x000000042d00728c */ /* 0x000fe2000bf06270 */
[----:B------:R-:W-:Y:S02]  /*a770*/  IMAD.MOV.U32 R19, RZ, RZ, 0x1 ;  /* 0x00000001ff137424 */ /* 0x000fe400078e00ff */
[----:B------:R-:W-:-:S03]  /*a780*/  IMAD.MOV.U32 R18, RZ, RZ, RZ ;  /* 0x000000ffff127224 */ /* 0x000fc600078e00ff */
[----:B------:R-:W-:-:S13]  /*a790*/  PLOP3.LUT P0, PT, PT, PT, UP0, 0x80, 0x0 ;  /* 0x000000000000781c */ /* 0x000fda0003f0f008 */
[----:B-1----:R-:W-:Y:S05]  /*a7a0*/  @P0 BRA `(.L_x_173) ;  /* 0x0000003800dc0947 */ /* 0x002fea0003800000 */
[----:B------:R-:W1:Y:S01]  /*a7b0*/  S2R R11, SR_TID.X ;  /* 0x00000000000b7919 */ /* 0x000e620000002100 */
[----:B------:R-:W2:Y:S01]  /*a7c0*/  S2UR UR5, SR_CgaCtaId ;  /* 0x00000000000579c3 */ /* 0x000ea20000008800 */
[----:B------:R-:W-:Y:S01]  /*a7d0*/  UMOV UR4, 0x400 ;  /* 0x0000040000047882 */ /* 0x000fe20000000000 */
[----:B------:R-:W-:Y:S01]  /*a7e0*/  IMAD.MOV.U32 R19, RZ, RZ, 0x1 ;  /* 0x00000001ff137424 */ /* 0x000fe200078e00ff */
[----:B------:R3:W-:Y:S01]  /*a7f0*/  STL [R1+0x4], RZ ;  /* 0x000004ff01007387 */ /* 0x0007e20000100800 */
[----:B------:R-:W-:Y:S01]  /*a800*/  IMAD.MOV.U32 R18, RZ, RZ, RZ ;  /* 0x000000ffff127224 */ /* 0x000fe200078e00ff */
[----:B------:R-:W-:Y:S02]  /*a810*/  ULOP3.LUT UR39, UR38, 0x1, URZ, 0xfc, !UPT ;  /* 0x0000000126277892 */ /* 0x000fe4000f8efc3f */
[----:B------:R-:W-:Y:S01]  /*a820*/  ULOP3.LUT UR44, UR38, 0x2, URZ, 0xfc, !UPT ;  /* 0x00000002262c7892 */ /* 0x000fe2000f8efc3f */
[----:B------:R-:W-:Y:S01]  /*a830*/  ULDC UR43, c[0x0][0xc] ;  /* 0x00000300002b7ab9 */ /* 0x000fe20000000800 */
[----:B------:R-:W-:Y:S01]  /*a840*/  ULDC.64 UR52, c[0x0][0x198] ;  /* 0x0000660000347ab9 */ /* 0x000fe20000000a00 */
[----:B--2---:R-:W-:-:S06]  /*a850*/  ULEA UR4, UR5, UR4, 0x18 ;  /* 0x0000000405047291 */ /* 0x004fcc000f8ec03f */
[----:B------:R-:W-:Y:S01]  /*a860*/  IMAD.U32 R16, RZ, RZ, UR4 ;  /* 0x00000004ff107e24 */ /* 0x000fe2000f8e00ff */
[C---:B-1----:R-:W-:Y:S01]  /*a870*/  LOP3.LUT R10, R11.reuse, 0x7f, RZ, 0xc0, !PT ;  /* 0x0000007f0b0a7812 */ /* 0x042fe200078ec0ff */
[C---:B------:R-:W-:Y:S01]  /*a880*/  IMAD.SHL.U32 R29, R11.reuse, 0x40, RZ ;  /* 0x000000400b1d7824 */ /* 0x040fe200078e00ff */
[----:B------:R-:W-:Y:S01]  /*a890*/  SHF.R.U32.HI R4, RZ, 0x1, R11 ;  /* 0x00000001ff047819 */ /* 0x000fe2000001160b */
[C---:B------:R-:W-:Y:S01]  /*a8a0*/  IMAD.SHL.U32 R2, R11.reuse, 0x10, RZ ;  /* 0x000000100b027824 */ /* 0x040fe200078e00ff */
[----:B------:R-:W-:Y:S01]  /*a8b0*/  SHF.L.U32 R6, R10, 0x4, RZ ;  /* 0x000000040a067819 */ /* 0x000fe200000006ff */
[----:B------:R-:W-:Y:S01]  /*a8c0*/  IMAD.SHL.U32 R8, R11, 0x2, RZ ;  /* 0x000000020b087824 */ /* 0x000fe200078e00ff */
[----:B------:R-:W-:Y:S01]  /*a8d0*/  LOP3.LUT R3, R29, 0x180, RZ, 0xc0, !PT ;  /* 0x000001801d037812 */ /* 0x000fe200078ec0ff */
[----:B0-----:R-:W-:Y:S01]  /*a8e0*/  IMAD.SHL.U32 R0, R11, 0x20, RZ ;  /* 0x000000200b007824 */ /* 0x001fe200078e00ff */
[----:B------:R-:W-:Y:S02]  /*a8f0*/  LOP3.LUT R5, R2, 0x1b0, RZ, 0xc0, !PT ;  /* 0x000001b002057812 */ /* 0x000fe400078ec0ff */
[----:B------:R-:W-:-:S02]  /*a900*/  LOP3.LUT R7, R6, 0x600, RZ, 0xc0, !PT ;  /* 0x0000060006077812 */ /* 0x000fc400078ec0ff */
[----:B------:R-:W-:Y:S01]  /*a910*/  LOP3.LUT R3, R3, 0x30, R4, 0xf8, !PT ;  /* 0x0000003003037812 */ /* 0x000fe200078ef804 */
[----:B------:R-:W-:Y:S01]  /*a920*/  IMAD.SHL.U32 R4, R11, 0x8, RZ ;  /* 0x000000080b047824 */ /* 0x000fe200078e00ff */
[----:B------:R-:W-:Y:S01]  /*a930*/  LOP3.LUT R9, R5, 0x30, R8, 0x78, !PT ;  /* 0x0000003005097812 */ /* 0x000fe200078e7808 */
[----:B------:R-:W-:Y:S01]  /*a940*/  IMAD.SHL.U32 R8, R11, 0x4, RZ ;  /* 0x000000040b087824 */ /* 0x000fe200078e00ff */
[----:B------:R-:W-:Y:S02]  /*a950*/  LOP3.LUT R6, R7, 0x40, R2, 0xf8, !PT ;  /* 0x0000004007067812 */ /* 0x000fe400078ef802 */
[----:B------:R-:W-:Y:S02]  /*a960*/  LOP3.LUT R4, R3, 0x30, R4, 0x78, !PT ;  /* 0x0000003003047812 */ /* 0x000fe400078e7804 */
[----:B------:R-:W-:Y:S02]  /*a970*/  LOP3.LUT R7, R7, 0x60, R0, 0xf8, !PT ;  /* 0x0000006007077812 */ /* 0x000fe400078ef800 */
[----:B------:R-:W-:-:S02]  /*a980*/  LOP3.LUT R9, R6, R9, RZ, 0xfc, !PT ;  /* 0x0000000906097212 */ /* 0x000fc400078efcff */
[----:B------:R-:W-:Y:S02]  /*a990*/  SHF.R.U32.HI R3, RZ, 0x2, R10 ;  /* 0x00000002ff037819 */ /* 0x000fe4000001160a */
[----:B------:R-:W-:Y:S02]  /*a9a0*/  LOP3.LUT R5, R0, 0x80, RZ, 0xc0, !PT ;  /* 0x0000008000057812 */ /* 0x000fe400078ec0ff */
[--C-:B------:R-:W-:Y:S02]  /*a9b0*/  LOP3.LUT R28, R7, 0x100, R0.reuse, 0xf8, !PT ;  /* 0x00000100071c7812 */ /* 0x100fe400078ef800 */
[----:B------:R-:W-:Y:S01]  /*a9c0*/  LOP3.LUT R2, R3, 0x60, R0, 0xf8, !PT ;  /* 0x0000006003027812 */ /* 0x000fe200078ef800 */
[----:B------:R-:W-:Y:S01]  /*a9d0*/  IMAD.IADD R0, R16, 0x1, R9 ;  /* 0x0000000110007824 */ /* 0x000fe200078e0209 */
[----:B------:R-:W-:Y:S02]  /*a9e0*/  LOP3.LUT R5, R5, 0x10, R11, 0xf8, !PT ;  /* 0x0000001005057812 */ /* 0x000fe400078ef80b */
[----:B------:R-:W-:-:S02]  /*a9f0*/  LOP3.LUT R29, R4, 0x640, R29, 0xf8, !PT ;  /* 0x00000640041d7812 */ /* 0x000fc400078ef81d */
[----:B------:R3:W-:Y:S01]  /*aa00*/  STL [R1], R0 ;  /* 0x0000000001007387 */ /* 0x0007e20000100800 */
[----:B------:R-:W-:-:S04]  /*aa10*/  LOP3.LUT R5, R5, 0x10, R8, 0x78, !PT ;  /* 0x0000001005057812 */ /* 0x000fc800078e7808 */
[----:B------:R-:W-:-:S07]  /*aa20*/  LOP3.LUT R28, R28, R5, RZ, 0xfc, !PT ;  /* 0x000000051c1c7212 */ /* 0x000fce00078efcff */
.L_x_240:
[----:B------:R-:W-:Y:S01]  /*aa30*/  ULDC.64 UR4, c[0x0][0xc88] ;  /* 0x0003220000047ab9 */ /* 0x000fe20000000a00 */
[----:B------:R-:W-:Y:S01]  /*aa40*/  ULDC.64 UR8, c[0x0][0xa00] ;  /* 0x0002800000087ab9 */ /* 0x000fe20000000a00 */
[----:B------:R-:W-:Y:S01]  /*aa50*/  UIMAD.WIDE UR4, UR45, 0x4, UR4 ;  /* 0x000000042d0478a5 */ /* 0x000fe2000f8e0204 */
[----:B------:R-:W-:-:S05]  /*aa60*/  ULDC.64 UR10, c[0x0][0xa08] ;  /* 0x00028200000a7ab9 */ /* 0x000fca0000000a00 */
[----:B-1----:R-:W-:Y:S01]  /*aa70*/  IMAD.U32 R2, RZ, RZ, UR4 ;  /* 0x00000004ff027e24 */ /* 0x002fe2000f8e00ff */
[----:B0-----:R-:W-:Y:S01]  /*aa80*/  MOV R3, UR5 ;  /* 0x0000000500037c02 */ /* 0x001fe20008000f00 */
[----:B------:R-:W-:-:S04]  /*aa90*/  ULDC.64 UR4, c[0x0][0xa28] ;  /* 0x00028a0000047ab9 */ /* 0x000fc80000000a00 */
[----:B--2---:R-:W2:Y:S01]  /*aaa0*/  LDG.E R2, desc[UR46][R2.64] ;  /* 0x0000002e02027981 */ /* 0x004ea2000c1e1900 */
[----:B------:R-:W-:Y:S01]  /*aab0*/  UISETP.NE.U32.AND UP0, UPT, UR4, URZ, UPT ;  /* 0x0000003f0400728c */ /* 0x000fe2000bf05070 */
[----:B------:R-:W-:Y:S02]  /*aac0*/  ISETP.NE.U32.AND P0, PT, RZ, UR8, PT ;  /* 0x00000008ff007c0c */ /* 0x000fe4000bf05070 */
[----:B------:R-:W-:Y:S01]  /*aad0*/  ISETP.NE.U32.AND P1, PT, RZ, UR10, PT ;  /* 0x0000000aff007c0c */ /* 0x000fe2000bf25070 */
[----:B------:R-:W-:Y:S01]  /*aae0*/  UISETP.NE.AND.EX UP0, UPT, UR5, URZ, UPT, UP0 ;  /* 0x0000003f0500728c */ /* 0x000fe2000bf05300 */
[----:B------:R-:W-:Y:S02]  /*aaf0*/  ISETP.NE.AND.EX P0, PT, RZ, UR9, PT, P0 ;  /* 0x00000009ff007c0c */ /* 0x000fe4000bf05300 */
[----:B------:R-:W-:-:S03]  /*ab00*/  ISETP.NE.AND.EX P1, PT, RZ, UR11, PT, P1 ;  /* 0x0000000bff007c0c */ /* 0x000fc6000bf25310 */
[----:B------:R-:W-:Y:S02]  /*ab10*/  PLOP3.LUT P2, PT, PT, PT, UP0, 0x80, 0x0 ;  /* 0x000000000000781c */ /* 0x000fe40003f4f008 */
[----:B--2---:R-:W-:-:S13]  /*ab20*/  R2UR UR48, R2 ;  /* 0x00000000023072ca */ /* 0x004fda00000e0000 */
[----:B------:R-:W-:Y:S02]  /*ab30*/  USHF.R.S32.HI UR49, URZ, 0x1f, UR48 ;  /* 0x0000001f3f317899 */ /* 0x000fe40008011430 */
[----:B------:R-:W-:Y:S02]  /*ab40*/  @UP0 ULEA UR4, UP1, UR48, UR4, 0x2 ;  /* 0x0000000430040291 */ /* 0x000fe4000f82103f */
[----:B------:R-:W-:Y:S02]  /*ab50*/  USHF.L.U32 UR50, UR48, 0x2, URZ ;  /* 0x0000000230327899 */ /* 0x000fe4000800063f */
[----:B------:R-:W-:Y:S02]  /*ab60*/  @UP0 ULEA.HI.X UR5, UR48, UR5, UR49, 0x2, UP1 ;  /* 0x0000000530050291 */ /* 0x000fe400088f1431 */
[----:B------:R-:W-:Y:S01]  /*ab70*/  USHF.L.U64.HI UR51, UR48, 0x2, UR49 ;  /* 0x0000000230337899 */ /* 0x000fe20008010231 */
[----:B------:R-:W-:Y:S01]  /*ab80*/  IMAD.U32 R2, RZ, RZ, UR4 ;  /* 0x00000004ff027e24 */ /* 0x000fe2000f8e00ff */
[----:B------:R-:W-:-:S02]  /*ab90*/  UIADD3 UR6, UP0, UR50, UR8, URZ ;  /* 0x0000000832067290 */ /* 0x000fc4000ff1e03f */
[----:B------:R-:W-:Y:S01]  /*aba0*/  UIADD3 UR7, UP1, UR50, UR10, URZ ;  /* 0x0000000a32077290 */ /* 0x000fe2000ff3e03f */
[----:B------:R-:W-:Y:S01]  /*abb0*/  IMAD.U32 R3, RZ, RZ, UR5 ;  /* 0x00000005ff037e24 */ /* 0x000fe2000f8e00ff */
[----:B------:R-:W-:Y:S02]  /*abc0*/  UIADD3.X UR4, UR51, UR9, URZ, UP0, !UPT ;  /* 0x0000000933047290 */ /* 0x000fe400087fe43f */
[----:B------:R-:W-:Y:S01]  /*abd0*/  UIADD3.X UR5, UR51, UR11, URZ, UP1, !UPT ;  /* 0x0000000b33057290 */ /* 0x000fe20008ffe43f */
[----:B------:R-:W-:Y:S01]  /*abe0*/  ULDC.64 UR8, c[0x0][0xa18] ;  /* 0x0002860000087ab9 */ /* 0x000fe20000000a00 */
[----:B---3--:R0:W5:Y:S01]  /*abf0*/  @P2 LDG.E R0, desc[UR46][R2.64] ;  /* 0x0000002e02002981 */ /* 0x008162000c1e1900 */
[----:B------:R-:W-:Y:S01]  /*ac00*/  UISETP.NE.U32.AND UP0, UPT, UR8, URZ, UPT ;  /* 0x0000003f0800728c */ /* 0x000fe2000bf05070 */
[----:B------:R-:W-:Y:S02]  /*ac10*/  IMAD.U32 R4, RZ, RZ, UR7 ;  /* 0x00000007ff047e24 */ /* 0x000fe4000f8e00ff */
[----:B------:R-:W-:Y:S01]  /*ac20*/  IMAD.U32 R5, RZ, RZ, UR5 ;  /* 0x00000005ff057e24 */ /* 0x000fe2000f8e00ff */
[----:B------:R-:W-:-:S04]  /*ac30*/  UISETP.NE.AND.EX UP0, UPT, UR9, URZ, UPT, UP0 ;  /* 0x0000003f0900728c */ /* 0x000fc8000bf05300 */
[----:B------:R1:W5:Y:S01]  /*ac40*/  @P1 LDG.E R9, desc[UR46][R4.64] ;  /* 0x0000002e04091981 */ /* 0x000362000c1e1900 */
[----:B0-----:R-:W-:Y:S01]  /*ac50*/  IMAD.U32 R3, RZ, RZ, UR4 ;  /* 0x00000004ff037e24 */ /* 0x001fe2000f8e00ff */
[----:B------:R-:W-:Y:S01]  /*ac60*/  PLOP3.LUT P3, PT, PT, PT, UP0, 0x80, 0x0 ;  /* 0x000000000000781c */ /* 0x000fe20003f6f008 */
[----:B------:R-:W-:-:S04]  /*ac70*/  IMAD.U32 R2, RZ, RZ, UR6 ;  /* 0x00000006ff027e24 */ /* 0x000fc8000f8e00ff */
[----:B------:R-:W-:Y:S01]  /*ac80*/  @UP0 UIADD3 UR4, UP1, UR50, UR8, URZ ;  /* 0x0000000832040290 */ /* 0x000fe2000ff3e03f */
[----:B------:R1:W5:Y:S03]  /*ac90*/  @P0 LDG.E R8, desc[UR46][R2.64] ;  /* 0x0000002e02080981 */ /* 0x000366000c1e1900 */
[----:B------:R-:W-:Y:S01]  /*aca0*/  @UP0 UIADD3.X UR5, UR51, UR9, URZ, UP1, !UPT ;  /* 0x0000000933050290 */ /* 0x000fe20008ffe43f */
[----:B------:R-:W-:Y:S01]  /*acb0*/  ULDC UR6, c[0x0][0x288] ;  /* 0x0000a20000067ab9 */ /* 0x000fe20000000800 */
[----:B------:R-:W-:Y:S01]  /*acc0*/  MOV R6, UR4 ;  /* 0x0000000400067c02 */ /* 0x000fe20008000f00 */
[----:B------:R-:W-:-:S03]  /*acd0*/  IMAD.U32 R27, RZ, RZ, UR6 ;  /* 0x00000006ff1b7e24 */ /* 0x000fc6000f8e00ff */
[----:B------:R-:W-:-:S05]  /*ace0*/  IMAD.U32 R7, RZ, RZ, UR5 ;  /* 0x00000005ff077e24 */ /* 0x000fca000f8e00ff */
[----:B------:R1:W5:Y:S01]  /*acf0*/  @P3 LDG.E R27, desc[UR46][R6.64] ;  /* 0x0000002e061b3981 */ /* 0x000362000c1e1900 */
[----:B------:R-:W-:Y:S05]  /*ad00*/  @P3 BRA `(.L_x_174) ;  /* 0x0000000000103947 */ /* 0x000fea0003800000 */
[----:B------:R-:W-:Y:S05]  /*ad10*/  @!P0 BRA `(.L_x_174) ;  /* 0x00000000000c8947 */ /* 0x000fea0003800000 */
[----:B-1----:R-:W2:Y:S04]  /*ad20*/  LDG.E R6, desc[UR46][R2.64] ;  /* 0x0000002e02067981 */ /* 0x002ea8000c1e1900 */
[----:B-----5:R-:W2:Y:S02]  /*ad30*/  LDG.E R27, desc[UR46][R2.64+0x4] ;  /* 0x0000042e021b7981 */ /* 0x020ea4000c1e1900 */
[----:B--2---:R-:W-:-:S07]  /*ad40*/  IMAD.IADD R27, R27, 0x1, -R6 ;  /* 0x000000011b1b7824 */ /* 0x004fce00078e0a06 */
.L_x_174:
[----:B------:R-:W-:Y:S01]  /*ad50*/  UMOV UR54, URZ ;  /* 0x0000003f00367c82 */ /* 0x000fe20008000000 */
[----:B------:R-:W-:Y:S01]  /*ad60*/  ULDC.64 UR6, c[0x0][0xa20] ;  /* 0x0002880000067ab9 */ /* 0x000fe20000000a00 */
[----:B-----5:R-:W-:Y:S01]  /*ad70*/  @P0 R2UR UR54, R8 ;  /* 0x00000000083602ca */ /* 0x020fe200000e0000 */
[----:B------:R-:W-:Y:S01]  /*ad80*/  UMOV UR41, URZ ;  /* 0x0000003f00297c82 */ /* 0x000fe20008000000 */
[----:B------:R-:W-:Y:S01]  /*ad90*/  ISETP.NE.U32.AND P0, PT, RZ, UR6, PT ;  /* 0x00000006ff007c0c */ /* 0x000fe2000bf05070 */
[----:B------:R-:W-:Y:S01]  /*ada0*/  UMOV UR42, URZ ;  /* 0x0000003f002a7c82 */ /* 0x000fe20008000000 */
[----:B------:R-:W-:Y:S01]  /*adb0*/  ULDC.64 UR4, c[0x0][0x418] ;  /* 0x0001060000047ab9 */ /* 0x000fe20000000a00 */
[----:B------:R-:W-:Y:S01]  /*adc0*/  @P2 R2UR UR41, R0 ;  /* 0x00000000002922ca */ /* 0x000fe200000e0000 */
[----:B------:R-:W-:Y:S01]  /*add0*/  UISETP.NE.U32.AND UP0, UPT, UR4, URZ, UPT ;  /* 0x0000003f0400728c */ /* 0x000fe2000bf05070 */
[----:B------:R-:W-:Y:S01]  /*ade0*/  @P1 R2UR UR42, R9 ;  /* 0x00000000092a12ca */ /* 0x000fe200000e0000 */
[----:B------:R-:W-:Y:S01]  /*adf0*/  IMAD.U32 R22, RZ, RZ, UR48 ;  /* 0x00000030ff167e24 */ /* 0x000fe2000f8e00ff */
[----:B------:R-:W-:Y:S01]  /*ae00*/  ISETP.NE.AND.EX P0, PT, RZ, UR7, PT, P0 ;  /* 0x00000007ff007c0c */ /* 0x000fe2000bf05300 */
[----:B------:R-:W-:Y:S01]  /*ae10*/  UISETP.NE.AND.EX UP0, UPT, UR5, URZ, UPT, UP0 ;  /* 0x0000003f0500728c */ /* 0x000fe2000bf05300 */
[----:B------:R-:W-:-:S02]  /*ae20*/  ULDC UR4, c[0x0][0x424] ;  /* 0x0001090000047ab9 */ /* 0x000fc40000000800 */
[----:B------:R-:W-:Y:S01]  /*ae30*/  ULDC UR5, c[0x0][0x2f0] ;  /* 0x0000bc0000057ab9 */ /* 0x000fe20000000800 */
[----:B------:R-:W-:-:S04]  /*ae40*/  USEL UR4, UR4, 0x1, UP0 ;  /* 0x0000000104047887 */ /* 0x000fc80008000000 */
[----:B------:R-:W-:Y:S02]  /*ae50*/  UIMAD UR4, UR4, UR5, URZ ;  /* 0x00000005040472a4 */ /* 0x000fe4000f8e023f */
[----:B------:R-:W-:Y:S02]  /*ae60*/  UIADD3 UR42, UR42, UR41, URZ ;  /* 0x000000292a2a7290 */ /* 0x000fe4000fffe03f */
[----:B------:R-:W-:Y:S10]  /*ae70*/  @!P0 BRA `(.L_x_175) ;  /* 0x00000000001c8947 */ /* 0x000ff40003800000 */
[----:B------:R-:W-:-:S04]  /*ae80*/  UIADD3 UR4, UP0, UR50, UR6, URZ ;  /* 0x0000000632047290 */ /* 0x000fc8000ff1e03f */
[----:B------:R-:W-:Y:S02]  /*ae90*/  UIADD3.X UR5, UR51, UR7, URZ, UP0, !UPT ;  /* 0x0000000733057290 */ /* 0x000fe400087fe43f */
[----:B-1----:R-:W-:-:S04]  /*aea0*/  IMAD.U32 R2, RZ, RZ, UR4 ;  /* 0x00000004ff027e24 */ /* 0x002fc8000f8e00ff */
[----:B------:R-:W-:-:S05]  /*aeb0*/  IMAD.U32 R3, RZ, RZ, UR5 ;  /* 0x00000005ff037e24 */ /* 0x000fca000f8e00ff */
[----:B------:R-:W2:Y:S02]  /*aec0*/  LDG.E R2, desc[UR46][R2.64] ;  /* 0x0000002e02027981 */ /* 0x000ea4000c1e1900 */
[----:B--2---:R-:W-:Y:S01]  /*aed0*/  R2UR UR4, R2 ;  /* 0x00000000020472ca */ /* 0x004fe200000e0000 */
[----:B------:R-:W-:-:S14]  /*aee0*/  BRA `(.L_x_176) ;  /* 0x0000000000187947 */ /* 0x000fdc0003800000 */
.L_x_175:
[----:B------:R-:W-:Y:S05]  /*aef0*/  @!P1 BRA `(.L_x_176) ;  /* 0x0000000000149947 */ /* 0x000fea0003800000 */
[----:B-1----:R-:W2:Y:S04]  /*af00*/  LDG.E R2, desc[UR46][R4.64] ;  /* 0x0000002e04027981 */ /* 0x002ea8000c1e1900 */
[----:B------:R-:W3:Y:S01]  /*af10*/  LDG.E R0, desc[UR46][R4.64+0x4] ;  /* 0x0000042e04007981 */ /* 0x000ee2000c1e1900 */
[----:B--2---:R-:W-:Y:S02]  /*af20*/  R2UR UR5, R2 ;  /* 0x00000000020572ca */ /* 0x004fe400000e0000 */
[----:B---3--:R-:W-:-:S13]  /*af30*/  R2UR UR4, R0 ;  /* 0x00000000000472ca */ /* 0x008fda00000e0000 */
[----:B------:R-:W-:-:S12]  /*af40*/  UIADD3 UR4, -UR5, UR4, URZ ;  /* 0x0000000405047290 */ /* 0x000fd8000fffe13f */
.L_x_176:
[----:B------:R-:W-:Y:S01]  /*af50*/  UIADD3 UR41, -UR41, UR4, URZ ;  /* 0x0000000429297290 */ /* 0x000fe2000fffe13f */
[----:B------:R-:W-:Y:S03]  /*af60*/  BSSY B7, `(.L_x_177) ;  /* 0x00002a2000077945 */ /* 0x000fe60003800000 */
[----:B------:R-:W-:Y:S02]  /*af70*/  UIADD3 UR4, UR41, 0x9f, URZ ;  /* 0x0000009f29047890 */ /* 0x000fe4000fffe03f */
[----:B------:R-:W-:Y:S02]  /*af80*/  ISETP.LT.AND P0, PT, RZ, UR41, PT ;  /* 0x00000029ff007c0c */ /* 0x000fe4000bf01270 */
[----:B------:R-:W-:-:S04]  /*af90*/  UIMAD.WIDE UR4, UR4, 0x66666667, URZ ;  /* 0x66666667040478a5 */ /* 0x000fc8000f8e023f */
[----:B------:R-:W-:-:S04]  /*afa0*/  USHF.R.U32.HI UR40, URZ, 0x1f, UR5 ;  /* 0x0000001f3f287899 */ /* 0x000fc80008011605 */
[----:B------:R-:W-:-:S03]  /*afb0*/  ULEA.HI.SX32 UR40, UR5, UR40, 0x1a ;  /* 0x0000002805287291 */ /* 0x000fc6000f8fd23f */
[----:B------:R-:W-:Y:S09]  /*afc0*/  @P0 BRA `(.L_x_178) ;  /* 0x0000000000440947 */ /* 0x000ff20003800000 */
[----:B------:R-:W0:Y:S02]  /*afd0*/  S2R R0, SR_TID.X ;  /* 0x0000000000007919 */ /* 0x000e240000002100 */
[----:B0-----:R-:W-:-:S04]  /*afe0*/  LOP3.LUT R0, R0, 0x7f, RZ, 0xc0, !PT ;  /* 0x0000007f00007812 */ /* 0x001fc800078ec0ff */
[----:B------:R-:W-:-:S13]  /*aff0*/  ISETP.NE.AND P0, PT, R0, RZ, PT ;  /* 0x000000ff0000720c */ /* 0x000fda0003f05270 */
[----:B------:R-:W-:Y:S05]  /*b000*/  @P0 BRA `(.L_x_179) ;  /* 0x00000028005c0947 */ /* 0x000fea0003800000 */
[----:B-1----:R-:W0:Y:S01]  /*b010*/  S2R R5, SR_LANEID ;  /* 0x0000000000057919 */ /* 0x002e220000000000 */
[----:B------:R-:W-:Y:S01]  /*b020*/  VOTEU.ANY UR4, UPT, PT ;  /* 0x0000000000047886 */ /* 0x000fe200038e0100 */
[----:B------:R-:W1:Y:S01]  /*b030*/  LDC.64 R2, c[0x0][0xc60] ;  /* 0x00031800ff027b82 */ /* 0x000e620000000a00 */
[----:B------:R-:W0:Y:S02]  /*b040*/  FLO.U32 R0, UR4 ;  /* 0x0000000400007d00 */ /* 0x000e2400080e0000 */
[----:B0-----:R-:W-:-:S06]  /*b050*/  ISETP.EQ.U32.AND P0, PT, R0, R5, PT ;  /* 0x000000050000720c */ /* 0x001fcc0003f02070 */
[----:B------:R-:W1:Y:S07]  /*b060*/  POPC R5, UR4 ;  /* 0x0000000400057d09 */ /* 0x000e6e0008000000 */
[----:B-1----:R-:W2:Y:S01]  /*b070*/  @P0 ATOMG.E.ADD.STRONG.GPU PT, R3, desc[UR46][R2.64], R5 ;  /* 0x00000005020309a8 */ /* 0x002ea200081ee1ee */
[----:B------:R-:W0:Y:S02]  /*b080*/  S2R R4, SR_LTMASK ;  /* 0x0000000000047919 */ /* 0x000e240000003900 */
[----:B0-----:R-:W-:-:S04]  /*b090*/  LOP3.LUT R4, R4, UR4, RZ, 0xc0, !PT ;  /* 0x0000000404047c12 */ /* 0x001fc8000f8ec0ff */
[----:B------:R-:W0:Y:S01]  /*b0a0*/  POPC R7, R4 ;  /* 0x0000000400077309 */ /* 0x000e220000000000 */
[----:B--2---:R-:W0:Y:S02]  /*b0b0*/  SHFL.IDX PT, R0, R3, R0, 0x1f ;  /* 0x00001f0003007589 */ /* 0x004e2400000e0000 */
[----:B0-----:R-:W-:Y:S01]  /*b0c0*/  IADD3 R24, R0, UR43, R7 ;  /* 0x0000002b00187c10 */ /* 0x001fe2000fffe007 */
[----:B------:R-:W-:Y:S06]  /*b0d0*/  BRA `(.L_x_179) ;  /* 0x0000002800287947 */ /* 0x000fec0003800000 */
.L_x_178:
[----:B------:R-:W-:Y:S01]  /*b0e0*/  VIADD R0, R16, 0xe000 ;  /* 0x0000e00010007836 */ /* 0x000fe20000000000 */
[----:B------:R-:W-:Y:S04]  /*b0f0*/  BSSY B6, `(.L_x_180) ;  /* 0x0000013000067945 */ /* 0x000fe80003800000 */
[----:B------:R-:W-:-:S13]  /*b100*/  LOP3.LUT P0, RZ, R0, 0x1bf, RZ, 0xc0, !PT ;  /* 0x000001bf00ff7812 */ /* 0x000fda000780c0ff */
[----:B------:R-:W-:Y:S05]  /*b110*/  @!P0 BRA `(.L_x_181) ;  /* 0x0000000000408947 */ /* 0x000fea0003800000 */
[----:B-1----:R-:W-:Y:S01]  /*b120*/  MOV R2, 0x0 ;  /* 0x0000000000027802 */ /* 0x002fe20000000f00 */
[----:B------:R-:W-:Y:S01]  /*b130*/  ULDC.64 UR6, c[0x4][0x98] ;  /* 0x0100260000067ab9 */ /* 0x000fe20000000a00 */
[----:B------:R-:W-:Y:S01]  /*b140*/  ULDC.64 UR8, c[0x4][0xa0] ;  /* 0x0100280000087ab9 */ /* 0x000fe20000000a00 */
[----:B------:R-:W-:Y:S01]  /*b150*/  ULDC.64 UR4, c[0x4][0x8] ;  /* 0x0100020000047ab9 */ /* 0x000fe20000000a00 */
[----:B------:R-:W-:Y:S01]  /*b160*/  IMAD.U32 R4, RZ, RZ, UR6 ;  /* 0x00000006ff047e24 */ /* 0x000fe2000f8e00ff */
[----:B------:R-:W-:Y:S01]  /*b170*/  MOV R5, UR7 ;  /* 0x0000000700057c02 */ /* 0x000fe20008000f00 */
[----:B------:R-:W0:Y:S01]  /*b180*/  LDC.64 R2, c[0x4][R2] ;  /* 0x0100000002027b82 */ /* 0x000e220000000a00 */
[----:B------:R-:W-:Y:S02]  /*b190*/  IMAD.U32 R6, RZ, RZ, UR8 ;  /* 0x00000008ff067e24 */ /* 0x000fe4000f8e00ff */
[----:B------:R-:W-:Y:S02]  /*b1a0*/  IMAD.U32 R7, RZ, RZ, UR9 ;  /* 0x00000009ff077e24 */ /* 0x000fe4000f8e00ff */
[----:B------:R-:W-:-:S02]  /*b1b0*/  IMAD.U32 R10, RZ, RZ, UR4 ;  /* 0x00000004ff0a7e24 */ /* 0x000fc4000f8e00ff */
[----:B------:R-:W-:Y:S02]  /*b1c0*/  IMAD.U32 R11, RZ, RZ, UR5 ;  /* 0x00000005ff0b7e24 */ /* 0x000fe4000f8e00ff */
[----:B------:R-:W-:Y:S02]  /*b1d0*/  IMAD.MOV.U32 R8, RZ, RZ, 0x70 ;  /* 0x00000070ff087424 */ /* 0x000fe400078e00ff */
[----:B------:R-:W-:Y:S02]  /*b1e0*/  IMAD.MOV.U32 R12, RZ, RZ, 0x1 ;  /* 0x00000001ff0c7424 */ /* 0x000fe400078e00ff */
[----:B------:R-:W-:-:S07]  /*b1f0*/  IMAD.MOV.U32 R13, RZ, RZ, RZ ;  /* 0x000000ffff0d7224 */ /* 0x000fce00078e00ff */
[----:B------:R-:W-:-:S07]  /*b200*/  LEPC R20, `(.L_x_181) ;  /* 0x000000001014794e */ /* 0x000fce0000000000 */
[----:B0-----:R-:W-:Y:S05]  /*b210*/  CALL.ABS.NOINC R2 ;  /* 0x0000000002007343 */ /* 0x001fea0003c00000 */
.L_x_181:
[----:B------:R-:W-:Y:S05]  /*b220*/  BSYNC B6 ;  /* 0x0000000000067941 */ /* 0x000fea0003800000 */
.L_x_180:
[----:B------:R-:W-:Y:S01]  /*b230*/  IADD3 R0, R16, 0x6000, RZ ;  /* 0x0000600010007810 */ /* 0x000fe20007ffe0ff */
[----:B------:R-:W-:Y:S01]  /*b240*/  BSSY B6, `(.L_x_182) ;  /* 0x0000015000067945 */ /* 0x000fe20003800000 */
[----:B------:R-:W-:Y:S02]  /*b250*/  LOP3.LUT R23, R23, 0xfffffffe, RZ, 0xc0, !PT ;  /* 0xfffffffe17177812 */ /* 0x000fe400078ec0ff */
[----:B------:R-:W-:-:S13]  /*b260*/  LOP3.LUT P0, RZ, R0, 0x1bf, RZ, 0xc0, !PT ;  /* 0x000001bf00ff7812 */ /* 0x000fda000780c0ff */
[----:B------:R-:W-:Y:S01]  /*b270*/  @P0 LOP3.LUT R23, R23, 0x1, RZ, 0xfc, !PT ;  /* 0x0000000117170812 */ /* 0x000fe200078efcff */
[----:B------:R-:W-:Y:S06]  /*b280*/  @!P0 BRA `(.L_x_183) ;  /* 0x0000000000408947 */ /* 0x000fec0003800000 */
[----:B-1----:R-:W-:Y:S01]  /*b290*/  MOV R2, 0x0 ;  /* 0x0000000000027802 */ /* 0x002fe20000000f00 */
[----:B------:R-:W-:Y:S01]  /*b2a0*/  ULDC.64 UR6, c[0x4][0x98] ;  /* 0x0100260000067ab9 */ /* 0x000fe20000000a00 */
[----:B------:R-:W-:Y:S01]  /*b2b0*/  ULDC.64 UR8, c[0x4][0xa0] ;  /* 0x0100280000087ab9 */ /* 0x000fe20000000a00 */
[----:B------:R-:W-:Y:S01]  /*b2c0*/  ULDC.64 UR4, c[0x4][0x10] ;  /* 0x0100040000047ab9 */ /* 0x000fe20000000a00 */
[----:B------:R-:W-:Y:S01]  /*b2d0*/  IMAD.U32 R4, RZ, RZ, UR6 ;  /* 0x00000006ff047e24 */ /* 0x000fe2000f8e00ff */
[----:B------:R-:W-:Y:S01]  /*b2e0*/  MOV R12, 0x1 ;  /* 0x00000001000c7802 */ /* 0x000fe20000000f00 */
[----:B------:R-:W0:Y:S01]  /*b2f0*/  LDC.64 R2, c[0x4][R2] ;  /* 0x0100000002027b82 */ /* 0x000e220000000a00 */
[----:B------:R-:W-:Y:S02]  /*b300*/  IMAD.U32 R5, RZ, RZ, UR7 ;  /* 0x00000007ff057e24 */ /* 0x000fe4000f8e00ff */
[----:B------:R-:W-:Y:S02]  /*b310*/  IMAD.U32 R6, RZ, RZ, UR8 ;  /* 0x00000008ff067e24 */ /* 0x000fe4000f8e00ff */
[----:B------:R-:W-:-:S02]  /*b320*/  IMAD.U32 R7, RZ, RZ, UR9 ;  /* 0x00000009ff077e24 */ /* 0x000fc4000f8e00ff */
[----:B------:R-:W-:Y:S02]  /*b330*/  IMAD.U32 R10, RZ, RZ, UR4 ;  /* 0x00000004ff0a7e24 */ /* 0x000fe4000f8e00ff */
[----:B------:R-:W-:Y:S02]  /*b340*/  IMAD.U32 R11, RZ, RZ, UR5 ;  /* 0x00000005ff0b7e24 */ /* 0x000fe4000f8e00ff */
[----:B------:R-:W-:Y:S02]  /*b350*/  IMAD.MOV.U32 R8, RZ, RZ, 0x70 ;  /* 0x00000070ff087424 */ /* 0x000fe400078e00ff */
[----:B------:R-:W-:-:S07]  /*b360*/  IMAD.MOV.U32 R13, RZ, RZ, RZ ;  /* 0x000000ffff0d7224 */ /* 0x000fce00078e00ff */
[----:B------:R-:W-:-:S07]  /*b370*/  LEPC R20, `(.L_x_183) ;  /* 0x000000001014794e */ /* 0x000fce0000000000 */
[----:B0-----:R-:W-:Y:S05]  /*b380*/  CALL.ABS.NOINC R2 ;  /* 0x0000000002007343 */ /* 0x001fea0003c00000 */
.L_x_183:
[----:B------:R-:W-:Y:S05]  /*b390*/  BSYNC B6 ;  /* 0x0000000000067941 */ /* 0x000fea0003800000 */
.L_x_182:
        /* <DEDUP_REMOVED lines=20> */
.L_x_185:
[----:B------:R-:W-:Y:S05]  /*b4e0*/  BSYNC B6 ;  /* 0x0000000000067941 */ /* 0x000fea0003800000 */
.L_x_184:
[----:B------:R-:W-:Y:S01]  /*b4f0*/  LOP3.LUT P6, RZ, R23, 0x1, RZ, 0xc0, !PT ;  /* 0x0000000117ff7812 */ /* 0x000fe200078cc0ff */
[----:B------:R-:W-:-:S12]  /*b500*/  BSSY B6, `(.L_x_186) ;  /* 0x0000012000067945 */ /* 0x000fd80003800000 */
        /* <DEDUP_REMOVED lines=17> */
.L_x_187:
[----:B------:R-:W-:Y:S05]  /*b620*/  BSYNC B6 ;  /* 0x0000000000067941 */ /* 0x000fea0003800000 */
.L_x_186:
[----:B------:R-:W-:Y:S02]  /*b630*/  ULDC.64 UR4, c[0x0][0x9f8] ;  /* 0x00027e0000047ab9 */ /* 0x000fe40000000a00 */
[----:B------:R-:W-:-:S04]  /*b640*/  UISETP.NE.U32.AND UP0, UPT, UR4, URZ, UPT ;  /* 0x0000003f0400728c */ /* 0x000fc8000bf05070 */
[----:B------:R-:W-:-:S06]  /*b650*/  UISETP.NE.AND.EX UP0, UPT, UR5, URZ, UPT, UP0 ;  /* 0x0000003f0500728c */ /* 0x000fcc000bf05300 */
[----:B------:R-:W-:-:S05]  /*b660*/  PLOP3.LUT P0, PT, PT, PT, UP0, 0x80, 0x0 ;  /* 0x000000000000781c */ /* 0x000fca0003f0f008 */
[----:B------:R-:W-:-:S04]  /*b670*/  @UP0 UIADD3 UR4, UP1, UR50, UR4, URZ ;  /* 0x0000000432040290 */ /* 0x000fc8000ff3e03f */
[----:B------:R-:W-:Y:S02]  /*b680*/  @UP0 UIADD3.X UR5, UR51, UR5, URZ, UP1, !UPT ;  /* 0x0000000533050290 */ /* 0x000fe40008ffe43f */
[----:B-1----:R-:W-:-:S04]  /*b690*/  IMAD.U32 R2, RZ, RZ, UR4 ;  /* 0x00000004ff027e24 */ /* 0x002fc8000f8e00ff */
[----:B------:R-:W-:Y:S01]  /*b6a0*/  IMAD.U32 R3, RZ, RZ, UR5 ;  /* 0x00000005ff037e24 */ /* 0x000fe2000f8e00ff */
[----:B------:R-:W0:Y:S01]  /*b6b0*/  S2R R17, SR_TID.X ;  /* 0x0000000000117919 */ /* 0x000e220000002100 */
[----:B------:R-:W-:-:S03]  /*b6c0*/  ULDC.64 UR4, c[0x0][0xa08] ;  /* 0x0002820000047ab9 */ /* 0x000fc60000000a00 */
[----:B------:R1:W2:Y:S02]  /*b6d0*/  @P0 LDG.E R22, desc[UR46][R2.64] ;  /* 0x0000002e02160981 */ /* 0x0002a4000c1e1900 */
[----:B-1----:R-:W1:Y:S01]  /*b6e0*/  LDC.64 R2, c[0x0][0x418] ;  /* 0x00010600ff027b82 */ /* 0x002e620000000a00 */
[----:B0-----:R-:W-:-:S04]  /*b6f0*/  SHF.R.U32.HI R20, RZ, 0x5, R17 ;  /* 0x00000005ff147819 */ /* 0x001fc80000011611 */
[----:B------:R-:W-:Y:S02]  /*b700*/  LOP3.LUT R20, R20, 0x3, RZ, 0xc0, !PT ;  /* 0x0000000314147812 */ /* 0x000fe400078ec0ff */
[----:B-1----:R-:W-:Y:S01]  /*b710*/  LOP3.LUT P0, RZ, R2, UR4, RZ, 0xfc, !PT ;  /* 0x0000000402ff7c12 */ /* 0x002fe2000f80fcff */
[----:B------:R-:W-:-:S03]  /*b720*/  UMOV UR4, 0xffffffff ;  /* 0xffffffff00047882 */ /* 0x000fc60000000000 */
[----:B------:R-:W-:Y:S02]  /*b730*/  LOP3.LUT P0, RZ, R3, UR5, RZ, 0xfc, P0 ;  /* 0x0000000503ff7c12 */ /* 0x000fe4000800fcff */
[----:B--2---:R-:W-:Y:S02]  /*b740*/  SHF.R.S32.HI R26, RZ, 0x1f, R22 ;  /* 0x0000001fff1a7819 */ /* 0x004fe40000011416 */
[----:B------:R-:W-:Y:S01]  /*b750*/  SEL R17, R22, RZ, !P0 ;  /* 0x000000ff16117207 */ /* 0x000fe20004000000 */
[----:B------:R-:W-:Y:S08]  /*b760*/  BRA.DIV UR4, `(.L_x_188) ;  /* 0x0000003204587947 */ /* 0x000ff0000b800000 */
[----:B------:R0:W1:Y:S02]  /*b770*/  SHFL.IDX PT, R14, R20, RZ, 0x1f ;  /* 0x00001fff140e7589 */ /* 0x00006400000e0000 */
.L_x_259:
        /* <DEDUP_REMOVED lines=10> */
.L_x_262:
[----:B------:R-:W-:Y:S05]  /*b820*/  @!P6 BRA `(.L_x_189) ;  /* 0x000000040038e947 */ /* 0x000fea0003800000 */
[----:B------:R-:W-:-:S04]  /*b830*/  ISETP.NE.U32.AND P0, PT, R2, RZ, PT ;  /* 0x000000ff0200720c */ /* 0x000fc80003f05070 */
[----:B------:R-:W-:-:S13]  /*b840*/  ISETP.NE.AND.EX P0, PT, R3, RZ, PT, P0 ;  /* 0x000000ff0300720c */ /* 0x000fda0003f05300 */
[----:B------:R-:W-:Y:S05]  /*b850*/  @!P0 BRA `(.L_x_191) ;  /* 0x0000000000488947 */ /* 0x000fea0003800000 */
[----:B------:R-:W1:Y:S01]  /*b860*/  LDC R7, c[0x0][0x43c] ;  /* 0x00010f00ff077b82 */ /* 0x000e620000000800 */
[----:B------:R-:W-:Y:S01]  /*b870*/  MOV R6, R0 ;  /* 0x0000000000067202 */ /* 0x000fe20000000f00 */
[----:B------:R-:W-:Y:S02]  /*b880*/  ULDC.64 UR4, c[0x0][0x428] ;  /* 0x00010a0000047ab9 */ /* 0x000fe40000000a00 */
[----:B------:R-:W-:-:S04]  /*b890*/  IMAD R9, R26, UR4, RZ ;  /* 0x000000041a097c24 */ /* 0x000fc8000f8e02ff */
[----:B------:R-:W-:Y:S01]  /*b8a0*/  IMAD R9, R22, UR5, R9 ;  /* 0x0000000516097c24 */ /* 0x000fe2000f8e0209 */
[----:B-1----:R-:W-:-:S13]  /*b8b0*/  ISETP.NE.AND P0, PT, R7, 0x1, PT ;  /* 0x000000010700780c */ /* 0x002fda0003f05270 */
[----:B------:R-:W1:Y:S02]  /*b8c0*/  @P0 LDC.64 R4, c[0x0][0x440] ;  /* 0x00011000ff040b82 */ /* 0x000e640000000a00 */
[----:B-1----:R-:W-:-:S05]  /*b8d0*/  @P0 IMAD.HI.U32 R4, R0, R4, RZ ;  /* 0x0000000400040227 */ /* 0x002fca00078e00ff */
[----:B------:R-:W-:-:S04]  /*b8e0*/  @P0 SHF.R.U32.HI R6, RZ, R5, R4 ;  /* 0x00000005ff060219 */ /* 0x000fc80000011604 */
[--C-:B------:R-:W-:Y:S01]  /*b8f0*/  SHF.R.S32.HI R5, RZ, 0x1f, R6.reuse ;  /* 0x0000001fff057819 */ /* 0x100fe20000011406 */
[----:B------:R-:W-:-:S04]  /*b900*/  IMAD.MOV.U32 R4, RZ, RZ, R6 ;  /* 0x000000ffff047224 */ /* 0x000fc800078e0006 */
[----:B------:R-:W-:-:S04]  /*b910*/  IMAD.WIDE.U32 R4, R22, UR4, R4 ;  /* 0x0000000416047c25 */ /* 0x000fc8000f8e0004 */
[----:B------:R-:W-:Y:S01]  /*b920*/  IMAD.IADD R5, R5, 0x1, R9 ;  /* 0x0000000105057824 */ /* 0x000fe200078e0209 */
[----:B------:R-:W-:-:S04]  /*b930*/  LEA R2, P0, R4, R2, 0x2 ;  /* 0x0000000204027211 */ /* 0x000fc800078010ff */
[----:B------:R-:W-:-:S05]  /*b940*/  LEA.HI.X R3, R4, R3, R5, 0x2, P0 ;  /* 0x0000000304037211 */ /* 0x000fca00000f1405 */
[----:B------:R1:W5:Y:S01]  /*b950*/  LDG.E R17, desc[UR46][R2.64] ;  /* 0x0000002e02117981 */ /* 0x000362000c1e1900 */
[----:B------:R-:W-:-:S04]  /*b960*/  IMAD.MOV R4, RZ, RZ, -R6 ;  /* 0x000000ffff047224 */ /* 0x000fc800078e0a06 */
[----:B------:R-:W-:-:S07]  /*b970*/  IMAD R0, R7, R4, R0 ;  /* 0x0000000407007224 */ /* 0x000fce00078e0200 */
.L_x_191:
[----:B-1----:R-:W1:Y:S01]  /*b980*/  S2R R2, SR_TID.X ;  /* 0x0000000000027919 */ /* 0x002e620000002100 */
[----:B------:R-:W-:Y:S01]  /*b990*/  IMAD R5, R18, 0x8, R16 ;  /* 0x0000000812057824 */ /* 0x000fe200078e0210 */
[----:B-1----:R-:W-:Y:S02]  /*b9a0*/  LOP3.LUT R3, R2, 0x7f, RZ, 0xc0, !PT ;  /* 0x0000007f02037812 */ /* 0x002fe400078ec0ff */
[----:B------:R-:W-:Y:S02]  /*b9b0*/  SHF.L.U32 R2, R19, 0x1f, RZ ;  /* 0x0000001f13027819 */ /* 0x000fe400000006ff */
[----:B------:R-:W-:Y:S02]  /*b9c0*/  ISETP.NE.AND P1, PT, R3, RZ, PT ;  /* 0x000000ff0300720c */ /* 0x000fe40003f25270 */
[----:B------:R-:W1:Y:S02]  /*b9d0*/  SYNCS.PHASECHK.TRANS64.TRYWAIT P0, [R5+URZ+0x13280], R2 ;  /* 0x01328002050075a7 */ /* 0x000e64000800017f */
[----:B-1----:R-:W-:Y:S09]  /*b9e0*/  @!P0 BRA `(.L_x_192) ;  /* 0x0000002c00f88947 */ /* 0x002ff20003800000 */
.L_x_263:
[----:B------:R-:W-:Y:S05]  /*b9f0*/  @P1 BRA `(.L_x_193) ;  /* 0x00000000001c1947 */ /* 0x000fea0003800000 */
[----:B------:R-:W2:Y:S02]  /*ba00*/  S2R R3, SR_TID.X ;  /* 0x0000000000037919 */ /* 0x000ea40000002100 */
[----:B--2---:R-:W-:Y:S01]  /*ba10*/  LOP3.LUT R4, R3, 0x1f, RZ, 0xc0, !PT ;  /* 0x0000001f03047812 */ /* 0x004fe200078ec0ff */
[----:B------:R-:W-:-:S03]  /*ba20*/  IMAD.MOV.U32 R3, RZ, RZ, 0x2800 ;  /* 0x00002800ff037424 */ /* 0x000fc600078e00ff */
[----:B------:R-:W-:Y:S01]  /*ba30*/  ISETP.NE.AND P0, PT, R4, RZ, PT ;  /* 0x000000ff0400720c */ /* 0x000fe20003f05270 */
[----:B------:R2:W-:-:S12]  /*ba40*/  SYNCS.ARRIVE.TRANS64 RZ, [R5+URZ+0x13270], R3 ;  /* 0x0132700305ff79a7 */ /* 0x0005d8000800003f */
[----:B--2---:R-:W-:Y:S05]  /*ba50*/  @!P0 BRA `(.L_x_193) ;  /* 0x0000000000048947 */ /* 0x004fea0003800000 */
[----:B------:R-:W-:Y:S01]  /*ba60*/  BPT.TRAP 0x1 ;  /* 0x000000040000795c */ /* 0x000fe20000300000 */
.L_x_193:
[----:B------:R-:W-:Y:S01]  /*ba70*/  IMAD R4, R18, 0x2800, R16 ;  /* 0x0000280012047824 */ /* 0x000fe200078e0210 */
[----:B------:R-:W-:Y:S01]  /*ba80*/  R2UR UR33, R5 ;  /* 0x00000000052172ca */ /* 0x000fe200000e0000 */
[----:B------:R-:W-:Y:S01]  /*ba90*/  IMAD.MOV.U32 R3, RZ, RZ, 0xa0 ;  /* 0x000000a0ff037424 */ /* 0x000fe200078e00ff */
[----:B-----5:R-:W-:Y:S01]  /*baa0*/  R2UR UR37, R17 ;  /* 0x00000000112572ca */ /* 0x020fe200000e0000 */
[----:B------:R-:W-:Y:S01]  /*bab0*/  UIADD3 UR4, UP0, UR52, 0x470, URZ ;  /* 0x0000047034047890 */ /* 0x000fe2000ff1e03f */
[----:B------:R-:W-:Y:S01]  /*bac0*/  R2UR UR32, R4 ;  /* 0x00000000042072ca */ /* 0x000fe200000e0000 */
[----:B------:R-:W-:Y:S01]  /*bad0*/  IMAD R0, R0, R3, UR42 ;  /* 0x0000002a00007e24 */ /* 0x000fe2000f8e0203 */
[----:B------:R-:W-:Y:S01]  /*bae0*/  UMOV UR6, 0x0 ;  /* 0x0000000000067882 */ /* 0x000fe20000000000 */
[----:B------:R-:W-:Y:S01]  /*baf0*/  UIADD3.X UR5, URZ, UR53, URZ, UP0, !UPT ;  /* 0x000000353f057290 */ /* 0x000fe200087fe43f */
[----:B------:R-:W-:Y:S02]  /*bb00*/  UMOV UR7, 0x14f00000 ;  /* 0x14f0000000077882 */ /* 0x000fe40000000000 */
[----:B------:R-:W-:Y:S01]  /*bb10*/  R2UR UR35, R0 ;  /* 0x00000000002372ca */ /* 0x000fe200000e0000 */
[----:B------:R-:W-:-:S02]  /*bb20*/  UMOV UR34, URZ ;  /* 0x0000003f00227c82 */ /* 0x000fc40008000000 */
[----:B------:R-:W-:-:S04]  /*bb30*/  UIADD3 UR33, UR33, 0x13270, URZ ;  /* 0x0001327021217890 */ /* 0x000fc8000fffe03f */
[----:B------:R-:W-:-:S09]  /*bb40*/  UIADD3 UR32, UR32, 0x6000, URZ ;  /* 0x0000600020207890 */ /* 0x000fd2000fffe03f */
[----:B------:R2:W-:Y:S01]  /*bb50*/  UTMALDG.4D [UR32], [UR4], desc[UR6] ;  /* 0x00000620040075b4 */ /* 0x0005e20008019000 */
[----:B------:R-:W3:Y:S02]  /*bb60*/  SYNCS.PHASECHK.TRANS64.TRYWAIT P0, [R5+URZ+0x13240], R2 ;  /* 0x01324002050075a7 */ /* 0x000ee4000800017f */
[----:B--23--:R-:W-:Y:S05]  /*bb70*/  @!P0 BRA `(.L_x_194) ;  /* 0x0000002c00a88947 */ /* 0x00cfea0003800000 */
.L_x_264:
[----:B------:R-:W-:Y:S05]  /*bb80*/  @P1 BRA `(.L_x_195) ;  /* 0x00000000001c1947 */ /* 0x000fea0003800000 */
[----:B------:R-:W3:Y:S01]  /*bb90*/  S2R R3, SR_TID.X ;  /* 0x0000000000037919 */ /* 0x000ee20000002100 */
[----:B-12---:R-:W-:-:S04]  /*bba0*/  IMAD.MOV.U32 R2, RZ, RZ, 0x2800 ;  /* 0x00002800ff027424 */ /* 0x006fc800078e00ff */
[----:B------:R4:W-:Y:S01]  /*bbb0*/  SYNCS.ARRIVE.TRANS64 RZ, [R5+URZ+0x13230], R2 ;  /* 0x0132300205ff79a7 */ /* 0x0009e2000800003f */
[----:B---3--:R-:W-:-:S04]  /*bbc0*/  LOP3.LUT R3, R3, 0x1f, RZ, 0xc0, !PT ;  /* 0x0000001f03037812 */ /* 0x008fc800078ec0ff */
[----:B------:R-:W-:-:S13]  /*bbd0*/  ISETP.NE.AND P0, PT, R3, RZ, PT ;  /* 0x000000ff0300720c */ /* 0x000fda0003f05270 */
[----:B----4-:R-:W-:Y:S05]  /*bbe0*/  @!P0 BRA `(.L_x_195) ;  /* 0x0000000000048947 */ /* 0x010fea0003800000 */
[----:B------:R-:W-:Y:S01]  /*bbf0*/  BPT.TRAP 0x1 ;  /* 0x000000040000795c */ /* 0x000fe20000300000 */
.L_x_195:
        /* <DEDUP_REMOVED lines=16> */
[----:B---3--:R-:W-:-:S04]  /*bd00*/  NOP ;  /* 0x0000000000007918 */ /* 0x008fc80000000000 */
.L_x_189:
[----:B------:R-:W-:Y:S05]  /*bd10*/  WARPSYNC.ALL ;  /* 0x0000000000007948 */ /* 0x000fea0003800000 */
[----:B------:R-:W-:Y:S01]  /*bd20*/  IADD3 R0, R16, 0xb000, RZ ;  /* 0x0000b00010007810 */ /* 0x000fe20007ffe0ff */
[----:B------:R-:W-:Y:S01]  /*bd30*/  USHF.R.S32.HI UR4, URZ, 0x1f, UR54 ;  /* 0x0000001f3f047899 */ /* 0x000fe20008011436 */
[----:B------:R-:W-:Y:S01]  /*bd40*/  BAR.SYNC.DEFER_BLOCKING 0x8, 0x200 ;  /* 0x0208000000007b1d */ /* 0x000fe20000010000 */
[----:B------:R-:W-:Y:S01]  /*bd50*/  USHF.R.S32.HI UR37, URZ, 0x1f, UR36 ;  /* 0x0000001f3f257899 */ /* 0x000fe20008011424 */
[----:B------:R-:W-:-:S04]  /*bd60*/  LOP3.LUT P0, RZ, R0, 0x1bf, RZ, 0xc0, !PT ;  /* 0x000001bf00ff7812 */ /* 0x000fc8000780c0ff */
[----:B------:R-:W-:Y:S01]  /*bd70*/  ULDC.64 UR6, c[0x0][0x298] ;  /* 0x0000a60000067ab9 */ /* 0x000fe20000000a00 */
[----:B------:R-:W-:Y:S01]  /*bd80*/  ULDC.64 UR8, c[0x0][0xa00] ;  /* 0x0002800000087ab9 */ /* 0x000fe20000000a00 */
[----:B------:R-:W-:Y:S01]  /*bd90*/  UIMAD UR4, UR4, UR6, URZ ;  /* 0x00000006040472a4 */ /* 0x000fe2000f8e023f */
[----:B------:R-:W-:Y:S01]  /*bda0*/  BSSY B6, `(.L_x_196) ;  /* 0x0000019000067945 */ /* 0x000fe20003800000 */
[----:B------:R-:W-:Y:S02]  /*bdb0*/  UISETP.NE.U32.AND UP0, UPT, UR8, URZ, UPT ;  /* 0x0000003f0800728c */ /* 0x000fe4000bf05070 */
[----:B------:R-:W-:Y:S02]  /*bdc0*/  UIMAD.WIDE.U32 UR56, UR54, UR6, URZ ;  /* 0x00000006363872a5 */ /* 0x000fe4000f8e003f */
[----:B------:R-:W-:Y:S02]  /*bdd0*/  UIMAD UR4, UR54, UR7, UR4 ;  /* 0x00000007360472a4 */ /* 0x000fe4000f8e0204 */
[----:B------:R-:W-:-:S02]  /*bde0*/  UISETP.NE.AND.EX UP0, UPT, UR9, URZ, UPT, UP0 ;  /* 0x0000003f0900728c */ /* 0x000fc4000bf05300 */
[----:B------:R-:W-:Y:S02]  /*bdf0*/  UIADD3 UR51, UR57, UR4, URZ ;  /* 0x0000000439337290 */ /* 0x000fe4000fffe03f */
[----:B------:R-:W-:Y:S02]  /*be00*/  USEL UR48, UR48, URZ, !UP0 ;  /* 0x0000003f30307287 */ /* 0x000fe4000c000000 */
[----:B------:R-:W-:Y:S01]  /*be10*/  USEL UR49, UR49, URZ, !UP0 ;  /* 0x0000003f31317287 */ /* 0x000fe2000c000000 */
[----:B------:R-:W-:Y:S11]  /*be20*/  @!P0 BRA `(.L_x_197) ;  /* 0x0000000000408947 */ /* 0x000ff60003800000 */
[----:B-12---:R-:W-:Y:S01]  /*be30*/  MOV R2, 0x0 ;  /* 0x0000000000027802 */ /* 0x006fe20000000f00 */
[----:B------:R-:W-:Y:S01]  /*be40*/  ULDC.64 UR6, c[0x4][0x98] ;  /* 0x0100260000067ab9 */ /* 0x000fe20000000a00 */
[----:B------:R-:W-:Y:S01]  /*be50*/  ULDC.64 UR8, c[0x4][0xa0] ;  /* 0x0100280000087ab9 */ /* 0x000fe20000000a00 */
[----:B------:R-:W-:Y:S01]  /*be60*/  ULDC.64 UR4, c[0x4][0x28] ;  /* 0x01000a0000047ab9 */ /* 0x000fe20000000a00 */
[----:B------:R-:W-:Y:S01]  /*be70*/  IMAD.U32 R4, RZ, RZ, UR6 ;  /* 0x00000006ff047e24 */ /* 0x000fe2000f8e00ff */
[----:B------:R-:W-:Y:S01]  /*be80*/  MOV R12, 0x1 ;  /* 0x00000001000c7802 */ /* 0x000fe20000000f00 */
[----:B------:R-:W1:Y:S01]  /*be90*/  LDC.64 R2, c[0x4][R2] ;  /* 0x0100000002027b82 */ /* 0x000e620000000a00 */
[----:B------:R-:W-:Y:S02]  /*bea0*/  IMAD.U32 R5, RZ, RZ, UR7 ;  /* 0x00000007ff057e24 */ /* 0x000fe4000f8e00ff */
[----:B------:R-:W-:Y:S02]  /*beb0*/  IMAD.U32 R6, RZ, RZ, UR8 ;  /* 0x00000008ff067e24 */ /* 0x000fe4000f8e00ff */
[----:B------:R-:W-:-:S02]  /*bec0*/  IMAD.U32 R7, RZ, RZ, UR9 ;  /* 0x00000009ff077e24 */ /* 0x000fc4000f8e00ff */
[----:B------:R-:W-:Y:S02]  /*bed0*/  IMAD.U32 R10, RZ, RZ, UR4 ;  /* 0x00000004ff0a7e24 */ /* 0x000fe4000f8e00ff */
[----:B------:R-:W-:Y:S02]  /*bee0*/  IMAD.U32 R11, RZ, RZ, UR5 ;  /* 0x00000005ff0b7e24 */ /* 0x000fe4000f8e00ff */
[----:B------:R-:W-:Y:S02]  /*bef0*/  IMAD.MOV.U32 R8, RZ, RZ, 0x70 ;  /* 0x00000070ff087424 */ /* 0x000fe400078e00ff */
[----:B------:R-:W-:-:S07]  /*bf00*/  IMAD.MOV.U32 R13, RZ, RZ, RZ ;  /* 0x000000ffff0d7224 */ /* 0x000fce00078e00ff */
[----:B0-----:R-:W-:-:S07]  /*bf10*/  LEPC R20, `(.L_x_197) ;  /* 0x000000001014794e */ /* 0x001fce0000000000 */
[----:B-1----:R-:W-:Y:S05]  /*bf20*/  CALL.ABS.NOINC R2 ;  /* 0x0000000002007343 */ /* 0x002fea0003c00000 */
.L_x_197:
[----:B------:R-:W-:Y:S05]  /*bf30*/  BSYNC B6 ;  /* 0x0000000000067941 */ /* 0x000fea0003800000 */
.L_x_196:
[----:B------:R3:W5:Y:S01]  /*bf40*/  LDL R10, [R1] ;  /* 0x00000000010a7983 */ /* 0x0007620000100800 */
[----:B------:R-:W4:Y:S01]  /*bf50*/  LDC R7, c[0x0][0x448] ;  /* 0x00011200ff077b82 */ /* 0x000f220000000800 */
[----:B------:R-:W-:Y:S01]  /*bf60*/  ULDC.64 UR8, c[0x0][0x2d8] ;  /* 0x0000b60000087ab9 */ /* 0x000fe20000000a00 */
[----:B-12---:R-:W0:Y:S01]  /*bf70*/  S2R R2, SR_TID.X ;  /* 0x0000000000027919 */ /* 0x006e220000002100 */
[----:B------:R-:W-:Y:S01]  /*bf80*/  UMOV UR50, UR56 ;  /* 0x0000003800327c82 */ /* 0x000fe20008000000 */
[----:B------:R-:W-:Y:S01]  /*bf90*/  ULDC.64 UR10, c[0x0][0x280] ;  /* 0x0000a000000a7ab9 */ /* 0x000fe20000000a00 */
[----:B----4-:R-:W-:Y:S01]  /*bfa0*/  ISETP.NE.AND P0, PT, R7, 0x1, PT ;  /* 0x000000010700780c */ /* 0x010fe20003f05270 */
[----:B------:R-:W-:Y:S01]  /*bfb0*/  UIMAD UR6, UR37, UR8, URZ ;  /* 0x00000008250672a4 */ /* 0x000fe2000f8e023f */
[C---:B0-----:R-:W-:Y:S01]  /*bfc0*/  LOP3.LUT R20, R2.reuse, 0x7f, RZ, 0xc0, !PT ;  /* 0x0000007f02147812 */ /* 0x041fe200078ec0ff */
[----:B------:R-:W-:-:S10]  /*bfd0*/  IMAD.SHL.U32 R2, R2, 0x20, RZ ;  /* 0x0000002002027824 */ /* 0x000fd400078e00ff */
[----:B------:R-:W0:Y:S01]  /*bfe0*/  @P0 LDC R3, c[0x0][0x44c] ;  /* 0x00011300ff030b82 */ /* 0x000e220000000800 */
[----:B------:R-:W-:-:S04]  /*bff0*/  SHF.R.U32.HI R20, RZ, 0x2, R20 ;  /* 0x00000002ff147819 */ /* 0x000fc80000011614 */
[----:B------:R-:W-:-:S03]  /*c000*/  LOP3.LUT R2, R20, 0x60, R2, 0xf8, !PT ;  /* 0x0000006014027812 */ /* 0x000fc600078ef802 */
[----:B------:R-:W1:Y:S01]  /*c010*/  @P0 LDC R5, c[0x0][0x450] ;  /* 0x00011400ff050b82 */ /* 0x000e620000000800 */
[----:B------:R-:W-:Y:S01]  /*c020*/  UIMAD.WIDE.U32 UR4, UR36, UR8, UR50 ;  /* 0x00000008240472a5 */ /* 0x000fe2000f8e0032 */
[----:B------:R-:W-:Y:S01]  /*c030*/  IMAD R6, R25, 0xc0, R2 ;  /* 0x000000c019067824 */ /* 0x000fe200078e0202 */
[----:B------:R-:W-:-:S03]  /*c040*/  UIMAD UR6, UR36, UR9, UR6 ;  /* 0x00000009240672a4 */ /* 0x000fc6000f8e0206 */
[----:B------:R-:W-:Y:S01]  /*c050*/  ULDC.64 UR8, c[0x0][0x2e0] ;  /* 0x0000b80000087ab9 */ /* 0x000fe20000000a00 */
[----:B------:R-:W-:Y:S01]  /*c060*/  UIADD3 UR5, UR5, UR6, URZ ;  /* 0x0000000605057290 */ /* 0x000fe2000fffe03f */
[----:B------:R-:W2:Y:S01]  /*c070*/  @P0 LDC R9, c[0x0][0x44c] ;  /* 0x00011300ff090b82 */ /* 0x000ea20000000800 */
[----:B------:R-:W-:Y:S01]  /*c080*/  UIMAD UR6, UR49, UR8, URZ ;  /* 0x00000008310672a4 */ /* 0x000fe2000f8e023f */
[----:B0-----:R-:W-:-:S03]  /*c090*/  @P0 IMAD.HI.U32 R0, R6, R3, RZ ;  /* 0x0000000306000227 */ /* 0x001fc600078e00ff */
[----:B------:R-:W-:Y:S01]  /*c0a0*/  UIMAD UR6, UR48, UR9, UR6 ;  /* 0x00000009300672a4 */ /* 0x000fe2000f8e0206 */
[----:B------:R-:W-:Y:S01]  /*c0b0*/  IMAD.MOV.U32 R3, RZ, RZ, R6 ;  /* 0x000000ffff037224 */ /* 0x000fe200078e0006 */
[----:B------:R-:W-:Y:S01]  /*c0c0*/  UIMAD.WIDE.U32 UR4, UR48, UR8, UR4 ;  /* 0x00000008300472a5 */ /* 0x000fe2000f8e0004 */
[----:B-1----:R-:W-:-:S03]  /*c0d0*/  @P0 SHF.R.U32.HI R3, RZ, R5, R0 ;  /* 0x00000005ff030219 */ /* 0x002fc60000011600 */
[----:B------:R-:W-:Y:S01]  /*c0e0*/  UIADD3 UR5, UR5, UR6, URZ ;  /* 0x0000000605057290 */ /* 0x000fe2000fffe03f */
[----:B------:R-:W-:Y:S01]  /*c0f0*/  ULDC.64 UR8, c[0x0][0x2c8] ;  /* 0x0000b20000087ab9 */ /* 0x000fe20000000a00 */
[----:B------:R-:W-:Y:S01]  /*c100*/  SHF.R.S32.HI R0, RZ, 0x1f, R3 ;  /* 0x0000001fff007819 */ /* 0x000fe20000011403 */
[----:B------:R-:W-:-:S04]  /*c110*/  ULDC.64 UR6, c[0x0][0x2d0] ;  /* 0x0000b40000067ab9 */ /* 0x000fc80000000a00 */
[----:B------:R-:W-:Y:S02]  /*c120*/  IMAD R0, R0, UR6, RZ ;  /* 0x0000000600007c24 */ /* 0x000fe4000f8e02ff */
[----:B------:R-:W-:Y:S02]  /*c130*/  IMAD.U32 R4, RZ, RZ, UR6 ;  /* 0x00000006ff047e24 */ /* 0x000fe4000f8e00ff */
[C---:B------:R-:W-:Y:S02]  /*c140*/  IMAD R5, R3.reuse, UR7, R0 ;  /* 0x0000000703057c24 */ /* 0x040fe4000f8e0200 */
[----:B------:R-:W-:Y:S02]  /*c150*/  IMAD.MOV R0, RZ, RZ, -R3 ;  /* 0x000000ffff007224 */ /* 0x000fe400078e0a03 */
[----:B------:R-:W-:-:S04]  /*c160*/  IMAD.WIDE.U32 R2, R3, R4, UR4 ;  /* 0x0000000403027e25 */ /* 0x000fc8000f8e0004 */
[----:B------:R-:W-:Y:S02]  /*c170*/  IMAD R0, R7, R0, R6 ;  /* 0x0000000007007224 */ /* 0x000fe400078e0206 */
[----:B------:R-:W-:-:S03]  /*c180*/  IMAD.IADD R3, R3, 0x1, R5 ;  /* 0x0000000103037824 */ /* 0x000fc600078e0205 */
[----:B------:R-:W-:Y:S01]  /*c190*/  SHF.R.S32.HI R5, RZ, 0x1f, R0 ;  /* 0x0000001fff057819 */ /* 0x000fe20000011400 */
[----:B------:R-:W-:-:S04]  /*c1a0*/  IMAD.WIDE.U32 R2, R0, UR8, R2 ;  /* 0x0000000800027c25 */ /* 0x000fc8000f8e0002 */
[----:B------:R-:W-:-:S04]  /*c1b0*/  IMAD R5, R5, UR8, RZ ;  /* 0x0000000805057c24 */ /* 0x000fc8000f8e02ff */
[----:B------:R-:W-:Y:S01]  /*c1c0*/  IMAD R5, R0, UR9, R5 ;  /* 0x0000000900057c24 */ /* 0x000fe2000f8e0205 */
[----:B------:R-:W-:Y:S02]  /*c1d0*/  IADD3 R0, P1, R2, UR10, RZ ;  /* 0x0000000a02007c10 */ /* 0x000fe4000ff3e0ff */
[----:B------:R-:W0:Y:S01]  /*c1e0*/  @P0 LDC R2, c[0x0][0x450] ;  /* 0x00011400ff020b82 */ /* 0x000e220000000800 */
[----:B------:R-:W-:Y:S01]  /*c1f0*/  VIADD R6, R6, 0x80 ;  /* 0x0000008006067836 */ /* 0x000fe20000000000 */
[----:B------:R-:W1:Y:S03]  /*c200*/  S2R R21, SR_TID.X ;  /* 0x0000000000157919 */ /* 0x000e660000002100 */
[----:B--2---:R-:W-:Y:S01]  /*c210*/  @P0 IMAD.HI.U32 R9, R6, R9, RZ ;  /* 0x0000000906090227 */ /* 0x004fe200078e00ff */
[----:B------:R-:W-:Y:S02]  /*c220*/  IADD3.X R5, R3, UR11, R5, P1, !PT ;  /* 0x0000000b03057c10 */ /* 0x000fe40008ffe405 */
[----:B------:R-:W-:-:S02]  /*c230*/  MOV R3, R6 ;  /* 0x0000000600037202 */ /* 0x000fc40000000f00 */
[----:B0-----:R-:W-:-:S05]  /*c240*/  @P0 SHF.R.U32.HI R3, RZ, R2, R9 ;  /* 0x00000002ff030219 */ /* 0x001fca0000011609 */
[----:B------:R-:W-:-:S04]  /*c250*/  IMAD.MOV R2, RZ, RZ, -R3 ;  /* 0x000000ffff027224 */ /* 0x000fc800078e0a03 */
[----:B------:R-:W-:Y:S01]  /*c260*/  IMAD R6, R7, R2, R6 ;  /* 0x0000000207067224 */ /* 0x000fe200078e0206 */
[----:B------:R-:W-:-:S05]  /*c270*/  SHF.R.S32.HI R2, RZ, 0x1f, R3 ;  /* 0x0000001fff027819 */ /* 0x000fca0000011403 */
[----:B------:R-:W-:-:S04]  /*c280*/  IMAD R2, R2, UR6, RZ ;  /* 0x0000000602027c24 */ /* 0x000fc8000f8e02ff */
[C---:B------:R-:W-:Y:S02]  /*c290*/  IMAD R9, R3.reuse, UR7, R2 ;  /* 0x0000000703097c24 */ /* 0x040fe4000f8e0202 */
[----:B------:R-:W-:Y:S01]  /*c2a0*/  IMAD.WIDE.U32 R2, R3, R4, UR4 ;  /* 0x0000000403027e25 */ /* 0x000fe2000f8e0004 */
[----:B------:R-:W-:Y:S01]  /*c2b0*/  SHF.R.S32.HI R4, RZ, 0x1f, R6 ;  /* 0x0000001fff047819 */ /* 0x000fe20000011406 */
[----:B------:R-:W-:Y:S02]  /*c2c0*/  ULDC UR4, c[0x0][0x2b8] ;  /* 0x0000ae0000047ab9 */ /* 0x000fe40000000800 */
[----:B------:R-:W-:Y:S02]  /*c2d0*/  IMAD.IADD R3, R3, 0x1, R9 ;  /* 0x0000000103037824 */ /* 0x000fe400078e0209 */
[----:B------:R-:W-:Y:S02]  /*c2e0*/  IMAD R9, R4, UR8, RZ ;  /* 0x0000000804097c24 */ /* 0x000fe4000f8e02ff */
[----:B------:R-:W-:-:S04]  /*c2f0*/  IMAD.WIDE.U32 R2, R6, UR8, R2 ;  /* 0x0000000806027c25 */ /* 0x000fc8000f8e0002 */
[----:B-1----:R-:W-:Y:S01]  /*c300*/  IMAD.SHL.U32 R20, R21, 0x10, RZ ;  /* 0x0000001015147824 */ /* 0x002fe200078e00ff */
[----:B------:R-:W-:Y:S01]  /*c310*/  IADD3 R4, P0, R2, UR10, RZ ;  /* 0x0000000a02047c10 */ /* 0x000fe2000ff1e0ff */
[----:B------:R-:W-:-:S03]  /*c320*/  IMAD R9, R6, UR9, R9 ;  /* 0x0000000906097c24 */ /* 0x000fc6000f8e0209 */
[----:B------:R-:W-:Y:S02]  /*c330*/  LOP3.LUT R20, R20, 0x30, RZ, 0xc0, !PT ;  /* 0x0000003014147812 */ /* 0x000fe400078ec0ff */
[----:B------:R-:W-:Y:S02]  /*c340*/  IADD3.X R6, R3, UR11, R9, P0, !PT ;  /* 0x0000000b03067c10 */ /* 0x000fe400087fe409 */
[----:B------:R-:W-:Y:S01]  /*c350*/  ISETP.GE.AND P0, PT, R20, UR4, PT ;  /* 0x0000000414007c0c */ /* 0x000fe2000bf06270 */
[----:B------:R-:W-:Y:S01]  /*c360*/  UMOV UR4, 0xffffffff ;  /* 0xffffffff00047882 */ /* 0x000fe20000000000 */
[----:B------:R-:W-:-:S04]  /*c370*/  LOP3.LUT R21, R21, 0x7f, RZ, 0xc0, !PT ;  /* 0x0000007f15157812 */ /* 0x000fc800078ec0ff */
[----:B------:R-:W-:Y:S01]  /*c380*/  SHF.R.U32.HI R21, RZ, 0x2, R21 ;  /* 0x00000002ff157819 */ /* 0x000fe20000011615 */
[----:B---3--:R-:W-:Y:S06]  /*c390*/  BRA.DIV UR4, `(.L_x_198) ;  /* 0x0000002604b47947 */ /* 0x008fec000b800000 */
[----:B------:R-:W0:Y:S01]  /*c3a0*/  SHFL.IDX PT, R14, R0, RZ, 0x1c1f ;  /* 0x001c1fff000e7589 */ /* 0x000e2200000e0000 */
[----:B------:R-:W-:Y:S02]  /*c3b0*/  IMAD R27, R27, R7, RZ ;  /* 0x000000071b1b7224 */ /* 0x000fe400078e02ff */
[----:B------:R-:W-:Y:S01]  /*c3c0*/  IMAD R25, R25, 0xc0, R21 ;  /* 0x000000c019197824 */ /* 0x000fe200078e0215 */
[----:B------:R-:W1:Y:S03]  /*c3d0*/  SHFL.IDX PT, R2, R5, RZ, 0x1c1f ;  /* 0x001c1fff05027589 */ /* 0x000e6600000e0000 */
[C---:B------:R-:W-:Y:S01]  /*c3e0*/  VIADD R8, R25.reuse, 0x20 ;  /* 0x0000002019087836 */ /* 0x040fe20000000000 */
[----:B------:R-:W-:Y:S01]  /*c3f0*/  ISETP.GE.AND P1, PT, R25, R27, PT ;  /* 0x0000001b1900720c */ /* 0x000fe20003f26270 */
[----:B------:R-:W-:-:S12]  /*c400*/  SHFL.IDX PT, R7, R0, 0x3, 0x1c1f ;  /* 0x007c1f0000077f89 */ /* 0x000fd800000e0000 */
[----:B0-----:R-:W-:-:S05]  /*c410*/  @!P1 IADD3 R14, P2, R20, R14, RZ ;  /* 0x0000000e140e9210 */ /* 0x001fca0007f5e0ff */
[----:B-1----:R-:W-:Y:S02]  /*c420*/  @!P1 IMAD.X R3, RZ, RZ, R2, P2 ;  /* 0x000000ffff039224 */ /* 0x002fe400010e0602 */
[----:B------:R-:W-:Y:S02]  /*c430*/  @!P1 IMAD.MOV.U32 R2, RZ, RZ, R14 ;  /* 0x000000ffff029224 */ /* 0x000fe400078e000e */
[----:B------:R-:W0:Y:S04]  /*c440*/  SHFL.IDX PT, R14, R0, 0x1, 0x1c1f ;  /* 0x003c1f00000e7f89 */ /* 0x000e2800000e0000 */
[----:B-----5:R1:W-:Y:S01]  /*c450*/  @!P1 LDGSTS.E.BYPASS.LTC128B.128 [R10+0xb000], desc[UR46][R2.64], !P0 ;  /* 0x0b000000020a9fae */ /* 0x0203e2000c101d6e */
[----:B------:R-:W-:Y:S01]  /*c460*/  ISETP.GE.AND P1, PT, R8, R27, PT ;  /* 0x0000001b0800720c */ /* 0x000fe20003f26270 */
[----:B------:R-:W-:-:S02]  /*c470*/  VIADD R8, R25, 0x40 ;  /* 0x0000004019087836 */ /* 0x000fc40000000000 */
[----:B-1----:R-:W1:Y:S10]  /*c480*/  SHFL.IDX PT, R2, R5, 0x1, 0x1c1f ;  /* 0x003c1f0005027f89 */ /* 0x002e7400000e0000 */
[----:B0-----:R-:W-:-:S05]  /*c490*/  @!P1 IADD3 R14, P2, R20, R14, RZ ;  /* 0x0000000e140e9210 */ /* 0x001fca0007f5e0ff */
[----:B-1----:R-:W-:Y:S01]  /*c4a0*/  @!P1 IMAD.X R3, RZ, RZ, R2, P2 ;  /* 0x000000ffff039224 */ /* 0x002fe200010e0602 */
[----:B------:R-:W-:Y:S02]  /*c4b0*/  @!P1 MOV R2, R14 ;  /* 0x0000000e00029202 */ /* 0x000fe40000000f00 */
[----:B------:R-:W0:Y:S04]  /*c4c0*/  SHFL.IDX PT, R14, R0, 0x2, 0x1c1f ;  /* 0x005c1f00000e7f89 */ /* 0x000e2800000e0000 */
[----:B------:R1:W-:Y:S01]  /*c4d0*/  @!P1 LDGSTS.E.BYPASS.LTC128B.128 [R10+0xb800], desc[UR46][R2.64], !P0 ;  /* 0x0b800000020a9fae */ /* 0x0003e2000c101d6e */
[----:B------:R-:W-:Y:S01]  /*c4e0*/  ISETP.GE.AND P1, PT, R8, R27, PT ;  /* 0x0000001b0800720c */ /* 0x000fe20003f26270 */
[----:B------:R-:W-:Y:S02]  /*c4f0*/  VIADD R8, R25, 0x80 ;  /* 0x0000008019087836 */ /* 0x000fe40000000000 */
[----:B------:R-:W-:Y:S04]  /*c500*/  SHFL.IDX PT, R0, R6, RZ, 0x1c1f ;  /* 0x001c1fff06007589 */ /* 0x000fe800000e0000 */
[----:B-1----:R-:W1:Y:S04]  /*c510*/  SHFL.IDX PT, R2, R5, 0x2, 0x1c1f ;  /* 0x005c1f0005027f89 */ /* 0x002e6800000e0000 */
[----:B------:R-:W2:Y:S02]  /*c520*/  SHFL.IDX PT, R5, R5, 0x3, 0x1c1f ;  /* 0x007c1f0005057f89 */ /* 0x000ea400000e0000 */
[----:B0-----:R-:W-:-:S05]  /*c530*/  @!P1 IADD3 R14, P2, R20, R14, RZ ;  /* 0x0000000e140e9210 */ /* 0x001fca0007f5e0ff */
[----:B-1----:R-:W-:Y:S01]  /*c540*/  @!P1 IMAD.X R3, RZ, RZ, R2, P2 ;  /* 0x000000ffff039224 */ /* 0x002fe200010e0602 */
[-C--:B------:R-:W-:Y:S01]  /*c550*/  ISETP.GE.AND P2, PT, R8, R27.reuse, PT ;  /* 0x0000001b0800720c */ /* 0x080fe20003f46270 */
[----:B------:R-:W-:Y:S02]  /*c560*/  @!P1 IMAD.MOV.U32 R2, RZ, RZ, R14 ;  /* 0x000000ffff029224 */ /* 0x000fe400078e000e */
[----:B------:R-:W-:Y:S01]  /*c570*/  VIADD R8, R25, 0x60 ;  /* 0x0000006019087836 */ /* 0x000fe20000000000 */
[----:B------:R-:W0:Y:S04]  /*c580*/  SHFL.IDX PT, R14, R4, RZ, 0x1c1f ;  /* 0x001c1fff040e7589 */ /* 0x000e2800000e0000 */
[----:B------:R1:W-:Y:S01]  /*c590*/  @!P1 LDGSTS.E.BYPASS.LTC128B.128 [R10+0xc000], desc[UR46][R2.64], !P0 ;  /* 0x0c000000020a9fae */ /* 0x0003e2000c101d6e */
[----:B------:R-:W-:-:S13]  /*c5a0*/  ISETP.GE.AND P1, PT, R8, R27, PT ;  /* 0x0000001b0800720c */ /* 0x000fda0003f26270 */
[----:B-1----:R-:W-:-:S05]  /*c5b0*/  @!P1 IADD3 R2, P3, R20, R7, RZ ;  /* 0x0000000714029210 */ /* 0x002fca0007f7e0ff */
[----:B--2---:R-:W-:-:S05]  /*c5c0*/  @!P1 IMAD.X R3, RZ, RZ, R5, P3 ;  /* 0x000000ffff039224 */ /* 0x004fca00018e0605 */
[----:B------:R0:W-:Y:S02]  /*c5d0*/  @!P1 LDGSTS.E.BYPASS.LTC128B.128 [R10+0xc800], desc[UR46][R2.64], !P0 ;  /* 0x0c800000020a9fae */ /* 0x0001e4000c101d6e */
[----:B0-----:R-:W-:Y:S02]  /*c5e0*/  @!P2 IADD3 R2, P1, R20, R14, RZ ;  /* 0x0000000e1402a210 */ /* 0x001fe40007f3e0ff */
[----:B------:R0:W1:Y:S03]  /*c5f0*/  SHFL.IDX PT, R14, R4, 0x1, 0x1c1f ;  /* 0x003c1f00040e7f89 */ /* 0x00006600000e0000 */
[----:B------:R-:W-:Y:S02]  /*c600*/  @!P2 IMAD.X R3, RZ, RZ, R0, P1 ;  /* 0x000000ffff03a224 */ /* 0x000fe400008e0600 */
[----:B------:R0:W2:Y:S04]  /*c610*/  SHFL.IDX PT, R0, R6, 0x1, 0x1c1f ;  /* 0x003c1f0006007f89 */ /* 0x0000a800000e0000 */
[----:B------:R0:W-:Y:S02]  /*c620*/  @!P2 LDGSTS.E.BYPASS.LTC128B.128 [R10+0xd000], desc[UR46][R2.64], !P0 ;  /* 0x0d000000020aafae */ /* 0x0001e4000c101d6e */
.L_x_277:
[----:B0-----:R-:W-:-:S04]  /*c630*/  IADD3 R2, R25, 0xa0, RZ ;  /* 0x000000a019027810 */ /* 0x001fc80007ffe0ff */
[----:B------:R-:W-:-:S13]  /*c640*/  ISETP.GE.AND P1, PT, R2, R27, PT ;  /* 0x0000001b0200720c */ /* 0x000fda0003f26270 */
[----:B-1----:R-:W-:-:S05]  /*c650*/  @!P1 IADD3 R2, P2, R20, R14, RZ ;  /* 0x0000000e14029210 */ /* 0x002fca0007f5e0ff */
[----:B--2---:R-:W-:-:S05]  /*c660*/  @!P1 IMAD.X R3, RZ, RZ, R0, P2 ;  /* 0x000000ffff039224 */ /* 0x004fca00010e0600 */
[----:B------:R-:W-:Y:S01]  /*c670*/  @!PT LDS RZ, [RZ] ;  /* 0x00000000fffff984 */ /* 0x000fe20000000800 */
[----:B------:R-:W-:Y:S01]  /*c680*/  @!PT LDS RZ, [RZ] ;  /* 0x00000000fffff984 */ /* 0x000fe20000000800 */
[----:B------:R-:W-:Y:S01]  /*c690*/  @!PT LDS RZ, [RZ] ;  /* 0x00000000fffff984 */ /* 0x000fe20000000800 */
[----:B------:R0:W-:Y:S01]  /*c6a0*/  @!P1 LDGSTS.E.BYPASS.LTC128B.128 [R10+0xd800], desc[UR46][R2.64], !P0 ;  /* 0x0d800000020a9fae */ /* 0x0001e2000c101d6e */
[----:B------:R-:W-:Y:S01]  /*c6b0*/  PLOP3.LUT P0, PT, PT, PT, PT, 0x80, 0x0 ;  /* 0x000000000000781c */ /* 0x000fe20003f0f070 */
[----:B------:R-:W-:-:S12]  /*c6c0*/  NOP ;  /* 0x0000000000007918 */ /* 0x000fd80000000000 */
.L_x_199:
[----:B------:R-:W-:Y:S02]  /*c6d0*/  PLOP3.LUT P1, PT, P1, P0, PT, 0xa2, 0x0 ;  /* 0x000000000000781c */ /* 0x000fe40000f21472 */
[----:B------:R-:W-:-:S08]  /*c6e0*/  @P0 R2UR P1, UR4, R16 ;  /* 0x00000000100402ca */ /* 0x000fd00000020000 */
[----:B------:R-:W-:-:S05]  /*c6f0*/  @P0 PLOP3.LUT P0, PT, P1, PT, PT, 0x80, 0x0 ;  /* 0x000000000000081c */ /* 0x000fca0000f0f070 */
[----:B------:R-:W-:Y:S01]  /*c700*/  @!P1 SYNCS.ARRIVE.TRANS64.RED.A0T1 RZ, [UR4+0x13200], RZ ;  /* 0x013200ffffff99a7 */ /* 0x000fe20008200404 */
[----:B------:R-:W-:Y:S07]  /*c710*/  @!P1 ARRIVES.LDGSTSBAR.64.TRANSCNT [UR4+0x13200] ;  /* 0x01320000ff0099b0 */ /* 0x000fee0008000a84 */
[----:B------:R-:W-:Y:S05]  /*c720*/  @P0 BRA.U.ANY `(.L_x_199) ;  /* 0xfffffffd00e80947 */ /* 0x000fea000393ffff */
[----:B0-----:R-:W2:Y:S02]  /*c730*/  LDL.LU R2, [R1+0x4] ;  /* 0x0000040001027983 */ /* 0x001ea40000300800 */
[----:B--2---:R-:W-:-:S05]  /*c740*/  VIADD R2, R2, 0x1 ;  /* 0x0000000102027836 */ /* 0x004fca0000000000 */
[----:B------:R0:W-:Y:S01]  /*c750*/  STL [R1+0x4], R2 ;  /* 0x0000040201007387 */ /* 0x0001e20000100800 */
[----:B------:R-:W-:-:S04]  /*c760*/  LEA.HI R0, R2, R2, RZ, 0x1 ;  /* 0x0000000202007211 */ /* 0x000fc800078f08ff */
[----:B------:R-:W-:-:S05]  /*c770*/  LOP3.LUT R0, R0, 0xfffffffe, RZ, 0xc0, !PT ;  /* 0xfffffffe00007812 */ /* 0x000fca00078ec0ff */
[----:B------:R-:W-:-:S05]  /*c780*/  IMAD.IADD R0, R2, 0x1, -R0 ;  /* 0x0000000102007824 */ /* 0x000fca00078e0a00 */
[----:B------:R-:W-:Y:S01]  /*c790*/  SHF.L.U32 R3, R0, 0x1f, RZ ;  /* 0x0000001f00037819 */ /* 0x000fe200000006ff */
[----:B------:R-:W-:Y:S01]  /*c7a0*/  NOP ;  /* 0x0000000000007918 */ /* 0x000fe20000000000 */
[----:B------:R0:W-:Y:S01]  /*c7b0*/  SYNCS.ARRIVE.TRANS64.A1T0 RZ, [R16+URZ+0x13200], RZ ;  /* 0x013200ff10ff79a7 */ /* 0x0001e2000810003f */
[----:B------:R-:W-:Y:S01]  /*c7c0*/  BSSY B0, `(.L_x_200) ;  /* 0x0000003000007945 */ /* 0x000fe20003800000 */
[----:B------:R-:W1:Y:S03]  /*c7d0*/  SYNCS.PHASECHK.TRANS64.TRYWAIT P0, [R16+URZ+0x13220], R3 ;  /* 0x01322003100075a7 */ /* 0x000e66000800017f */
[----:B01----:R-:W-:Y:S05]  /*c7e0*/  @!P0 BRA `(.L_x_201) ;  /* 0x0000002800508947 */ /* 0x003fea0003800000 */
.L_x_278:
[----:B------:R-:W-:Y:S05]  /*c7f0*/  BSYNC B0 ;  /* 0x0000000000007941 */ /* 0x000fea0003800000 */
.L_x_200:
[----:B------:R-:W-:-:S06]  /*c800*/  UISETP.GE.AND UP0, UPT, UR41, 0xa1, UPT ;  /* 0x000000a12900788c */ /* 0x000fcc000bf06270 */
[----:B------:R-:W-:-:S13]  /*c810*/  PLOP3.LUT P0, PT, PT, PT, UP0, 0x80, 0x0 ;  /* 0x000000000000781c */ /* 0x000fda0003f0f008 */
[----:B------:R-:W-:Y:S05]  /*c820*/  @!P0 BRA `(.L_x_202) ;  /* 0x0000000800ec8947 */ /* 0x000fea0003800000 */
[----:B------:R-:W-:Y:S01]  /*c830*/  UIADD3 UR4, UR40, -0x2, URZ ;  /* 0xfffffffe28047890 */ /* 0x000fe2000fffe03f */
[----:B------:R-:W-:Y:S02]  /*c840*/  IMAD.MOV.U32 R6, RZ, RZ, R19 ;  /* 0x000000ffff067224 */ /* 0x000fe400078e0013 */
[----:B------:R-:W-:-:S03]  /*c850*/  IMAD.MOV.U32 R7, RZ, RZ, R18 ;  /* 0x000000ffff077224 */ /* 0x000fc600078e0012 */
[----:B------:R-:W-:-:S07]  /*c860*/  IMAD.U32 R0, RZ, RZ, UR4 ;  /* 0x00000004ff007e24 */ /* 0x000fce000f8e00ff */
.L_x_222:
[----:B------:R-:W-:Y:S01]  /*c870*/  LOP3.LUT P1, RZ, R23, 0x1, RZ, 0xc0, !PT ;  /* 0x0000000117ff7812 */ /* 0x000fe2000782c0ff */
[----:B------:R-:W-:Y:S01]  /*c880*/  VIADD R18, R7, 0x1 ;  /* 0x0000000107127836 */ /* 0x000fe20000000000 */
[----:B------:R-:W-:Y:S05]  /*c890*/  YIELD ;  /* 0x0000000000007946 */ /* 0x000fea0003800000 */
[----:B------:R-:W-:Y:S01]  /*c8a0*/  ISETP.NE.AND P0, PT, R18, 0x2, PT ;  /* 0x000000021200780c */ /* 0x000fe20003f05270 */
[----:B------:R-:W-:Y:S03]  /*c8b0*/  BSSY B0, `(.L_x_203) ;  /* 0x0000067000007945 */ /* 0x000fe60003800000 */
[----:B------:R-:W-:-:S02]  /*c8c0*/  SEL R19, RZ, 0x1, P0 ;  /* 0x00000001ff137807 */ /* 0x000fc40000000000 */
[----:B------:R-:W-:Y:S02]  /*c8d0*/  SEL R18, R18, RZ, P0 ;  /* 0x000000ff12127207 */ /* 0x000fe40000000000 */
[----:B------:R-:W-:Y:S01]  /*c8e0*/  LOP3.LUT R19, R6, R19, RZ, 0x3c, !PT ;  /* 0x0000001306137212 */ /* 0x000fe200078e3cff */
[----:B0-----:R-:W-:Y:S06]  /*c8f0*/  @!P1 BRA `(.L_x_204) ;  /* 0x0000000400889947 */ /* 0x001fec0003800000 */
[----:B------:R-:W-:Y:S01]  /*c900*/  ULDC.64 UR4, c[0x0][0x418] ;  /* 0x0001060000047ab9 */ /* 0x000fe20000000a00 */
[----:B------:R-:W-:Y:S02]  /*c910*/  MOV R8, R0 ;  /* 0x0000000000087202 */ /* 0x000fe40000000f00 */
[----:B------:R-:W-:-:S04]  /*c920*/  ISETP.NE.U32.AND P0, PT, RZ, UR4, PT ;  /* 0x00000004ff007c0c */ /* 0x000fc8000bf05070 */
[----:B------:R-:W-:-:S13]  /*c930*/  ISETP.NE.AND.EX P0, PT, RZ, UR5, PT, P0 ;  /* 0x00000005ff007c0c */ /* 0x000fda000bf05300 */
[----:B------:R-:W-:Y:S05]  /*c940*/  @!P0 BRA `(.L_x_205) ;  /* 0x0000000000488947 */ /* 0x000fea0003800000 */
[----:B------:R-:W1:Y:S01]  /*c950*/  LDC R8, c[0x0][0x43c] ;  /* 0x00010f00ff087b82 */ /* 0x000e620000000800 */
[----:B------:R-:W-:Y:S01]  /*c960*/  IMAD.MOV.U32 R9, RZ, RZ, R0 ;  /* 0x000000ffff097224 */ /* 0x000fe200078e0000 */
[----:B------:R-:W-:Y:S02]  /*c970*/  ULDC.64 UR6, c[0x0][0x428] ;  /* 0x00010a0000067ab9 */ /* 0x000fe40000000a00 */
[----:B------:R-:W-:-:S04]  /*c980*/  IMAD R5, R26, UR6, RZ ;  /* 0x000000061a057c24 */ /* 0x000fc8000f8e02ff */
[----:B------:R-:W-:Y:S01]  /*c990*/  IMAD R5, R22, UR7, R5 ;  /* 0x0000000716057c24 */ /* 0x000fe2000f8e0205 */
[----:B-1----:R-:W-:-:S13]  /*c9a0*/  ISETP.NE.AND P0, PT, R8, 0x1, PT ;  /* 0x000000010800780c */ /* 0x002fda0003f05270 */
[----:B0-----:R-:W0:Y:S02]  /*c9b0*/  @P0 LDC.64 R2, c[0x0][0x440] ;  /* 0x00011000ff020b82 */ /* 0x001e240000000a00 */
[----:B0-----:R-:W-:-:S05]  /*c9c0*/  @P0 IMAD.HI.U32 R2, R0, R2, RZ ;  /* 0x0000000200020227 */ /* 0x001fca00078e00ff */
[----:B------:R-:W-:-:S04]  /*c9d0*/  @P0 SHF.R.U32.HI R9, RZ, R3, R2 ;  /* 0x00000003ff090219 */ /* 0x000fc80000011602 */
[--C-:B------:R-:W-:Y:S01]  /*c9e0*/  SHF.R.S32.HI R3, RZ, 0x1f, R9.reuse ;  /* 0x0000001fff037819 */ /* 0x100fe20000011409 */
[----:B------:R-:W-:-:S04]  /*c9f0*/  IMAD.MOV.U32 R2, RZ, RZ, R9 ;  /* 0x000000ffff027224 */ /* 0x000fc800078e0009 */
[----:B------:R-:W-:-:S04]  /*ca00*/  IMAD.WIDE.U32 R2, R22, UR6, R2 ;  /* 0x0000000616027c25 */ /* 0x000fc8000f8e0002 */
[----:B------:R-:W-:Y:S01]  /*ca10*/  IMAD.IADD R3, R5, 0x1, R3 ;  /* 0x0000000105037824 */ /* 0x000fe200078e0203 */
[----:B------:R-:W-:-:S04]  /*ca20*/  LEA R4, P0, R2, UR4, 0x2 ;  /* 0x0000000402047c11 */ /* 0x000fc8000f8010ff */
[----:B------:R-:W-:-:S05]  /*ca30*/  LEA.HI.X R5, R2, UR5, R3, 0x2, P0 ;  /* 0x0000000502057c11 */ /* 0x000fca00080f1403 */
[----:B------:R1:W5:Y:S01]  /*ca40*/  LDG.E R17, desc[UR46][R4.64] ;  /* 0x0000002e04117981 */ /* 0x000362000c1e1900 */
[----:B------:R-:W-:-:S04]  /*ca50*/  IMAD.MOV R3, RZ, RZ, -R9 ;  /* 0x000000ffff037224 */ /* 0x000fc800078e0a09 */
[----:B------:R-:W-:-:S07]  /*ca60*/  IMAD R8, R8, R3, R0 ;  /* 0x0000000308087224 */ /* 0x000fce00078e0200 */
.L_x_205:
[----:B-1----:R-:W-:Y:S01]  /*ca70*/  IMAD R4, R18, 0x8, R16 ;  /* 0x0000000812047824 */ /* 0x002fe200078e0210 */
[----:B0-----:R-:W-:Y:S01]  /*ca80*/  SHF.L.U32 R3, R19, 0x1f, RZ ;  /* 0x0000001f13037819 */ /* 0x001fe200000006ff */
[----:B------:R-:W0:Y:S01]  /*ca90*/  S2R R2, SR_TID.X ;  /* 0x0000000000027919 */ /* 0x000e220000002100 */
[----:B------:R-:W-:Y:S02]  /*caa0*/  BSSY B1, `(.L_x_206) ;  /* 0x0000005000017945 */ /* 0x000fe40003800000 */
[----:B------:R-:W1:Y:S01]  /*cab0*/  SYNCS.PHASECHK.TRANS64.TRYWAIT P0, [R4+URZ+0x13280], R3 ;  /* 0x01328003040075a7 */ /* 0x000e62000800017f */
[----:B0-----:R-:W-:-:S04]  /*cac0*/  LOP3.LUT R2, R2, 0x7f, RZ, 0xc0, !PT ;  /* 0x0000007f02027812 */ /* 0x001fc800078ec0ff */
[----:B------:R-:W-:Y:S01]  /*cad0*/  ISETP.NE.AND P1, PT, R2, RZ, PT ;  /* 0x000000ff0200720c */ /* 0x000fe20003f25270 */
[----:B-1----:R-:W-:-:S12]  /*cae0*/  @!P0 BRA `(.L_x_207) ;  /* 0x0000002400a48947 */ /* 0x002fd80003800000 */
.L_x_279:
[----:B------:R-:W-:Y:S05]  /*caf0*/  BSYNC B1 ;  /* 0x0000000000017941 */ /* 0x000fea0003800000 */
.L_x_206:
[----:B------:R-:W-:Y:S04]  /*cb00*/  BSSY B1, `(.L_x_208) ;  /* 0x0000009000017945 */ /* 0x000fe80003800000 */
[----:B------:R-:W-:Y:S05]  /*cb10*/  @P1 BRA `(.L_x_209) ;  /* 0x00000000001c1947 */ /* 0x000fea0003800000 */
[----:B------:R-:W1:Y:S01]  /*cb20*/  S2R R2, SR_TID.X ;  /* 0x0000000000027919 */ /* 0x000e620000002100 */
[----:B------:R-:W-:-:S04]  /*cb30*/  IMAD.MOV.U32 R5, RZ, RZ, 0x2800 ;  /* 0x00002800ff057424 */ /* 0x000fc800078e00ff */
[----:B------:R2:W-:Y:S01]  /*cb40*/  SYNCS.ARRIVE.TRANS64 RZ, [R4+URZ+0x13270], R5 ;  /* 0x0132700504ff79a7 */ /* 0x0005e2000800003f */
[----:B-1----:R-:W-:-:S04]  /*cb50*/  LOP3.LUT R2, R2, 0x1f, RZ, 0xc0, !PT ;  /* 0x0000001f02027812 */ /* 0x002fc800078ec0ff */
[----:B------:R-:W-:-:S13]  /*cb60*/  ISETP.NE.AND P0, PT, R2, RZ, PT ;  /* 0x000000ff0200720c */ /* 0x000fda0003f05270 */
[----:B--2---:R-:W-:Y:S05]  /*cb70*/  @!P0 BRA `(.L_x_209) ;  /* 0x0000000000048947 */ /* 0x004fea0003800000 */
[----:B------:R-:W-:Y:S01]  /*cb80*/  BPT.TRAP 0x1 ;  /* 0x000000040000795c */ /* 0x000fe20000300000 */
.L_x_209:
[----:B------:R-:W-:Y:S05]  /*cb90*/  BSYNC B1 ;  /* 0x0000000000017941 */ /* 0x000fea0003800000 */
.L_x_208:
[----:B------:R-:W-:Y:S01]  /*cba0*/  MOV R10, RZ ;  /* 0x000000ff000a7202 */ /* 0x000fe20000000f00 */
[----:B------:R-:W-:Y:S01]  /*cbb0*/  IMAD.MOV.U32 R5, RZ, RZ, 0xa0 ;  /* 0x000000a0ff057424 */ /* 0x000fe200078e00ff */
[----:B------:R-:W-:Y:S01]  /*cbc0*/  UIADD3 UR4, UP0, UR52, 0x470, URZ ;  /* 0x0000047034047890 */ /* 0x000fe2000ff1e03f */
[----:B------:R-:W-:Y:S01]  /*cbd0*/  PLOP3.LUT P0, PT, PT, PT, PT, 0x80, 0x0 ;  /* 0x000000000000781c */ /* 0x000fe20003f0f070 */
[----:B------:R-:W-:Y:S01]  /*cbe0*/  VIADD R9, R4, 0x13270 ;  /* 0x0001327004097836 */ /* 0x000fe20000000000 */
[----:B------:R-:W-:Y:S01]  /*cbf0*/  R2UR UR10, R10 ;  /* 0x000000000a0a72ca */ /* 0x000fe200000e0000 */
[----:B------:R-:W-:Y:S01]  /*cc00*/  IMAD R5, R8, R5, UR42 ;  /* 0x0000002a08057e24 */ /* 0x000fe2000f8e0205 */
[----:B------:R-:W-:Y:S01]  /*cc10*/  UIADD3.X UR5, URZ, UR53, URZ, UP0, !UPT ;  /* 0x000000353f057290 */ /* 0x000fe200087fe43f */
[----:B------:R-:W-:Y:S01]  /*cc20*/  IMAD R8, R18, 0x2800, R16 ;  /* 0x0000280012087824 */ /* 0x000fe200078e0210 */
[----:B------:R-:W-:Y:S01]  /*cc30*/  UMOV UR6, 0x0 ;  /* 0x0000000000067882 */ /* 0x000fe20000000000 */
[----:B------:R-:W-:-:S02]  /*cc40*/  UMOV UR7, 0x14f00000 ;  /* 0x14f0000000077882 */ /* 0x000fc40000000000 */
[----:B------:R-:W-:-:S08]  /*cc50*/  VIADD R2, R8, 0x6000 ;  /* 0x0000600008027836 */ /* 0x000fd00000000000 */
.L_x_210:
        /* <DEDUP_REMOVED lines=10> */
[----:B------:R-:W1:Y:S01]  /*cd00*/  SYNCS.PHASECHK.TRANS64.TRYWAIT P0, [R4+URZ+0x13240], R3 ;  /* 0x01324003040075a7 */ /* 0x000e62000800017f */
[----:B------:R-:W-:Y:S04]  /*cd10*/  BSSY B1, `(.L_x_211) ;  /* 0x0000002000017945 */ /* 0x000fe80003800000 */
[----:B-1----:R-:W-:Y:S05]  /*cd20*/  @!P0 BRA `(.L_x_212) ;  /* 0x0000002400288947 */ /* 0x002fea0003800000 */
.L_x_280:
[----:B------:R-:W-:Y:S05]  /*cd30*/  BSYNC B1 ;  /* 0x0000000000017941 */ /* 0x000fea0003800000 */
.L_x_211:
[----:B------:R-:W-:Y:S01]  /*cd40*/  BSSY B1, `(.L_x_213) ;  /* 0x000000b000017945 */ /* 0x000fe20003800000 */
[----:B------:R-:W-:Y:S02]  /*cd50*/  IMAD.MOV.U32 R2, RZ, RZ, 0x0 ;  /* 0x00000000ff027424 */ /* 0x000fe400078e00ff */
[----:B01----:R-:W-:Y:S01]  /*cd60*/  IMAD.MOV.U32 R3, RZ, RZ, 0x14f00000 ;  /* 0x14f00000ff037424 */ /* 0x003fe200078e00ff */
[----:B------:R-:W-:Y:S06]  /*cd70*/  @P1 BRA `(.L_x_214) ;  /* 0x00000000001c1947 */ /* 0x000fec0003800000 */
[----:B------:R-:W0:Y:S02]  /*cd80*/  S2R R9, SR_TID.X ;  /* 0x0000000000097919 */ /* 0x000e240000002100 */
[----:B0-----:R-:W-:Y:S01]  /*cd90*/  LOP3.LUT R11, R9, 0x1f, RZ, 0xc0, !PT ;  /* 0x0000001f090b7812 */ /* 0x001fe200078ec0ff */
[----:B------:R-:W-:-:S03]  /*cda0*/  IMAD.MOV.U32 R9, RZ, RZ, 0x2800 ;  /* 0x00002800ff097424 */ /* 0x000fc600078e00ff */
[----:B------:R-:W-:Y:S01]  /*cdb0*/  ISETP.NE.AND P0, PT, R11, RZ, PT ;  /* 0x000000ff0b00720c */ /* 0x000fe20003f05270 */
[----:B------:R0:W-:-:S12]  /*cdc0*/  SYNCS.ARRIVE.TRANS64 RZ, [R4+URZ+0x13230], R9 ;  /* 0x0132300904ff79a7 */ /* 0x0001d8000800003f */
[----:B0-----:R-:W-:Y:S05]  /*cdd0*/  @!P0 BRA `(.L_x_214) ;  /* 0x0000000000048947 */ /* 0x001fea0003800000 */
[----:B------:R-:W-:Y:S01]  /*cde0*/  BPT.TRAP 0x1 ;  /* 0x000000040000795c */ /* 0x000fe20000300000 */
.L_x_214:
[----:B------:R-:W-:Y:S05]  /*cdf0*/  BSYNC B1 ;  /* 0x0000000000017941 */ /* 0x000fea0003800000 */
.L_x_213:
[----:B------:R-:W-:Y:S01]  /*ce00*/  R2UR UR6, R2 ;  /* 0x00000000020672ca */ /* 0x000fe200000e0000 */
[----:B------:R-:W-:Y:S01]  /*ce10*/  UIADD3 UR4, UP0, UR52, 0x370, URZ ;  /* 0x0000037034047890 */ /* 0x000fe2000ff1e03f */
[----:B------:R-:W-:Y:S01]  /*ce20*/  R2UR UR7, R3 ;  /* 0x00000000030772ca */ /* 0x000fe200000e0000 */
[----:B------:R-:W-:Y:S01]  /*ce30*/  VIADD R8, R8, 0xe000 ;  /* 0x0000e00008087836 */ /* 0x000fe20000000000 */
[----:B------:R-:W-:Y:S01]  /*ce40*/  R2UR UR10, R10 ;  /* 0x000000000a0a72ca */ /* 0x000fe200000e0000 */
[----:B------:R-:W-:Y:S01]  /*ce50*/  VIADD R4, R4, 0x13230 ;  /* 0x0001323004047836 */ /* 0x000fe20000000000 */
[----:B------:R-:W-:Y:S01]  /*ce60*/  PLOP3.LUT P0, PT, PT, PT, PT, 0x80, 0x0 ;  /* 0x000000000000781c */ /* 0x000fe20003f0f070 */
[----:B------:R-:W-:-:S12]  /*ce70*/  UIADD3.X UR5, URZ, UR53, URZ, UP0, !UPT ;  /* 0x000000353f057290 */ /* 0x000fd800087fe43f */
.L_x_215:
        /* <DEDUP_REMOVED lines=10> */
.L_x_204:
[----:B------:R-:W-:Y:S05]  /*cf20*/  BSYNC B0 ;  /* 0x0000000000007941 */ /* 0x000fea0003800000 */
.L_x_203:
[----:B------:R-:W-:-:S06]  /*cf30*/  UISETP.NE.AND UP0, UPT, UR39, 0x3, UPT ;  /* 0x000000032700788c */ /* 0x000fcc000bf05270 */
[----:B------:R-:W-:-:S13]  /*cf40*/  PLOP3.LUT P0, PT, PT, PT, UP0, 0x80, 0x0 ;  /* 0x000000000000781c */ /* 0x000fda0003f0f008 */
[----:B------:R-:W-:Y:S05]  /*cf50*/  @!P0 BRA `(.L_x_216) ;  /* 0x0000000000048947 */ /* 0x000fea0003800000 */
[----:B------:R-:W-:Y:S01]  /*cf60*/  BPT.TRAP 0x1 ;  /* 0x000000040000795c */ /* 0x000fe20000300000 */
.L_x_216:
[----:B------:R-:W-:Y:S01]  /*cf70*/  LOP3.LUT R2, R6, 0x1, RZ, 0x3c, !PT ;  /* 0x0000000106027812 */ /* 0x000fe200078e3cff */
[----:B------:R-:W-:Y:S01]  /*cf80*/  IMAD.U32 R4, RZ, RZ, UR44 ;  /* 0x0000002cff047e24 */ /* 0x000fe2000f8e00ff */
[----:B0-----:R-:W-:Y:S01]  /*cf90*/  LEA R3, R7, R16, 0x3 ;  /* 0x0000001007037211 */ /* 0x001fe200078e18ff */
[----:B------:R-:W-:Y:S01]  /*cfa0*/  BSSY B0, `(.L_x_217) ;  /* 0x0000005000007945 */ /* 0x000fe20003800000 */
[----:B------:R-:W-:Y:S02]  /*cfb0*/  SHF.L.U32 R2, R2, 0x1f, RZ ;  /* 0x0000001f02027819 */ /* 0x000fe400000006ff */
[----:B------:R-:W-:Y:S02]  /*cfc0*/  ISETP.NE.AND P1, PT, R4, 0x3, PT ;  /* 0x000000030400780c */ /* 0x000fe40003f25270 */
[----:B------:R-:W0:Y:S02]  /*cfd0*/  SYNCS.PHASECHK.TRANS64.TRYWAIT P0, [R3+URZ+0x13270], R2 ;  /* 0x01327002030075a7 */ /* 0x000e24000800017f */
[----:B0-----:R-:W-:Y:S09]  /*cfe0*/  @!P0 BRA `(.L_x_218) ;  /* 0x00000020008c8947 */ /* 0x001ff20003800000 */
.L_x_281:
[----:B------:R-:W-:Y:S05]  /*cff0*/  BSYNC B0 ;  /* 0x0000000000007941 */ /* 0x000fea0003800000 */
.L_x_217:
[----:B------:R-:W-:Y:S05]  /*d000*/  @!P1 BRA `(.L_x_219) ;  /* 0x0000000000049947 */ /* 0x000fea0003800000 */
[----:B------:R-:W-:Y:S01]  /*d010*/  BPT.TRAP 0x1 ;  /* 0x000000040000795c */ /* 0x000fe20000300000 */
.L_x_219:
[----:B0-----:R-:W-:Y:S01]  /*d020*/  SHF.L.U32 R2, R6, 0x1f, RZ ;  /* 0x0000001f06027819 */ /* 0x001fe200000006ff */
[----:B------:R-:W-:-:S03]  /*d030*/  IMAD R10, R7, 0x2800, RZ ;  /* 0x00002800070a7824 */ /* 0x000fc600078e02ff */
[----:B------:R-:W0:Y:S02]  /*d040*/  SYNCS.PHASECHK.TRANS64.TRYWAIT P0, [R3+URZ+0x13260], R2 ;  /* 0x01326002030075a7 */ /* 0x000e24000800017f */
[----:B0-----:R-:W-:Y:S05]  /*d050*/  @!P0 BRA `(.L_x_220) ;  /* 0x0000002000848947 */ /* 0x001fea0003800000 */
.L_x_282:
[----:B------:R-:W-:Y:S01]  /*d060*/  LOP3.LUT R5, R10, R29, RZ, 0xfc, !PT ;  /* 0x0000001d0a057212 */ /* 0x000fe200078efcff */
[----:B------:R-:W-:Y:S05]  /*d070*/  WARPSYNC.ALL ;  /* 0x0000000000007948 */ /* 0x000fea0003800000 */
[----:B0-----:R-:W-:-:S05]  /*d080*/  IMAD.IADD R2, R16, 0x1, R5 ;  /* 0x0000000110027824 */ /* 0x001fca00078e0205 */
[----:B------:R-:W0:Y:S02]  /*d090*/  LDSM.16.MT88.4 R4, [R2+0x6000] ;  /* 0x006000000204783b */ /* 0x000e240000004200 */
[C-C-:B0-----:R-:W-:Y:S02]  /*d0a0*/  PRMT R8, R4.reuse, 0x6420, R5.reuse ;  /* 0x0000642004087816 */ /* 0x141fe40000000005 */
[----:B------:R-:W-:Y:S02]  /*d0b0*/  PRMT R9, R4, 0x7531, R5 ;  /* 0x0000753104097816 */ /* 0x000fe40000000005 */
[----:B------:R-:W-:Y:S02]  /*d0c0*/  LOP3.LUT R5, R10, R28, RZ, 0xfc, !PT ;  /* 0x0000001c0a057212 */ /* 0x000fe400078efcff */
[C-C-:B------:R-:W-:Y:S02]  /*d0d0*/  PRMT R10, R6.reuse, 0x6420, R7.reuse ;  /* 0x00006420060a7816 */ /* 0x140fe40000000007 */
[----:B------:R-:W-:Y:S01]  /*d0e0*/  PRMT R11, R6, 0x7531, R7 ;  /* 0x00007531060b7816 */ /* 0x000fe20000000007 */
[----:B------:R-:W-:-:S05]  /*d0f0*/  IMAD.IADD R12, R16, 0x1, R5 ;  /* 0x00000001100c7824 */ /* 0x000fca00078e0205 */
[----:B------:R-:W-:Y:S04]  /*d100*/  STSM.16.M88.4 [R12+0x1000], R8 ;  /* 0x001000080c007844 */ /* 0x000fe80000000200 */
[----:B------:R-:W0:Y:S02]  /*d110*/  LDSM.16.MT88.4 R4, [R2+0x6800] ;  /* 0x006800000204783b */ /* 0x000e240000004200 */
[C-C-:B0-----:R-:W-:Y:S02]  /*d120*/  PRMT R8, R4.reuse, 0x6420, R5.reuse ;  /* 0x0000642004087816 */ /* 0x141fe40000000005 */
[----:B------:R-:W-:Y:S02]  /*d130*/  PRMT R9, R4, 0x7531, R5 ;  /* 0x0000753104097816 */ /* 0x000fe40000000005 */
[----:B------:R-:W-:-:S02]  /*d140*/  PRMT R10, R6, 0x6420, R7 ;  /* 0x00006420060a7816 */ /* 0x000fc40000000007 */
[----:B------:R-:W-:-:S05]  /*d150*/  PRMT R11, R6, 0x7531, R7 ;  /* 0x00007531060b7816 */ /* 0x000fca0000000007 */
        /* <DEDUP_REMOVED lines=27> */
.L_x_221:
[----:B------:R-:W2:Y:S01]  /*d310*/  S2R R2, SR_TID.X ;  /* 0x0000000000027919 */ /* 0x000ea20000002100 */
[----:B-1----:R1:W-:Y:S01]  /*d320*/  SYNCS.ARRIVE.TRANS64.A1T0 RZ, [R3+URZ+0x13250], RZ ;  /* 0x013250ff03ff79a7 */ /* 0x0023e2000810003f */
[----:B------:R-:W-:Y:S02]  /*d330*/  IMAD.MOV.U32 R6, RZ, RZ, R19 ;  /* 0x000000ffff067224 */ /* 0x000fe400078e0013 */
[----:B------:R-:W-:Y:S01]  /*d340*/  IMAD.MOV.U32 R7, RZ, RZ, R18 ;  /* 0x000000ffff077224 */ /* 0x000fe200078e0012 */
[----:B--2---:R-:W-:Y:S01]  /*d350*/  LOP3.LUT R2, R2, 0x7f, RZ, 0xc0, !PT ;  /* 0x0000007f02027812 */ /* 0x004fe200078ec0ff */
[----:B------:R-:W-:Y:S03]  /*d360*/  BAR.SYNC.DEFER_BLOCKING 0x2, 0x80 ;  /* 0x0082000000007b1d */ /* 0x000fe60000010000 */
[----:B------:R-:W-:-:S13]  /*d370*/  ISETP.NE.AND P0, PT, R2, RZ, PT ;  /* 0x000000ff0200720c */ /* 0x000fda0003f05270 */
[----:B------:R-:W-:-:S05]  /*d380*/  @!P0 VIADD R2, R3, 0x13280 ;  /* 0x0001328003028836 */ /* 0x000fca0000000000 */
[----:B------:R-:W-:-:S04]  /*d390*/  @!P0 PRMT R2, RZ, 0x654, R2 ;  /* 0x00000654ff028816 */ /* 0x000fc80000000002 */
[----:B------:R1:W-:Y:S01]  /*d3a0*/  @!P0 SYNCS.ARRIVE.TRANS64.RED.A1T0 RZ, [R2+URZ], RZ ;  /* 0x000000ff02ff89a7 */ /* 0x0003e2000810043f */
[C---:B------:R-:W-:Y:S01]  /*d3b0*/  ISETP.GT.AND P0, PT, R0.reuse, RZ, PT ;  /* 0x000000ff0000720c */ /* 0x040fe20003f04270 */
[----:B------:R-:W-:-:S12]  /*d3c0*/  VIADD R0, R0, 0xffffffff ;  /* 0xffffffff00007836 */ /* 0x000fd80000000000 */
[----:B-1----:R-:W-:Y:S05]  /*d3d0*/  @P0 BRA `(.L_x_222) ;  /* 0xfffffff400240947 */ /* 0x002fea000383ffff */
.L_x_202:
[----:B------:R-:W1:Y:S01]  /*d3e0*/  S2R R2, SR_TID.X ;  /* 0x0000000000027919 */ /* 0x000e620000002100 */
[----:B------:R-:W-:Y:S01]  /*d3f0*/  BSSY B0, `(.L_x_223) ;  /* 0x0000010000007945 */ /* 0x000fe20003800000 */
[----:B-1----:R-:W-:-:S04]  /*d400*/  LOP3.LUT R2, R2, 0x7f, RZ, 0xc0, !PT ;  /* 0x0000007f02027812 */ /* 0x002fc800078ec0ff */
[----:B------:R-:W-:-:S13]  /*d410*/  ISETP.NE.AND P0, PT, R2, RZ, PT ;  /* 0x000000ff0200720c */ /* 0x000fda0003f05270 */
[----:B------:R-:W-:Y:S05]  /*d420*/  @P0 BRA `(.L_x_224) ;  /* 0x0000000000300947 */ /* 0x000fea0003800000 */
[----:B------:R-:W1:Y:S01]  /*d430*/  S2R R5, SR_LANEID ;  /* 0x0000000000057919 */ /* 0x000e620000000000 */
[----:B------:R-:W-:Y:S01]  /*d440*/  VOTEU.ANY UR4, UPT, PT ;  /* 0x0000000000047886 */ /* 0x000fe200038e0100 */
[----:B0-----:R-:W0:Y:S01]  /*d450*/  LDC.64 R2, c[0x0][0xc60] ;  /* 0x00031800ff027b82 */ /* 0x001e220000000a00 */
[----:B------:R-:W1:Y:S02]  /*d460*/  FLO.U32 R0, UR4 ;  /* 0x0000000400007d00 */ /* 0x000e6400080e0000 */
[----:B-1----:R-:W-:-:S06]  /*d470*/  ISETP.EQ.U32.AND P1, PT, R0, R5, PT ;  /* 0x000000050000720c */ /* 0x002fcc0003f22070 */
[----:B------:R-:W0:Y:S07]  /*d480*/  POPC R5, UR4 ;  /* 0x0000000400057d09 */ /* 0x000e2e0008000000 */
[----:B0-----:R-:W2:Y:S01]  /*d490*/  @P1 ATOMG.E.ADD.STRONG.GPU PT, R3, desc[UR46][R2.64], R5 ;  /* 0x00000005020319a8 */ /* 0x001ea200081ee1ee */
[----:B------:R-:W0:Y:S02]  /*d4a0*/  S2R R4, SR_LTMASK ;  /* 0x0000000000047919 */ /* 0x000e240000003900 */
[----:B0-----:R-:W-:-:S04]  /*d4b0*/  LOP3.LUT R4, R4, UR4, RZ, 0xc0, !PT ;  /* 0x0000000404047c12 */ /* 0x001fc8000f8ec0ff */
[----:B------:R-:W0:Y:S01]  /*d4c0*/  POPC R7, R4 ;  /* 0x0000000400077309 */ /* 0x000e220000000000 */
[----:B--2---:R-:W0:Y:S02]  /*d4d0*/  SHFL.IDX PT, R0, R3, R0, 0x1f ;  /* 0x00001f0003007589 */ /* 0x004e2400000e0000 */
[----:B0-----:R-:W-:-:S07]  /*d4e0*/  IADD3 R24, R0, UR43, R7 ;  /* 0x0000002b00187c10 */ /* 0x001fce000fffe007 */
.L_x_224:
[----:B------:R-:W-:Y:S05]  /*d4f0*/  BSYNC B0 ;  /* 0x0000000000007941 */ /* 0x000fea0003800000 */
.L_x_223:
[----:B------:R-:W-:-:S06]  /*d500*/  UISETP.NE.AND UP0, UPT, UR39, 0x3, UPT ;  /* 0x000000032700788c */ /* 0x000fcc000bf05270 */
[----:B------:R-:W-:-:S13]  /*d510*/  PLOP3.LUT P1, PT, PT, PT, UP0, 0x80, 0x0 ;  /* 0x000000000000781c */ /* 0x000fda0003f2f008 */
[----:B------:R-:W-:Y:S05]  /*d520*/  @!P1 BRA `(.L_x_225) ;  /* 0x0000000000049947 */ /* 0x000fea0003800000 */
[----:B------:R-:W-:Y:S01]  /*d530*/  BPT.TRAP 0x1 ;  /* 0x000000040000795c */ /* 0x000fe20000300000 */
.L_x_225:
[----:B0-----:R-:W-:Y:S01]  /*d540*/  LOP3.LUT R3, R19, 0x1, RZ, 0x3c, !PT ;  /* 0x0000000113037812 */ /* 0x001fe200078e3cff */
[----:B------:R-:W-:Y:S01]  /*d550*/  IMAD.U32 R0, RZ, RZ, UR44 ;  /* 0x0000002cff007e24 */ /* 0x000fe2000f8e00ff */
[----:B------:R-:W-:Y:S01]  /*d560*/  LEA R2, R18, R16, 0x3 ;  /* 0x0000001012027211 */ /* 0x000fe200078e18ff */
[----:B------:R-:W-:Y:S01]  /*d570*/  BSSY B0, `(.L_x_226) ;  /* 0x0000005000007945 */ /* 0x000fe20003800000 */
[----:B------:R-:W-:Y:S02]  /*d580*/  SHF.L.U32 R3, R3, 0x1f, RZ ;  /* 0x0000001f03037819 */ /* 0x000fe400000006ff */
[----:B------:R-:W-:Y:S02]  /*d590*/  ISETP.NE.AND P2, PT, R0, 0x3, PT ;  /* 0x000000030000780c */ /* 0x000fe40003f45270 */
[----:B------:R-:W0:Y:S02]  /*d5a0*/  SYNCS.PHASECHK.TRANS64.TRYWAIT P1, [R2+URZ+0x13270], R3 ;  /* 0x01327003020075a7 */ /* 0x000e24000802017f */
[----:B0-----:R-:W-:Y:S09]  /*d5b0*/  @!P1 BRA `(.L_x_227) ;  /* 0x0000001c00409947 */ /* 0x001ff20003800000 */
.L_x_283:
[----:B------:R-:W-:Y:S05]  /*d5c0*/  BSYNC B0 ;  /* 0x0000000000007941 */ /* 0x000fea0003800000 */
.L_x_226:
[----:B------:R-:W-:Y:S05]  /*d5d0*/  @!P2 BRA `(.L_x_228) ;  /* 0x000000000004a947 */ /* 0x000fea0003800000 */
[----:B------:R-:W-:Y:S01]  /*d5e0*/  BPT.TRAP 0x1 ;  /* 0x000000040000795c */ /* 0x000fe20000300000 */
.L_x_228:
[----:B------:R-:W-:Y:S01]  /*d5f0*/  SHF.L.U32 R5, R19, 0x1f, RZ ;  /* 0x0000001f13057819 */ /* 0x000fe200000006ff */
[----:B0-----:R-:W-:-:S03]  /*d600*/  IMAD R3, R18, 0x2800, RZ ;  /* 0x0000280012037824 */ /* 0x001fc600078e02ff */
[----:B------:R-:W0:Y:S02]  /*d610*/  SYNCS.PHASECHK.TRANS64.TRYWAIT P1, [R2+URZ+0x13260], R5 ;  /* 0x01326005020075a7 */ /* 0x000e24000802017f */
[----:B0-----:R-:W-:Y:S05]  /*d620*/  @!P1 BRA `(.L_x_229) ;  /* 0x0000001c00389947 */ /* 0x001fea0003800000 */
.L_x_284:
[C---:B0-----:R-:W-:Y:S01]  /*d630*/  LOP3.LUT R5, R3.reuse, R29, RZ, 0xfc, !PT ;  /* 0x0000001d03057212 */ /* 0x041fe200078efcff */
[----:B------:R-:W-:Y:S05]  /*d640*/  WARPSYNC.ALL ;  /* 0x0000000000007948 */ /* 0x000fea0003800000 */
[----:B------:R-:W-:Y:S01]  /*d650*/  IMAD.IADD R0, R16, 0x1, R5 ;  /* 0x0000000110007824 */ /* 0x000fe200078e0205 */
[----:B------:R-:W-:-:S04]  /*d660*/  LOP3.LUT R3, R3, R28, RZ, 0xfc, !PT ;  /* 0x0000001c03037212 */ /* 0x000fc800078efcff */
[----:B------:R-:W0:Y:S01]  /*d670*/  LDSM.16.MT88.4 R4, [R0+0x6000] ;  /* 0x006000000004783b */ /* 0x000e220000004200 */
[----:B------:R-:W-:Y:S01]  /*d680*/  IMAD.IADD R3, R16, 0x1, R3 ;  /* 0x0000000110037824 */ /* 0x000fe200078e0203 */
[C-C-:B0-----:R-:W-:Y:S02]  /*d690*/  PRMT R8, R4.reuse, 0x6420, R5.reuse ;  /* 0x0000642004087816 */ /* 0x141fe40000000005 */
[----:B------:R-:W-:Y:S02]  /*d6a0*/  PRMT R9, R4, 0x7531, R5 ;  /* 0x0000753104097816 */ /* 0x000fe40000000005 */
[C-C-:B------:R-:W-:Y:S02]  /*d6b0*/  PRMT R10, R6.reuse, 0x6420, R7.reuse ;  /* 0x00006420060a7816 */ /* 0x140fe40000000007 */
        /* <DEDUP_REMOVED lines=34> */
.L_x_230:
[----:B-1----:R-:W-:Y:S01]  /*d8e0*/  SYNCS.ARRIVE.TRANS64.A1T0 RZ, [R2+URZ+0x13250], RZ ;  /* 0x013250ff02ff79a7 */ /* 0x002fe2000810003f */
[----:B------:R-:W-:Y:S02]  /*d8f0*/  @!P0 VIADD R0, R2, 0x13280 ;  /* 0x0001328002008836 */ /* 0x000fe40000000000 */
[----:B------:R-:W-:-:S03]  /*d900*/  VIADD R18, R18, 0x1 ;  /* 0x0000000112127836 */ /* 0x000fc60000000000 */
[----:B------:R-:W-:Y:S01]  /*d910*/  @!P0 PRMT R0, RZ, 0x654, R0 ;  /* 0x00000654ff008816 */ /* 0x000fe20000000000 */
[----:B------:R-:W-:Y:S06]  /*d920*/  BAR.SYNC.DEFER_BLOCKING 0x2, 0x80 ;  /* 0x0082000000007b1d */ /* 0x000fec0000010000 */
[----:B------:R1:W-:Y:S01]  /*d930*/  @!P0 SYNCS.ARRIVE.TRANS64.RED.A1T0 RZ, [R0+URZ], RZ ;  /* 0x000000ff00ff89a7 */ /* 0x0003e2000810043f */
[----:B------:R-:W-:-:S04]  /*d940*/  ISETP.NE.AND P0, PT, R18, 0x2, PT ;  /* 0x000000021200780c */ /* 0x000fc80003f05270 */
[----:B------:R-:W-:Y:S02]  /*d950*/  SEL R18, R18, RZ, P0 ;  /* 0x000000ff12127207 */ /* 0x000fe40000000000 */
[----:B-1----:R-:W-:-:S04]  /*d960*/  SEL R0, RZ, 0x1, P0 ;  /* 0x00000001ff007807 */ /* 0x002fc80000000000 */
[----:B------:R-:W-:-:S07]  /*d970*/  LOP3.LUT R19, R19, R0, RZ, 0x3c, !PT ;  /* 0x0000000013137212 */ /* 0x000fce00078e3cff */
.L_x_179:
[----:B------:R-:W-:Y:S05]  /*d980*/  BSYNC B7 ;  /* 0x0000000000077941 */ /* 0x000fea0003800000 */
.L_x_177:
[----:B------:R-:W-:-:S13]  /*d990*/  LOP3.LUT P0, RZ, R23, 0x2, RZ, 0xc0, !PT ;  /* 0x0000000217ff7812 */ /* 0x000fda000780c0ff */
[----:B------:R-:W-:Y:S05]  /*d9a0*/  @!P0 BRA `(.L_x_231) ;  /* 0x0000000000288947 */ /* 0x000fea0003800000 */
[----:B------:R-:W2:Y:S08]  /*d9b0*/  S2UR UR5, SR_CgaCtaId ;  /* 0x00000000000579c3 */ /* 0x000eb00000008800 */
[----:B------:R-:W-:Y:S06]  /*d9c0*/  BAR.SYNC.DEFER_BLOCKING 0x5, 0x200 ;  /* 0x0148000000007b1d */ /* 0x000fec0000010000 */
[----:B------:R-:W-:-:S02]  /*d9d0*/  UMOV UR4, 0x400 ;  /* 0x0000040000047882 */ /* 0x000fc40000000000 */
[----:B--2---:R-:W-:-:S06]  /*d9e0*/  ULEA UR4, UR5, UR4, 0x18 ;  /* 0x0000000405047291 */ /* 0x004fcc000f8ec03f */
[----:B------:R-:W-:-:S05]  /*d9f0*/  IMAD.U32 R16, RZ, RZ, UR4 ;  /* 0x00000004ff107e24 */ /* 0x000fca000f8e00ff */
[----:B------:R-:W2:Y:S02]  /*da00*/  LDS.128 R24, [R16+0x132d0] ;  /* 0x0132d00010187984 */ /* 0x000ea40000000c00 */
[----:B--2---:R-:W-:Y:S02]  /*da10*/  R2UR UR45, R27 ;  /* 0x000000001b2d72ca */ /* 0x004fe400000e0000 */
[----:B------:R-:W-:Y:S01]  /*da20*/  R2UR UR36, R26 ;  /* 0x000000001a2472ca */ /* 0x000fe200000e0000 */
[----:B------:R-:W-:Y:S06]  /*da30*/  BAR.ARV 0x4, 0x200 ;  /* 0x0108000000007b1d */ /* 0x000fec0000002000 */
[----:B------:R-:W-:Y:S08]  /*da40*/  BRA `(.L_x_232) ;  /* 0x0000000800247947 */ /* 0x000ff00003800000 */
.L_x_231:
[----:B------:R-:W0:Y:S01]  /*da50*/  S2R R0, SR_TID.X ;  /* 0x0000000000007919 */ /* 0x000e220000002100 */
[----:B------:R-:W-:Y:S01]  /*da60*/  ULDC UR4, c[0x0][0xc3c] ;  /* 0x00030f0000047ab9 */ /* 0x000fe20000000800 */
[----:B0-----:R-:W-:Y:S02]  /*da70*/  LOP3.LUT R8, R0, 0x1f, RZ, 0xc0, !PT ;  /* 0x0000001f00087812 */ /* 0x001fe400078ec0ff */
[----:B------:R-:W-:Y:S02]  /*da80*/  MOV R0, RZ ;  /* 0x000000ff00007202 */ /* 0x000fe40000000f00 */
[C---:B------:R-:W-:Y:S01]  /*da90*/  ISETP.NE.AND P0, PT, R8.reuse, 0x1f, PT ;  /* 0x0000001f0800780c */ /* 0x040fe20003f05270 */
[----:B-1----:R-:W-:-:S05]  /*daa0*/  VIADD R5, R8, UR45 ;  /* 0x0000002d08057c36 */ /* 0x002fca0008000000 */
[----:B------:R-:W-:Y:S01]  /*dab0*/  ISETP.GE.OR P1, PT, R5, UR4, !P0 ;  /* 0x0000000405007c0c */ /* 0x000fe2000c726670 */
[----:B------:R-:W-:-:S12]  /*dac0*/  ULDC UR4, c[0x0][0xc3c] ;  /* 0x00030f0000047ab9 */ /* 0x000fd80000000800 */
[----:B------:R-:W0:Y:S02]  /*dad0*/  @!P1 LDC.64 R2, c[0x0][0xc80] ;  /* 0x00032000ff029b82 */ /* 0x000e240000000a00 */
[----:B0-----:R-:W-:-:S05]  /*dae0*/  @!P1 IMAD.WIDE R2, R5, 0x4, R2 ;  /* 0x0000000405029825 */ /* 0x001fca00078e0202 */
[----:B------:R-:W2:Y:S01]  /*daf0*/  @!P1 LDG.E R0, desc[UR46][R2.64] ;  /* 0x0000002e02009981 */ /* 0x000ea2000c1e1900 */
[C---:B------:R-:W-:Y:S02]  /*db00*/  ISETP.NE.AND P1, PT, R8.reuse, RZ, PT ;  /* 0x000000ff0800720c */ /* 0x040fe40003f25270 */
[C---:B------:R-:W-:Y:S02]  /*db10*/  ISETP.GE.U32.AND P2, PT, R8.reuse, 0x2, PT ;  /* 0x000000020800780c */ /* 0x040fe40003f46070 */
        /* <DEDUP_REMOVED lines=8> */
[----:B------:R-:W-:Y:S02]  /*dba0*/  IMAD.IADD R4, R5, 0x1, R4 ;  /* 0x0000000105047824 */ /* 0x000fe400078e0204 */
[----:B------:R-:W-:Y:S04]  /*dbb0*/  SHFL.IDX PT, R5, R24, RZ, 0x1f ;  /* 0x00001fff18057589 */ /* 0x000fe800000e0000 */
[----:B------:R-:W0:Y:S02]  /*dbc0*/  SHFL.UP PT, R6, R4, 0x4, RZ ;  /* 0x0480000004067989 */ /* 0x000e2400000e00ff */
[----:B0-----:R-:W-:-:S05]  /*dbd0*/  SEL R3, R6, RZ, P3 ;  /* 0x000000ff06037207 */ /* 0x001fca0001800000 */
[----:B------:R-:W-:Y:S02]  /*dbe0*/  IMAD.IADD R6, R4, 0x1, R3 ;  /* 0x0000000104067824 */ /* 0x000fe400078e0203 */
[----:B------:R-:W-:Y:S04]  /*dbf0*/  SHFL.IDX PT, R4, R24, 0x1, 0x1f ;  /* 0x00201f0018047f89 */ /* 0x000fe800000e0000 */
        /* <DEDUP_REMOVED lines=11> */
[----:B------:R-:W-:Y:S05]  /*dcb0*/  @P6 BRA `(.L_x_233) ;  /* 0x0000000000906947 */ /* 0x000fea0003800000 */
.L_x_237:
[----:B------:R-:W-:-:S04]  /*dcc0*/  UIADD3 UR45, UR45, 0x1f, URZ ;  /* 0x0000001f2d2d7890 */ /* 0x000fc8000fffe03f */
[----:B------:R-:W-:-:S06]  /*dcd0*/  UISETP.GE.AND UP0, UPT, UR45, UR4, UPT ;  /* 0x000000042d00728c */ /* 0x000fcc000bf06270 */
[----:B------:R-:W-:-:S13]  /*dce0*/  PLOP3.LUT P6, PT, PT, PT, UP0, 0x40, 0x0 ;  /* 0x000000000000781c */ /* 0x000fda0003fce808 */
[----:B------:R-:W-:Y:S05]  /*dcf0*/  @!P6 BRA `(.L_x_234) ;  /* 0x000000040034e947 */ /* 0x000fea0003800000 */
[----:B------:R-:W0:Y:S01]  /*dd00*/  S2R R0, SR_TID.X ;  /* 0x0000000000007919 */ /* 0x000e220000002100 */
[----:B------:R-:W-:Y:S01]  /*dd10*/  BSSY B0, `(.L_x_235) ;  /* 0x0000009000007945 */ /* 0x000fe20003800000 */
[----:B0-----:R-:W-:-:S05]  /*dd20*/  LOP3.LUT R0, R0, 0x1f, RZ, 0xc0, !PT ;  /* 0x0000001f00007812 */ /* 0x001fca00078ec0ff */
[----:B------:R-:W-:Y:S01]  /*dd30*/  VIADD R7, R0, UR45 ;  /* 0x0000002d00077c36 */ /* 0x000fe20008000000 */
[----:B------:R-:W-:-:S04]  /*dd40*/  MOV R0, RZ ;  /* 0x000000ff00007202 */ /* 0x000fc80000000f00 */
[----:B------:R-:W-:-:S13]  /*dd50*/  ISETP.GE.OR P6, PT, R7, UR4, !P0 ;  /* 0x0000000407007c0c */ /* 0x000fda000c7c6670 */
[----:B------:R-:W-:Y:S05]  /*dd60*/  @P6 BRA `(.L_x_236) ;  /* 0x00000000000c6947 */ /* 0x000fea0003800000 */
[----:B------:R-:W0:Y:S02]  /*dd70*/  LDC.64 R2, c[0x0][0xc80] ;  /* 0x00032000ff027b82 */ /* 0x000e240000000a00 */
[----:B0-----:R-:W-:-:S05]  /*dd80*/  IMAD.WIDE R2, R7, 0x4, R2 ;  /* 0x0000000407027825 */ /* 0x001fca00078e0202 */
[----:B------:R0:W5:Y:S02]  /*dd90*/  LDG.E R0, desc[UR46][R2.64] ;  /* 0x0000002e02007981 */ /* 0x000164000c1e1900 */
.L_x_236:
[----:B------:R-:W-:Y:S05]  /*dda0*/  BSYNC B0 ;  /* 0x0000000000007941 */ /* 0x000fea0003800000 */
.L_x_235:
[----:B0----5:R-:W0:Y:S02]  /*ddb0*/  SHFL.UP PT, R2, R0, 0x1, RZ ;  /* 0x0420000000027989 */ /* 0x021e2400000e00ff */
        /* <DEDUP_REMOVED lines=12> */
[----:B0-----:R-:W-:Y:S02]  /*de80*/  SEL R9, R2, RZ, P5 ;  /* 0x000000ff02097207 */ /* 0x001fe40002800000 */
[----:B------:R-:W0:Y:S03]  /*de90*/  LDC R2, c[0x0][0xc38] ;  /* 0x00030e00ff027b82 */ /* 0x000e260000000800 */
[----:B------:R-:W-:-:S05]  /*dea0*/  IMAD.IADD R3, R8, 0x1, R9 ;  /* 0x0000000108037824 */ /* 0x000fca00078e0209 */
[----:B------:R-:W0:Y:S02]  /*deb0*/  SHFL.IDX PT, R9, R3, 0x1f, 0x1f ;  /* 0x03e01f0003097f89 */ /* 0x000e2400000e0000 */
[----:B0-----:R-:W-:-:S04]  /*dec0*/  IMAD R9, R9, R2, RZ ;  /* 0x0000000209097224 */ /* 0x001fc800078e02ff */
[----:B------:R-:W-:-:S05]  /*ded0*/  IMAD.IADD R4, R9, 0x1, R4 ;  /* 0x0000000109047824 */ /* 0x000fca00078e0204 */
[----:B------:R-:W-:-:S13]  /*dee0*/  ISETP.GT.AND P6, PT, R4, R5, PT ;  /* 0x000000050400720c */ /* 0x000fda0003fc4270 */
[----:B------:R-:W-:Y:S05]  /*def0*/  @!P6 BRA `(.L_x_237) ;  /* 0xfffffffc0070e947 */ /* 0x000fea000383ffff */
.L_x_233:
[----:B------:R-:W-:Y:S02]  /*df00*/  IMAD.IADD R7, R4, 0x1, -R9 ;  /* 0x0000000104077824 */ /* 0x000fe400078e0a09 */
[----:B------:R-:W-:Y:S02]  /*df10*/  IMAD.MOV.U32 R24, RZ, RZ, RZ ;  /* 0x000000ffff187224 */ /* 0x000fe400078e00ff */
[----:B------:R-:W-:-:S05]  /*df20*/  IMAD R4, R3, R2, R7 ;  /* 0x0000000203047224 */ /* 0x000fca00078e0207 */
[----:B------:R-:W-:-:S13]  /*df30*/  ISETP.GT.AND P0, PT, R4, R5, PT ;  /* 0x000000050400720c */ /* 0x000fda0003f04270 */
[----:B------:R-:W-:Y:S02]  /*df40*/  VOTEU.ANY UR5, UPT, !P0 ;  /* 0x0000000000057886 */ /* 0x000fe400040e0100 */
[----:B------:R-:W-:Y:S02]  /*df50*/  UPOPC UR4, UR5 ;  /* 0x00000005000472bf */ /* 0x000fe40008000000 */
[----:B------:R-:W-:-:S04]  /*df60*/  ISETP.NE.AND P0, PT, RZ, UR5, PT ;  /* 0x00000005ff007c0c */ /* 0x000fc8000bf05270 */
[----:B------:R-:W-:-:S05]  /*df70*/  MOV R11, UR4 ;  /* 0x00000004000b7c02 */ /* 0x000fca0008000f00 */
[----:B------:R-:W0:Y:S02]  /*df80*/  SHFL.IDX PT, R0, R0, R11, 0x1f ;  /* 0x00001f0b00007589 */ /* 0x000e2400000e0000 */
[----:B0-----:R-:W-:-:S04]  /*df90*/  IABS R4, R0 ;  /* 0x0000000000047213 */ /* 0x001fc80000000000 */
[----:B------:R-:W0:Y:S08]  /*dfa0*/  I2F.RP R6, R4 ;  /* 0x0000000400067306 */ /* 0x000e300000209400 */
[----:B0-----:R-:W0:Y:S02]  /*dfb0*/  MUFU.RCP R6, R6 ;  /* 0x0000000600067308 */ /* 0x001e240000001000 */
[----:B0-----:R-:W-:-:S06]  /*dfc0*/  VIADD R8, R6, 0xffffffe ;  /* 0x0ffffffe06087836 */ /* 0x001fcc0000000000 */
[----:B------:R0:W1:Y:S01]  /*dfd0*/  F2I.FTZ.U32.TRUNC.NTZ R9, R8 ;  /* 0x0000000800097305 */ /* 0x000062000021f000 */
[----:B------:R-:W-:Y:S05]  /*dfe0*/  @!P0 BRA `(.L_x_238) ;  /* 0x00000000000c8947 */ /* 0x000fea0003800000 */
[----:B------:R-:W-:-:S06]  /*dff0*/  UIADD3 UR5, UR4, -0x1, URZ ;  /* 0xffffffff04057890 */ /* 0x000fcc000fffe03f */
[----:B------:R-:W-:-:S06]  /*e000*/  IMAD.U32 R24, RZ, RZ, UR5 ;  /* 0x00000005ff187e24 */ /* 0x000fcc000f8e00ff */
[----:B------:R2:W3:Y:S02]  /*e010*/  SHFL.IDX PT, R24, R3, R24, 0x1f ;  /* 0x00001f1803187589 */ /* 0x0004e400000e0000 */
.L_x_238:
[----:B-12---:R-:W-:Y:S01]  /*e020*/  IMAD.MOV R3, RZ, RZ, -R9 ;  /* 0x000000ffff037224 */ /* 0x006fe200078e0a09 */
[----:B------:R-:W-:Y:S01]  /*e030*/  UIADD3 UR45, UR4, UR45, URZ ;  /* 0x0000002d042d7290 */ /* 0x000fe2000fffe03f */
[----:B---3--:R-:W-:Y:S02]  /*e040*/  IMAD R24, R24, R2, R7 ;  /* 0x0000000218187224 */ /* 0x008fe400078e0207 */
[----:B------:R-:W-:Y:S02]  /*e050*/  IMAD R6, R3, R4, RZ ;  /* 0x0000000403067224 */ /* 0x000fe400078e02ff */
[----:B------:R-:W-:Y:S02]  /*e060*/  IMAD.MOV.U32 R2, RZ, RZ, RZ ;  /* 0x000000ffff027224 */ /* 0x000fe400078e00ff */
[----:B------:R-:W-:Y:S02]  /*e070*/  IMAD.MOV.U32 R3, RZ, RZ, R9 ;  /* 0x000000ffff037224 */ /* 0x000fe400078e0009 */
[----:B------:R-:W-:-:S02]  /*e080*/  IMAD.IADD R25, R5, 0x1, -R24 ;  /* 0x0000000105197824 */ /* 0x000fc400078e0a18 */
[----:B------:R-:W-:Y:S01]  /*e090*/  IMAD.HI.U32 R9, R9, R6, R2 ;  /* 0x0000000609097227 */ /* 0x000fe200078e0002 */
[----:B------:R-:W-:Y:S02]  /*e0a0*/  IABS R3, R0 ;  /* 0x0000000000037213 */ /* 0x000fe40000000000 */
[----:B------:R-:W-:Y:S02]  /*e0b0*/  IABS R2, R25 ;  /* 0x0000001900027213 */ /* 0x000fe40000000000 */
[----:B------:R-:W-:-:S03]  /*e0c0*/  IADD3 R3, RZ, -R3, RZ ;  /* 0x80000003ff037210 */ /* 0x000fc60007ffe0ff */
[----:B------:R-:W-:-:S04]  /*e0d0*/  IMAD.HI.U32 R9, R9, R2, RZ ;  /* 0x0000000209097227 */ /* 0x000fc800078e00ff */
[----:B------:R-:W-:Y:S01]  /*e0e0*/  IMAD R3, R9, R3, R2 ;  /* 0x0000000309037224 */ /* 0x000fe200078e0202 */
[----:B------:R-:W-:-:S04]  /*e0f0*/  LOP3.LUT R2, R25, R0, RZ, 0x3c, !PT ;  /* 0x0000000019027212 */ /* 0x000fc800078e3cff */
[----:B------:R-:W-:Y:S02]  /*e100*/  ISETP.GT.U32.AND P1, PT, R4, R3, PT ;  /* 0x000000030400720c */ /* 0x000fe40003f24070 */
[----:B------:R-:W-:-:S11]  /*e110*/  ISETP.GE.AND P2, PT, R2, RZ, PT ;  /* 0x000000ff0200720c */ /* 0x000fd60003f46270 */
[----:B------:R-:W-:Y:S02]  /*e120*/  @!P1 IMAD.IADD R3, R3, 0x1, -R4 ;  /* 0x0000000103039824 */ /* 0x000fe400078e0a04 */
[----:B------:R-:W-:Y:S01]  /*e130*/  @!P1 VIADD R9, R9, 0x1 ;  /* 0x0000000109099836 */ /* 0x000fe20000000000 */
[----:B------:R-:W-:Y:S02]  /*e140*/  ISETP.NE.AND P1, PT, R0, RZ, PT ;  /* 0x000000ff0000720c */ /* 0x000fe40003f25270 */
[----:B------:R-:W-:-:S13]  /*e150*/  ISETP.GE.U32.AND P0, PT, R3, R4, PT ;  /* 0x000000040300720c */ /* 0x000fda0003f06070 */
[----:B------:R-:W-:-:S04]  /*e160*/  @P0 VIADD R9, R9, 0x1 ;  /* 0x0000000109090836 */ /* 0x000fc80000000000 */
[----:B------:R-:W-:Y:S01]  /*e170*/  @!P2 IMAD.MOV R9, RZ, RZ, -R9 ;  /* 0x000000ffff09a224 */ /* 0x000fe200078e0a09 */
[----:B------:R-:W-:-:S04]  /*e180*/  @!P1 LOP3.LUT R9, RZ, R0, RZ, 0x33, !PT ;  /* 0x00000000ff099212 */ /* 0x000fc800078e33ff */
[----:B------:R-:W-:Y:S01]  /*e190*/  R2UR UR36, R9 ;  /* 0x00000000092472ca */ /* 0x000fe200000e0000 */
[----:B------:R-:W-:-:S04]  /*e1a0*/  IMAD.MOV R9, RZ, RZ, -R9 ;  /* 0x000000ffff097224 */ /* 0x000fc800078e0a09 */
[----:B------:R-:W-:Y:S01]  /*e1b0*/  IMAD R25, R0, R9, R25 ;  /* 0x0000000900197224 */ /* 0x000fe200078e0219 */
[----:B------:R-:W-:Y:S09]  /*e1c0*/  BRA `(.L_x_239) ;  /* 0x0000000000107947 */ /* 0x000ff20003800000 */
.L_x_234:
[----:B------:R-:W-:Y:S01]  /*e1d0*/  IMAD.MOV.U32 R24, RZ, RZ, R5 ;  /* 0x000000ffff187224 */ /* 0x000fe200078e0005 */
[----:B------:R-:W-:Y:S01]  /*e1e0*/  ULDC UR45, c[0x0][0xc3c] ;  /* 0x00030f00002d7ab9 */ /* 0x000fe20000000800 */
[----:B------:R-:W-:Y:S01]  /*e1f0*/  IMAD.MOV.U32 R25, RZ, RZ, RZ ;  /* 0x000000ffff197224 */ /* 0x000fe200078e00ff */
[----:B------:R-:W-:-:S06]  /*e200*/  UMOV UR36, URZ ;  /* 0x0000003f00247c82 */ /* 0x000fcc0008000000 */
.L_x_239:
[----:B------:R-:W1:Y:S01]  /*e210*/  S2R R0, SR_TID.X ;  /* 0x0000000000007919 */ /* 0x000e620000002100 */
[----:B------:R-:W-:Y:S01]  /*e220*/  MOV R6, UR36 ;  /* 0x0000002400067c02 */ /* 0x000fe20008000f00 */
[----:B------:R-:W-:Y:S01]  /*e230*/  IMAD.U32 R7, RZ, RZ, UR45 ;  /* 0x0000002dff077e24 */ /* 0x000fe2000f8e00ff */
[----:B------:R-:W-:Y:S01]  /*e240*/  BAR.SYNC.DEFER_BLOCKING 0x4, 0x200 ;  /* 0x0108000000007b1d */ /* 0x000fe20000010000 */
[----:B------:R-:W-:Y:S02]  /*e250*/  IMAD.MOV.U32 R4, RZ, RZ, R24 ;  /* 0x000000ffff047224 */ /* 0x000fe400078e0018 */
[----:B------:R-:W-:Y:S01]  /*e260*/  IMAD.MOV.U32 R5, RZ, RZ, R25 ;  /* 0x000000ffff057224 */ /* 0x000fe200078e0019 */
[----:B-1----:R-:W-:-:S04]  /*e270*/  LOP3.LUT R0, R0, 0x1f, RZ, 0xc0, !PT ;  /* 0x0000001f00007812 */ /* 0x002fc800078ec0ff */
[----:B------:R-:W-:-:S13]  /*e280*/  ISETP.NE.AND P0, PT, R0, RZ, PT ;  /* 0x000000ff0000720c */ /* 0x000fda0003f05270 */
[----:B------:R-:W1:Y:S01]  /*e290*/  @!P0 S2R R3, SR_CgaCtaId ;  /* 0x0000000000038919 */ /* 0x000e620000008800 */
[----:B------:R-:W-:-:S04]  /*e2a0*/  @!P0 MOV R0, 0x400 ;  /* 0x0000040000008802 */ /* 0x000fc80000000f00 */
[----:B-1----:R-:W-:-:S05]  /*e2b0*/  @!P0 LEA R16, R3, R0, 0x18 ;  /* 0x0000000003108211 */ /* 0x002fca00078ec0ff */
[----:B------:R2:W-:Y:S01]  /*e2c0*/  @!P0 STS.128 [R16+0x132d0], R4 ;  /* 0x0132d00410008388 */ /* 0x0005e20000000c00 */
[----:B------:R-:W-:Y:S06]  /*e2d0*/  BAR.ARV 0x5, 0x200 ;  /* 0x0148000000007b1d */ /* 0x000fec0000002000 */
.L_x_232:
[----:B------:R-:W-:Y:S02]  /*e2e0*/  ULDC UR4, c[0x0][0xc3c] ;  /* 0x00030f0000047ab9 */ /* 0x000fe40000000800 */
[----:B------:R-:W-:-:S06]  /*e2f0*/  UISETP.GE.AND UP0, UPT, UR45, UR4, UPT ;  /* 0x000000042d00728c */ /* 0x000fcc000bf06270 */
[----:B------:R-:W-:-:S13]  /*e300*/  PLOP3.LUT P0, PT, PT, PT, UP0, 0x80, 0x0 ;  /* 0x000000000000781c */ /* 0x000fda0003f0f008 */
[----:B------:R-:W-:Y:S05]  /*e310*/  @!P0 BRA `(.L_x_240) ;  /* 0xffffffc400c48947 */ /* 0x000fea000383ffff */
.L_x_173:
[----:B0-----:R-:W3:Y:S01]  /*e320*/  LDL.LU R0, [R1+0x4] ;  /* 0x0000040001007983 */ /* 0x001ee20000300800 */
[----:B------:R-:W-:Y:S01]  /*e330*/  BSSY B0, `(.L_x_241) ;  /* 0x000000b000007945 */ /* 0x000fe20003800000 */
[----:B-12---:R-:W0:Y:S01]  /*e340*/  S2R R5, SR_CgaCtaId ;  /* 0x0000000000057919 */ /* 0x006e220000008800 */
[----:B---3--:R-:W-:-:S05]  /*e350*/  VIADD R0, R0, 0x1 ;  /* 0x0000000100007836 */ /* 0x008fca0000000000 */
[----:B------:R-:W-:-:S04]  /*e360*/  LEA.HI R2, R0, R0, RZ, 0x1 ;  /* 0x0000000000027211 */ /* 0x000fc800078f08ff */
[----:B------:R-:W-:Y:S02]  /*e370*/  LOP3.LUT R3, R2, 0xfffffffe, RZ, 0xc0, !PT ;  /* 0xfffffffe02037812 */ /* 0x000fe400078ec0ff */
[----:B------:R-:W-:-:S03]  /*e380*/  MOV R2, 0x400 ;  /* 0x0000040000027802 */ /* 0x000fc60000000f00 */
[----:B------:R-:W-:Y:S01]  /*e390*/  IMAD.IADD R0, R0, 0x1, -R3 ;  /* 0x0000000100007824 */ /* 0x000fe200078e0a03 */
[----:B0-----:R-:W-:-:S04]  /*e3a0*/  LEA R7, R5, R2, 0x18 ;  /* 0x0000000205077211 */ /* 0x001fc800078ec0ff */
[----:B------:R-:W-:-:S04]  /*e3b0*/  SHF.L.U32 R0, R0, 0x1f, RZ ;  /* 0x0000001f00007819 */ /* 0x000fc800000006ff */
[----:B------:R-:W0:Y:S02]  /*e3c0*/  SYNCS.PHASECHK.TRANS64.TRYWAIT P0, [R7+URZ+0x13220], R0 ;  /* 0x01322000070075a7 */ /* 0x000e24000800017f */
[----:B0-----:R-:W-:Y:S05]  /*e3d0*/  @!P0 BRA `(.L_x_242) ;  /* 0x0000000c00e08947 */ /* 0x001fea0003800000 */
.L_x_285:
[----:B------:R-:W-:Y:S05]  /*e3e0*/  BSYNC B0 ;  /* 0x0000000000007941 */ /* 0x000fea0003800000 */
.L_x_241:
[----:B------:R-:W-:-:S03]  /*e3f0*/  UMOV UR4, 0xffffffff ;  /* 0xffffffff00047882 */ /* 0x000fc60000000000 */
[----:B------:R-:W-:Y:S05]  /*e400*/  BRA.DIV UR4, `(.L_x_243) ;  /* 0x0000000e04e87947 */ /* 0x000fea000b800000 */
[----:B0-----:R-:W0:Y:S02]  /*e410*/  S2R R0, SR_TID.X ;  /* 0x0000000000007919 */ /* 0x001e240000002100 */
[----:B0-----:R-:W-:-:S04]  /*e420*/  SHF.R.U32.HI R0, RZ, 0x5, R0 ;  /* 0x00000005ff007819 */ /* 0x001fc80000011600 */
[----:B------:R-:W-:-:S05]  /*e430*/  LOP3.LUT R0, R0, 0x3, RZ, 0xc0, !PT ;  /* 0x0000000300007812 */ /* 0x000fca00078ec0ff */
[----:B------:R0:W1:Y:S02]  /*e440*/  SHFL.IDX PT, R14, R0, RZ, 0x1f ;  /* 0x00001fff000e7589 */ /* 0x00006400000e0000 */
.L_x_288:
[----:B-1----:R-:W-:Y:S01]  /*e450*/  ISETP.NE.AND P0, PT, R14, RZ, PT ;  /* 0x000000ff0e00720c */ /* 0x002fe20003f05270 */
[----:B------:R-:W-:-:S12]  /*e460*/  BSSY B0, `(.L_x_244) ;  /* 0x000002b000007945 */ /* 0x000fd80003800000 */
[----:B------:R-:W-:Y:S05]  /*e470*/  @P0 BRA `(.L_x_245) ;  /* 0x0000000000a40947 */ /* 0x000fea0003800000 */
[----:B------:R-:W-:-:S03]  /*e480*/  UMOV UR4, 0xffffffff ;  /* 0xffffffff00047882 */ /* 0x000fc60000000000 */
[----:B------:R-:W-:Y:S05]  /*e490*/  BRA.DIV UR4, `(.L_x_246) ;  /* 0x0000000e04f87947 */ /* 0x000fea000b800000 */
[----:B------:R-:W-:-:S13]  /*e4a0*/  ELECT P6, URZ, PT ;  /* 0x00000000003f782f */ /* 0x000fda00038c0000 */
.L_x_291:
[----:B------:R-:W-:Y:S05]  /*e4b0*/  @!P6 BRA `(.L_x_245) ;  /* 0x000000000094e947 */ /* 0x000fea0003800000 */
[----:B------:R-:W-:-:S06]  /*e4c0*/  ULOP3.LUT UR4, UR38, 0x2, URZ, 0xfc, !UPT ;  /* 0x0000000226047892 */ /* 0x000fcc000f8efc3f */
[----:B0-----:R-:W-:-:S05]  /*e4d0*/  IMAD.U32 R0, RZ, RZ, UR4 ;  /* 0x00000004ff007e24 */ /* 0x001fca000f8e00ff */
[----:B------:R-:W-:-:S13]  /*e4e0*/  ISETP.NE.AND P0, PT, R0, 0x3, PT ;  /* 0x000000030000780c */ /* 0x000fda0003f05270 */
[----:B------:R-:W-:Y:S05]  /*e4f0*/  @!P0 BRA `(.L_x_247) ;  /* 0x0000000000048947 */ /* 0x000fea0003800000 */
[----:B------:R-:W-:Y:S01]  /*e500*/  BPT.TRAP 0x1 ;  /* 0x000000040000795c */ /* 0x000fe20000300000 */
.L_x_247:
[----:B------:R-:W-:Y:S01]  /*e510*/  VIADD R3, R7, 0x13240 ;  /* 0x0001324007037836 */ /* 0x000fe20000000000 */
[----:B------:R-:W-:Y:S01]  /*e520*/  SHF.L.U32 R4, R19, 0x1f, RZ ;  /* 0x0000001f13047819 */ /* 0x000fe200000006ff */
[----:B------:R-:W-:-:S03]  /*e530*/  VIADD R0, R18, 0x1 ;  /* 0x0000000112007836 */ /* 0x000fc60000000000 */
[----:B------:R-:W-:Y:S02]  /*e540*/  LEA R5, R18, R3, 0x3 ;  /* 0x0000000312057211 */ /* 0x000fe400078e18ff */
[C---:B------:R-:W-:Y:S02]  /*e550*/  ISETP.NE.AND P2, PT, R0.reuse, 0x2, PT ;  /* 0x000000020000780c */ /* 0x040fe40003f45270 */
[----:B------:R-:W0:Y:S02]  /*e560*/  SYNCS.PHASECHK.TRANS64.TRYWAIT P1, [R5+URZ], R4 ;  /* 0x00000004050075a7 */ /* 0x000e24000802017f */
[----:B------:R-:W-:Y:S02]  /*e570*/  SEL R2, RZ, 0x1, P2 ;  /* 0x00000001ff027807 */ /* 0x000fe40001000000 */
[----:B------:R-:W-:Y:S02]  /*e580*/  SEL R6, R0, RZ, P2 ;  /* 0x000000ff00067207 */ /* 0x000fe40001000000 */
[----:B------:R-:W-:-:S03]  /*e590*/  LOP3.LUT R0, R19, R2, RZ, 0x3c, !PT ;  /* 0x0000000213007212 */ /* 0x000fc600078e3cff */
[----:B------:R-:W-:Y:S01]  /*e5a0*/  IMAD R3, R6, 0x8, R3 ;  /* 0x0000000806037824 */ /* 0x000fe200078e0203 */
[----:B------:R-:W-:Y:S01]  /*e5b0*/  SHF.L.U32 R0, R0, 0x1f, RZ ;  /* 0x0000001f00007819 */ /* 0x000fe200000006ff */
[----:B0-----:R-:W-:Y:S06]  /*e5c0*/  @!P1 BRA `(.L_x_248) ;  /* 0x0000000c00cc9947 */ /* 0x001fec0003800000 */
.L_x_292:
[----:B------:R-:W1:Y:S02]  /*e5d0*/  SYNCS.PHASECHK.TRANS64.TRYWAIT P1, [R3+URZ], R0 ;  /* 0x00000000030075a7 */ /* 0x000e64000802017f */
[----:B-1----:R-:W-:Y:S05]  /*e5e0*/  @!P1 BRA `(.L_x_249) ;  /* 0x0000000c00d89947 */ /* 0x002fea0003800000 */
.L_x_293:
[----:B------:R-:W-:Y:S05]  /*e5f0*/  @!P0 BRA `(.L_x_250) ;  /* 0x0000000000048947 */ /* 0x000fea0003800000 */
[----:B------:R-:W-:Y:S01]  /*e600*/  BPT.TRAP 0x1 ;  /* 0x000000040000795c */ /* 0x000fe20000300000 */
.L_x_250:
[----:B-1----:R-:W-:-:S04]  /*e610*/  IMAD R3, R18, 0x8, R7 ;  /* 0x0000000812037824 */ /* 0x002fc800078e0207 */
[----:B------:R-:W1:Y:S02]  /*e620*/  SYNCS.PHASECHK.TRANS64.TRYWAIT P1, [R3+URZ+0x13260], R4 ;  /* 0x01326004030075a7 */ /* 0x000e64000802017f */
[----:B-1----:R-:W-:Y:S05]  /*e630*/  @!P1 BRA `(.L_x_251) ;  /* 0x0000000c00d89947 */ /* 0x002fea0003800000 */
.L_x_294:
[----:B------:R-:W-:Y:S05]  /*e640*/  @!P0 BRA `(.L_x_252) ;  /* 0x0000000000048947 */ /* 0x000fea0003800000 */
[----:B------:R-:W-:Y:S01]  /*e650*/  BPT.TRAP 0x1 ;  /* 0x000000040000795c */ /* 0x000fe20000300000 */
.L_x_252:
[----:B0-----:R-:W-:-:S04]  /*e660*/  IMAD R5, R6, 0x8, R7 ;  /* 0x0000000806057824 */ /* 0x001fc800078e0207 */
[----:B------:R-:W0:Y:S02]  /*e670*/  SYNCS.PHASECHK.TRANS64.TRYWAIT P1, [R5+URZ+0x13260], R0 ;  /* 0x01326000050075a7 */ /* 0x000e24000802017f */
[----:B0-----:R-:W-:Y:S05]  /*e680*/  @!P1 BRA `(.L_x_253) ;  /* 0x0000000c00d89947 */ /* 0x001fea0003800000 */
.L_x_295:
[----:B------:R-:W-:Y:S05]  /*e690*/  @!P0 BRA `(.L_x_254) ;  /* 0x0000000000048947 */ /* 0x000fea0003800000 */
[----:B------:R-:W-:Y:S01]  /*e6a0*/  BPT.TRAP 0x1 ;  /* 0x000000040000795c */ /* 0x000fe20000300000 */
.L_x_254:
[----:B------:R-:W2:Y:S02]  /*e6b0*/  SYNCS.PHASECHK.TRANS64.TRYWAIT P0, [R3+URZ+0x13280], R4 ;  /* 0x01328004030075a7 */ /* 0x000ea4000800017f */
[----:B--2---:R-:W-:Y:S05]  /*e6c0*/  @!P0 BRA `(.L_x_255) ;  /* 0x0000000c00dc8947 */ /* 0x004fea0003800000 */
.L_x_256:
[----:B---3--:R3:W4:Y:S02]  /*e6d0*/  SYNCS.PHASECHK.TRANS64.TRYWAIT P0, [R5+URZ+0x13280], R0 ;  /* 0x01328000050075a7 */ /* 0x008724000800017f */
[----:B----4-:R-:W-:Y:S05]  /*e6e0*/  @!P0 NANOSLEEP.SYNCS 0x989680 ;  /* 0x009896800000895d */ /* 0x010fea0003900000 */
[----:B------:R-:W4:Y:S02]  /*e6f0*/  @!P0 SYNCS.PHASECHK.TRANS64 P0, [R5+URZ+0x13280], R0 ;  /* 0x01328000050085a7 */ /* 0x000f24000800007f */
[----:B----4-:R-:W-:Y:S05]  /*e700*/  @!P0 BRA `(.L_x_256) ;  /* 0xfffffffc00f08947 */ /* 0x010fea000383ffff */
.L_x_245:
[----:B------:R-:W-:Y:S05]  /*e710*/  BSYNC B0 ;  /* 0x0000000000007941 */ /* 0x000fea0003800000 */
.L_x_244:
[----:B------:R-:W-:Y:S05]  /*e720*/  EXIT ;  /* 0x000000000000794d */ /* 0x000fea0003800000 */
.L_x_135:
[----:B0-----:R0:W1:Y:S02]  /*e730*/  SYNCS.PHASECHK.TRANS64.TRYWAIT P1, [R2+URZ+0x13200], R11 ;  /* 0x0132000b020075a7 */ /* 0x001064000802017f */
[----:B-1----:R-:W-:Y:S05]  /*e740*/  @!P1 NANOSLEEP.SYNCS 0x989680 ;  /* 0x009896800000995d */ /* 0x002fea0003900000 */
[----:B------:R-:W1:Y:S02]  /*e750*/  @!P1 SYNCS.PHASECHK.TRANS64 P1, [R2+URZ+0x13200], R11 ;  /* 0x0132000b020095a7 */ /* 0x000e64000802007f */
[----:B-1----:R-:W-:Y:S05]  /*e760*/  @!P1 BRA `(.L_x_135) ;  /* 0xfffffffc00f09947 */ /* 0x002fea000383ffff */
[----:B------:R-:W-:Y:S05]  /*e770*/  BRA `(.L_x_257) ;  /* 0xffffff3000307947 */ /* 0x000fea000383ffff */
.L_x_139:
[----:B--2---:R2:W3:Y:S02]  /*e780*/  SYNCS.PHASECHK.TRANS64.TRYWAIT P1, [R5+URZ+0x13230], R6 ;  /* 0x01323006050075a7 */ /* 0x0044e4000802017f */
[----:B---3--:R-:W-:Y:S05]  /*e790*/  @!P1 NANOSLEEP.SYNCS 0x989680 ;  /* 0x009896800000995d */ /* 0x008fea0003900000 */
[----:B------:R-:W3:Y:S02]  /*e7a0*/  @!P1 SYNCS.PHASECHK.TRANS64 P1, [R5+URZ+0x13230], R6 ;  /* 0x01323006050095a7 */ /* 0x000ee4000802007f */
[----:B---3--:R-:W-:Y:S05]  /*e7b0*/  @!P1 BRA `(.L_x_139) ;  /* 0xfffffffc00f09947 */ /* 0x008fea000383ffff */
[----:B------:R-:W-:Y:S05]  /*e7c0*/  BRA `(.L_x_138) ;  /* 0xffffff3000607947 */ /* 0x000fea000383ffff */
.L_x_144:
[----:B-1----:R1:W2:Y:S02]  /*e7d0*/  SYNCS.PHASECHK.TRANS64.TRYWAIT P1, [R7+URZ+0x13230], R10 ;  /* 0x0132300a070075a7 */ /* 0x0022a4000802017f */
[----:B--2---:R-:W-:Y:S05]  /*e7e0*/  @!P1 NANOSLEEP.SYNCS 0x989680 ;  /* 0x009896800000995d */ /* 0x004fea0003900000 */
[----:B------:R-:W2:Y:S02]  /*e7f0*/  @!P1 SYNCS.PHASECHK.TRANS64 P1, [R7+URZ+0x13230], R10 ;  /* 0x0132300a070095a7 */ /* 0x000ea4000802007f */
[----:B--2---:R-:W-:Y:S05]  /*e800*/  @!P1 BRA `(.L_x_144) ;  /* 0xfffffffc00f09947 */ /* 0x004fea000383ffff */
[----:B------:R-:W-:Y:S05]  /*e810*/  BRA `(.L_x_143) ;  /* 0xffffff6000d87947 */ /* 0x000fea000383ffff */
.L_x_148:
[----:B-1----:R-:W-:-:S04]  /*e820*/  IMAD.U32 R11, RZ, RZ, UR11 ;  /* 0x0000000bff0b7e24 */ /* 0x002fc8000f8e00ff */
[----:B------:R1:W2:Y:S03]  /*e830*/  SYNCS.PHASECHK.TRANS64.TRYWAIT P1, [R11+URZ+0x13250], R10 ;  /* 0x0132500a0b0075a7 */ /* 0x0002a6000802017f */
[----:B--2---:R-:W-:Y:S05]  /*e840*/  @!P1 NANOSLEEP.SYNCS 0x989680 ;  /* 0x009896800000995d */ /* 0x004fea0003900000 */
[----:B------:R-:W2:Y:S02]  /*e850*/  @!P1 SYNCS.PHASECHK.TRANS64 P1, [R11+URZ+0x13250], R10 ;  /* 0x0132500a0b0095a7 */ /* 0x000ea4000802007f */
[----:B--2---:R-:W-:Y:S05]  /*e860*/  @!P1 BRA `(.L_x_148) ;  /* 0xfffffffc00ec9947 */ /* 0x004fea000383ffff */
[----:B------:R-:W-:Y:S05]  /*e870*/  BRA `(.L_x_147) ;  /* 0xffffff6400e87947 */ /* 0x000fea000383ffff */
.L_x_154:
[----:B-1----:R1:W2:Y:S02]  /*e880*/  SYNCS.PHASECHK.TRANS64.TRYWAIT P1, [R15+URZ+0x13250], R0 ;  /* 0x013250000f0075a7 */ /* 0x0022a4000802017f */
[----:B--2---:R-:W-:Y:S05]  /*e890*/  @!P1 NANOSLEEP.SYNCS 0x989680 ;  /* 0x009896800000995d */ /* 0x004fea0003900000 */
[----:B------:R-:W2:Y:S02]  /*e8a0*/  @!P1 SYNCS.PHASECHK.TRANS64 P1, [R15+URZ+0x13250], R0 ;  /* 0x013250000f0095a7 */ /* 0x000ea4000802007f */
[----:B--2---:R-:W-:Y:S05]  /*e8b0*/  @!P1 BRA `(.L_x_154) ;  /* 0xfffffffc00f09947 */ /* 0x004fea000383ffff */
[----:B------:R-:W-:Y:S05]  /*e8c0*/  BRA `(.L_x_153) ;  /* 0xffffff8c00bc7947 */ /* 0x000fea000383ffff */
.L_x_188:
[----:B------:R-:W-:Y:S01]  /*e8d0*/  IMAD.MOV.U32 R13, RZ, RZ, R20 ;  /* 0x000000ffff0d7224 */ /* 0x000fe200078e0014 */
[----:B------:R-:W-:Y:S01]  /*e8e0*/  MOV R11, 0x1f ;  /* 0x0000001f000b7802 */ /* 0x000fe20000000f00 */
[----:B------:R-:W-:Y:S02]  /*e8f0*/  IMAD.MOV.U32 R12, RZ, RZ, RZ ;  /* 0x000000ffff0c7224 */ /* 0x000fe400078e00ff */
[----:B------:R-:W-:-:S07]  /*e900*/  IMAD.MOV.U32 R15, RZ, RZ, -0x1 ;  /* 0xffffffffff0f7424 */ /* 0x000fce00078e00ff */
[----:B------:R-:W-:Y:S05]  /*e910*/  WARPSYNC.COLLECTIVE R15, `(.L_x_258) ;  /* 0x000000000f087348 */ /* 0x000fea0003c00000 */
[----:B------:R0:W1:Y:S02]  /*e920*/  SHFL.IDX P6, R14, R13, R12, R11 ;  /* 0x0000000c0d0e7389 */ /* 0x00006400000c000b */
[----:B01----:R-:W-:Y:S01]  /*e930*/  ENDCOLLECTIVE ;  /* 0x000000000000791b */ /* 0x003fe20003800000 */
.L_x_258:
[----:B------:R-:W-:Y:S05]  /*e940*/  BRA `(.L_x_259) ;  /* 0xffffffcc008c7947 */ /* 0x000fea000383ffff */
.L_x_190:
[----:B------:R-:W-:Y:S01]  /*e950*/  BSSY B0, `(.L_x_260) ;  /* 0x0000006000007945 */ /* 0x000fe20003800000 */
[----:B------:R-:W-:-:S07]  /*e960*/  IMAD.MOV.U32 R15, RZ, RZ, -0x1 ;  /* 0xffffffffff0f7424 */ /* 0x000fce00078e00ff */
[----:B0-----:R-:W-:Y:S05]  /*e970*/  WARPSYNC.COLLECTIVE R15, `(.L_x_261) ;  /* 0x000000000f0c7348 */ /* 0x001fea0003c00000 */
[----:B------:R-:W-:Y:S02]  /*e980*/  ELECT P6, UR62, PT ;  /* 0x00000000003e782f */ /* 0x000fe400038c0000 */
[----:B------:R-:W-:Y:S01]  /*e990*/  MOV R14, UR62 ;  /* 0x0000003e000e7c02 */ /* 0x000fe20008000f00 */
[----:B0-----:R-:W-:Y:S10]  /*e9a0*/  ENDCOLLECTIVE ;  /* 0x000000000000791b */ /* 0x001ff40003800000 */
.L_x_261:
[----:B------:R-:W-:Y:S05]  /*e9b0*/  BSYNC B0 ;  /* 0x0000000000007941 */ /* 0x000fea0003800000 */
.L_x_260:
[----:B------:R-:W-:Y:S05]  /*e9c0*/  BRA `(.L_x_262) ;  /* 0xffffffcc00947947 */ /* 0x000fea000383ffff */
.L_x_192:
[----:B-1----:R1:W2:Y:S02]  /*e9d0*/  SYNCS.PHASECHK.TRANS64.TRYWAIT P0, [R5+URZ+0x13280], R2 ;  /* 0x01328002050075a7 */ /* 0x0022a4000800017f */
[----:B--2---:R-:W-:Y:S05]  /*e9e0*/  @!P0 NANOSLEEP.SYNCS 0x989680 ;  /* 0x009896800000895d */ /* 0x004fea0003900000 */
[----:B------:R-:W2:Y:S02]  /*e9f0*/  @!P0 SYNCS.PHASECHK.TRANS64 P0, [R5+URZ+0x13280], R2 ;  /* 0x01328002050085a7 */ /* 0x000ea4000800007f */
[----:B--2---:R-:W-:Y:S05]  /*ea00*/  @!P0 BRA `(.L_x_192) ;  /* 0xfffffffc00f08947 */ /* 0x004fea000383ffff */
[----:B------:R-:W-:Y:S05]  /*ea10*/  BRA `(.L_x_263) ;  /* 0xffffffcc00f47947 */ /* 0x000fea000383ffff */
.L_x_194:
[----:B--2---:R2:W3:Y:S02]  /*ea20*/  SYNCS.PHASECHK.TRANS64.TRYWAIT P0, [R5+URZ+0x13240], R2 ;  /* 0x01324002050075a7 */ /* 0x0044e4000800017f */
[----:B---3--:R-:W-:Y:S05]  /*ea30*/  @!P0 NANOSLEEP.SYNCS 0x989680 ;  /* 0x009896800000895d */ /* 0x008fea0003900000 */
[----:B------:R-:W3:Y:S02]  /*ea40*/  @!P0 SYNCS.PHASECHK.TRANS64 P0, [R5+URZ+0x13240], R2 ;  /* 0x01324002050085a7 */ /* 0x000ee4000800007f */
[----:B---3--:R-:W-:Y:S05]  /*ea50*/  @!P0 BRA `(.L_x_194) ;  /* 0xfffffffc00f08947 */ /* 0x008fea000383ffff */
[----:B------:R-:W-:Y:S05]  /*ea60*/  BRA `(.L_x_264) ;  /* 0xffffffd000447947 */ /* 0x000fea000383ffff */
.L_x_198:
[----:B------:R-:W-:Y:S02]  /*ea70*/  IMAD.MOV.U32 R13, RZ, RZ, R5 ;  /* 0x000000ffff0d7224 */ /* 0x000fe400078e0005 */
[----:B------:R-:W-:Y:S02]  /*ea80*/  IMAD.MOV.U32 R12, RZ, RZ, RZ ;  /* 0x000000ffff0c7224 */ /* 0x000fe400078e00ff */
[----:B------:R-:W-:Y:S02]  /*ea90*/  IMAD.MOV.U32 R11, RZ, RZ, 0x1c1f ;  /* 0x00001c1fff0b7424 */ /* 0x000fe400078e00ff */
[----:B------:R-:W-:Y:S02]  /*eaa0*/  IMAD.MOV.U32 R15, RZ, RZ, -0x1 ;  /* 0xffffffffff0f7424 */ /* 0x000fe400078e00ff */
[----:B------:R-:W-:Y:S02]  /*eab0*/  IMAD R27, R27, R7, RZ ;  /* 0x000000071b1b7224 */ /* 0x000fe400078e02ff */
[----:B------:R-:W-:-:S07]  /*eac0*/  IMAD R25, R25, 0xc0, R21 ;  /* 0x000000c019197824 */ /* 0x000fce00078e0215 */
[----:B-----5:R-:W-:Y:S05]  /*ead0*/  WARPSYNC.COLLECTIVE R15, `(.L_x_265) ;  /* 0x000000000f087348 */ /* 0x020fea0003c00000 */
[----:B------:R0:W1:Y:S02]  /*eae0*/  SHFL.IDX P6, R14, R13, R12, R11 ;  /* 0x0000000c0d0e7389 */ /* 0x00006400000c000b */
[----:B01---5:R-:W-:Y:S01]  /*eaf0*/  ENDCOLLECTIVE ;  /* 0x000000000000791b */ /* 0x023fe20003800000 */
.L_x_265:
[C---:B------:R-:W-:Y:S01]  /*eb00*/  VIADD R8, R25.reuse, 0x20 ;  /* 0x0000002019087836 */ /* 0x040fe20000000000 */
[----:B------:R-:W-:Y:S02]  /*eb10*/  ISETP.GE.AND P1, PT, R25, R27, PT ;  /* 0x0000001b1900720c */ /* 0x000fe40003f26270 */
[----:B------:R-:W-:Y:S01]  /*eb20*/  MOV R13, R0 ;  /* 0x00000000000d7202 */ /* 0x000fe20000000f00 */
[----:B------:R-:W-:-:S10]  /*eb30*/  IMAD.MOV.U32 R2, RZ, RZ, R14 ;  /* 0x000000ffff027224 */ /* 0x000fd400078e000e */
[----:B------:R-:W-:Y:S05]  /*eb40*/  WARPSYNC.COLLECTIVE R15, `(.L_x_266) ;  /* 0x000000000f087348 */ /* 0x000fea0003c00000 */
[----:B------:R0:W1:Y:S02]  /*eb50*/  SHFL.IDX P6, R14, R13, R12, R11 ;  /* 0x0000000c0d0e7389 */ /* 0x00006400000c000b */
[----:B01----:R-:W-:Y:S01]  /*eb60*/  ENDCOLLECTIVE ;  /* 0x000000000000791b */ /* 0x003fe20003800000 */
.L_x_266:
[----:B------:R-:W-:Y:S02]  /*eb70*/  IMAD.MOV.U32 R13, RZ, RZ, R5 ;  /* 0x000000ffff0d7224 */ /* 0x000fe400078e0005 */
[----:B------:R-:W-:Y:S01]  /*eb80*/  IMAD.MOV.U32 R12, RZ, RZ, 0x1 ;  /* 0x00000001ff0c7424 */ /* 0x000fe200078e00ff */
[----:B------:R-:W-:-:S05]  /*eb90*/  @!P1 IADD3 R14, P2, R20, R14, RZ ;  /* 0x0000000e140e9210 */ /* 0x000fca0007f5e0ff */
[----:B------:R-:W-:Y:S02]  /*eba0*/  @!P1 IMAD.X R3, RZ, RZ, R2, P2 ;  /* 0x000000ffff039224 */ /* 0x000fe400010e0602 */
[----:B------:R-:W-:-:S07]  /*ebb0*/  @!P1 IMAD.MOV.U32 R2, RZ, RZ, R14 ;  /* 0x000000ffff029224 */ /* 0x000fce00078e000e */
[----:B------:R-:W-:Y:S05]  /*ebc0*/  WARPSYNC.COLLECTIVE R15, `(.L_x_267) ;  /* 0x000000000f087348 */ /* 0x000fea0003c00000 */
[----:B------:R0:W1:Y:S02]  /*ebd0*/  SHFL.IDX P6, R14, R13, R12, R11 ;  /* 0x0000000c0d0e7389 */ /* 0x00006400000c000b */
[----:B01----:R-:W-:Y:S01]  /*ebe0*/  ENDCOLLECTIVE ;  /* 0x000000000000791b */ /* 0x003fe20003800000 */
.L_x_267:
[----:B------:R-:W-:Y:S01]  /*ebf0*/  @!PT LDS RZ, [RZ] ;  /* 0x00000000fffff984 */ /* 0x000fe20000000800 */
[----:B------:R-:W-:Y:S01]  /*ec00*/  @!PT LDS RZ, [RZ] ;  /* 0x00000000fffff984 */ /* 0x000fe20000000800 */
[----:B------:R-:W-:Y:S01]  /*ec10*/  @!PT LDS RZ, [RZ] ;  /* 0x00000000fffff984 */ /* 0x000fe20000000800 */
[----:B------:R0:W-:Y:S01]  /*ec20*/  @!P1 LDGSTS.E.BYPASS.LTC128B.128 [R10+0xb000], desc[UR46][R2.64], !P0 ;  /* 0x0b000000020a9fae */ /* 0x0001e2000c101d6e */
[----:B------:R-:W-:Y:S01]  /*ec30*/  ISETP.GE.AND P1, PT, R8, R27, PT ;  /* 0x0000001b0800720c */ /* 0x000fe20003f26270 */
[----:B------:R-:W-:Y:S02]  /*ec40*/  VIADD R8, R25, 0x40 ;  /* 0x0000004019087836 */ /* 0x000fe40000000000 */
[----:B------:R-:W-:Y:S02]  /*ec50*/  IMAD.MOV.U32 R13, RZ, RZ, R0 ;  /* 0x000000ffff0d7224 */ /* 0x000fe400078e0000 */
[----:B0-----:R-:W-:-:S08]  /*ec60*/  IMAD.MOV.U32 R2, RZ, RZ, R14 ;  /* 0x000000ffff027224 */ /* 0x001fd000078e000e */
[----:B------:R-:W-:Y:S05]  /*ec70*/  WARPSYNC.COLLECTIVE R15, `(.L_x_268) ;  /* 0x000000000f087348 */ /* 0x000fea0003c00000 */
[----:B------:R0:W1:Y:S02]  /*ec80*/  SHFL.IDX P6, R14, R13, R12, R11 ;  /* 0x0000000c0d0e7389 */ /* 0x00006400000c000b */
[----:B01----:R-:W-:Y:S01]  /*ec90*/  ENDCOLLECTIVE ;  /* 0x000000000000791b */ /* 0x003fe20003800000 */
.L_x_268:
[----:B------:R-:W-:Y:S02]  /*eca0*/  IMAD.MOV.U32 R13, RZ, RZ, R5 ;  /* 0x000000ffff0d7224 */ /* 0x000fe400078e0005 */
[----:B------:R-:W-:Y:S01]  /*ecb0*/  IMAD.MOV.U32 R12, RZ, RZ, 0x2 ;  /* 0x00000002ff0c7424 */ /* 0x000fe200078e00ff */
[----:B------:R-:W-:-:S04]  /*ecc0*/  @!P1 IADD3 R14, P2, R20, R14, RZ ;  /* 0x0000000e140e9210 */ /* 0x000fc80007f5e0ff */
[----:B------:R-:W-:Y:S01]  /*ecd0*/  @!P1 IADD3.X R3, RZ, R2, RZ, P2, !PT ;  /* 0x00000002ff039210 */ /* 0x000fe200017fe4ff */
[----:B------:R-:W-:-:S08]  /*ece0*/  @!P1 IMAD.MOV.U32 R2, RZ, RZ, R14 ;  /* 0x000000ffff029224 */ /* 0x000fd000078e000e */
[----:B------:R-:W-:Y:S05]  /*ecf0*/  WARPSYNC.COLLECTIVE R15, `(.L_x_269) ;  /* 0x000000000f087348 */ /* 0x000fea0003c00000 */
[----:B------:R0:W1:Y:S02]  /*ed00*/  SHFL.IDX P6, R14, R13, R12, R11 ;  /* 0x0000000c0d0e7389 */ /* 0x00006400000c000b */
[----:B01----:R-:W-:Y:S01]  /*ed10*/  ENDCOLLECTIVE ;  /* 0x000000000000791b */ /* 0x003fe20003800000 */
.L_x_269:
[----:B------:R-:W-:Y:S01]  /*ed20*/  @!PT LDS RZ, [RZ] ;  /* 0x00000000fffff984 */ /* 0x000fe20000000800 */
[----:B------:R-:W-:Y:S01]  /*ed30*/  @!PT LDS RZ, [RZ] ;  /* 0x00000000fffff984 */ /* 0x000fe20000000800 */
[----:B------:R-:W-:Y:S01]  /*ed40*/  @!PT LDS RZ, [RZ] ;  /* 0x00000000fffff984 */ /* 0x000fe20000000800 */
[----:B------:R0:W-:Y:S01]  /*ed50*/  @!P1 LDGSTS.E.BYPASS.LTC128B.128 [R10+0xb800], desc[UR46][R2.64], !P0 ;  /* 0x0b800000020a9fae */ /* 0x0001e2000c101d6e */
[----:B------:R-:W-:Y:S01]  /*ed60*/  ISETP.GE.AND P1, PT, R8, R27, PT ;  /* 0x0000001b0800720c */ /* 0x000fe20003f26270 */
[----:B------:R-:W-:Y:S02]  /*ed70*/  IMAD.MOV.U32 R13, RZ, RZ, R0 ;  /* 0x000000ffff0d7224 */ /* 0x000fe400078e0000 */
[----:B0-----:R-:W-:-:S10]  /*ed80*/  IMAD.MOV.U32 R2, RZ, RZ, R14 ;  /* 0x000000ffff027224 */ /* 0x001fd400078e000e */
[----:B------:R-:W-:Y:S05]  /*ed90*/  WARPSYNC.COLLECTIVE R15, `(.L_x_270) ;  /* 0x000000000f087348 */ /* 0x000fea0003c00000 */
[----:B------:R0:W1:Y:S02]  /*eda0*/  SHFL.IDX P6, R14, R13, R12, R11 ;  /* 0x0000000c0d0e7389 */ /* 0x00006400000c000b */
[----:B01----:R-:W-:Y:S01]  /*edb0*/  ENDCOLLECTIVE ;  /* 0x000000000000791b */ /* 0x003fe20003800000 */
.L_x_270:
[----:B------:R-:W-:Y:S02]  /*edc0*/  IMAD.MOV.U32 R13, RZ, RZ, R5 ;  /* 0x000000ffff0d7224 */ /* 0x000fe400078e0005 */
[----:B------:R-:W-:Y:S01]  /*edd0*/  IMAD.MOV.U32 R12, RZ, RZ, 0x3 ;  /* 0x00000003ff0c7424 */ /* 0x000fe200078e00ff */
[----:B------:R-:W-:-:S05]  /*ede0*/  @!P1 IADD3 R14, P2, R20, R14, RZ ;  /* 0x0000000e140e9210 */ /* 0x000fca0007f5e0ff */
[----:B------:R-:W-:Y:S01]  /*edf0*/  @!P1 IMAD.X R3, RZ, RZ, R2, P2 ;  /* 0x000000ffff039224 */ /* 0x000fe200010e0602 */
[----:B------:R-:W-:-:S07]  /*ee00*/  @!P1 MOV R2, R14 ;  /* 0x0000000e00029202 */ /* 0x000fce0000000f00 */
[----:B------:R-:W-:Y:S05]  /*ee10*/  WARPSYNC.COLLECTIVE R15, `(.L_x_271) ;  /* 0x000000000f087348 */ /* 0x000fea0003c00000 */
[----:B------:R0:W1:Y:S02]  /*ee20*/  SHFL.IDX P6, R14, R13, R12, R11 ;  /* 0x0000000c0d0e7389 */ /* 0x00006400000c000b */
[----:B01----:R-:W-:Y:S01]  /*ee30*/  ENDCOLLECTIVE ;  /* 0x000000000000791b */ /* 0x003fe20003800000 */
.L_x_271:
[----:B------:R-:W-:Y:S01]  /*ee40*/  @!PT LDS RZ, [RZ] ;  /* 0x00000000fffff984 */ /* 0x000fe20000000800 */
[----:B------:R-:W-:Y:S01]  /*ee50*/  @!PT LDS RZ, [RZ] ;  /* 0x00000000fffff984 */ /* 0x000fe20000000800 */
[----:B------:R-:W-:Y:S01]  /*ee60*/  @!PT LDS RZ, [RZ] ;  /* 0x00000000fffff984 */ /* 0x000fe20000000800 */
[----:B------:R0:W-:Y:S01]  /*ee70*/  @!P1 LDGSTS.E.BYPASS.LTC128B.128 [R10+0xc000], desc[UR46][R2.64], !P0 ;  /* 0x0c000000020a9fae */ /* 0x0001e2000c101d6e */
[----:B------:R-:W-:Y:S02]  /*ee80*/  IMAD.MOV.U32 R13, RZ, RZ, R0 ;  /* 0x000000ffff0d7224 */ /* 0x000fe400078e0000 */
[----:B------:R-:W-:-:S05]  /*ee90*/  VIADD R0, R25, 0x60 ;  /* 0x0000006019007836 */ /* 0x000fca0000000000 */
[----:B------:R-:W-:Y:S01]  /*eea0*/  ISETP.GE.AND P1, PT, R0, R27, PT ;  /* 0x0000001b0000720c */ /* 0x000fe20003f26270 */
[----:B------:R-:W-:-:S12]  /*eeb0*/  IMAD.MOV.U32 R5, RZ, RZ, R14 ;  /* 0x000000ffff057224 */ /* 0x000fd800078e000e */
[----:B0-----:R-:W-:Y:S05]  /*eec0*/  WARPSYNC.COLLECTIVE R15, `(.L_x_272) ;  /* 0x000000000f087348 */ /* 0x001fea0003c00000 */
[----:B------:R1:W2:Y:S02]  /*eed0*/  SHFL.IDX P6, R14, R13, R12, R11 ;  /* 0x0000000c0d0e7389 */ /* 0x0002a400000c000b */
[----:B012---:R-:W-:Y:S01]  /*eee0*/  ENDCOLLECTIVE ;  /* 0x000000000000791b */ /* 0x007fe20003800000 */
.L_x_272:
[----:B------:R-:W-:Y:S01]  /*eef0*/  MOV R13, R6 ;  /* 0x00000006000d7202 */ /* 0x000fe20000000f00 */
[----:B------:R-:W-:Y:S02]  /*ef00*/  IMAD.MOV.U32 R12, RZ, RZ, RZ ;  /* 0x000000ffff0c7224 */ /* 0x000fe400078e00ff */
[----:B------:R-:W-:-:S07]  /*ef10*/  IMAD.MOV.U32 R7, RZ, RZ, R14 ;  /* 0x000000ffff077224 */ /* 0x000fce00078e000e */
[----:B------:R-:W-:Y:S05]  /*ef20*/  WARPSYNC.COLLECTIVE R15, `(.L_x_273) ;  /* 0x000000000f087348 */ /* 0x000fea0003c00000 */
[----:B------:R0:W1:Y:S02]  /*ef30*/  SHFL.IDX P6, R14, R13, R12, R11 ;  /* 0x0000000c0d0e7389 */ /* 0x00006400000c000b */
[----:B01----:R-:W-:Y:S01]  /*ef40*/  ENDCOLLECTIVE ;  /* 0x000000000000791b */ /* 0x003fe20003800000 */
.L_x_273:
        /* <DEDUP_REMOVED lines=11> */
.L_x_274:
[----:B------:R-:W-:-:S05]  /*f000*/  VIADD R2, R25, 0x80 ;  /* 0x0000008019027836 */ /* 0x000fca0000000000 */
[----:B------:R-:W-:Y:S01]  /*f010*/  ISETP.GE.AND P2, PT, R2, R27, PT ;  /* 0x0000001b0200720c */ /* 0x000fe20003f46270 */
[----:B------:R-:W-:Y:S02]  /*f020*/  IMAD.MOV.U32 R13, RZ, RZ, R6 ;  /* 0x000000ffff0d7224 */ /* 0x000fe400078e0006 */
[----:B------:R-:W-:-:S10]  /*f030*/  IMAD.MOV.U32 R12, RZ, RZ, 0x1 ;  /* 0x00000001ff0c7424 */ /* 0x000fd400078e00ff */
[----:B------:R-:W-:-:S13]  /*f040*/  @!P2 IADD3 R2, P1, R20, R14, RZ ;  /* 0x0000000e1402a210 */ /* 0x000fda0007f3e0ff */
[----:B------:R-:W-:Y:S05]  /*f050*/  WARPSYNC.COLLECTIVE R15, `(.L_x_275) ;  /* 0x000000000f087348 */ /* 0x000fea0003c00000 */
[----:B------:R0:W1:Y:S02]  /*f060*/  SHFL.IDX P6, R14, R13, R12, R11 ;  /* 0x0000000c0d0e7389 */ /* 0x00006400000c000b */
[----:B01----:R-:W-:Y:S01]  /*f070*/  ENDCOLLECTIVE ;  /* 0x000000000000791b */ /* 0x003fe20003800000 */
.L_x_275:
        /* <DEDUP_REMOVED lines=10> */
.L_x_276:
[----:B------:R-:W-:Y:S05]  /*f120*/  BRA `(.L_x_277) ;  /* 0xffffffd400407947 */ /* 0x000fea000383ffff */
.L_x_201:
[----:B0-----:R0:W1:Y:S02]  /*f130*/  SYNCS.PHASECHK.TRANS64.TRYWAIT P0, [R16+URZ+0x13220], R3 ;  /* 0x01322003100075a7 */ /* 0x001064000800017f */
[----:B-1----:R-:W-:Y:S05]  /*f140*/  @!P0 NANOSLEEP.SYNCS 0x989680 ;  /* 0x009896800000895d */ /* 0x002fea0003900000 */
[----:B------:R-:W1:Y:S02]  /*f150*/  @!P0 SYNCS.PHASECHK.TRANS64 P0, [R16+URZ+0x13220], R3 ;  /* 0x01322003100085a7 */ /* 0x000e64000800007f */
[----:B-1----:R-:W-:Y:S05]  /*f160*/  @!P0 BRA `(.L_x_201) ;  /* 0xfffffffc00f08947 */ /* 0x002fea000383ffff */
[----:B------:R-:W-:Y:S05]  /*f170*/  BRA `(.L_x_278) ;  /* 0xffffffd4009c7947 */ /* 0x000fea000383ffff */
.L_x_207:
[----:B0-----:R0:W1:Y:S02]  /*f180*/  SYNCS.PHASECHK.TRANS64.TRYWAIT P0, [R4+URZ+0x13280], R3 ;  /* 0x01328003040075a7 */ /* 0x001064000800017f */
[----:B-1----:R-:W-:Y:S05]  /*f190*/  @!P0 NANOSLEEP.SYNCS 0x989680 ;  /* 0x009896800000895d */ /* 0x002fea0003900000 */
[----:B------:R-:W1:Y:S02]  /*f1a0*/  @!P0 SYNCS.PHASECHK.TRANS64 P0, [R4+URZ+0x13280], R3 ;  /* 0x01328003040085a7 */ /* 0x000e64000800007f */
[----:B-1----:R-:W-:Y:S05]  /*f1b0*/  @!P0 BRA `(.L_x_207) ;  /* 0xfffffffc00f08947 */ /* 0x002fea000383ffff */
[----:B------:R-:W-:Y:S05]  /*f1c0*/  BRA `(.L_x_279) ;  /* 0xffffffd800487947 */ /* 0x000fea000383ffff */
.L_x_212:
[----:B-1----:R1:W2:Y:S02]  /*f1d0*/  SYNCS.PHASECHK.TRANS64.TRYWAIT P0, [R4+URZ+0x13240], R3 ;  /* 0x01324003040075a7 */ /* 0x0022a4000800017f */
[----:B--2---:R-:W-:Y:S05]  /*f1e0*/  @!P0 NANOSLEEP.SYNCS 0x989680 ;  /* 0x009896800000895d */ /* 0x004fea0003900000 */
[----:B------:R-:W2:Y:S02]  /*f1f0*/  @!P0 SYNCS.PHASECHK.TRANS64 P0, [R4+URZ+0x13240], R3 ;  /* 0x01324003040085a7 */ /* 0x000ea4000800007f */
[----:B--2---:R-:W-:Y:S05]  /*f200*/  @!P0 BRA `(.L_x_212) ;  /* 0xfffffffc00f08947 */ /* 0x004fea000383ffff */
[----:B------:R-:W-:Y:S05]  /*f210*/  BRA `(.L_x_280) ;  /* 0xffffffd800c47947 */ /* 0x000fea000383ffff */
.L_x_218:
[----:B0-----:R0:W1:Y:S02]  /*f220*/  SYNCS.PHASECHK.TRANS64.TRYWAIT P0, [R3+URZ+0x13270], R2 ;  /* 0x01327002030075a7 */ /* 0x001064000800017f */
[----:B-1----:R-:W-:Y:S05]  /*f230*/  @!P0 NANOSLEEP.SYNCS 0x989680 ;  /* 0x009896800000895d */ /* 0x002fea0003900000 */
[----:B------:R-:W1:Y:S02]  /*f240*/  @!P0 SYNCS.PHASECHK.TRANS64 P0, [R3+URZ+0x13270], R2 ;  /* 0x01327002030085a7 */ /* 0x000e64000800007f */
[----:B-1----:R-:W-:Y:S05]  /*f250*/  @!P0 BRA `(.L_x_218) ;  /* 0xfffffffc00f08947 */ /* 0x002fea000383ffff */
[----:B------:R-:W-:Y:S05]  /*f260*/  BRA `(.L_x_281) ;  /* 0xffffffdc00607947 */ /* 0x000fea000383ffff */
.L_x_220:
[----:B0-----:R0:W1:Y:S02]  /*f270*/  SYNCS.PHASECHK.TRANS64.TRYWAIT P0, [R3+URZ+0x13260], R2 ;  /* 0x01326002030075a7 */ /* 0x001064000800017f */
[----:B-1----:R-:W-:Y:S05]  /*f280*/  @!P0 NANOSLEEP.SYNCS 0x989680 ;  /* 0x009896800000895d */ /* 0x002fea0003900000 */
[----:B------:R-:W1:Y:S02]  /*f290*/  @!P0 SYNCS.PHASECHK.TRANS64 P0, [R3+URZ+0x13260], R2 ;  /* 0x01326002030085a7 */ /* 0x000e64000800007f */
[----:B-1----:R-:W-:Y:S05]  /*f2a0*/  @!P0 BRA `(.L_x_220) ;  /* 0xfffffffc00f08947 */ /* 0x002fea000383ffff */
[----:B------:R-:W-:Y:S05]  /*f2b0*/  BRA `(.L_x_282) ;  /* 0xffffffdc00687947 */ /* 0x000fea000383ffff */
.L_x_227:
[----:B0-----:R0:W1:Y:S02]  /*f2c0*/  SYNCS.PHASECHK.TRANS64.TRYWAIT P1, [R2+URZ+0x13270], R3 ;  /* 0x01327003020075a7 */ /* 0x001064000802017f */
[----:B-1----:R-:W-:Y:S05]  /*f2d0*/  @!P1 NANOSLEEP.SYNCS 0x989680 ;  /* 0x009896800000995d */ /* 0x002fea0003900000 */
[----:B------:R-:W1:Y:S02]  /*f2e0*/  @!P1 SYNCS.PHASECHK.TRANS64 P1, [R2+URZ+0x13270], R3 ;  /* 0x01327003020095a7 */ /* 0x000e64000802007f */
[----:B-1----:R-:W-:Y:S05]  /*f2f0*/  @!P1 BRA `(.L_x_227) ;  /* 0xfffffffc00f09947 */ /* 0x002fea000383ffff */
[----:B------:R-:W-:Y:S05]  /*f300*/  BRA `(.L_x_283) ;  /* 0xffffffe000ac7947 */ /* 0x000fea000383ffff */
.L_x_229:
[----:B0-----:R0:W1:Y:S02]  /*f310*/  SYNCS.PHASECHK.TRANS64.TRYWAIT P1, [R2+URZ+0x13260], R5 ;  /* 0x01326005020075a7 */ /* 0x001064000802017f */
[----:B-1----:R-:W-:Y:S05]  /*f320*/  @!P1 NANOSLEEP.SYNCS 0x989680 ;  /* 0x009896800000995d */ /* 0x002fea0003900000 */
[----:B------:R-:W1:Y:S02]  /*f330*/  @!P1 SYNCS.PHASECHK.TRANS64 P1, [R2+URZ+0x13260], R5 ;  /* 0x01326005020095a7 */ /* 0x000e64000802007f */
[----:B-1----:R-:W-:Y:S05]  /*f340*/  @!P1 BRA `(.L_x_229) ;  /* 0xfffffffc00f09947 */ /* 0x002fea000383ffff */
[----:B------:R-:W-:Y:S05]  /*f350*/  BRA `(.L_x_284) ;  /* 0xffffffe000b47947 */ /* 0x000fea000383ffff */
.L_x_242:
[----:B0-----:R0:W1:Y:S02]  /*f360*/  SYNCS.PHASECHK.TRANS64.TRYWAIT P0, [R7+URZ+0x13220], R0 ;  /* 0x01322000070075a7 */ /* 0x001064000800017f */
[----:B-1----:R-:W-:Y:S05]  /*f370*/  @!P0 NANOSLEEP.SYNCS 0x989680 ;  /* 0x009896800000895d */ /* 0x002fea0003900000 */
[----:B------:R-:W1:Y:S02]  /*f380*/  @!P0 SYNCS.PHASECHK.TRANS64 P0, [R7+URZ+0x13220], R0 ;  /* 0x01322000070085a7 */ /* 0x000e64000800007f */
[----:B-1----:R-:W-:Y:S05]  /*f390*/  @!P0 BRA `(.L_x_242) ;  /* 0xfffffffc00f08947 */ /* 0x002fea000383ffff */
[----:B------:R-:W-:Y:S05]  /*f3a0*/  BRA `(.L_x_285) ;  /* 0xfffffff0000c7947 */ /* 0x000fea000383ffff */
.L_x_243:
[----:B------:R-:W1:Y:S01]  /*f3b0*/  S2R R2, SR_TID.X ;  /* 0x0000000000027919 */ /* 0x000e620000002100 */
[----:B------:R-:W-:Y:S01]  /*f3c0*/  BSSY B0, `(.L_x_286) ;  /* 0x000000a000007945 */ /* 0x000fe20003800000 */
[----:B------:R-:W-:Y:S02]  /*f3d0*/  IMAD.MOV.U32 R12, RZ, RZ, RZ ;  /* 0x000000ffff0c7224 */ /* 0x000fe400078e00ff */
[----:B------:R-:W-:Y:S02]  /*f3e0*/  IMAD.MOV.U32 R11, RZ, RZ, 0x1f ;  /* 0x0000001fff0b7424 */ /* 0x000fe400078e00ff */
[----:B------:R-:W-:Y:S01]  /*f3f0*/  IMAD.MOV.U32 R15, RZ, RZ, -0x1 ;  /* 0xffffffffff0f7424 */ /* 0x000fe200078e00ff */
[----:B-1----:R-:W-:-:S04]  /*f400*/  SHF.R.U32.HI R2, RZ, 0x5, R2 ;  /* 0x00000005ff027819 */ /* 0x002fc80000011602 */
[----:B------:R-:W-:-:S05]  /*f410*/  LOP3.LUT R2, R2, 0x3, RZ, 0xc0, !PT ;  /* 0x0000000302027812 */ /* 0x000fca00078ec0ff */
[----:B------:R-:W-:-:S07]  /*f420*/  IMAD.MOV.U32 R13, RZ, RZ, R2 ;  /* 0x000000ffff0d7224 */ /* 0x000fce00078e0002 */
[----:B0-----:R-:W-:Y:S05]  /*f430*/  WARPSYNC.COLLECTIVE R15, `(.L_x_287) ;  /* 0x000000000f087348 */ /* 0x001fea0003c00000 */
[----:B------:R1:W2:Y:S02]  /*f440*/  SHFL.IDX P6, R14, R13, R12, R11 ;  /* 0x0000000c0d0e7389 */ /* 0x0002a400000c000b */
[----:B012---:R-:W-:Y:S01]  /*f450*/  ENDCOLLECTIVE ;  /* 0x000000000000791b */ /* 0x007fe20003800000 */
.L_x_287:
[----:B------:R-:W-:Y:S05]  /*f460*/  BSYNC B0 ;  /* 0x0000000000007941 */ /* 0x000fea0003800000 */
.L_x_286:
[----:B------:R-:W-:Y:S05]  /*f470*/  BRA `(.L_x_288) ;  /* 0xffffffec00f47947 */ /* 0x000fea000383ffff */
.L_x_246:
[----:B------:R-:W-:Y:S01]  /*f480*/  BSSY B1, `(.L_x_289) ;  /* 0x0000006000017945 */ /* 0x000fe20003800000 */
[----:B------:R-:W-:-:S07]  /*f490*/  IMAD.MOV.U32 R15, RZ, RZ, -0x1 ;  /* 0xffffffffff0f7424 */ /* 0x000fce00078e00ff */
[----:B0-----:R-:W-:Y:S05]  /*f4a0*/  WARPSYNC.COLLECTIVE R15, `(.L_x_290) ;  /* 0x000000000f0c7348 */ /* 0x001fea0003c00000 */
[----:B------:R-:W-:Y:S02]  /*f4b0*/  ELECT P6, UR62, PT ;  /* 0x00000000003e782f */ /* 0x000fe400038c0000 */
[----:B------:R-:W-:Y:S01]  /*f4c0*/  MOV R14, UR62 ;  /* 0x0000003e000e7c02 */ /* 0x000fe20008000f00 */
[----:B0-----:R-:W-:Y:S10]  /*f4d0*/  ENDCOLLECTIVE ;  /* 0x000000000000791b */ /* 0x001ff40003800000 */
.L_x_290:
[----:B------:R-:W-:Y:S05]  /*f4e0*/  BSYNC B1 ;  /* 0x0000000000017941 */ /* 0x000fea0003800000 */
.L_x_289:
[----:B------:R-:W-:Y:S05]  /*f4f0*/  BRA `(.L_x_291) ;  /* 0xffffffec00ec7947 */ /* 0x000fea000383ffff */
.L_x_248:
[----:B0-----:R0:W1:Y:S02]  /*f500*/  SYNCS.PHASECHK.TRANS64.TRYWAIT P1, [R5+URZ], R4 ;  /* 0x00000004050075a7 */ /* 0x001064000802017f */
[----:B-1----:R-:W-:Y:S05]  /*f510*/  @!P1 NANOSLEEP.SYNCS 0x989680 ;  /* 0x009896800000995d */ /* 0x002fea0003900000 */
[----:B------:R-:W1:Y:S02]  /*f520*/  @!P1 SYNCS.PHASECHK.TRANS64 P1, [R5+URZ], R4 ;  /* 0x00000004050095a7 */ /* 0x000e64000802007f */
[----:B-1----:R-:W-:Y:S05]  /*f530*/  @!P1 BRA `(.L_x_248) ;  /* 0xfffffffc00f09947 */ /* 0x002fea000383ffff */
[----:B------:R-:W-:Y:S05]  /*f540*/  BRA `(.L_x_292) ;  /* 0xfffffff000207947 */ /* 0x000fea000383ffff */
.L_x_249:
[----:B-1----:R1:W2:Y:S02]  /*f550*/  SYNCS.PHASECHK.TRANS64.TRYWAIT P1, [R3+URZ], R0 ;  /* 0x00000000030075a7 */ /* 0x0022a4000802017f */
[----:B--2---:R-:W-:Y:S05]  /*f560*/  @!P1 NANOSLEEP.SYNCS 0x989680 ;  /* 0x009896800000995d */ /* 0x004fea0003900000 */
[----:B------:R-:W2:Y:S02]  /*f570*/  @!P1 SYNCS.PHASECHK.TRANS64 P1, [R3+URZ], R0 ;  /* 0x00000000030095a7 */ /* 0x000ea4000802007f */
[----:B--2---:R-:W-:Y:S05]  /*f580*/  @!P1 BRA `(.L_x_249) ;  /* 0xfffffffc00f09947 */ /* 0x004fea000383ffff */
[----:B------:R-:W-:Y:S05]  /*f590*/  BRA `(.L_x_293) ;  /* 0xfffffff000147947 */ /* 0x000fea000383ffff */
.L_x_251:
[----:B-1----:R1:W2:Y:S02]  /*f5a0*/  SYNCS.PHASECHK.TRANS64.TRYWAIT P1, [R3+URZ+0x13260], R4 ;  /* 0x01326004030075a7 */ /* 0x0022a4000802017f */
[----:B--2---:R-:W-:Y:S05]  /*f5b0*/  @!P1 NANOSLEEP.SYNCS 0x989680 ;  /* 0x009896800000995d */ /* 0x004fea0003900000 */
[----:B------:R-:W2:Y:S02]  /*f5c0*/  @!P1 SYNCS.PHASECHK.TRANS64 P1, [R3+URZ+0x13260], R4 ;  /* 0x01326004030095a7 */ /* 0x000ea4000802007f */
[----:B--2---:R-:W-:Y:S05]  /*f5d0*/  @!P1 BRA `(.L_x_251) ;  /* 0xfffffffc00f09947 */ /* 0x004fea000383ffff */
[----:B------:R-:W-:Y:S05]  /*f5e0*/  BRA `(.L_x_294) ;  /* 0xfffffff000147947 */ /* 0x000fea000383ffff */
.L_x_253:
[----:B0-----:R0:W2:Y:S02]  /*f5f0*/  SYNCS.PHASECHK.TRANS64.TRYWAIT P1, [R5+URZ+0x13260], R0 ;  /* 0x01326000050075a7 */ /* 0x0010a4000802017f */
[----:B--2---:R-:W-:Y:S05]  /*f600*/  @!P1 NANOSLEEP.SYNCS 0x989680 ;  /* 0x009896800000995d */ /* 0x004fea0003900000 */
[----:B------:R-:W2:Y:S02]  /*f610*/  @!P1 SYNCS.PHASECHK.TRANS64 P1, [R5+URZ+0x13260], R0 ;  /* 0x01326000050095a7 */ /* 0x000ea4000802007f */
[----:B--2---:R-:W-:Y:S05]  /*f620*/  @!P1 BRA `(.L_x_253) ;  /* 0xfffffffc00f09947 */ /* 0x004fea000383ffff */
[----:B------:R-:W-:Y:S05]  /*f630*/  BRA `(.L_x_295) ;  /* 0xfffffff000147947 */ /* 0x000fea000383ffff */
.L_x_255:
[----:B--2---:R2:W3:Y:S02]  /*f640*/  SYNCS.PHASECHK.TRANS64.TRYWAIT P0, [R3+URZ+0x13280], R4 ;  /* 0x01328004030075a7 */ /* 0x0044e4000800017f */
[----:B---3--:R-:W-:Y:S05]  /*f650*/  @!P0 NANOSLEEP.SYNCS 0x989680 ;  /* 0x009896800000895d */ /* 0x008fea0003900000 */
[----:B------:R-:W3:Y:S02]  /*f660*/  @!P0 SYNCS.PHASECHK.TRANS64 P0, [R3+URZ+0x13280], R4 ;  /* 0x01328004030085a7 */ /* 0x000ee4000800007f */
[----:B---3--:R-:W-:Y:S05]  /*f670*/  @!P0 BRA `(.L_x_255) ;  /* 0xfffffffc00f08947 */ /* 0x008fea000383ffff */
[----:B------:R-:W-:Y:S05]  /*f680*/  BRA `(.L_x_256) ;  /* 0xfffffff000107947 */ /* 0x000fea000383ffff */
.L_x_296:
        /* <DEDUP_REMOVED lines=15> */
.L_x_2197:


//--------------------- .text._ZN7cutlass13device_kernelIN5flash11enable_sm90INS1_16FlashAttnFwdSm90INS1_25CollectiveMainloopFwdSm90ILi2EN4cute5tupleIJNS5_1CILi1EEES8_S8_EEENS6_IJNS7_ILi192EEENS7_ILi160EEENS7_ILi64EEEEEELi64ENS_12float_e4m3_tEfNS_4arch4Sm90ELb0ELb0ELb1ELb1ELb0ELb1ELb0ELb1ELb1ELb1ELb0ELb0EEENS1_21CollectiveEpilogueFwdINS6_IJSA_SC_SB_EEES9_NS_10bfloat16_tESG_Li384ELb1ELb1ELb0ELb1EEENS1_36VarlenDynamicPersistentTileSchedulerILi192ELi160ELi384ELi128ELb0ELb1ELb1ELb0ELb1ELb1EEEEEEEEEvNT_6ParamsE --------------------------
	.section	.text._ZN7cutlass13device_kernelIN5flash11enable_sm90INS1_16FlashAttnFwdSm90INS1_25CollectiveMainloopFwdSm90ILi2EN4cute5tupleIJNS5_1CILi1EEES8_S8_EEENS6_IJNS7_ILi192EEENS7_ILi160EEENS7_ILi64EEEEEELi64ENS_12float_e4m3_tEfNS_4arch4Sm90ELb0ELb0ELb1ELb1ELb0ELb1ELb0ELb1ELb1ELb1ELb0ELb0EEENS1_21CollectiveEpilogueFwdINS6_IJSA_SC_SB_EEES9_NS_10bfloat16_tESG_Li384ELb1ELb1ELb0ELb1EEENS1_36VarlenDynamicPersistentTileSchedulerILi192ELi160ELi384ELi128ELb0ELb1ELb1ELb0ELb1ELb1EEEEEEEEEvNT_6ParamsE,"ax",@progbits
	.align	128
.text._ZN7cutlass13device_kernelIN5flash11enable_sm90INS1_16FlashAttnFwdSm90INS1_25CollectiveMainloopFwdSm90ILi2EN4cute5tupleIJNS5_1CILi1EEES8_S8_EEENS6_IJNS7_ILi192EEENS7_ILi160EEENS7_ILi64EEEEEELi64ENS_12float_e4m3_tEfNS_4arch4Sm90ELb0ELb0ELb1ELb1ELb0ELb1ELb0ELb1ELb1ELb1ELb0ELb0EEENS1_21CollectiveEpilogueFwdINS6_IJSA_SC_SB_EEES9_NS_10bfloat16_tESG_Li384ELb1ELb1ELb0ELb1EEENS1_36VarlenDynamicPersistentTileSchedulerILi192ELi160ELi384ELi128ELb0ELb1ELb1ELb0ELb1ELb1EEEEEEEEEvNT_6ParamsE:
        .type           _ZN7cutlass13device_kernelIN5flash11enable_sm90INS1_16FlashAttnFwdSm90INS1_25CollectiveMainloopFwdSm90ILi2EN4cute5tupleIJNS5_1CILi1EEES8_S8_EEENS6_IJNS7_ILi192EEENS7_ILi160EEENS7_ILi64EEEEEELi64ENS_12float_e4m3_tEfNS_4arch4Sm90ELb0ELb0ELb1ELb1ELb0ELb1ELb0ELb1ELb1ELb1ELb0ELb0EEENS1_21CollectiveEpilogueFwdINS6_IJSA_SC_SB_EEES9_NS_10bfloat16_tESG_Li384ELb1ELb1ELb0ELb1EEENS1_36VarlenDynamicPersistentTileSchedulerILi192ELi160ELi384ELi128ELb0ELb1ELb1ELb0ELb1ELb1EEEEEEEEEvNT_6ParamsE,@function
        .size           _ZN7cutlass13device_kernelIN5flash11enable_sm90INS1_16FlashAttnFwdSm90INS1_25CollectiveMainloopFwdSm90ILi2EN4cute5tupleIJNS5_1CILi1EEES8_S8_EEENS6_IJNS7_ILi192EEENS7_ILi160EEENS7_ILi64EEEEEELi64ENS_12float_e4m3_tEfNS_4arch4Sm90ELb0ELb0ELb1ELb1ELb0ELb1ELb0ELb1ELb1ELb1ELb0ELb0EEENS1_21CollectiveEpilogueFwdINS6_IJSA_SC_SB_EEES9_NS_10bfloat16_tESG_Li384ELb1ELb1ELb0ELb1EEENS1_36VarlenDynamicPersistentTileSchedulerILi192ELi160ELi384ELi128ELb0ELb1ELb1ELb0ELb1ELb1EEEEEEEEEvNT_6ParamsE,(.L_x_2198 - _ZN7cutlass13device_kernelIN5flash11enable_sm90INS1_16FlashAttnFwdSm90INS1_25CollectiveMainloopFwdSm90ILi2EN4cute5tupleIJNS5_1CILi1EEES8_S8_EEENS6_IJNS7_ILi192EEENS7_ILi160EEENS7_ILi64EEEEEELi64ENS_12float_e4m3_tEfNS_4arch4Sm90ELb0ELb0ELb1ELb1ELb0ELb1ELb0ELb1ELb1ELb1ELb0ELb0EEENS1_21CollectiveEpilogueFwdINS6_IJSA_SC_SB_EEES9_NS_10bfloat16_tESG_Li384ELb1ELb1ELb0ELb1EEENS1_36VarlenDynamicPersistentTileSchedulerILi192ELi160ELi384ELi128ELb0ELb1ELb1ELb0ELb1ELb1EEEEEEEEEvNT_6ParamsE)
        .other          _ZN7cutlass13device_kernelIN5flash11enable_sm90INS1_16FlashAttnFwdSm90INS1_25CollectiveMainloopFwdSm90ILi2EN4cute5tupleIJNS5_1CILi1EEES8_S8_EEENS6_IJNS7_ILi192EEENS7_ILi160EEENS7_ILi64EEEEEELi64ENS_12float_e4m3_tEfNS_4arch4Sm90ELb0ELb0ELb1ELb1ELb0ELb1ELb0ELb1ELb1ELb1ELb0ELb0EEENS1_21CollectiveEpilogueFwdINS6_IJSA_SC_SB_EEES9_NS_10bfloat16_tESG_Li384ELb1ELb1ELb0ELb1EEENS1_36VarlenDynamicPersistentTileSchedulerILi192ELi160ELi384ELi128ELb0ELb1ELb1ELb0ELb1ELb1EEEEEEEEEvNT_6ParamsE,@"STO_CUDA_ENTRY STV_DEFAULT"
_ZN7cutlass13device_kernelIN5flash11enable_sm90INS1_16FlashAttnFwdSm90INS1_25CollectiveMainloopFwdSm90ILi2EN4cute5tupleIJNS5_1CILi1EEES8_S8_EEENS6_IJNS7_ILi192EEENS7_ILi160EEENS7_ILi64EEEEEELi64ENS_12float_e4m3_tEfNS_4arch4Sm90ELb0ELb0ELb1ELb1ELb0ELb1ELb0ELb1ELb1ELb1ELb0ELb0EEENS1_21CollectiveEpilogueFwdINS6_IJSA_SC_SB_EEES9_NS_10bfloat16_tESG_Li384ELb1ELb1ELb0ELb1EEENS1_36VarlenDynamicPersistentTileSchedulerILi192ELi160ELi384ELi128ELb0ELb1ELb1ELb0ELb1ELb1EEEEEEEEEvNT_6ParamsE:
[----:B------:R-:W0:Y:S02]  /*0000*/  LDC R1, c[0x0][0x28] ;  /* 0x00000a00ff017b82 */ /* 0x000e240000000800 */
[----:B0-----:R-:W-:Y:S01]  /*0010*/  VIADD R1, R1, 0xffffff80 ;  /* 0xffffff8001017836 */ /* 0x001fe20000000000 */
[----:B------:R-:W0:Y:S01]  /*0020*/  S2R R3, SR_TID.X ;  /* 0x0000000000037919 */ /* 0x000e220000002100 */
[----:B------:R-:W-:Y:S01]  /*0030*/  ELECT P0, URZ, PT ;  /* 0x00000000003f782f */ /* 0x000fe20003800000 */
[----:B------:R-:W-:Y:S01]  /*0040*/  BSSY B0, `(.L_x_297) ;  /* 0x0000013000007945 */ /* 0x000fe20003800000 */
[----:B0-----:R-:W-:-:S05]  /*0050*/  SHF.R.U32.HI R0, RZ, 0x5, R3 ;  /* 0x00000005ff007819 */ /* 0x001fca0000011603 */
[----:B------:R-:W0:Y:S02]  /*0060*/  SHFL.IDX PT, R2, R0, RZ, 0x1f ;  /* 0x00001fff00027589 */ /* 0x000e2400000e0000 */
[----:B0-----:R-:W-:-:S13]  /*0070*/  ISETP.EQ.AND P0, PT, R2, RZ, P0 ;  /* 0x000000ff0200720c */ /* 0x001fda0000702270 */
[----:B------:R-:W-:Y:S05]  /*0080*/  @!P0 BRA `(.L_x_298) ;  /* 0x0000000000388947 */ /* 0x000fea0003800000 */
[----:B------:R-:W-:Y:S02]  /*0090*/  ULDC.64 UR4, c[0x0][0x198] ;  /* 0x0000660000047ab9 */ /* 0x000fe40000000a00 */
[----:B------:R-:W-:Y:S02]  /*00a0*/  UIADD3 UR6, UP0, UR4, 0x370, URZ ;  /* 0x0000037004067890 */ /* 0x000fe4000ff1e03f */
[----:B------:R-:W-:Y:S02]  /*00b0*/  UIADD3 UR8, UP1, UR4, 0x470, URZ ;  /* 0x0000047004087890 */ /* 0x000fe4000ff3e03f */
[----:B------:R-:W-:Y:S02]  /*00c0*/  UIADD3 UR10, UP2, UR4, 0x570, URZ ;  /* 0x00000570040a7890 */ /* 0x000fe4000ff5e03f */
[----:B------:R-:W-:Y:S02]  /*00d0*/  UIADD3 UR4, UP3, UR4, 0x670, URZ ;  /* 0x0000067004047890 */ /* 0x000fe4000ff7e03f */
[----:B------:R-:W-:-:S02]  /*00e0*/  UIADD3.X UR7, URZ, UR5, URZ, UP0, !UPT ;  /* 0x000000053f077290 */ /* 0x000fc400087fe43f */
[----:B------:R-:W-:Y:S02]  /*00f0*/  UIADD3.X UR9, URZ, UR5, URZ, UP1, !UPT ;  /* 0x000000053f097290 */ /* 0x000fe40008ffe43f */
[----:B------:R-:W-:Y:S02]  /*0100*/  UIADD3.X UR11, URZ, UR5, URZ, UP2, !UPT ;  /* 0x000000053f0b7290 */ /* 0x000fe400097fe43f */
[----:B------:R-:W-:-:S03]  /*0110*/  UIADD3.X UR5, URZ, UR5, URZ, UP3, !UPT ;  /* 0x000000053f057290 */ /* 0x000fc60009ffe43f */
[----:B------:R0:W-:Y:S02]  /*0120*/  UTMACCTL.PF [UR6] ;  /* 0x00000000060079b9 */ /* 0x0001e40008040000 */
[----:B------:R0:W-:Y:S02]  /*0130*/  UTMACCTL.PF [UR8] ;  /* 0x00000000080079b9 */ /* 0x0001e40008040000 */
[----:B------:R0:W-:Y:S02]  /*0140*/  UTMACCTL.PF [UR10] ;  /* 0x000000000a0079b9 */ /* 0x0001e40008040000 */
[----:B------:R0:W-:Y:S02]  /*0150*/  UTMACCTL.PF [UR4] ;  /* 0x00000000040079b9 */ /* 0x0001e40008040000 */
[----:B0-----:R-:W-:Y:S01]  /*0160*/  NOP ;  /* 0x0000000000007918 */ /* 0x001fe20000000000 */
.L_x_298:
[----:B------:R-:W-:Y:S05]  /*0170*/  BSYNC B0 ;  /* 0x0000000000007941 */ /* 0x000fea0003800000 */
.L_x_297:
[----:B------:R-:W-:Y:S01]  /*0180*/  VOTEU.ANY UP0, P0 ;  /* 0x00000000003f7886 */ /* 0x000fe20000000100 */
[----:B------:R-:W0:Y:S01]  /*0190*/  SHFL.IDX PT, R2, R0, RZ, 0x1f ;  /* 0x00001fff00027589 */ /* 0x000e2200000e0000 */
[----:B------:R-:W-:Y:S01]  /*01a0*/  UMOV UR4, 0x80 ;  /* 0x0000008000047882 */ /* 0x000fe20000000000 */
[----:B------:R-:W-:Y:S01]  /*01b0*/  UMOV UR7, 0x180 ;  /* 0x0000018000077882 */ /* 0x000fe20000000000 */
[----:B------:R-:W-:Y:S01]  /*01c0*/  SHF.R.U32.HI R3, RZ, 0x7, R3 ;  /* 0x00000007ff037819 */ /* 0x000fe20000011603 */
[----:B------:R-:W1:Y:S01]  /*01d0*/  @UP0 S2UR UR8, SR_CgaCtaId ;  /* 0x00000000000809c3 */ /* 0x000e620000008800 */
[----:B------:R-:W-:Y:S01]  /*01e0*/  @UP0 UMOV UR6, 0x400 ;  /* 0x0000040000060882 */ /* 0x000fe20000000000 */
[----:B------:R-:W-:-:S04]  /*01f0*/  @UP0 UIADD3 UR4, -UR4, 0x100000, URZ ;  /* 0x0010000004040890 */ /* 0x000fc8000fffe13f */
[----:B------:R-:W-:Y:S02]  /*0200*/  @UP0 USHF.L.U32 UR5, UR4, 0xb, URZ ;  /* 0x0000000b04050899 */ /* 0x000fe4000800063f */
[----:B------:R-:W-:Y:S01]  /*0210*/  @UP0 USHF.L.U32 UR4, UR4, 0x1, URZ ;  /* 0x0000000104040899 */ /* 0x000fe2000800063f */
[----:B------:R-:W-:Y:S01]  /*0220*/  VOTEU.ANY UP1, P0 ;  /* 0x00000000003f7886 */ /* 0x000fe20000020100 */
[----:B0-----:R-:W-:Y:S02]  /*0230*/  ISETP.NE.AND P1, PT, R2, RZ, PT ;  /* 0x000000ff0200720c */ /* 0x001fe40003f25270 */
[----:B------:R0:W2:Y:S01]  /*0240*/  SHFL.IDX PT, R2, R3, RZ, 0x1f ;  /* 0x00001fff03027589 */ /* 0x0000a200000e0000 */
[----:B-1----:R-:W-:Y:S02]  /*0250*/  @UP0 ULEA UR8, UR8, UR6, 0x18 ;  /* 0x0000000608080291 */ /* 0x002fe4000f8ec03f */
[----:B------:R-:W-:-:S04]  /*0260*/  @UP0 UIADD3 UR6, -UR7, 0x100000, URZ ;  /* 0x0010000007060890 */ /* 0x000fc8000fffe13f */
[----:B------:R-:W-:Y:S02]  /*0270*/  @UP0 USHF.L.U32 UR7, UR6, 0xb, URZ ;  /* 0x0000000b06070899 */ /* 0x000fe4000800063f */
[----:B------:R-:W-:Y:S01]  /*0280*/  @UP0 USHF.L.U32 UR6, UR6, 0x1, URZ ;  /* 0x0000000106060899 */ /* 0x000fe2000800063f */
[----:B------:R-:W-:Y:S01]  /*0290*/  VOTEU.ANY UP0, P0 ;  /* 0x00000000003f7886 */ /* 0x000fe20000000100 */
[----:B------:R-:W1:Y:S04]  /*02a0*/  FENCE.VIEW.ASYNC.S ;  /* 0x00000000000073c6 */ /* 0x000e680000000000 */
[----:B-1----:R0:W1:Y:S06]  /*02b0*/  @UP0 SYNCS.EXCH.64 URZ, [UR8+0x13200], UR4 ;  /* 0x01320004083f05b2 */ /* 0x00206c0008000100 */
[----:B------:R0:W3:Y:S02]  /*02c0*/  @UP1 SYNCS.EXCH.64 URZ, [UR8+0x13220], UR6 ;  /* 0x01322006083f15b2 */ /* 0x0000e40008000100 */
[----:B0-----:R-:W-:Y:S05]  /*02d0*/  @P1 BRA `(.L_x_299) ;  /* 0x0000000000481947 */ /* 0x001fea0003800000 */
[----:B------:R-:W0:Y:S01]  /*02e0*/  S2UR UR5, SR_CgaCtaId ;  /* 0x00000000000579c3 */ /* 0x000e220000008800 */
        /* <DEDUP_REMOVED lines=15> */
[----:B------:R0:W0:Y:S01]  /*03e0*/  SYNCS.EXCH.64 URZ, [UR8+0x13248], UR6 ;  /* 0x01324806083f75b2 */ /* 0x0000220008000100 */
[----:B------:R-:W-:Y:S01]  /*03f0*/  NOP ;  /* 0x0000000000007918 */ /* 0x000fe20000000000 */
.L_x_299:
[----:B------:R-:W5:Y:S01]  /*0400*/  SHFL.IDX PT, R3, R0, RZ, 0x1f ;  /* 0x00001fff00037589 */ /* 0x000f6200000e0000 */
[----:B------:R-:W-:Y:S01]  /*0410*/  NOP ;  /* 0x0000000000007918 */ /* 0x000fe20000000000 */
[----:B-----5:R-:W-:-:S13]  /*0420*/  ISETP.NE.AND P0, PT, R3, RZ, PT ;  /* 0x000000ff0300720c */ /* 0x020fda0003f05270 */
        /* <DEDUP_REMOVED lines=17> */
[----:B------:R0:W0:Y:S01]  /*0540*/  SYNCS.EXCH.64 URZ, [UR8+0x13268], UR6 ;  /* 0x01326806083f75b2 */ /* 0x0000220008000100 */
[----:B------:R-:W-:Y:S01]  /*0550*/  NOP ;  /* 0x0000000000007918 */ /* 0x000fe20000000000 */
.L_x_300:
[----:B------:R-:W5:Y:S01]  /*0560*/  SHFL.IDX PT, R3, R0, RZ, 0x1f ;  /* 0x00001fff00037589 */ /* 0x000f6200000e0000 */
[----:B------:R-:W-:Y:S01]  /*0570*/  NOP ;  /* 0x0000000000007918 */ /* 0x000fe20000000000 */
[----:B-----5:R-:W-:-:S13]  /*0580*/  ISETP.NE.AND P0, PT, R3, RZ, PT ;  /* 0x000000ff0300720c */ /* 0x020fda0003f05270 */
        /* <DEDUP_REMOVED lines=13> */
[----:B------:R0:W0:Y:S01]  /*0660*/  SYNCS.EXCH.64 URZ, [UR6+0x13288], UR4 ;  /* 0x01328804063f75b2 */ /* 0x0000220008000100 */
[----:B------:R-:W-:Y:S01]  /*0670*/  NOP ;  /* 0x0000000000007918 */ /* 0x000fe20000000000 */
.L_x_301:
        /* <DEDUP_REMOVED lines=22> */
.L_x_302:
        /* <DEDUP_REMOVED lines=22> */
.L_x_303:
[----:B--2---:R-:W-:Y:S01]  /*0940*/  ISETP.NE.AND P0, PT, R2, RZ, PT ;  /* 0x000000ff0200720c */ /* 0x004fe20003f05270 */
[----:B------:R-:W-:Y:S01]  /*0950*/  IMAD.MOV.U32 R2, RZ, RZ, 0x1 ;  /* 0x00000001ff027424 */ /* 0x000fe200078e00ff */
[----:B------:R-:W-:Y:S01]  /*0960*/  NOP ;  /* 0x0000000000007918 */ /* 0x000fe20000000000 */
[----:B------:R-:W-:Y:S01]  /*0970*/  ULDC.64 UR40, c[0x0][0x208] ;  /* 0x0000820000287ab9 */ /* 0x000fe20000000a00 */
[----:B------:R-:W-:Y:S02]  /*0980*/  BSSY B8, `(.L_x_304) ;  /* 0x0001562000087945 */ /* 0x000fe40003800000 */
[----:B------:R-:W-:-:S05]  /*0990*/  SEL R2, R2, 0x2, !P0 ;  /* 0x0000000202027807 */ /* 0x000fca0004000000 */
[----:B------:R2:W-:Y:S01]  /*09a0*/  STL [R1+0x34], R2 ;  /* 0x0000340201007387 */ /* 0x0005e20000100800 */
[----:B01-34-:R-:W-:Y:S06]  /*09b0*/  BAR.SYNC.DEFER_BLOCKING 0x0 ;  /* 0x0000000000007b1d */ /* 0x01bfec0000010000 */
[----:B------:R-:W-:Y:S05]  /*09c0*/  @!P0 BRA `(.L_x_305) ;  /* 0x000000fc00408947 */ /* 0x000fea0003800000 */
.L_x_306:
[----:B------:R-:W-:-:S08]  /*09d0*/  NOP ;  /* 0x0000000000007918 */ /* 0x000fd00000000000 */
[----:B------:R-:W0:Y:S02]  /*09e0*/  USETMAXREG.TRY_ALLOC.CTAPOOL UP0, 0xa0 ;  /* 0x000000a0000079c8 */ /* 0x000e240008000600 */
[----:B0-----:R-:W-:-:S13]  /*09f0*/  PLOP3.LUT P0, PT, PT, PT, UP0, 0x80, 0x0 ;  /* 0x000000000000781c */ /* 0x001fda0003f0f008 */
[----:B------:R-:W-:Y:S05]  /*0a00*/  @!P0 BRA `(.L_x_306) ;  /* 0xfffffffc00f08947 */ /* 0x000fea000383ffff */
[----:B------:R-:W0:Y:S08]  /*0a10*/  S2UR UR4, SR_CgaCtaId ;  /* 0x00000000000479c3 */ /* 0x000e300000008800 */
[----:B------:R-:W-:Y:S06]  /*0a20*/  BAR.ARV 0x8, 0x200 ;  /* 0x0208000000007b1d */ /* 0x000fec0000002000 */
[----:B------:R-:W-:-:S02]  /*0a30*/  MOV R16, 0x400 ;  /* 0x0000040000107802 */ /* 0x000fc40000000f00 */
[----:B------:R-:W-:Y:S01]  /*0a40*/  BAR.SYNC.DEFER_BLOCKING 0x5, 0x200 ;  /* 0x0148000000007b1d */ /* 0x000fe20000010000 */
[----:B0-----:R-:W-:-:S05]  /*0a50*/  IMAD.U32 R0, RZ, RZ, UR4 ;  /* 0x00000004ff007e24 */ /* 0x001fca000f8e00ff */
[----:B------:R-:W-:Y:S01]  /*0a60*/  ULDC UR4, c[0x0][0xc3c] ;  /* 0x00030f0000047ab9 */ /* 0x000fe20000000800 */
[----:B------:R-:W-:Y:S01]  /*0a70*/  LEA R16, R0, R16, 0x18 ;  /* 0x0000001000107211 */ /* 0x000fe200078ec0ff */
[----:B------:R-:W-:Y:S04]  /*0a80*/  STL [R1+0x28], R0 ;  /* 0x0000280001007387 */ /* 0x000fe80000100800 */
[----:B------:R-:W0:Y:S01]  /*0a90*/  LDS.128 R12, [R16+0x132d0] ;  /* 0x0132d000100c7984 */ /* 0x000e220000000c00 */
[----:B------:R-:W-:Y:S06]  /*0aa0*/  BAR.ARV 0x4, 0x200 ;  /* 0x0108000000007b1d */ /* 0x000fec0000002000 */
[----:B0-----:R-:W-:-:S13]  /*0ab0*/  ISETP.GE.AND P0, PT, R15, UR4, PT ;  /* 0x000000040f007c0c */ /* 0x001fda000bf06270 */
[----:B------:R-:W-:Y:S05]  /*0ac0*/  @P0 BRA `(.L_x_307) ;  /* 0x0000015400340947 */ /* 0x000fea0003800000 */
[----:B------:R-:W3:Y:S01]  /*0ad0*/  LDL.LU R23, [R1+0x34] ;  /* 0x0000340001177983 */ /* 0x000ee20000300800 */
[----:B------:R-:W0:Y:S02]  /*0ae0*/  S2R R0, SR_TID.X ;  /* 0x0000000000007919 */ /* 0x000e240000002100 */
[----:B0-----:R-:W-:-:S05]  /*0af0*/  VIADD R20, R0, 0xffffff80 ;  /* 0xffffff8000147836 */ /* 0x001fca0000000000 */
[----:B------:R-:W-:-:S04]  /*0b00*/  SHF.R.S32.HI R0, RZ, 0x1f, R20 ;  /* 0x0000001fff007819 */ /* 0x000fc80000011414 */
[CC--:B--2---:R-:W-:Y:S02]  /*0b10*/  LEA.HI R2, R0.reuse, R20.reuse, RZ, 0x5 ;  /* 0x0000001400027211 */ /* 0x0c4fe400078f28ff */
[----:B------:R-:W-:-:S03]  /*0b20*/  LEA.HI R7, R0, R20, RZ, 0x4 ;  /* 0x0000001400077211 */ /* 0x000fc600078f20ff */
[----:B------:R-:W-:Y:S01]  /*0b30*/  IMAD.SHL.U32 R4, R2, 0x20, RZ ;  /* 0x0000002002047824 */ /* 0x000fe200078e00ff */
[----:B------:R-:W-:Y:S02]  /*0b40*/  LOP3.LUT R3, R7, 0x3fffff0, RZ, 0xc0, !PT ;  /* 0x03fffff007037812 */ /* 0x000fe400078ec0ff */
[----:B------:R-:W-:Y:S02]  /*0b50*/  LEA.HI R2, R0, R20, RZ, 0x7 ;  /* 0x0000001400027211 */ /* 0x000fe400078f38ff */
[----:B------:R-:W-:Y:S01]  /*0b60*/  LOP3.LUT R5, R4, 0xfffffc00, RZ, 0xc0, !PT ;  /* 0xfffffc0004057812 */ /* 0x000fe200078ec0ff */
[----:B------:R-:W-:Y:S01]  /*0b70*/  IMAD.IADD R4, R20, 0x1, -R3 ;  /* 0x0000000114047824 */ /* 0x000fe200078e0a03 */
[----:B------:R-:W-:-:S04]  /*0b80*/  LOP3.LUT R6, R2, 0xffffff80, RZ, 0xc0, !PT ;  /* 0xffffff8002067812 */ /* 0x000fc800078ec0ff */
[----:B------:R-:W-:Y:S01]  /*0b90*/  LEA R10, R4, R5, 0x6 ;  /* 0x00000005040a7211 */ /* 0x000fe200078e30ff */
[----:B------:R-:W-:Y:S01]  /*0ba0*/  IMAD.IADD R25, R20, 0x1, -R6 ;  /* 0x0000000114197824 */ /* 0x000fe200078e0a06 */
[----:B------:R-:W-:Y:S02]  /*0bb0*/  LEA.HI R4, R0, R20, RZ, 0x2 ;  /* 0x0000001400047211 */ /* 0x000fe400078f10ff */
[----:B------:R-:W-:Y:S02]  /*0bc0*/  SHF.R.S32.HI R24, RZ, 0x7, R2 ;  /* 0x00000007ff187819 */ /* 0x000fe40000011402 */
[----:B------:R-:W-:Y:S02]  /*0bd0*/  SHF.R.S32.HI R11, RZ, 0x1f, R25 ;  /* 0x0000001fff0b7819 */ /* 0x000fe40000011419 */
[--C-:B------:R-:W-:Y:S02]  /*0be0*/  SHF.R.S32.HI R2, RZ, 0x2, R4.reuse ;  /* 0x00000002ff027819 */ /* 0x100fe40000011404 */
[----:B------:R-:W-:-:S02]  /*0bf0*/  SHF.R.S32.HI R5, RZ, 0x1f, R4 ;  /* 0x0000001fff057819 */ /* 0x000fc40000011404 */
[----:B------:R-:W-:Y:S02]  /*0c00*/  LEA.HI R3, R20, R20, RZ, 0x1 ;  /* 0x0000001414037211 */ /* 0x000fe400078f08ff */
[----:B------:R-:W-:Y:S02]  /*0c10*/  LEA.HI R12, R11, R25, RZ, 0x2 ;  /* 0x000000190b0c7211 */ /* 0x000fe400078f10ff */
[----:B------:R-:W-:Y:S02]  /*0c20*/  LOP3.LUT R19, R4, 0xfffffffc, RZ, 0xc0, !PT ;  /* 0xfffffffc04137812 */ /* 0x000fe400078ec0ff */
[----:B------:R-:W-:Y:S02]  /*0c30*/  LEA.HI R5, R5, R2, RZ, 0x2 ;  /* 0x0000000205057211 */ /* 0x000fe400078f10ff */
[----:B------:R-:W-:Y:S02]  /*0c40*/  SHF.R.S32.HI R22, RZ, 0x1, R3 ;  /* 0x00000001ff167819 */ /* 0x000fe40000011403 */
[----:B------:R-:W-:-:S02]  /*0c50*/  SHF.R.S32.HI R8, RZ, 0x4, R7 ;  /* 0x00000004ff087819 */ /* 0x000fc40000011407 */
[--C-:B------:R-:W-:Y:S02]  /*0c60*/  SHF.R.S32.HI R17, RZ, 0x2, R12.reuse ;  /* 0x00000002ff117819 */ /* 0x100fe4000001140c */
[----:B------:R-:W-:Y:S01]  /*0c70*/  SHF.R.S32.HI R18, RZ, 0x1f, R12 ;  /* 0x0000001fff127819 */ /* 0x000fe2000001140c */
[----:B------:R-:W-:Y:S01]  /*0c80*/  IMAD.IADD R19, R20, 0x1, -R19 ;  /* 0x0000000114137824 */ /* 0x000fe200078e0a13 */
[----:B------:R-:W-:Y:S02]  /*0c90*/  LOP3.LUT R5, R5, 0xfffffffc, RZ, 0xc0, !PT ;  /* 0xfffffffc05057812 */ /* 0x000fe400078ec0ff */
[----:B------:R-:W-:Y:S02]  /*0ca0*/  LEA.HI R6, R3, R22, RZ, 0x1 ;  /* 0x0000001603067211 */ /* 0x000fe400078f08ff */
[----:B------:R-:W-:Y:S02]  /*0cb0*/  LEA.HI R4, R7, R8, RZ, 0x1 ;  /* 0x0000000807047211 */ /* 0x000fe400078f08ff */
[----:B------:R-:W-:Y:S01]  /*0cc0*/  LEA.HI R18, R18, R17, RZ, 0x3 ;  /* 0x0000001112127211 */ /* 0x000fe200078f18ff */
[----:B------:R-:W-:Y:S01]  /*0cd0*/  IMAD.IADD R21, R2, 0x1, -R5 ;  /* 0x0000000102157824 */ /* 0x000fe200078e0a05 */
[----:B------:R-:W-:Y:S01]  /*0ce0*/  LOP3.LUT R7, R6, 0x3fffffe, RZ, 0xc0, !PT ;  /* 0x03fffffe06077812 */ /* 0x000fe200078ec0ff */
[----:B------:R-:W-:Y:S01]  /*0cf0*/  IMAD.HI R6, R24, 0x55555556, RZ ;  /* 0x5555555618067827 */ /* 0x000fe200078e02ff */
[----:B------:R-:W-:-:S02]  /*0d00*/  LOP3.LUT R9, R4, 0x1ffffffe, RZ, 0xc0, !PT ;  /* 0x1ffffffe04097812 */ /* 0x000fc400078ec0ff */
[----:B------:R-:W-:Y:S02]  /*0d10*/  LEA.HI R2, R19, R19, RZ, 0x1 ;  /* 0x0000001313027211 */ /* 0x000fe400078f08ff */
[----:B------:R-:W-:Y:S02]  /*0d20*/  LOP3.LUT R18, R18, 0xfffffff8, RZ, 0xc0, !PT ;  /* 0xfffffff812127812 */ /* 0x000fe400078ec0ff */
[----:B------:R-:W-:Y:S02]  /*0d30*/  LEA.HI R11, R11, R25, RZ, 0x5 ;  /* 0x000000190b0b7211 */ /* 0x000fe400078f28ff */
[----:B------:R-:W-:Y:S01]  /*0d40*/  LOP3.LUT R12, R12, 0x7ffffffc, RZ, 0xc0, !PT ;  /* 0x7ffffffc0c0c7812 */ /* 0x000fe200078ec0ff */
[----:B------:R-:W-:Y:S01]  /*0d50*/  IMAD.IADD R9, R8, 0x1, -R9 ;  /* 0x0000000108097824 */ /* 0x000fe200078e0a09 */
[----:B------:R-:W-:Y:S01]  /*0d60*/  LOP3.LUT R2, R2, 0x1ffffffe, RZ, 0xc0, !PT ;  /* 0x1ffffffe02027812 */ /* 0x000fe200078ec0ff */
[----:B------:R-:W-:Y:S01]  /*0d70*/  IMAD.MOV.U32 R5, RZ, RZ, -0x2 ;  /* 0xfffffffeff057424 */ /* 0x000fe200078e00ff */
[----:B------:R-:W-:Y:S01]  /*0d80*/  IADD3 R18, R17, -R18, RZ ;  /* 0x8000001211127210 */ /* 0x000fe20007ffe0ff */
[----:B------:R-:W-:Y:S01]  /*0d90*/  IMAD.IADD R12, R25, 0x1, -R12 ;  /* 0x00000001190c7824 */ /* 0x000fe200078e0a0c */
[----:B------:R-:W-:-:S02]  /*0da0*/  LEA.HI R6, R6, R6, RZ, 0x1 ;  /* 0x0000000606067211 */ /* 0x000fc400078f08ff */
[----:B------:R-:W-:Y:S01]  /*0db0*/  SHF.R.S32.HI R11, RZ, 0x5, R11 ;  /* 0x00000005ff0b7819 */ /* 0x000fe2000001140b */
[----:B------:R-:W-:Y:S02]  /*0dc0*/  IMAD R4, R9, 0x8, R10 ;  /* 0x0000000809047824 */ /* 0x000fe400078e020a */
[----:B------:R-:W-:Y:S02]  /*0dd0*/  IMAD.IADD R19, R19, 0x1, -R2 ;  /* 0x0000000113137824 */ /* 0x000fe400078e0a02 */
[----:B------:R-:W-:Y:S02]  /*0de0*/  IMAD R6, R6, -0x3, R24 ;  /* 0xfffffffd06067824 */ /* 0x000fe400078e0218 */
[----:B------:R-:W-:Y:S02]  /*0df0*/  IMAD R11, R11, 0x10, R18 ;  /* 0x000000100b0b7824 */ /* 0x000fe400078e0212 */
[----:B------:R-:W-:Y:S01]  /*0e00*/  IMAD R2, R12, R5, 0xa0 ;  /* 0x000000a00c027424 */ /* 0x000fe200078e0205 */
[----:B------:R-:W-:Y:S01]  /*0e10*/  STL [R1+0x5c], R21 ;  /* 0x00005c1501007387 */ /* 0x000fe20000100800 */
[----:B------:R-:W-:-:S03]  /*0e20*/  IMAD R6, R6, 0x40, R11 ;  /* 0x0000004006067824 */ /* 0x000fc600078e020b */
[----:B------:R0:W-:Y:S01]  /*0e30*/  STL [R1+0x74], R4 ;  /* 0x0000740401007387 */ /* 0x0001e20000100800 */
[----:B------:R-:W-:-:S03]  /*0e40*/  LEA.HI R0, R0, R20, RZ, 0x3 ;  /* 0x0000001400007211 */ /* 0x000fc600078f18ff */
[----:B------:R3:W-:Y:S04]  /*0e50*/  STL [R1+0x70], R2 ;  /* 0x0000700201007387 */ /* 0x0007e80000100800 */
[----:B------:R-:W-:Y:S01]  /*0e60*/  STL [R1+0x14], R13 ;  /* 0x0000140d01007387 */ /* 0x000fe20000100800 */
[----:B------:R-:W-:-:S03]  /*0e70*/  LOP3.LUT R3, R3, 0xfffffffe, RZ, 0xc0, !PT ;  /* 0xfffffffe03037812 */ /* 0x000fc600078ec0ff */
[----:B------:R-:W-:Y:S04]  /*0e80*/  STL [R1+0x18], R14 ;  /* 0x0000180e01007387 */ /* 0x000fe80000100800 */
[----:B------:R-:W-:Y:S04]  /*0e90*/  STL [R1+0x1c], R15 ;  /* 0x00001c0f01007387 */ /* 0x000fe80000100800 */
[----:B------:R-:W-:Y:S04]  /*0ea0*/  STL [R1+0x68], R6 ;  /* 0x0000680601007387 */ /* 0x000fe80000100800 */
[----:B------:R-:W-:Y:S01]  /*0eb0*/  STL [R1+0x4c], RZ ;  /* 0x00004cff01007387 */ /* 0x000fe20000100800 */
[----:B0-----:R-:W-:-:S02]  /*0ec0*/  IMAD.SHL.U32 R4, R21, 0x80, RZ ;  /* 0x0000008015047824 */ /* 0x001fc400078e00ff */
[----:B------:R-:W-:Y:S02]  /*0ed0*/  IMAD.IADD R3, R20, 0x1, -R3 ;  /* 0x0000000114037824 */ /* 0x000fe400078e0a03 */
[----:B------:R-:W-:Y:S01]  /*0ee0*/  IMAD.IADD R7, R22, 0x1, -R7 ;  /* 0x0000000116077824 */ /* 0x000fe200078e0a07 */
[----:B------:R-:W-:Y:S01]  /*0ef0*/  LOP3.LUT R4, R4, 0x180, RZ, 0xc0, !PT ;  /* 0x0000018004047812 */ /* 0x000fe200078ec0ff */
[C---:B------:R-:W-:Y:S02]  /*0f00*/  IMAD.SHL.U32 R18, R3.reuse, 0x10, RZ ;  /* 0x0000001003127824 */ /* 0x040fe400078e00ff */
[----:B------:R-:W-:Y:S02]  /*0f10*/  IMAD R7, R8, 0x8, R7 ;  /* 0x0000000808077824 */ /* 0x000fe400078e0207 */
[----:B------:R-:W-:Y:S01]  /*0f20*/  IMAD.SHL.U32 R156, R3, 0x8, RZ ;  /* 0x00000008039c7824 */ /* 0x000fe200078e00ff */
[----:B------:R-:W-:-:S03]  /*0f30*/  SHF.R.U32.HI R3, RZ, 0x3, R4 ;  /* 0x00000003ff037819 */ /* 0x000fc60000011604 */
[----:B------:R-:W-:Y:S01]  /*0f40*/  VIADD R5, R156, 0x10 ;  /* 0x000000109c057836 */ /* 0x000fe20000000000 */
[----:B------:R-:W-:Y:S02]  /*0f50*/  MOV R17, RZ ;  /* 0x000000ff00117202 */ /* 0x000fe40000000f00 */
[----:B---3--:R-:W-:-:S05]  /*0f60*/  LOP3.LUT R2, R23, 0x1, RZ, 0xfc, !PT ;  /* 0x0000000117027812 */ /* 0x008fca00078efcff */
[----:B------:R0:W-:Y:S02]  /*0f70*/  STL [R1+0x8], R2 ;  /* 0x0000080201007387 */ /* 0x0001e40000100800 */
[----:B0-----:R-:W-:-:S05]  /*0f80*/  LOP3.LUT R2, R0, 0xfffffff8, RZ, 0xc0, !PT ;  /* 0xfffffff800027812 */ /* 0x001fca00078ec0ff */
[----:B------:R-:W-:Y:S01]  /*0f90*/  IMAD.IADD R2, R20, 0x1, -R2 ;  /* 0x0000000114027824 */ /* 0x000fe200078e0a02 */
[----:B------:R-:W-:Y:S01]  /*0fa0*/  SHF.R.S32.HI R0, RZ, 0x3, R0 ;  /* 0x00000003ff007819 */ /* 0x000fe20000011400 */
[----:B------:R-:W-:Y:S01]  /*0fb0*/  STL [R1+0xc], RZ ;  /* 0x00000cff01007387 */ /* 0x000fe20000100800 */
[----:B------:R-:W-:Y:S02]  /*0fc0*/  SHF.R.S32.HI R0, RZ, 0x1f, R22 ;  /* 0x0000001fff007819 */ /* 0x000fe40000011416 */
[----:B------:R-:W-:Y:S01]  /*0fd0*/  SHF.L.U32 R8, R2, 0x3, RZ ;  /* 0x0000000302087819 */ /* 0x000fe200000006ff */
[----:B------:R-:W-:Y:S01]  /*0fe0*/  STL [R1+0x4], RZ ;  /* 0x000004ff01007387 */ /* 0x000fe20000100800 */
[C-C-:B------:R-:W-:Y:S02]  /*0ff0*/  LOP3.LUT R0, R4.reuse, 0x10, R18.reuse, 0xf8, !PT ;  /* 0x0000001004007812 */ /* 0x140fe400078ef812 */
[----:B------:R-:W-:Y:S01]  /*1000*/  LOP3.LUT R2, R4, 0x30, R18, 0xf8, !PT ;  /* 0x0000003004027812 */ /* 0x000fe200078ef812 */
[----:B------:R0:W-:Y:S01]  /*1010*/  STL [R1+0x2c], R4 ;  /* 0x00002c0401007387 */ /* 0x0001e20000100800 */
[----:B------:R-:W-:-:S03]  /*1020*/  LOP3.LUT R0, R0, R3, RZ, 0x3c, !PT ;  /* 0x0000000300007212 */ /* 0x000fc600078e3cff */
[----:B------:R-:W-:Y:S04]  /*1030*/  STL [R1+0x58], R8 ;  /* 0x0000580801007387 */ /* 0x000fe80000100800 */
[----:B------:R1:W-:Y:S01]  /*1040*/  STL [R1+0x30], R3 ;  /* 0x0000300301007387 */ /* 0x0003e20000100800 */
[----:B0-----:R-:W-:Y:S01]  /*1050*/  IMAD.SHL.U32 R4, R7, 0x40, RZ ;  /* 0x0000004007047824 */ /* 0x001fe200078e00ff */
[----:B------:R-:W-:Y:S02]  /*1060*/  SHF.R.S32.HI R7, RZ, 0x1f, R5 ;  /* 0x0000001fff077819 */ /* 0x000fe40000011405 */
[----:B------:R0:W-:Y:S01]  /*1070*/  STL [R1+0x20], R5 ;  /* 0x0000200501007387 */ /* 0x0001e20000100800 */
[----:B-1----:R-:W-:Y:S02]  /*1080*/  LOP3.LUT R3, R2, R3, RZ, 0x3c, !PT ;  /* 0x0000000302037212 */ /* 0x002fe400078e3cff */
[----:B------:R-:W-:Y:S01]  /*1090*/  SHF.R.S32.HI R2, RZ, 0x1f, R8 ;  /* 0x0000001fff027819 */ /* 0x000fe20000011408 */
[----:B------:R-:W-:Y:S01]  /*10a0*/  STL [R1+0x34], R4 ;  /* 0x0000340401007387 */ /* 0x000fe20000100800 */
[----:B0-----:R-:W-:-:S02]  /*10b0*/  IMAD.IADD R5, R4, 0x1, R0 ;  /* 0x0000000104057824 */ /* 0x001fc400078e0200 */
[----:B------:R-:W-:Y:S01]  /*10c0*/  IMAD R0, R19, 0x8, R6 ;  /* 0x0000000813007824 */ /* 0x000fe200078e0206 */
[----:B------:R0:W-:Y:S04]  /*10d0*/  STL [R1+0x78], R2 ;  /* 0x0000780201007387 */ /* 0x0001e80000100800 */
[----:B------:R1:W-:Y:S01]  /*10e0*/  STL [R1+0x60], R7 ;  /* 0x0000600701007387 */ /* 0x0003e20000100800 */
[----:B0-----:R-:W-:-:S03]  /*10f0*/  IADD3 R2, R16, R4, R3 ;  /* 0x0000000410027210 */ /* 0x001fc60007ffe003 */
[----:B------:R1:W-:Y:S04]  /*1100*/  STL [R1+0x24], R5 ;  /* 0x0000240501007387 */ /* 0x0003e80000100800 */
[----:B------:R1:W-:Y:S04]  /*1110*/  STL [R1+0x6c], R0 ;  /* 0x00006c0001007387 */ /* 0x0003e80000100800 */
[----:B------:R1:W-:Y:S01]  /*1120*/  STL [R1+0x64], R2 ;  /* 0x0000640201007387 */ /* 0x0003e20000100800 */
[----:B------:R-:W-:-:S07]  /*1130*/  IMAD.MOV.U32 R23, RZ, RZ, RZ ;  /* 0x000000ffff177224 */ /* 0x000fce00078e00ff */
.L_x_404:
[----:B-12---:R-:W2:Y:S01]  /*1140*/  LDL.LU R0, [R1+0x1c] ;  /* 0x00001c0001007983 */ /* 0x006ea20000300800 */
[----:B0-----:R-:W2:Y:S01]  /*1150*/  LDC.64 R2, c[0x0][0xc88] ;  /* 0x00032200ff027b82 */ /* 0x001ea20000000a00 */
[----:B------:R-:W-:Y:S01]  /*1160*/  ULDC.64 UR4, c[0x0][0xa28] ;  /* 0x00028a0000047ab9 */ /* 0x000fe20000000a00 */
[----:B------:R-:W-:Y:S01]  /*1170*/  ULDC.64 UR8, c[0x0][0xa18] ;  /* 0x0002860000087ab9 */ /* 0x000fe20000000a00 */
[----:B------:R-:W-:Y:S01]  /*1180*/  ISETP.NE.U32.AND P2, PT, RZ, UR4, PT ;  /* 0x00000004ff007c0c */ /* 0x000fe2000bf45070 */
[----:B------:R-:W-:Y:S01]  /*1190*/  IMAD.MOV.U32 R9, RZ, RZ, RZ ;  /* 0x000000ffff097224 */ /* 0x000fe200078e00ff */
[----:B------:R-:W3:Y:S01]  /*11a0*/  LDL R26, [R1+0x18] ;  /* 0x00001800011a7983 */ /* 0x000ee20000100800 */
[----:B------:R-:W-:Y:S01]  /*11b0*/  ULDC.64 UR6, c[0x0][0xa08] ;  /* 0x0002820000067ab9 */ /* 0x000fe20000000a00 */
[----:B------:R-:W-:Y:S01]  /*11c0*/  ISETP.NE.AND.EX P2, PT, RZ, UR5, PT, P2 ;  /* 0x00000005ff007c0c */ /* 0x000fe2000bf45320 */
[----:B--2---:R-:W-:-:S05]  /*11d0*/  IMAD.WIDE R2, R0, 0x4, R2 ;  /* 0x0000000400027825 */ /* 0x004fca00078e0202 */
[----:B------:R-:W2:Y:S01]  /*11e0*/  LDG.E R0, desc[UR40][R2.64] ;  /* 0x0000002802007981 */ /* 0x000ea2000c1e1900 */
[----:B------:R-:W-:Y:S02]  /*11f0*/  ISETP.NE.U32.AND P1, PT, RZ, UR8, PT ;  /* 0x00000008ff007c0c */ /* 0x000fe4000bf25070 */
[----:B------:R-:W-:Y:S02]  /*1200*/  ISETP.NE.U32.AND P0, PT, RZ, UR6, PT ;  /* 0x00000006ff007c0c */ /* 0x000fe4000bf05070 */
[----:B------:R-:W-:Y:S02]  /*1210*/  ISETP.NE.AND.EX P1, PT, RZ, UR9, PT, P1 ;  /* 0x00000009ff007c0c */ /* 0x000fe4000bf25310 */
[----:B------:R-:W-:Y:S02]  /*1220*/  ISETP.NE.AND.EX P0, PT, RZ, UR7, PT, P0 ;  /* 0x00000007ff007c0c */ /* 0x000fe4000bf05300 */
[----:B------:R-:W-:Y:S02]  /*1230*/  MOV R27, RZ ;  /* 0x000000ff001b7202 */ /* 0x000fe40000000f00 */
[----:B--2--5:R-:W-:Y:S01]  /*1240*/  SHF.R.S32.HI R4, RZ, 0x1f, R0 ;  /* 0x0000001fff047819 */ /* 0x024fe20000011400 */
[C---:B------:R-:W-:Y:S01]  /*1250*/  IMAD.SHL.U32 R33, R0.reuse, 0x4, RZ ;  /* 0x0000000400217824 */ /* 0x040fe200078e00ff */
[C---:B------:R-:W-:Y:S01]  /*1260*/  @P2 LEA R2, P3, R0.reuse, UR4, 0x2 ;  /* 0x0000000400022c11 */ /* 0x040fe2000f8610ff */
[----:B------:R-:W-:Y:S01]  /*1270*/  STL [R1+0x38], R0 ;  /* 0x0000380001007387 */ /* 0x000fe20000100800 */
[----:B------:R-:W-:-:S02]  /*1280*/  SHF.L.U64.HI R32, R0, 0x2, R4 ;  /* 0x0000000200207819 */ /* 0x000fc40000010204 */
[----:B------:R-:W-:Y:S01]  /*1290*/  @P2 LEA.HI.X R3, R0, UR5, R4, 0x2, P3 ;  /* 0x0000000500032c11 */ /* 0x000fe200098f1404 */
[----:B------:R0:W-:Y:S01]  /*12a0*/  STL [R1+0x54], R4 ;  /* 0x0000540401007387 */ /* 0x0001e20000100800 */
[----:B------:R-:W-:-:S03]  /*12b0*/  IADD3 R6, P4, R33, UR6, RZ ;  /* 0x0000000621067c10 */ /* 0x000fc6000ff9e0ff */
[----:B------:R1:W-:Y:S01]  /*12c0*/  STL [R1+0x40], R33 ;  /* 0x0000402101007387 */ /* 0x0003e20000100800 */
[----:B------:R-:W-:Y:S01]  /*12d0*/  ULDC UR4, c[0x0][0x288] ;  /* 0x0000a20000047ab9 */ /* 0x000fe20000000800 */
[C---:B------:R-:W-:Y:S02]  /*12e0*/  IADD3.X R7, R32.reuse, UR7, RZ, P4, !PT ;  /* 0x0000000720077c10 */ /* 0x040fe4000a7fe4ff */
[----:B------:R1:W-:Y:S04]  /*12f0*/  STL [R1+0x44], R32 ;  /* 0x0000442001007387 */ /* 0x0003e80000100800 */
[----:B------:R1:W5:Y:S01]  /*1300*/  @P2 LDG.E R9, desc[UR40][R2.64] ;  /* 0x0000002802092981 */ /* 0x000362000c1e1900 */
[----:B0-----:R-:W-:Y:S01]  /*1310*/  @P1 IADD3 R4, P2, R33, UR8, RZ ;  /* 0x0000000821041c10 */ /* 0x001fe2000ff5e0ff */
[----:B------:R-:W-:Y:S01]  /*1320*/  IMAD.U32 R29, RZ, RZ, UR4 ;  /* 0x00000004ff1d7e24 */ /* 0x000fe2000f8e00ff */
[----:B------:R-:W-:Y:S01]  /*1330*/  ULDC.64 UR4, c[0x0][0x418] ;  /* 0x0001060000047ab9 */ /* 0x000fe20000000a00 */
[----:B------:R1:W5:Y:S01]  /*1340*/  @P0 LDG.E R27, desc[UR40][R6.64] ;  /* 0x00000028061b0981 */ /* 0x000362000c1e1900 */
[----:B------:R-:W-:-:S03]  /*1350*/  @P1 IADD3.X R5, R32, UR9, RZ, P2, !PT ;  /* 0x0000000920051c10 */ /* 0x000fc600097fe4ff */
[----:B------:R-:W2:Y:S01]  /*1360*/  LDL R2, [R1+0x14] ;  /* 0x0000140001027983 */ /* 0x000ea20000100800 */
[----:B------:R-:W-:Y:S01]  /*1370*/  UISETP.NE.U32.AND UP0, UPT, UR4, URZ, UPT ;  /* 0x0000003f0400728c */ /* 0x000fe2000bf05070 */
[----:B------:R-:W-:Y:S02]  /*1380*/  ULDC.64 UR8, c[0x0][0xa20] ;  /* 0x0002880000087ab9 */ /* 0x000fe40000000a00 */
[----:B------:R1:W5:Y:S01]  /*1390*/  @P1 LDG.E R29, desc[UR40][R4.64] ;  /* 0x00000028041d1981 */ /* 0x000362000c1e1900 */
[----:B------:R-:W-:Y:S01]  /*13a0*/  UISETP.NE.AND.EX UP0, UPT, UR5, URZ, UPT, UP0 ;  /* 0x0000003f0500728c */ /* 0x000fe2000bf05300 */
[----:B------:R-:W-:Y:S01]  /*13b0*/  ISETP.NE.U32.AND P2, PT, RZ, UR8, PT ;  /* 0x00000008ff007c0c */ /* 0x000fe2000bf45070 */
[----:B------:R-:W-:Y:S01]  /*13c0*/  ULDC UR4, c[0x0][0x424] ;  /* 0x0001090000047ab9 */ /* 0x000fe20000000800 */
[----:B---3--:R1:W-:Y:S01]  /*13d0*/  STL [R1+0x3c], R26 ;  /* 0x00003c1a01007387 */ /* 0x0083e20000100800 */
[----:B------:R-:W-:Y:S01]  /*13e0*/  USEL UR4, UR4, 0x1, UP0 ;  /* 0x0000000104047887 */ /* 0x000fe20008000000 */
[----:B------:R-:W-:Y:S01]  /*13f0*/  ISETP.NE.AND.EX P2, PT, RZ, UR9, PT, P2 ;  /* 0x00000009ff007c0c */ /* 0x000fe2000bf45320 */
[----:B------:R-:W-:-:S02]  /*1400*/  ULDC UR5, c[0x0][0x2f0] ;  /* 0x0000bc0000057ab9 */ /* 0x000fc40000000800 */
[----:B------:R-:W-:-:S03]  /*1410*/  UIMAD UR4, UR4, UR5, URZ ;  /* 0x00000005040472a4 */ /* 0x000fc6000f8e023f */
[----:B------:R-:W-:Y:S01]  /*1420*/  ULDC UR5, c[0x0][0x348] ;  /* 0x0000d20000057ab9 */ /* 0x000fe20000000800 */
[----:B------:R-:W-:Y:S01]  /*1430*/  IMAD.MOV.U32 R25, RZ, RZ, R0 ;  /* 0x000000ffff197224 */ /* 0x000fe200078e0000 */
[----:B--2---:R1:W-:Y:S01]  /*1440*/  STL [R1+0x50], R2 ;  /* 0x0000500201007387 */ /* 0x0043e20000100800 */
[----:B------:R-:W-:Y:S06]  /*1450*/  @P1 BRA `(.L_x_308) ;  /* 0x0000000000241947 */ /* 0x000fec0003800000 */
[----:B------:R-:W-:Y:S02]  /*1460*/  ULDC.64 UR6, c[0x0][0xa00] ;  /* 0x0002800000067ab9 */ /* 0x000fe40000000a00 */
[----:B------:R-:W-:-:S04]  /*1470*/  ISETP.NE.U32.AND P1, PT, RZ, UR6, PT ;  /* 0x00000006ff007c0c */ /* 0x000fc8000bf25070 */
[----:B------:R-:W-:-:S13]  /*1480*/  ISETP.NE.AND.EX P1, PT, RZ, UR7, PT, P1 ;  /* 0x00000007ff007c0c */ /* 0x000fda000bf25310 */
[----:B------:R-:W-:Y:S05]  /*1490*/  @!P1 BRA `(.L_x_308) ;  /* 0x0000000000149947 */ /* 0x000fea0003800000 */
[----:B-1----:R-:W0:Y:S02]  /*14a0*/  LDC.64 R2, c[0x0][0xa00] ;  /* 0x00028000ff027b82 */ /* 0x002e240000000a00 */
[----:B0-----:R-:W-:-:S05]  /*14b0*/  IMAD.WIDE R2, R25, 0x4, R2 ;  /* 0x0000000419027825 */ /* 0x001fca00078e0202 */
[----:B-----5:R-:W2:Y:S04]  /*14c0*/  LDG.E R29, desc[UR40][R2.64] ;  /* 0x00000028021d7981 */ /* 0x020ea8000c1e1900 */
[----:B------:R-:W2:Y:S02]  /*14d0*/  LDG.E R0, desc[UR40][R2.64+0x4] ;  /* 0x0000042802007981 */ /* 0x000ea4000c1e1900 */
[----:B--2---:R-:W-:-:S07]  /*14e0*/  IMAD.IADD R29, R0, 0x1, -R29 ;  /* 0x00000001001d7824 */ /* 0x004fce00078e0a1d */
.L_x_308:
[----:B------:R-:W-:Y:S02]  /*14f0*/  IMAD.U32 R31, RZ, RZ, UR5 ;  /* 0x00000005ff1f7e24 */ /* 0x000fe4000f8e00ff */
[----:B------:R-:W-:Y:S01]  /*1500*/  IMAD.U32 R24, RZ, RZ, UR4 ;  /* 0x00000004ff187e24 */ /* 0x000fe2000f8e00ff */
[----:B------:R-:W-:Y:S06]  /*1510*/  @!P2 BRA `(.L_x_309) ;  /* 0x000000000010a947 */ /* 0x000fec0003800000 */
[----:B-1----:R-:W-:-:S04]  /*1520*/  IADD3 R2, P0, R33, UR8, RZ ;  /* 0x0000000821027c10 */ /* 0x002fc8000ff1e0ff */
[----:B------:R-:W-:-:S05]  /*1530*/  IADD3.X R3, R32, UR9, RZ, P0, !PT ;  /* 0x0000000920037c10 */ /* 0x000fca00087fe4ff */
[----:B------:R0:W5:Y:S01]  /*1540*/  LDG.E R24, desc[UR40][R2.64] ;  /* 0x0000002802187981 */ /* 0x000162000c1e1900 */
[----:B------:R-:W-:Y:S05]  /*1550*/  BRA `(.L_x_310) ;  /* 0x0000000000107947 */ /* 0x000fea0003800000 */
.L_x_309:
[----:B------:R-:W-:Y:S05]  /*1560*/  @!P0 BRA `(.L_x_310) ;  /* 0x00000000000c8947 */ /* 0x000fea0003800000 */
[----:B-1----:R-:W2:Y:S04]  /*1570*/  LDG.E R3, desc[UR40][R6.64] ;  /* 0x0000002806037981 */ /* 0x002ea8000c1e1900 */
[----:B------:R-:W2:Y:S02]  /*1580*/  LDG.E R24, desc[UR40][R6.64+0x4] ;  /* 0x0000042806187981 */ /* 0x000ea4000c1e1900 */
[----:B--2---:R-:W-:-:S07]  /*1590*/  IMAD.IADD R24, R24, 0x1, -R3 ;  /* 0x0000000118187824 */ /* 0x004fce00078e0a03 */
.L_x_310:
[----:B------:R-:W-:Y:S02]  /*15a0*/  ULDC.64 UR4, c[0x0][0xa10] ;  /* 0x0002840000047ab9 */ /* 0x000fe40000000a00 */
[----:B------:R-:W-:-:S04]  /*15b0*/  ISETP.NE.U32.AND P0, PT, RZ, UR4, PT ;  /* 0x00000004ff007c0c */ /* 0x000fc8000bf05070 */
[----:B------:R-:W-:Y:S01]  /*15c0*/  ISETP.NE.AND.EX P0, PT, RZ, UR5, PT, P0 ;  /* 0x00000005ff007c0c */ /* 0x000fe2000bf05300 */
[----:B-----5:R-:W-:Y:S01]  /*15d0*/  IMAD.IADD R9, R24, 0x1, -R9 ;  /* 0x0000000118097824 */ /* 0x020fe200078e0a09 */
[----:B------:R-:W-:-:S11]  /*15e0*/  ULDC.64 UR4, c[0x0][0xa30] ;  /* 0x00028c0000047ab9 */ /* 0x000fd60000000a00 */
[----:B01----:R-:W0:Y:S02]  /*15f0*/  @P0 LDC.64 R2, c[0x0][0xa10] ;  /* 0x00028400ff020b82 */ /* 0x003e240000000a00 */
[----:B0-----:R-:W-:-:S05]  /*1600*/  @P0 IMAD.WIDE R2, R25, 0x4, R2 ;  /* 0x0000000419020825 */ /* 0x001fca00078e0202 */
[----:B------:R-:W2:Y:S04]  /*1610*/  @P0 LDG.E R0, desc[UR40][R2.64] ;  /* 0x0000002802000981 */ /* 0x000ea8000c1e1900 */
[----:B------:R0:W2:Y:S01]  /*1620*/  @P0 LDG.E R7, desc[UR40][R2.64+0x4] ;  /* 0x0000042802070981 */ /* 0x0000a2000c1e1900 */
[----:B------:R-:W-:Y:S02]  /*1630*/  ISETP.NE.U32.AND P1, PT, RZ, UR4, PT ;  /* 0x00000004ff007c0c */ /* 0x000fe4000bf25070 */
[----:B------:R-:W-:Y:S02]  /*1640*/  MOV R28, R24 ;  /* 0x00000018001c7202 */ /* 0x000fe40000000f00 */
[----:B------:R-:W-:Y:S01]  /*1650*/  ISETP.NE.AND.EX P1, PT, RZ, UR5, PT, P1 ;  /* 0x00000005ff007c0c */ /* 0x000fe2000bf25310 */
[----:B0-----:R-:W-:-:S12]  /*1660*/  IMAD.MOV R2, RZ, RZ, -R9 ;  /* 0x000000ffff027224 */ /* 0x001fd800078e0a09 */
[----:B------:R-:W-:-:S04]  /*1670*/  @P1 IADD3 R4, P2, R33, UR4, RZ ;  /* 0x0000000421041c10 */ /* 0x000fc8000ff5e0ff */
[----:B------:R-:W-:Y:S02]  /*1680*/  @P1 IADD3.X R5, R32, UR5, RZ, P2, !PT ;  /* 0x0000000520051c10 */ /* 0x000fe400097fe4ff */
[----:B------:R-:W-:-:S03]  /*1690*/  VIMNMX R2, RZ, R2, !PT ;  /* 0x00000002ff027248 */ /* 0x000fc60007fe0100 */
[----:B------:R0:W5:Y:S01]  /*16a0*/  @P1 LDG.E R28, desc[UR40][R4.64] ;  /* 0x00000028041c1981 */ /* 0x000162000c1e1900 */
[----:B--2---:R-:W-:-:S04]  /*16b0*/  @P0 IMAD.IADD R31, R7, 0x1, -R0 ;  /* 0x00000001071f0824 */ /* 0x004fc800078e0a00 */
[----:B------:R-:W-:-:S04]  /*16c0*/  IMAD.IADD R105, R9, 0x1, R31 ;  /* 0x0000000109697824 */ /* 0x000fc800078e021f */
[----:B------:R-:W-:-:S04]  /*16d0*/  VIADD R0, R105, 0x9f ;  /* 0x0000009f69007836 */ /* 0x000fc80000000000 */
[----:B------:R-:W-:-:S05]  /*16e0*/  IMAD.HI R0, R0, 0x66666667, RZ ;  /* 0x6666666700007827 */ /* 0x000fca00078e02ff */
[----:B------:R-:W-:-:S04]  /*16f0*/  SHF.R.U32.HI R3, RZ, 0x1f, R0 ;  /* 0x0000001fff037819 */ /* 0x000fc80000011600 */
[----:B------:R-:W-:-:S05]  /*1700*/  LEA.HI.SX32 R104, R0, R3, 0x1a ;  /* 0x0000000300687211 */ /* 0x000fca00078fd2ff */
[----:B------:R-:W-:-:S05]  /*1710*/  IMAD R0, R104, 0xa0, -R9 ;  /* 0x000000a068007824 */ /* 0x000fca00078e0a09 */
[----:B0-----:R-:W-:-:S04]  /*1720*/  VIMNMX R5, R0, R31, PT ;  /* 0x0000001f00057248 */ /* 0x001fc80003fe0100 */
[----:B------:R-:W-:Y:S01]  /*1730*/  ISETP.GT.AND P0, PT, R5, R2, PT ;  /* 0x000000020500720c */ /* 0x000fe20003f04270 */
[----:B------:R-:W-:-:S05]  /*1740*/  IMAD.WIDE.U32 R2, R2, -0x33333333, RZ ;  /* 0xcccccccd02027825 */ /* 0x000fca00078e00ff */
[----:B------:R-:W-:-:S04]  /*1750*/  SHF.R.U32.HI R30, RZ, 0x7, R3 ;  /* 0x00000007ff1e7819 */ /* 0x000fc80000011603 */
[----:B------:R-:W-:-:S03]  /*1760*/  MOV R2, R30 ;  /* 0x0000001e00027202 */ /* 0x000fc60000000f00 */
[----:B------:R-:W-:-:S04]  /*1770*/  @P0 VIADD R0, R5, 0x9f ;  /* 0x0000009f05000836 */ /* 0x000fc80000000000 */
[----:B------:R-:W-:-:S05]  /*1780*/  @P0 IMAD.HI R0, R0, 0x66666667, RZ ;  /* 0x6666666700000827 */ /* 0x000fca00078e02ff */
[----:B------:R-:W-:-:S04]  /*1790*/  @P0 SHF.R.U32.HI R3, RZ, 0x1f, R0 ;  /* 0x0000001fff030819 */ /* 0x000fc80000011600 */
[----:B------:R-:W-:Y:S02]  /*17a0*/  @P0 LEA.HI.SX32 R2, R0, R3, 0x1a ;  /* 0x0000000300020211 */ /* 0x000fe400078fd2ff */
[----:B------:R-:W-:Y:S02]  /*17b0*/  PLOP3.LUT P0, PT, PT, PT, PT, 0x80, 0x0 ;  /* 0x000000000000781c */ /* 0x000fe40003f0f070 */
[----:B------:R-:W-:-:S13]  /*17c0*/  ISETP.GT.AND P1, PT, R2, R30, PT ;  /* 0x0000001e0200720c */ /* 0x000fda0003f24270 */
[----:B------:R-:W-:Y:S05]  /*17d0*/  @!P1 BRA `(.L_x_311) ;  /* 0x0000003000f89947 */ /* 0x000fea0003800000 */
[----:B------:R-:W-:Y:S01]  /*17e0*/  VIADD R0, R16, 0xe000 ;  /* 0x0000e00010007836 */ /* 0x000fe20000000000 */
[----:B------:R-:W-:Y:S04]  /*17f0*/  BSSY B6, `(.L_x_312) ;  /* 0x0000013000067945 */ /* 0x000fe80003800000 */
[----:B------:R-:W-:-:S13]  /*1800*/  LOP3.LUT P0, RZ, R0, 0x1bf, RZ, 0xc0, !PT ;  /* 0x000001bf00ff7812 */ /* 0x000fda000780c0ff */
[----:B------:R-:W-:Y:S05]  /*1810*/  @!P0 BRA `(.L_x_313) ;  /* 0x0000000000408947 */ /* 0x000fea0003800000 */
        /* <DEDUP_REMOVED lines=9> */
[----:B------:R-:W-:Y:S02]  /*18b0*/  IMAD.U32 R6, RZ, RZ, UR4 ;  /* 0x00000004ff067e24 */ /* 0x000fe4000f8e00ff */
[----:B------:R-:W-:-:S02]  /*18c0*/  IMAD.U32 R7, RZ, RZ, UR5 ;  /* 0x00000005ff077e24 */ /* 0x000fc4000f8e00ff */
[----:B------:R-:W-:Y:S02]  /*18d0*/  IMAD.MOV.U32 R8, RZ, RZ, 0x70 ;  /* 0x00000070ff087424 */ /* 0x000fe400078e00ff */
[----:B------:R-:W-:Y:S02]  /*18e0*/  IMAD.MOV.U32 R12, RZ, RZ, 0x1 ;  /* 0x00000001ff0c7424 */ /* 0x000fe400078e00ff */
[----:B0-----:R-:W-:-:S07]  /*18f0*/  IMAD.MOV.U32 R13, RZ, RZ, RZ ;  /* 0x000000ffff0d7224 */ /* 0x001fce00078e00ff */
[----:B------:R-:W-:-:S07]  /*1900*/  LEPC R20, `(.L_x_313) ;  /* 0x000000001014794e */ /* 0x000fce0000000000 */
[----:B-1---5:R-:W-:Y:S05]  /*1910*/  CALL.ABS.NOINC R14 ;  /* 0x000000000e007343 */ /* 0x022fea0003c00000 */
.L_x_313:
[----:B------:R-:W-:Y:S05]  /*1920*/  BSYNC B6 ;  /* 0x0000000000067941 */ /* 0x000fea0003800000 */
.L_x_312:
        /* <DEDUP_REMOVED lines=20> */
.L_x_315:
[----:B------:R-:W-:Y:S05]  /*1a70*/  BSYNC B6 ;  /* 0x0000000000067941 */ /* 0x000fea0003800000 */
.L_x_314:
[----:B------:R-:W-:Y:S01]  /*1a80*/  ULDC.64 UR4, c[0x0][0x9f8] ;  /* 0x00027e0000047ab9 */ /* 0x000fe20000000a00 */
[----:B------:R-:W2:Y:S01]  /*1a90*/  LDL.LU R10, [R1] ;  /* 0x00000000010a7983 */ /* 0x000ea20000300800 */
[----:B------:R-:W-:Y:S01]  /*1aa0*/  ISETP.NE.U32.AND P0, PT, RZ, UR4, PT ;  /* 0x00000004ff007c0c */ /* 0x000fe2000bf05070 */
[----:B------:R-:W0:Y:S01]  /*1ab0*/  LDC.64 R44, c[0x0][0x300] ;  /* 0x0000c000ff2c7b82 */ /* 0x000e220000000a00 */
[----:B------:R-:W-:Y:S01]  /*1ac0*/  IADD3 R27, R27, R24, RZ ;  /* 0x000000181b1b7210 */ /* 0x000fe20007ffe0ff */
[----:B------:R-:W-:Y:S01]  /*1ad0*/  ULDC.64 UR6, c[0x0][0x330] ;  /* 0x0000cc0000067ab9 */ /* 0x000fe20000000a00 */
[----:B------:R-:W-:Y:S01]  /*1ae0*/  ISETP.NE.AND.EX P0, PT, RZ, UR5, PT, P0 ;  /* 0x00000005ff007c0c */ /* 0x000fe2000bf05300 */
[----:B------:R-:W3:Y:S04]  /*1af0*/  LDL R12, [R1+0x2c] ;  /* 0x00002c00010c7983 */ /* 0x000ee80000100800 */
[----:B------:R-:W1:Y:S01]  /*1b00*/  LDC R15, c[0x0][0x3f4] ;  /* 0x0000fd00ff0f7b82 */ /* 0x000e620000000800 */
[----:B------:R-:W-:Y:S01]  /*1b10*/  SHF.R.S32.HI R19, RZ, 0x1f, R18 ;  /* 0x0000001fff137819 */ /* 0x000fe20000011412 */
[----:B------:R-:W4:Y:S06]  /*1b20*/  LDL R24, [R1+0x5c] ;  /* 0x00005c0001187983 */ /* 0x000f2c0000100800 */
[----:B------:R-:W-:Y:S01]  /*1b30*/  @P0 IADD3 R4, P1, R33, UR4, RZ ;  /* 0x0000000421040c10 */ /* 0x000fe2000ff3e0ff */
[----:B------:R-:W2:Y:S03]  /*1b40*/  LDC.64 R38, c[0x0][0x3f8] ;  /* 0x0000fe00ff267b82 */ /* 0x000ea60000000a00 */
[----:B------:R-:W-:Y:S01]  /*1b50*/  @P0 IADD3.X R5, R32, UR5, RZ, P1, !PT ;  /* 0x0000000520050c10 */ /* 0x000fe20008ffe4ff */
[----:B------:R-:W-:-:S04]  /*1b60*/  ULDC.64 UR4, c[0x0][0xa08] ;  /* 0x0002820000047ab9 */ /* 0x000fc80000000a00 */
[----:B------:R1:W3:Y:S01]  /*1b70*/  @P0 LDG.E R25, desc[UR40][R4.64] ;  /* 0x0000002804190981 */ /* 0x0002e2000c1e1900 */
[----:B------:R-:W-:Y:S01]  /*1b80*/  SHF.R.S32.HI R11, RZ, 0x1f, R27 ;  /* 0x0000001fff0b7819 */ /* 0x000fe2000001141b */
[-C--:B0-----:R-:W-:Y:S01]  /*1b90*/  IMAD.WIDE.U32 R6, R27, R44.reuse, RZ ;  /* 0x0000002c1b067225 */ /* 0x081fe200078e00ff */
[----:B------:R-:W-:Y:S01]  /*1ba0*/  ISETP.NE.U32.AND P0, PT, RZ, UR4, PT ;  /* 0x00000004ff007c0c */ /* 0x000fe2000bf05070 */
[----:B------:R-:W0:Y:S02]  /*1bb0*/  LDC.64 R32, c[0x0][0x408] ;  /* 0x00010200ff207b82 */ /* 0x000e240000000a00 */
[----:B------:R-:W-:Y:S01]  /*1bc0*/  IMAD R0, R11, R44, RZ ;  /* 0x0000002c0b007224 */ /* 0x000fe200078e02ff */
[----:B-1----:R-:W-:Y:S01]  /*1bd0*/  ISETP.GE.AND P2, PT, R18, R15, PT ;  /* 0x0000000f1200720c */ /* 0x002fe20003f46270 */
[----:B------:R-:W-:Y:S01]  /*1be0*/  IMAD.WIDE.U32 R8, R26, UR6, R18 ;  /* 0x000000061a087c25 */ /* 0x000fe2000f8e0012 */
[----:B------:R-:W-:Y:S01]  /*1bf0*/  ISETP.NE.AND.EX P0, PT, RZ, UR5, PT, P0 ;  /* 0x00000005ff007c0c */ /* 0x000fe2000bf05300 */
[----:B------:R-:W-:-:S02]  /*1c00*/  ULDC.64 UR4, c[0x0][0x308] ;  /* 0x0000c20000047ab9 */ /* 0x000fc40000000a00 */
[----:B------:R-:W-:Y:S01]  /*1c10*/  IMAD R3, R27, R45, R0 ;  /* 0x0000002d1b037224 */ /* 0x000fe200078e0200 */
[----:B------:R-:W-:-:S03]  /*1c20*/  SHF.R.S32.HI R0, RZ, 0x1f, R26 ;  /* 0x0000001fff007819 */ /* 0x000fc6000001141a */
[----:B------:R-:W-:Y:S02]  /*1c30*/  IMAD.IADD R7, R7, 0x1, R3 ;  /* 0x0000000107077824 */ /* 0x000fe400078e0203 */
[C---:B------:R-:W-:Y:S02]  /*1c40*/  IMAD R3, R0.reuse, UR6, RZ ;  /* 0x0000000600037c24 */ /* 0x040fe4000f8e02ff */
[----:B------:R-:W-:Y:S02]  /*1c50*/  IMAD R0, R0, UR4, RZ ;  /* 0x0000000400007c24 */ /* 0x000fe4000f8e02ff */
[C---:B------:R-:W-:Y:S01]  /*1c60*/  IMAD R13, R26.reuse, UR7, R3 ;  /* 0x000000071a0d7c24 */ /* 0x040fe2000f8e0203 */
[----:B------:R-:W-:Y:S01]  /*1c70*/  ULDC.64 UR6, c[0x0][0x338] ;  /* 0x0000ce0000067ab9 */ /* 0x000fe20000000a00 */
[C---:B------:R-:W-:Y:S02]  /*1c80*/  IMAD R3, R26.reuse, UR5, R0 ;  /* 0x000000051a037c24 */ /* 0x040fe4000f8e0200 */
[----:B------:R-:W-:Y:S01]  /*1c90*/  IMAD.WIDE.U32 R4, R26, UR4, R6 ;  /* 0x000000041a047c25 */ /* 0x000fe2000f8e0006 */
[----:B------:R-:W-:-:S03]  /*1ca0*/  ULDC.64 UR4, c[0x0][0x310] ;  /* 0x0000c40000047ab9 */ /* 0x000fc60000000a00 */
[----:B------:R-:W-:Y:S02]  /*1cb0*/  IMAD.IADD R5, R5, 0x1, R3 ;  /* 0x0000000105057824 */ /* 0x000fe400078e0203 */
[----:B------:R-:W-:Y:S01]  /*1cc0*/  IMAD.IADD R9, R9, 0x1, R13 ;  /* 0x0000000109097824 */ /* 0x000fe200078e020d */
[----:B--2---:R-:W-:-:S04]  /*1cd0*/  LOP3.LUT R10, R10, 0xfffffffb, RZ, 0xc0, !PT ;  /* 0xfffffffb0a0a7812 */ /* 0x004fc800078ec0ff */
[----:B------:R-:W-:-:S05]  /*1ce0*/  @P2 LOP3.LUT R10, R10, 0x4, RZ, 0xfc, !PT ;  /* 0x000000040a0a2812 */ /* 0x000fca00078efcff */
[----:B------:R1:W-:Y:S04]  /*1cf0*/  STL [R1], R10 ;  /* 0x0000000a01007387 */ /* 0x0003e80000100800 */
[----:B-1----:R-:W2:Y:S01]  /*1d00*/  LDL R10, [R1+0x30] ;  /* 0x00003000010a7983 */ /* 0x002ea20000100800 */
[----:B---3--:R-:W-:Y:S02]  /*1d10*/  SEL R3, R25, RZ, !P0 ;  /* 0x000000ff19037207 */ /* 0x008fe40004000000 */
[----:B------:R-:W-:-:S03]  /*1d20*/  SHF.R.S32.HI R0, RZ, 0x1f, R25 ;  /* 0x0000001fff007819 */ /* 0x000fc60000011419 */
[C---:B------:R-:W-:Y:S02]  /*1d30*/  IMAD.WIDE.U32 R46, R3.reuse, UR6, R8 ;  /* 0x00000006032e7c25 */ /* 0x040fe4000f8e0008 */
[----:B------:R-:W3:Y:S01]  /*1d40*/  LDL R8, [R1+0x34] ;  /* 0x0000340001087983 */ /* 0x000ee20000100800 */
[----:B------:R-:W-:Y:S02]  /*1d50*/  SEL R0, R0, RZ, !P0 ;  /* 0x000000ff00007207 */ /* 0x000fe40004000000 */
[----:B------:R-:W-:Y:S01]  /*1d60*/  SHF.R.S32.HI R14, RZ, 0x1f, R22 ;  /* 0x0000001fff0e7819 */ /* 0x000fe20000011416 */
[C---:B------:R-:W-:Y:S01]  /*1d70*/  IMAD.WIDE.U32 R48, R3.reuse, UR4, R4 ;  /* 0x0000000403307c25 */ /* 0x040fe2000f8e0004 */
[----:B------:R-:W1:Y:S03]  /*1d80*/  S2R R26, SR_TID.X ;  /* 0x00000000001a7919 */ /* 0x000e660000002100 */
[C---:B------:R-:W-:Y:S01]  /*1d90*/  IMAD R6, R0.reuse, UR4, RZ ;  /* 0x0000000400067c24 */ /* 0x040fe2000f8e02ff */
[----:B------:R-:W-:Y:S01]  /*1da0*/  SHF.R.S32.HI R157, RZ, 0x1f, R156 ;  /* 0x0000001fff9d7819 */ /* 0x000fe2000001149c */
[----:B------:R-:W-:Y:S01]  /*1db0*/  IMAD R4, R0, UR6, RZ ;  /* 0x0000000600047c24 */ /* 0x000fe2000f8e02ff */
[----:B------:R-:W-:Y:S01]  /*1dc0*/  ULDC UR4, c[0x0][0x2f4] ;  /* 0x0000bd0000047ab9 */ /* 0x000fe20000000800 */
[----:B------:R-:W-:-:S02]  /*1dd0*/  IMAD R7, R3, UR5, R6 ;  /* 0x0000000503077c24 */ /* 0x000fc4000f8e0206 */
[-C--:B------:R-:W-:Y:S02]  /*1de0*/  IMAD R0, R14, R44.reuse, RZ ;  /* 0x0000002c0e007224 */ /* 0x080fe400078e02ff */
[----:B------:R-:W-:-:S04]  /*1df0*/  IMAD.WIDE.U32 R20, R22, R44, R18 ;  /* 0x0000002c16147225 */ /* 0x000fc800078e0012 */
[----:B------:R-:W-:Y:S02]  /*1e00*/  IMAD R71, R3, UR7, R4 ;  /* 0x0000000703477c24 */ /* 0x000fe4000f8e0204 */
[----:B------:R-:W-:Y:S01]  /*1e10*/  IMAD R5, R22, R45, R0 ;  /* 0x0000002d16057224 */ /* 0x000fe200078e0200 */
[----:B------:R-:W-:Y:S01]  /*1e20*/  IADD3 R0, P0, R48, R20, RZ ;  /* 0x0000001430007210 */ /* 0x000fe20007f1e0ff */
[----:B------:R-:W-:Y:S02]  /*1e30*/  IMAD.IADD R3, R49, 0x1, R7 ;  /* 0x0000000131037824 */ /* 0x000fe400078e0207 */
[----:B------:R-:W-:-:S03]  /*1e40*/  IMAD R4, R14, R38, RZ ;  /* 0x000000260e047224 */ /* 0x000fc600078e02ff */
[----:B------:R-:W-:Y:S02]  /*1e50*/  IADD3.X R20, R3, R21, R5, P0, !PT ;  /* 0x0000001503147210 */ /* 0x000fe400007fe405 */
[----:B------:R-:W-:Y:S01]  /*1e60*/  SEL R5, R15, RZ, P2 ;  /* 0x000000ff0f057207 */ /* 0x000fe20001000000 */
[----:B------:R-:W-:Y:S02]  /*1e70*/  IMAD R7, R22, R39, R4 ;  /* 0x0000002716077224 */ /* 0x000fe400078e0204 */
[----:B0-----:R-:W-:Y:S02]  /*1e80*/  IMAD R4, R14, R32, RZ ;  /* 0x000000200e047224 */ /* 0x001fe400078e02ff */
[----:B------:R-:W-:Y:S02]  /*1e90*/  IMAD.IADD R5, R18, 0x1, R5 ;  /* 0x0000000112057824 */ /* 0x000fe400078e0205 */
[----:B------:R-:W-:-:S04]  /*1ea0*/  IMAD.WIDE.U32 R42, R22, R38, R156 ;  /* 0x00000026162a7225 */ /* 0x000fc800078e009c */
[----:B------:R-:W-:-:S04]  /*1eb0*/  IMAD.WIDE.U32 R40, R22, R38, R18 ;  /* 0x0000002616287225 */ /* 0x000fc800078e0012 */
[C---:B------:R-:W-:Y:S01]  /*1ec0*/  IMAD R9, R22.reuse, R33, R4 ;  /* 0x0000002116097224 */ /* 0x040fe200078e0204 */
[----:B------:R-:W-:Y:S01]  /*1ed0*/  SHF.R.S32.HI R4, RZ, 0x1f, R5 ;  /* 0x0000001fff047819 */ /* 0x000fe20000011405 */
[----:B------:R-:W-:Y:S02]  /*1ee0*/  IMAD.IADD R43, R43, 0x1, R7 ;  /* 0x000000012b2b7824 */ /* 0x000fe400078e0207 */
[----:B------:R-:W-:Y:S01]  /*1ef0*/  IMAD.IADD R41, R7, 0x1, R41 ;  /* 0x0000000107297824 */ /* 0x000fe200078e0229 */
[----:B-----5:R-:W-:Y:S01]  /*1f00*/  SHF.R.S32.HI R7, RZ, 0x1f, R28 ;  /* 0x0000001fff077819 */ /* 0x020fe2000001141c */
[----:B------:R-:W-:Y:S01]  /*1f10*/  IMAD.WIDE.U32 R36, R22, R32, R156 ;  /* 0x0000002016247225 */ /* 0x000fe200078e009c */
[----:B------:R-:W-:-:S03]  /*1f20*/  LEA.HI R21, R4, R5, RZ, 0x4 ;  /* 0x0000000504157211 */ /* 0x000fc600078f20ff */
[----:B------:R-:W-:Y:S01]  /*1f30*/  IMAD.WIDE.U32 R34, R22, R32, R18 ;  /* 0x0000002016227225 */ /* 0x000fe200078e0012 */
[----:B------:R-:W-:-:S03]  /*1f40*/  IADD3 R37, R37, R9, RZ ;  /* 0x0000000925257210 */ /* 0x000fc60007ffe0ff */
[----:B------:R-:W-:Y:S01]  /*1f50*/  IMAD R6, R7, R38, RZ ;  /* 0x0000002607067224 */ /* 0x000fe200078e02ff */
[----:B------:R-:W-:Y:S01]  /*1f60*/  LOP3.LUT R4, R12, 0x30, R21, 0xf8, !PT ;  /* 0x000000300c047812 */ /* 0x000fe200078ef815 */
[----:B------:R-:W-:Y:S02]  /*1f70*/  IMAD.IADD R35, R9, 0x1, R35 ;  /* 0x0000000109237824 */ /* 0x000fe400078e0223 */
[----:B------:R-:W-:Y:S01]  /*1f80*/  IMAD R7, R7, R32, RZ ;  /* 0x0000002007077224 */ /* 0x000fe200078e02ff */
[----:B-1----:R-:W-:Y:S01]  /*1f90*/  SHF.R.U32.HI R13, RZ, 0x7, R26 ;  /* 0x00000007ff0d7819 */ /* 0x002fe2000001161a */
[----:B------:R-:W-:Y:S01]  /*1fa0*/  IMAD R55, R45, 0xa0, RZ ;  /* 0x000000a02d377824 */ /* 0x000fe200078e02ff */
[----:B------:R-:W-:Y:S01]  /*1fb0*/  IADD3 R50, P0, R22, R27, RZ ;  /* 0x0000001b16327210 */ /* 0x000fe20007f1e0ff */
[----:B------:R-:W-:Y:S01]  /*1fc0*/  IMAD.WIDE.U32 R44, R44, 0xa0, RZ ;  /* 0x000000a02c2c7825 */ /* 0x000fe200078e00ff */
[----:B------:R-:W-:-:S03]  /*1fd0*/  LOP3.LUT R60, R21, 0xfffffff0, RZ, 0xc0, !PT ;  /* 0xfffffff0153c7812 */ /* 0x000fc600078ec0ff */
[C---:B------:R-:W-:Y:S02]  /*1fe0*/  IMAD R59, R28.reuse, R39, R6 ;  /* 0x000000271c3b7224 */ /* 0x040fe400078e0206 */
[----:B------:R-:W-:Y:S02]  /*1ff0*/  IMAD R5, R39, 0xa0, RZ ;  /* 0x000000a027057824 */ /* 0x000fe400078e02ff */
[----:B------:R-:W-:-:S04]  /*2000*/  IMAD.WIDE.U32 R42, R28, R38, R42 ;  /* 0x000000261c2a7225 */ /* 0x000fc800078e002a */
[----:B------:R-:W-:-:S04]  /*2010*/  IMAD.WIDE.U32 R40, R28, R38, R40 ;  /* 0x000000261c287225 */ /* 0x000fc800078e0028 */
[C---:B------:R-:W-:Y:S02]  /*2020*/  IMAD R7, R28.reuse, R33, R7 ;  /* 0x000000211c077224 */ /* 0x040fe400078e0207 */
[----:B------:R-:W-:Y:S02]  /*2030*/  IMAD R57, R33, 0xa0, RZ ;  /* 0x000000a021397824 */ /* 0x000fe400078e02ff */
[----:B------:R-:W-:-:S04]  /*2040*/  IMAD.WIDE.U32 R36, R28, R32, R36 ;  /* 0x000000201c247225 */ /* 0x000fc800078e0024 */
[----:B------:R-:W-:-:S04]  /*2050*/  IMAD.WIDE.U32 R34, R28, R32, R34 ;  /* 0x000000201c227225 */ /* 0x000fc800078e0022 */
[----:B------:R-:W-:Y:S02]  /*2060*/  VIADD R52, R18, 0x20 ;  /* 0x0000002012347836 */ /* 0x000fe40000000000 */
[----:B------:R-:W-:-:S04]  /*2070*/  IMAD.WIDE.U32 R38, R38, 0xa0, RZ ;  /* 0x000000a026267825 */ /* 0x000fc800078e00ff */
[----:B------:R-:W-:Y:S01]  /*2080*/  IMAD.WIDE.U32 R32, R32, 0xa0, RZ ;  /* 0x000000a020207825 */ /* 0x000fe200078e00ff */
[----:B----4-:R-:W-:Y:S02]  /*2090*/  LOP3.LUT P4, RZ, R24, 0x2, RZ, 0xc0, !PT ;  /* 0x0000000218ff7812 */ /* 0x010fe4000788c0ff */
[----:B------:R-:W-:Y:S01]  /*20a0*/  ISETP.GE.AND P3, PT, R18, UR4, PT ;  /* 0x0000000412007c0c */ /* 0x000fe2000bf66270 */
[----:B------:R-:W-:Y:S01]  /*20b0*/  IMAD.IADD R58, R43, 0x1, R59 ;  /* 0x000000012b3a7824 */ /* 0x000fe200078e023b */
[----:B------:R-:W-:Y:S01]  /*20c0*/  ISETP.GE.AND P2, PT, R52, UR4, PT ;  /* 0x0000000434007c0c */ /* 0x000fe2000bf46270 */
[----:B------:R-:W-:Y:S01]  /*20d0*/  VIADD R53, R13, 0x8 ;  /* 0x000000080d357836 */ /* 0x000fe20000000000 */
[----:B------:R-:W-:Y:S01]  /*20e0*/  IADD3 R55, R45, R55, RZ ;  /* 0x000000372d377210 */ /* 0x000fe20007ffe0ff */
[----:B------:R-:W-:Y:S01]  /*20f0*/  IMAD.SHL.U32 R54, R15, 0x2, RZ ;  /* 0x000000020f367824 */ /* 0x000fe200078e00ff */
[----:B------:R-:W-:Y:S01]  /*2100*/  SHF.R.S32.HI R69, RZ, 0x1f, R60 ;  /* 0x0000001fff457819 */ /* 0x000fe2000001143c */
[----:B------:R-:W-:-:S02]  /*2110*/  IMAD.X R51, R14, 0x1, R11, P0 ;  /* 0x000000010e337824 */ /* 0x000fc400000e060b */
[----:B------:R-:W-:Y:S02]  /*2120*/  IMAD.IADD R56, R39, 0x1, R5 ;  /* 0x0000000127387824 */ /* 0x000fe400078e0205 */
[----:B------:R-:W-:Y:S02]  /*2130*/  IMAD.IADD R57, R33, 0x1, R57 ;  /* 0x0000000121397824 */ /* 0x000fe400078e0239 */
[----:B------:R-:W-:Y:S02]  /*2140*/  IMAD.IADD R59, R59, 0x1, R41 ;  /* 0x000000013b3b7824 */ /* 0x000fe400078e0229 */
[----:B------:R-:W-:Y:S02]  /*2150*/  IMAD.IADD R61, R37, 0x1, R7 ;  /* 0x00000001253d7824 */ /* 0x000fe400078e0207 */
[----:B------:R-:W-:Y:S02]  /*2160*/  IMAD.IADD R68, R7, 0x1, R35 ;  /* 0x0000000107447824 */ /* 0x000fe400078e0223 */
[----:B------:R-:W-:Y:S01]  /*2170*/  IMAD.IADD R71, R47, 0x1, R71 ;  /* 0x000000012f477824 */ /* 0x000fe200078e0247 */
[----:B--2---:R-:W-:-:S04]  /*2180*/  LOP3.LUT R4, R4, R10, RZ, 0x3c, !PT ;  /* 0x0000000a04047212 */ /* 0x004fc800078e3cff */
[----:B---3--:R-:W-:-:S07]  /*2190*/  IADD3 R70, R8, R4, RZ ;  /* 0x0000000408467210 */ /* 0x008fce0007ffe0ff */
.L_x_345:
[----:B--2---:R-:W2:Y:S01]  /*21a0*/  LDL R6, [R1+0x24] ;  /* 0x0000240001067983 */ /* 0x004ea20000100800 */
[----:B----4-:R-:W0:Y:S03]  /*21b0*/  LDC.64 R62, c[0x0][0x2e8] ;  /* 0x0000ba00ff3e7b82 */ /* 0x010e260000000a00 */
[----:B---3--:R-:W3:Y:S01]  /*21c0*/  LDL.LU R4, [R1] ;  /* 0x0000000001047983 */ /* 0x008ee20000300800 */
[----:B------:R-:W-:Y:S01]  /*21d0*/  VIADD R2, R2, 0xffffffff ;  /* 0xffffffff02027836 */ /* 0x000fe20000000000 */
[----:B------:R-:W-:Y:S05]  /*21e0*/  YIELD ;  /* 0x0000000000007946 */ /* 0x000fea0003800000 */
[----:B------:R-:W1:Y:S01]  /*21f0*/  LDC R27, c[0x0][0x3f4] ;  /* 0x0000fd00ff1b7b82 */ /* 0x000e620000000800 */
[----:B------:R-:W-:Y:S01]  /*2200*/  ISETP.GT.AND P5, PT, R2, R30, PT ;  /* 0x0000001e0200720c */ /* 0x000fe20003fa4270 */
[-C--:B------:R-:W-:Y:S01]  /*2210*/  IMAD R5, R55, R2.reuse, RZ ;  /* 0x0000000237057224 */ /* 0x080fe200078e02ff */
[----:B------:R-:W-:Y:S01]  /*2220*/  SHF.R.S32.HI R11, RZ, 0x1f, R2 ;  /* 0x0000001fff0b7819 */ /* 0x000fe20000011402 */
[----:B------:R-:W-:Y:S01]  /*2230*/  IMAD.WIDE.U32 R14, R44, R2, RZ ;  /* 0x000000022c0e7225 */ /* 0x000fe200078e00ff */
[----:B------:R-:W-:Y:S03]  /*2240*/  BSSY B0, `(.L_x_316) ;  /* 0x000025a000007945 */ /* 0x000fe60003800000 */
[----:B------:R-:W-:-:S04]  /*2250*/  IMAD R7, R11, R44, R5 ;  /* 0x0000002c0b077224 */ /* 0x000fc800078e0205 */
[----:B------:R-:W-:Y:S01]  /*2260*/  IMAD.IADD R65, R15, 0x1, R7 ;  /* 0x000000010f417824 */ /* 0x000fe200078e0207 */
[----:B0-----:R-:W-:-:S04]  /*2270*/  IADD3 R12, P0, P1, R14, R62, R0 ;  /* 0x0000003e0e0c7210 */ /* 0x001fc8000791e000 */
[----:B------:R-:W-:Y:S02]  /*2280*/  IADD3.X R13, R65, R63, R20, P0, P1 ;  /* 0x0000003f410d7210 */ /* 0x000fe400007e2414 */
[----:B-1----:R-:W-:Y:S01]  /*2290*/  ISETP.GE.AND P0, PT, R27, 0x1, PT ;  /* 0x000000011b00780c */ /* 0x002fe20003f06270 */
[----:B--2---:R-:W-:Y:S01]  /*22a0*/  IMAD R73, R17, 0x2800, R6 ;  /* 0x0000280011497824 */ /* 0x004fe200078e0206 */
[----:B---3--:R-:W-:-:S03]  /*22b0*/  LOP3.LUT R4, R4, 0xfffffffd, RZ, 0xc0, !PT ;  /* 0xfffffffd04047812 */ /* 0x008fc600078ec0ff */
[C---:B------:R-:W-:Y:S02]  /*22c0*/  VIADD R5, R73.reuse, 0x20 ;  /* 0x0000002049057836 */ /* 0x040fe40000000000 */
[----:B------:R-:W-:Y:S01]  /*22d0*/  @P4 VIADD R5, R73, 0xffffffe0 ;  /* 0xffffffe049054836 */ /* 0x000fe20000000000 */
[----:B------:R-:W-:Y:S01]  /*22e0*/  @P5 LOP3.LUT R4, R4, 0x2, RZ, 0xfc, !PT ;  /* 0x0000000204045812 */ /* 0x000fe200078efcff */
[----:B------:R-:W-:-:S03]  /*22f0*/  IMAD.IADD R73, R16, 0x1, R73 ;  /* 0x0000000110497824 */ /* 0x000fc600078e0249 */
[----:B------:R-:W-:Y:S01]  /*2300*/  IADD3 R72, R16, R5, RZ ;  /* 0x0000000510487210 */ /* 0x000fe20007ffe0ff */
[----:B------:R0:W-:Y:S01]  /*2310*/  STL [R1], R4 ;  /* 0x0000000401007387 */ /* 0x0001e20000100800 */
[----:B------:R-:W-:Y:S05]  /*2320*/  @!P0 BRA `(.L_x_317) ;  /* 0x0000002000e48947 */ /* 0x000fea0003800000 */
[----:B------:R-:W-:Y:S01]  /*2330*/  ULDC.U8 UR4, c[0x0][0x410] ;  /* 0x0001040000047ab9 */ /* 0x000fe20000000000 */
[-C--:B------:R-:W-:Y:S01]  /*2340*/  IMAD R5, R56, R2.reuse, RZ ;  /* 0x0000000238057224 */ /* 0x080fe200078e02ff */
[----:B------:R-:W-:Y:S01]  /*2350*/  ISETP.NE.AND P0, PT, RZ, UR4, PT ;  /* 0x00000004ff007c0c */ /* 0x000fe2000bf05270 */
[----:B------:R-:W-:Y:S02]  /*2360*/  IMAD R7, R57, R2, RZ ;  /* 0x0000000239077224 */ /* 0x000fe400078e02ff */
[C---:B------:R-:W-:Y:S02]  /*2370*/  IMAD R9, R11.reuse, R38, R5 ;  /* 0x000000260b097224 */ /* 0x040fe400078e0205 */
[----:B------:R-:W-:Y:S02]  /*2380*/  IMAD R11, R11, R32, R7 ;  /* 0x000000200b0b7224 */ /* 0x000fe400078e0207 */
[----:B0-----:R-:W-:-:S04]  /*2390*/  IMAD.WIDE.U32 R4, R38, R2, RZ ;  /* 0x0000000226047225 */ /* 0x001fc800078e00ff */
[----:B------:R-:W-:-:S04]  /*23a0*/  IMAD.WIDE.U32 R6, R32, R2, RZ ;  /* 0x0000000220067225 */ /* 0x000fc800078e00ff */
[----:B------:R-:W-:Y:S02]  /*23b0*/  IMAD.IADD R26, R5, 0x1, R9 ;  /* 0x00000001051a7824 */ /* 0x000fe400078e0209 */
[----:B------:R-:W-:Y:S01]  /*23c0*/  IMAD.IADD R64, R7, 0x1, R11 ;  /* 0x0000000107407824 */ /* 0x000fe200078e020b */
[----:B------:R-:W-:Y:S06]  /*23d0*/  @!P0 BRA `(.L_x_318) ;  /* 0x0000001000388947 */ /* 0x000fec0003800000 */
[----:B------:R-:W-:Y:S01]  /*23e0*/  IMAD R8, R2, -0xa0, R31 ;  /* 0xffffff6002087824 */ /* 0x000fe200078e021f */
[----:B------:R-:W-:Y:S01]  /*23f0*/  BSSY B1, `(.L_x_319) ;  /* 0x0000017000017945 */ /* 0x000fe20003800000 */
[----:B------:R-:W-:Y:S02]  /*2400*/  CS2R R14, SRZ ;  /* 0x00000000000e7805 */ /* 0x000fe4000001ff00 */
[----:B------:R-:W-:Y:S02]  /*2410*/  CS2R R10, SRZ ;  /* 0x00000000000a7805 */ /* 0x000fe4000001ff00 */
[----:B------:R-:W-:Y:S02]  /*2420*/  CS2R R24, SRZ ;  /* 0x0000000000187805 */ /* 0x000fe4000001ff00 */
[----:B------:R-:W-:-:S04]  /*2430*/  VIMNMX R9, R8, 0xa0, PT ;  /* 0x000000a008097848 */ /* 0x000fc80003fe0100 */
[----:B------:R-:W-:Y:S02]  /*2440*/  ISETP.GE.AND P1, PT, R22, R9, PT ;  /* 0x000000091600720c */ /* 0x000fe40003f26270 */
[----:B------:R-:W-:-:S11]  /*2450*/  CS2R R8, SRZ ;  /* 0x0000000000087805 */ /* 0x000fd6000001ff00 */
[----:B------:R-:W-:Y:S05]  /*2460*/  @P1 BRA `(.L_x_320) ;  /* 0x00000000003c1947 */ /* 0x000fea0003800000 */
[----:B------:R-:W2:Y:S01]  /*2470*/  LDL R66, [R1+0x20] ;  /* 0x0000200001427983 */ /* 0x000ea20000100800 */
[----:B------:R-:W-:Y:S02]  /*2480*/  ULDC.64 UR4, c[0x0][0x3e8] ;  /* 0x0000fa0000047ab9 */ /* 0x000fe40000000a00 */
[----:B------:R-:W-:-:S04]  /*2490*/  IADD3 R4, P0, P5, R42, UR4, R4 ;  /* 0x000000042a047c10 */ /* 0x000fc8000fd1e004 */
[----:B------:R-:W-:Y:S01]  /*24a0*/  IADD3.X R5, R58, UR5, R26, P0, P5 ;  /* 0x000000053a057c10 */ /* 0x000fe200087ea41a */
[----:B------:R-:W-:Y:S02]  /*24b0*/  ULDC.64 UR4, c[0x0][0x400] ;  /* 0x0001000000047ab9 */ /* 0x000fe40000000a00 */
[----:B------:R-:W-:-:S04]  /*24c0*/  IADD3 R6, P0, P5, R36, UR4, R6 ;  /* 0x0000000424067c10 */ /* 0x000fc8000fd1e006 */
[----:B------:R-:W-:Y:S02]  /*24d0*/  IADD3.X R7, R61, UR5, R64, P0, P5 ;  /* 0x000000053d077c10 */ /* 0x000fe400087ea440 */
[----:B------:R-:W-:Y:S02]  /*24e0*/  ISETP.GE.AND P0, PT, R156, R27, PT ;  /* 0x0000001b9c00720c */ /* 0x000fe40003f06270 */
[----:B------:R-:W-:Y:S02]  /*24f0*/  CS2R R8, SRZ ;  /* 0x0000000000087805 */ /* 0x000fe4000001ff00 */
[----:B------:R-:W-:-:S09]  /*2500*/  CS2R R10, SRZ ;  /* 0x00000000000a7805 */ /* 0x000fd2000001ff00 */
[----:B------:R0:W5:Y:S04]  /*2510*/  @!P0 LDG.E.64 R14, desc[UR40][R4.64] ;  /* 0x00000028040e8981 */ /* 0x000168000c1e1b00 */
[----:B------:R0:W5:Y:S01]  /*2520*/  @!P0 LDG.E.64 R24, desc[UR40][R6.64] ;  /* 0x0000002806188981 */ /* 0x000162000c1e1b00 */
[----:B--2---:R-:W-:-:S13]  /*2530*/  ISETP.GE.AND P0, PT, R66, R27, PT ;  /* 0x0000001b4200720c */ /* 0x004fda0003f06270 */
[----:B------:R0:W5:Y:S04]  /*2540*/  @!P0 LDG.E.64 R8, desc[UR40][R4.64+0x10] ;  /* 0x0000102804088981 */ /* 0x000168000c1e1b00 */
[----:B------:R0:W5:Y:S02]  /*2550*/  @!P0 LDG.E.64 R10, desc[UR40][R6.64+0x10] ;  /* 0x00001028060a8981 */ /* 0x000164000c1e1b00 */
.L_x_320:
[----:B------:R-:W-:Y:S05]  /*2560*/  BSYNC B1 ;  /* 0x0000000000017941 */ /* 0x000fea0003800000 */
.L_x_319:
[----:B0-----:R-:W2:Y:S01]  /*2570*/  LDL R4, [R1+0x8] ;  /* 0x0000080001047983 */ /* 0x001ea20000100800 */
[----:B-----5:R-:W-:Y:S02]  /*2580*/  IMAD.MOV.U32 R26, RZ, RZ, R8 ;  /* 0x000000ffff1a7224 */ /* 0x020fe400078e0008 */
[----:B------:R-:W-:Y:S02]  /*2590*/  IMAD.MOV.U32 R81, RZ, RZ, R14 ;  /* 0x000000ffff517224 */ /* 0x000fe400078e000e */
[----:B------:R-:W-:Y:S02]  /*25a0*/  IMAD.MOV.U32 R62, RZ, RZ, R10 ;  /* 0x000000ffff3e7224 */ /* 0x000fe400078e000a */
[----:B------:R-:W-:Y:S01]  /*25b0*/  IMAD.MOV.U32 R82, RZ, RZ, R24 ;  /* 0x000000ffff527224 */ /* 0x000fe200078e0018 */
[----:B--2---:R-:W-:-:S13]  /*25c0*/  ISETP.NE.AND P0, PT, R4, 0x3, PT ;  /* 0x000000030400780c */ /* 0x004fda0003f05270 */
[----:B------:R-:W-:Y:S05]  /*25d0*/  @!P0 BRA `(.L_x_321) ;  /* 0x0000000000048947 */ /* 0x000fea0003800000 */
[----:B------:R-:W-:Y:S01]  /*25e0*/  BPT.TRAP 0x1 ;  /* 0x000000040000795c */ /* 0x000fe20000300000 */
.L_x_321:
[----:B------:R-:W-:Y:S01]  /*25f0*/  LEA R74, R17, R16, 0x3 ;  /* 0x00000010114a7211 */ /* 0x000fe200078e18ff */
[----:B------:R-:W-:Y:S01]  /*2600*/  BSSY B1, `(.L_x_322) ;  /* 0x0000004000017945 */ /* 0x000fe20003800000 */
[----:B------:R-:W-:-:S04]  /*2610*/  SHF.L.U32 R75, R23, 0x1f, RZ ;  /* 0x0000001f174b7819 */ /* 0x000fc800000006ff */
[----:B------:R-:W0:Y:S02]  /*2620*/  SYNCS.PHASECHK.TRANS64.TRYWAIT P5, [R74+URZ+0x13290], R75 ;  /* 0x0132904b4a0075a7 */ /* 0x000e2400080a017f */
[----:B0-----:R-:W-:Y:S05]  /*2630*/  @!P5 BRA `(.L_x_323) ;  /* 0x000001380060d947 */ /* 0x001fea0003800000 */
.L_x_531:
[----:B------:R-:W-:Y:S05]  /*2640*/  BSYNC B1 ;  /* 0x0000000000017941 */ /* 0x000fea0003800000 */
.L_x_322:
[----:B------:R-:W-:Y:S05]  /*2650*/  @P1 BRA `(.L_x_324) ;  /* 0x0000002000601947 */ /* 0x000fea0003800000 */
[----:B------:R-:W-:Y:S04]  /*2660*/  BSSY B1, `(.L_x_325) ;  /* 0x000006f000017945 */ /* 0x000fe80003800000 */
[----:B------:R-:W-:Y:S05]  /*2670*/  @P3 BRA `(.L_x_326) ;  /* 0x0000000400b43947 */ /* 0x000fea0003800000 */
[----:B------:R1:W2:Y:S01]  /*2680*/  LDS.128 R4, [R73+0xe000] ;  /* 0x00e0000049047984 */ /* 0x0002a20000000c00 */
[----:B------:R-:W-:Y:S01]  /*2690*/  ISETP.GE.AND P5, PT, R156, R27, PT ;  /* 0x0000001b9c00720c */ /* 0x000fe20003fa6270 */
[----:B------:R-:W-:-:S12]  /*26a0*/  BSSY B2, `(.L_x_327) ;  /* 0x0000069000027945 */ /* 0x000fd80003800000 */
[----:B-1----:R-:W-:Y:S05]  /*26b0*/  @P5 BRA `(.L_x_328) ;  /* 0x00000004009c5947 */ /* 0x002fea0003800000 */
[----:B------:R-:W-:Y:S02]  /*26c0*/  SHF.R.U32.HI R24, RZ, 0x8, R25 ;  /* 0x00000008ff187819 */ /* 0x000fe40000011619 */
[----:B------:R-:W-:Y:S02]  /*26d0*/  SHF.R.U32.HI R14, RZ, 0x8, R15 ;  /* 0x00000008ff0e7819 */ /* 0x000fe4000001160f */
[----:B------:R-:W-:Y:S01]  /*26e0*/  SHF.R.U32.HI R64, RZ, 0x10, R25 ;  /* 0x00000010ff407819 */ /* 0x000fe20000011619 */
[----:B------:R-:W-:Y:S01]  /*26f0*/  IMAD.SHL.U32 R24, R24, 0x100, RZ ;  /* 0x0000010018187824 */ /* 0x000fe200078e00ff */
[----:B------:R-:W-:Y:S01]  /*2700*/  LOP3.LUT R25, R25, 0xff0000ff, RZ, 0xc0, !PT ;  /* 0xff0000ff19197812 */ /* 0x000fe200078ec0ff */
[----:B------:R-:W-:Y:S01]  /*2710*/  IMAD.SHL.U32 R14, R14, 0x100, RZ ;  /* 0x000001000e0e7824 */ /* 0x000fe200078e00ff */
[----:B------:R-:W-:Y:S02]  /*2720*/  SHF.R.U32.HI R65, RZ, 0x10, R15 ;  /* 0x00000010ff417819 */ /* 0x000fe4000001160f */
[----:B------:R-:W-:Y:S01]  /*2730*/  LOP3.LUT R63, R15, 0xff0000ff, RZ, 0xc0, !PT ;  /* 0xff0000ff0f3f7812 */ /* 0x000fe200078ec0ff */
[----:B--2---:R-:W-:Y:S01]  /*2740*/  IMAD.MOV.U32 R15, RZ, RZ, R4 ;  /* 0x000000ffff0f7224 */ /* 0x004fe200078e0004 */
[----:B------:R-:W-:Y:S01]  /*2750*/  LOP3.LUT R25, R25, 0xff00, R24, 0xf8, !PT ;  /* 0x0000ff0019197812 */ /* 0x000fe200078ef818 */
[----:B------:R-:W-:Y:S01]  /*2760*/  IMAD.U32 R24, R64, 0x10000, RZ ;  /* 0x0001000040187824 */ /* 0x000fe200078e00ff */
[----:B------:R-:W-:-:S02]  /*2770*/  F2FP.F16.E4M3.UNPACK_B R4, R5 ;  /* 0x00000005ff04723e */ /* 0x000fc400020006ff */
[----:B------:R-:W-:Y:S02]  /*2780*/  F2FP.F16.E4M3.UNPACK_B R64, R82.H1 ;  /* 0x00000052ff40723e */ /* 0x000fe400030006ff */
[----:B------:R-:W-:Y:S01]  /*2790*/  LOP3.LUT R63, R63, 0xff00, R14, 0xf8, !PT ;  /* 0x0000ff003f3f7812 */ /* 0x000fe200078ef80e */
[----:B------:R-:W-:Y:S01]  /*27a0*/  IMAD.U32 R14, R65, 0x10000, RZ ;  /* 0x00010000410e7824 */ /* 0x000fe200078e00ff */
[----:B------:R-:W-:Y:S01]  /*27b0*/  LOP3.LUT R24, R25, 0xff0000, R24, 0xf8, !PT ;  /* 0x00ff000019187812 */ /* 0x000fe200078ef818 */
[----:B------:R-:W-:Y:S01]  /*27c0*/  HADD2.F32 R25, -RZ, R4.H1_H1 ;  /* 0x30000004ff197230 */ /* 0x000fe20000004100 */
[----:B------:R-:W-:Y:S01]  /*27d0*/  F2FP.F16.E4M3.UNPACK_B R65, R81.H1 ;  /* 0x00000051ff41723e */ /* 0x000fe200030006ff */
[----:B------:R-:W-:Y:S01]  /*27e0*/  HADD2.F32 R67, -RZ, R64.H0_H0 ;  /* 0x20000040ff437230 */ /* 0x000fe20000004100 */
[----:B------:R-:W-:Y:S01]  /*27f0*/  F2FP.F16.E4M3.UNPACK_B R5, R5.H1 ;  /* 0x00000005ff05723e */ /* 0x000fe200030006ff */
[----:B------:R-:W-:Y:S01]  /*2800*/  HADD2.F32 R4, -RZ, R4.H0_H0 ;  /* 0x20000004ff047230 */ /* 0x000fe20000004100 */
[----:B------:R-:W-:Y:S01]  /*2810*/  LOP3.LUT R14, R63, 0xff0000, R14, 0xf8, !PT ;  /* 0x00ff00003f0e7812 */ /* 0x000fe200078ef80e */
[----:B------:R-:W-:-:S02]  /*2820*/  HADD2.F32 R76, -RZ, R64.H1_H1 ;  /* 0x30000040ff4c7230 */ /* 0x000fc40000004100 */
[CC--:B------:R-:W-:Y:S01]  /*2830*/  FMUL.FTZ R77, R25.reuse, R67.reuse ;  /* 0x00000043194d7220 */ /* 0x0c0fe20000410000 */
[----:B------:R-:W-:Y:S02]  /*2840*/  HADD2.F32 R66, -RZ, R65.H0_H0 ;  /* 0x20000041ff427230 */ /* 0x000fe40000004100 */
[----:B------:R-:W-:Y:S01]  /*2850*/  FMUL.FTZ R78, R4, R67 ;  /* 0x00000043044e7220 */ /* 0x000fe20000410000 */
[--C-:B------:R-:W-:Y:S01]  /*2860*/  HADD2.F32 R64, -RZ, R5.reuse.H1_H1 ;  /* 0x30000005ff407230 */ /* 0x100fe20000004100 */
[----:B------:R-:W-:Y:S01]  /*2870*/  F2FP.F16.E4M3.UNPACK_B R67, R82 ;  /* 0x00000052ff43723e */ /* 0x000fe200020006ff */
[----:B------:R-:W-:Y:S02]  /*2880*/  HADD2.F32 R63, -RZ, R5.H0_H0 ;  /* 0x20000005ff3f7230 */ /* 0x000fe40000004100 */
[----:B------:R-:W-:Y:S01]  /*2890*/  FFMA.FTZ R5, R25, R66, R78 ;  /* 0x0000004219057223 */ /* 0x000fe2000001004e */
[----:B------:R-:W-:Y:S02]  /*28a0*/  HADD2.F32 R65, -RZ, R65.H1_H1 ;  /* 0x30000041ff417230 */ /* 0x000fe40000004100 */
[-C--:B------:R-:W-:Y:S01]  /*28b0*/  FMUL.FTZ R80, R64, R76.reuse ;  /* 0x0000004c40507220 */ /* 0x080fe20000410000 */
[-C--:B------:R-:W-:Y:S01]  /*28c0*/  F2FP.F16.E4M3.UNPACK_B R25, R15.reuse.H1 ;  /* 0x0000000fff19723e */ /* 0x080fe200030006ff */
[C---:B------:R-:W-:Y:S01]  /*28d0*/  FMUL.FTZ R79, R63.reuse, R76 ;  /* 0x0000004c3f4f7220 */ /* 0x040fe20000410000 */
[----:B------:R-:W-:Y:S01]  /*28e0*/  F2FP.F16.E4M3.UNPACK_B R15, R15 ;  /* 0x0000000fff0f723e */ /* 0x000fe200020006ff */
[----:B------:R-:W-:Y:S01]  /*28f0*/  FFMA.FTZ R4, R4, R66, -R77 ;  /* 0x0000004204047223 */ /* 0x000fe2000001084d */
[-C--:B------:R-:W-:Y:S01]  /*2900*/  FFMA.FTZ R77, R63, R65.reuse, -R80 ;  /* 0x000000413f4d7223 */ /* 0x080fe20000010850 */
[----:B------:R-:W-:Y:S01]  /*2910*/  FFMA.FTZ R84, R64, R65, R79 ;  /* 0x0000004140547223 */ /* 0x000fe2000001004f */
[----:B------:R-:W-:Y:S01]  /*2920*/  F2FP.F16.E4M3.UNPACK_B R66, R81 ;  /* 0x00000051ff42723e */ /* 0x000fe200020006ff */
[----:B------:R-:W-:-:S02]  /*2930*/  HADD2.F32 R78, -RZ, R67.H1_H1 ;  /* 0x30000043ff4e7230 */ /* 0x000fc40000004100 */
[--C-:B------:R-:W-:Y:S01]  /*2940*/  HADD2.F32 R63, -RZ, R25.reuse.H0_H0 ;  /* 0x20000019ff3f7230 */ /* 0x100fe20000004100 */
[----:B------:R-:W-:Y:S01]  /*2950*/  F2FP.SATFINITE.E4M3.F32.PACK_AB_MERGE_C R84, R84, R77, RZ ;  /* 0x0000004d5454723e */ /* 0x000fe200048070ff */
[----:B------:R-:W-:Y:S01]  /*2960*/  HADD2.F32 R65, -RZ, R25.H1_H1 ;  /* 0x30000019ff417230 */ /* 0x000fe20000004100 */
[----:B------:R-:W-:Y:S01]  /*2970*/  F2FP.F16.E4M3.UNPACK_B R77, R24 ;  /* 0x00000018ff4d723e */ /* 0x000fe200020006ff */
[----:B------:R-:W-:Y:S02]  /*2980*/  HADD2.F32 R67, -RZ, R67.H0_H0 ;  /* 0x20000043ff437230 */ /* 0x000fe40000004100 */
[-C--:B------:R-:W-:Y:S01]  /*2990*/  FMUL.FTZ R82, R63, R78.reuse ;  /* 0x0000004e3f527220 */ /* 0x080fe20000410000 */
[--C-:B------:R-:W-:Y:S02]  /*29a0*/  HADD2.F32 R64, -RZ, R15.reuse.H1_H1 ;  /* 0x3000000fff407230 */ /* 0x100fe40000004100 */
[----:B------:R-:W-:Y:S01]  /*29b0*/  FMUL.FTZ R80, R65, R78 ;  /* 0x0000004e41507220 */ /* 0x000fe20000410000 */
[----:B------:R-:W-:Y:S01]  /*29c0*/  HADD2.F32 R76, -RZ, R66.H1_H1 ;  /* 0x30000042ff4c7230 */ /* 0x000fe20000004100 */
[----:B------:R-:W-:Y:S01]  /*29d0*/  F2FP.SATFINITE.E4M3.F32.PACK_AB_MERGE_C R5, R5, R4, R84 ;  /* 0x000000040505723e */ /* 0x000fe20004807054 */
[----:B------:R-:W-:-:S02]  /*29e0*/  HADD2.F32 R25, -RZ, R15.H0_H0 ;  /* 0x2000000fff197230 */ /* 0x000fc40000004100 */
[CC--:B------:R-:W-:Y:S01]  /*29f0*/  FMUL.FTZ R78, R64.reuse, R67.reuse ;  /* 0x00000043404e7220 */ /* 0x0c0fe20000410000 */
[----:B------:R-:W-:Y:S02]  /*2a00*/  HADD2.F32 R66, -RZ, R66.H0_H0 ;  /* 0x20000042ff427230 */ /* 0x000fe40000004100 */
[-C--:B------:R-:W-:Y:S01]  /*2a10*/  FFMA.FTZ R80, R63, R76.reuse, -R80 ;  /* 0x0000004c3f507223 */ /* 0x080fe20000010850 */
[----:B------:R-:W-:Y:S01]  /*2a20*/  FFMA.FTZ R65, R65, R76, R82 ;  /* 0x0000004c41417223 */ /* 0x000fe20000010052 */
[C---:B------:R-:W-:Y:S01]  /*2a30*/  FMUL.FTZ R67, R25.reuse, R67 ;  /* 0x0000004319437220 */ /* 0x040fe20000410000 */
[-C--:B------:R-:W-:Y:S01]  /*2a40*/  F2FP.F16.E4M3.UNPACK_B R63, R7.reuse.H1 ;  /* 0x00000007ff3f723e */ /* 0x080fe200030006ff */
[----:B------:R-:W-:Y:S01]  /*2a50*/  FFMA.FTZ R15, R25, R66, -R78 ;  /* 0x00000042190f7223 */ /* 0x000fe2000001084e */
[----:B------:R-:W-:Y:S01]  /*2a60*/  F2FP.F16.E4M3.UNPACK_B R78, R24.H1 ;  /* 0x00000018ff4e723e */ /* 0x000fe200030006ff */
[----:B------:R-:W-:Y:S01]  /*2a70*/  FFMA.FTZ R64, R64, R66, R67 ;  /* 0x0000004240407223 */ /* 0x000fe20000010043 */
[----:B------:R-:W-:Y:S01]  /*2a80*/  F2FP.SATFINITE.E4M3.F32.PACK_AB_MERGE_C R81, R65, R80, RZ ;  /* 0x000000504151723e */ /* 0x000fe200048070ff */
[--C-:B------:R-:W-:Y:S01]  /*2a90*/  HADD2.F32 R65, -RZ, R63.reuse.H0_H0 ;  /* 0x2000003fff417230 */ /* 0x100fe20000004100 */
[----:B------:R-:W-:Y:S01]  /*2aa0*/  F2FP.F16.E4M3.UNPACK_B R67, R14.H1 ;  /* 0x0000000eff43723e */ /* 0x000fe200030006ff */
[----:B------:R-:W-:Y:S01]  /*2ab0*/  HADD2.F32 R63, -RZ, R63.H1_H1 ;  /* 0x3000003fff3f7230 */ /* 0x000fe20000004100 */
[----:B------:R-:W-:Y:S01]  /*2ac0*/  F2FP.F16.E4M3.UNPACK_B R25, R6.H1 ;  /* 0x00000006ff19723e */ /* 0x000fe200030006ff */
[----:B------:R-:W-:Y:S01]  /*2ad0*/  HADD2.F32 R80, -RZ, R78.H1_H1 ;  /* 0x3000004eff507230 */ /* 0x000fe20000004100 */
[----:B------:R-:W-:Y:S01]  /*2ae0*/  F2FP.F16.E4M3.UNPACK_B R66, R14 ;  /* 0x0000000eff42723e */ /* 0x000fe200020006ff */
[----:B------:R-:W-:Y:S01]  /*2af0*/  HADD2.F32 R76, -RZ, R67.H1_H1 ;  /* 0x30000043ff4c7230 */ /* 0x000fe20000004100 */
[----:B------:R-:W-:Y:S01]  /*2b00*/  F2FP.F16.E4M3.UNPACK_B R7, R7 ;  /* 0x00000007ff07723e */ /* 0x000fe200020006ff */
[----:B------:R-:W-:-:S02]  /*2b10*/  HADD2.F32 R24, -RZ, R25.H1_H1 ;  /* 0x30000019ff187230 */ /* 0x000fc40000004100 */
[-C--:B------:R-:W-:Y:S01]  /*2b20*/  FMUL.FTZ R14, R63, R80.reuse ;  /* 0x000000503f0e7220 */ /* 0x080fe20000410000 */
[----:B------:R-:W-:Y:S02]  /*2b30*/  HADD2.F32 R79, -RZ, R77.H1_H1 ;  /* 0x3000004dff4f7230 */ /* 0x000fe40000004100 */
[C---:B------:R-:W-:Y:S01]  /*2b40*/  FMUL.FTZ R82, R65.reuse, R80 ;  /* 0x0000005041527220 */ /* 0x040fe20000410000 */
[----:B------:R-:W-:Y:S02]  /*2b50*/  HADD2.F32 R25, -RZ, R25.H0_H0 ;  /* 0x20000019ff197230 */ /* 0x000fe40000004100 */
[----:B------:R-:W-:Y:S01]  /*2b60*/  FFMA.FTZ R65, R65, R76, -R14 ;  /* 0x0000004c41417223 */ /* 0x000fe2000001080e */
[----:B------:R-:W-:Y:S02]  /*2b70*/  HADD2.F32 R14, -RZ, R66.H1_H1 ;  /* 0x30000042ff0e7230 */ /* 0x000fe40000004100 */
[-C--:B------:R-:W-:Y:S01]  /*2b80*/  FMUL.FTZ R80, R24, R79.reuse ;  /* 0x0000004f18507220 */ /* 0x080fe20000410000 */
[----:B------:R-:W-:Y:S01]  /*2b90*/  F2FP.F16.E4M3.UNPACK_B R6, R6 ;  /* 0x00000006ff06723e */ /* 0x000fe200020006ff */
[----:B------:R-:W-:Y:S01]  /*2ba0*/  FMUL.FTZ R79, R25, R79 ;  /* 0x0000004f194f7220 */ /* 0x000fe20000410000 */
[----:B------:R-:W-:-:S02]  /*2bb0*/  HADD2.F32 R77, -RZ, R77.H0_H0 ;  /* 0x2000004dff4d7230 */ /* 0x000fc40000004100 */
[-C--:B------:R-:W-:Y:S01]  /*2bc0*/  FFMA.FTZ R80, R25, R14.reuse, -R80 ;  /* 0x0000000e19507223 */ /* 0x080fe20000010850 */
[----:B------:R-:W-:Y:S02]  /*2bd0*/  HADD2.F32 R25, -RZ, R78.H0_H0 ;  /* 0x2000004eff197230 */ /* 0x000fe40000004100 */
[----:B------:R-:W-:Y:S01]  /*2be0*/  FFMA.FTZ R79, R24, R14, R79 ;  /* 0x0000000e184f7223 */ /* 0x000fe2000001004f */
[--C-:B------:R-:W-:Y:S02]  /*2bf0*/  HADD2.F32 R14, -RZ, R7.reuse.H0_H0 ;  /* 0x20000007ff0e7230 */ /* 0x100fe40000004100 */
[----:B------:R-:W-:Y:S01]  /*2c00*/  FFMA.FTZ R82, R63, R76, R82 ;  /* 0x0000004c3f527223 */ /* 0x000fe20000010052 */
[----:B------:R-:W-:Y:S01]  /*2c10*/  HADD2.F32 R24, -RZ, R7.H1_H1 ;  /* 0x30000007ff187230 */ /* 0x000fe20000004100 */
[----:B------:R-:W-:Y:S01]  /*2c20*/  F2FP.SATFINITE.E4M3.F32.PACK_AB_MERGE_C R4, R64, R15, R81 ;  /* 0x0000000f4004723e */ /* 0x000fe20004807051 */
[--C-:B------:R-:W-:Y:S01]  /*2c30*/  HADD2.F32 R7, -RZ, R6.reuse.H0_H0 ;  /* 0x20000006ff077230 */ /* 0x100fe20000004100 */
[----:B------:R-:W-:Y:S01]  /*2c40*/  F2FP.SATFINITE.E4M3.F32.PACK_AB_MERGE_C R79, R79, R80, RZ ;  /* 0x000000504f4f723e */ /* 0x000fe200048070ff */
[----:B------:R-:W-:-:S02]  /*2c50*/  HADD2.F32 R6, -RZ, R6.H1_H1 ;  /* 0x30000006ff067230 */ /* 0x000fc40000004100 */
[-C--:B------:R-:W-:Y:S01]  /*2c60*/  FMUL.FTZ R63, R24, R25.reuse ;  /* 0x00000019183f7220 */ /* 0x080fe20000410000 */
[----:B------:R-:W-:Y:S02]  /*2c70*/  HADD2.F32 R67, -RZ, R67.H0_H0 ;  /* 0x20000043ff437230 */ /* 0x000fe40000004100 */
[----:B------:R-:W-:Y:S01]  /*2c80*/  FMUL.FTZ R25, R14, R25 ;  /* 0x000000190e197220 */ /* 0x000fe20000410000 */
[----:B------:R-:W-:Y:S02]  /*2c90*/  HADD2.F32 R66, -RZ, R66.H0_H0 ;  /* 0x20000042ff427230 */ /* 0x000fe40000004100 */
[-C--:B------:R-:W-:Y:S01]  /*2ca0*/  FMUL.FTZ R76, R6, R77.reuse ;  /* 0x0000004d064c7220 */ /* 0x080fe20000410000 */
[C---:B------:R-:W-:Y:S01]  /*2cb0*/  FMUL.FTZ R77, R7.reuse, R77 ;  /* 0x0000004d074d7220 */ /* 0x040fe20000410000 */
[-C--:B------:R-:W-:Y:S01]  /*2cc0*/  FFMA.FTZ R63, R14, R67.reuse, -R63 ;  /* 0x000000430e3f7223 */ /* 0x080fe2000001083f */
[----:B------:R-:W-:Y:S01]  /*2cd0*/  FFMA.FTZ R24, R24, R67, R25 ;  /* 0x0000004318187223 */ /* 0x000fe20000010019 */
[-C--:B------:R-:W-:Y:S01]  /*2ce0*/  FFMA.FTZ R76, R7, R66.reuse, -R76 ;  /* 0x00000042074c7223 */ /* 0x080fe2000001084c */
[----:B------:R-:W-:Y:S01]  /*2cf0*/  FFMA.FTZ R77, R6, R66, R77 ;  /* 0x00000042064d7223 */ /* 0x000fe2000001004d */
[----:B------:R-:W-:-:S04]  /*2d00*/  F2FP.SATFINITE.E4M3.F32.PACK_AB_MERGE_C R65, R82, R65, RZ ;  /* 0x000000415241723e */ /* 0x000fc800048070ff */
[----:B------:R-:W-:Y:S02]  /*2d10*/  F2FP.SATFINITE.E4M3.F32.PACK_AB_MERGE_C R6, R77, R76, R79 ;  /* 0x0000004c4d06723e */ /* 0x000fe4000480704f */
[----:B------:R-:W-:-:S07]  /*2d20*/  F2FP.SATFINITE.E4M3.F32.PACK_AB_MERGE_C R7, R24, R63, R65 ;  /* 0x0000003f1807723e */ /* 0x000fce0004807041 */
.L_x_328:
[----:B------:R-:W-:Y:S05]  /*2d30*/  BSYNC B2 ;  /* 0x0000000000027941 */ /* 0x000fea0003800000 */
.L_x_327:
[----:B--2---:R1:W-:Y:S02]  /*2d40*/  STG.E.128 desc[UR40][R12.64], R4 ;  /* 0x000000040c007986 */ /* 0x0043e4000c101d28 */
.L_x_326:
[----:B------:R-:W-:Y:S05]  /*2d50*/  BSYNC B1 ;  /* 0x0000000000017941 */ /* 0x000fea0003800000 */
.L_x_325:
[----:B------:R-:W-:Y:S05]  /*2d60*/  @P2 BRA `(.L_x_324) ;  /* 0x00000018009c2947 */ /* 0x000fea0003800000 */
[----:B-1----:R-:W2:Y:S04]  /*2d70*/  LDL R6, [R1+0x24] ;  /* 0x0000240001067983 */ /* 0x002ea80000100800 */
[----:B------:R-:W3:Y:S01]  /*2d80*/  LDL R14, [R1+0x20] ;  /* 0x00002000010e7983 */ /* 0x000ee20000100800 */
[----:B------:R-:W-:Y:S01]  /*2d90*/  IMAD.MOV.U32 R5, RZ, RZ, 0x20 ;  /* 0x00000020ff057424 */ /* 0x000fe200078e00ff */
[----:B------:R-:W-:Y:S01]  /*2da0*/  BSSY B1, `(.L_x_329) ;  /* 0x000006f000017945 */ /* 0x000fe20003800000 */
[----:B------:R-:W-:-:S03]  /*2db0*/  IMAD R4, R17, 0x2800, RZ ;  /* 0x0000280011047824 */ /* 0x000fc600078e02ff */
[----:B------:R-:W-:-:S04]  /*2dc0*/  SEL R5, R5, 0xffffffe0, !P4 ;  /* 0xffffffe005057807 */ /* 0x000fc80006000000 */
[----:B--2---:R-:W-:-:S04]  /*2dd0*/  IADD3 R5, R5, R6, R4 ;  /* 0x0000000605057210 */ /* 0x004fc80007ffe004 */
[----:B------:R-:W-:Y:S02]  /*2de0*/  IADD3 R4, R16, R5, RZ ;  /* 0x0000000510047210 */ /* 0x000fe40007ffe0ff */
[----:B---3--:R-:W-:-:S04]  /*2df0*/  ISETP.GE.AND P5, PT, R14, R27, PT ;  /* 0x0000001b0e00720c */ /* 0x008fc80003fa6270 */
[----:B------:R-:W1:Y:S09]  /*2e00*/  LDS.128 R4, [R4+0xe000] ;  /* 0x00e0000004047984 */ /* 0x000e720000000c00 */
[----:B------:R-:W-:Y:S05]  /*2e10*/  @P5 BRA `(.L_x_330) ;  /* 0x00000004009c5947 */ /* 0x000fea0003800000 */
[----:B------:R-:W-:Y:S02]  /*2e20*/  SHF.R.U32.HI R25, RZ, 0x8, R9 ;  /* 0x00000008ff197819 */ /* 0x000fe40000011609 */
[----:B------:R-:W-:Y:S02]  /*2e30*/  SHF.R.U32.HI R8, RZ, 0x8, R11 ;  /* 0x00000008ff087819 */ /* 0x000fe4000001160b */
[----:B------:R-:W-:Y:S02]  /*2e40*/  LOP3.LUT R10, R9, 0xff0000ff, RZ, 0xc0, !PT ;  /* 0xff0000ff090a7812 */ /* 0x000fe400078ec0ff */
[----:B------:R-:W-:Y:S01]  /*2e50*/  SHF.R.U32.HI R24, RZ, 0x10, R9 ;  /* 0x00000010ff187819 */ /* 0x000fe20000011609 */
[----:B------:R-:W-:Y:S01]  /*2e60*/  IMAD.SHL.U32 R9, R25, 0x100, RZ ;  /* 0x0000010019097824 */ /* 0x000fe200078e00ff */
[----:B------:R-:W-:Y:S02]  /*2e70*/  LOP3.LUT R14, R11, 0xff0000ff, RZ, 0xc0, !PT ;  /* 0xff0000ff0b0e7812 */ /* 0x000fe400078ec0ff */
[----:B------:R-:W-:Y:S01]  /*2e80*/  SHF.R.U32.HI R15, RZ, 0x10, R11 ;  /* 0x00000010ff0f7819 */ /* 0x000fe2000001160b */
[----:B------:R-:W-:Y:S01]  /*2e90*/  IMAD.SHL.U32 R11, R8, 0x100, RZ ;  /* 0x00000100080b7824 */ /* 0x000fe200078e00ff */
[----:B------:R-:W-:Y:S01]  /*2ea0*/  LOP3.LUT R9, R10, 0xff00, R9, 0xf8, !PT ;  /* 0x0000ff000a097812 */ /* 0x000fe200078ef809 */
[----:B-1----:R-:W-:Y:S01]  /*2eb0*/  IMAD.MOV.U32 R8, RZ, RZ, R4 ;  /* 0x000000ffff087224 */ /* 0x002fe200078e0004 */
[----:B------:R-:W-:Y:S01]  /*2ec0*/  F2FP.F16.E4M3.UNPACK_B R4, R5 ;  /* 0x00000005ff04723e */ /* 0x000fe200020006ff */
[----:B------:R-:W-:Y:S01]  /*2ed0*/  IMAD.U32 R10, R24, 0x10000, RZ ;  /* 0x00010000180a7824 */ /* 0x000fe200078e00ff */
[----:B------:R-:W-:Y:S01]  /*2ee0*/  LOP3.LUT R14, R14, 0xff00, R11, 0xf8, !PT ;  /* 0x0000ff000e0e7812 */ /* 0x000fe200078ef80b */
[----:B------:R-:W-:Y:S01]  /*2ef0*/  IMAD.U32 R15, R15, 0x10000, RZ ;  /* 0x000100000f0f7824 */ /* 0x000fe200078e00ff */
[----:B------:R-:W-:-:S02]  /*2f00*/  F2FP.F16.E4M3.UNPACK_B R11, R62.H1 ;  /* 0x0000003eff0b723e */ /* 0x000fc400030006ff */
[----:B------:R-:W-:Y:S01]  /*2f10*/  LOP3.LUT R24, R9, 0xff0000, R10, 0xf8, !PT ;  /* 0x00ff000009187812 */ /* 0x000fe200078ef80a */
[--C-:B------:R-:W-:Y:S01]  /*2f20*/  HADD2.F32 R9, -RZ, R4.reuse.H1_H1 ;  /* 0x30000004ff097230 */ /* 0x100fe20000004100 */
[----:B------:R-:W-:Y:S01]  /*2f30*/  LOP3.LUT R63, R14, 0xff0000, R15, 0xf8, !PT ;  /* 0x00ff00000e3f7812 */ /* 0x000fe200078ef80f */
[--C-:B------:R-:W-:Y:S01]  /*2f40*/  HADD2.F32 R25, -RZ, R11.reuse.H0_H0 ;  /* 0x2000000bff197230 */ /* 0x100fe20000004100 */
[----:B------:R-:W-:Y:S01]  /*2f50*/  F2FP.F16.E4M3.UNPACK_B R14, R26.H1 ;  /* 0x0000001aff0e723e */ /* 0x000fe200030006ff */
[----:B------:R-:W-:Y:S01]  /*2f60*/  HADD2.F32 R4, -RZ, R4.H0_H0 ;  /* 0x20000004ff047230 */ /* 0x000fe20000004100 */
[----:B------:R-:W-:Y:S01]  /*2f70*/  F2FP.F16.E4M3.UNPACK_B R5, R5.H1 ;  /* 0x00000005ff05723e */ /* 0x000fe200030006ff */
[----:B------:R-:W-:Y:S02]  /*2f80*/  HADD2.F32 R27, -RZ, R11.H1_H1 ;  /* 0x3000000bff1b7230 */ /* 0x000fe40000004100 */
[----:B------:R-:W-:Y:S01]  /*2f90*/  FMUL.FTZ R65, R9, R25 ;  /* 0x0000001909417220 */ /* 0x000fe20000410000 */
[----:B------:R-:W-:-:S02]  /*2fa0*/  HADD2.F32 R15, -RZ, R14.H0_H0 ;  /* 0x2000000eff0f7230 */ /* 0x000fc40000004100 */
[----:B------:R-:W-:Y:S01]  /*2fb0*/  FMUL.FTZ R64, R4, R25 ;  /* 0x0000001904407220 */ /* 0x000fe20000410000 */
[--C-:B------:R-:W-:Y:S01]  /*2fc0*/  HADD2.F32 R11, -RZ, R5.reuse.H1_H1 ;  /* 0x30000005ff0b7230 */ /* 0x100fe20000004100 */
[----:B------:R-:W-:Y:S01]  /*2fd0*/  F2FP.F16.E4M3.UNPACK_B R62, R62 ;  /* 0x0000003eff3e723e */ /* 0x000fe200020006ff */
[----:B------:R-:W-:Y:S02]  /*2fe0*/  HADD2.F32 R10, -RZ, R5.H0_H0 ;  /* 0x20000005ff0a7230 */ /* 0x000fe40000004100 */
[----:B------:R-:W-:Y:S01]  /*2ff0*/  FFMA.FTZ R5, R9, R15, R64 ;  /* 0x0000000f09057223 */ /* 0x000fe20000010040 */
[----:B------:R-:W-:Y:S02]  /*3000*/  HADD2.F32 R14, -RZ, R14.H1_H1 ;  /* 0x3000000eff0e7230 */ /* 0x000fe40000004100 */
[CC--:B------:R-:W-:Y:S01]  /*3010*/  FMUL.FTZ R25, R11.reuse, R27.reuse ;  /* 0x0000001b0b197220 */ /* 0x0c0fe20000410000 */
[----:B------:R-:W-:Y:S01]  /*3020*/  F2FP.F16.E4M3.UNPACK_B R9, R8.H1 ;  /* 0x00000008ff09723e */ /* 0x000fe200030006ff */
[----:B------:R-:W-:Y:S01]  /*3030*/  FMUL.FTZ R66, R10, R27 ;  /* 0x0000001b0a427220 */ /* 0x000fe20000410000 */
[----:B------:R-:W-:Y:S01]  /*3040*/  FFMA.FTZ R4, R4, R15, -R65 ;  /* 0x0000000f04047223 */ /* 0x000fe20000010841 */
[----:B------:R-:W-:Y:S01]  /*3050*/  FFMA.FTZ R27, R10, R14, -R25 ;  /* 0x0000000e0a1b7223 */ /* 0x000fe20000010819 */
[----:B------:R-:W-:Y:S01]  /*3060*/  F2FP.F16.E4M3.UNPACK_B R8, R8 ;  /* 0x00000008ff08723e */ /* 0x000fe200020006ff */
[----:B------:R-:W-:Y:S01]  /*3070*/  FFMA.FTZ R76, R11, R14, R66 ;  /* 0x0000000e0b4c7223 */ /* 0x000fe20000010042 */
[----:B------:R-:W-:Y:S01]  /*3080*/  F2FP.F16.E4M3.UNPACK_B R26, R26 ;  /* 0x0000001aff1a723e */ /* 0x000fe200020006ff */
[----:B------:R-:W-:-:S02]  /*3090*/  HADD2.F32 R15, -RZ, R62.H1_H1 ;  /* 0x3000003eff0f7230 */ /* 0x000fc40000004100 */
[--C-:B------:R-:W-:Y:S01]  /*30a0*/  HADD2.F32 R10, -RZ, R9.reuse.H0_H0 ;  /* 0x20000009ff0a7230 */ /* 0x100fe20000004100 */
[----:B------:R-:W-:Y:S01]  /*30b0*/  F2FP.SATFINITE.E4M3.F32.PACK_AB_MERGE_C R77, R76, R27, RZ ;  /* 0x0000001b4c4d723e */ /* 0x000fe200048070ff */
[----:B------:R-:W-:Y:S02]  /*30c0*/  HADD2.F32 R11, -RZ, R9.H1_H1 ;  /* 0x30000009ff0b7230 */ /* 0x000fe40000004100 */
[----:B------:R-:W-:Y:S02]  /*30d0*/  HADD2.F32 R9, -RZ, R8.H0_H0 ;  /* 0x20000008ff097230 */ /* 0x000fe40000004100 */
[-C--:B------:R-:W-:Y:S01]  /*30e0*/  FMUL.FTZ R66, R10, R15.reuse ;  /* 0x0000000f0a427220 */ /* 0x080fe20000410000 */
[----:B------:R-:W-:Y:S02]  /*30f0*/  HADD2.F32 R14, -RZ, R26.H1_H1 ;  /* 0x3000001aff0e7230 */ /* 0x000fe40000004100 */
[----:B------:R-:W-:Y:S01]  /*3100*/  FMUL.FTZ R25, R11, R15 ;  /* 0x0000000f0b197220 */ /* 0x000fe20000410000 */
[----:B------:R-:W-:Y:S01]  /*3110*/  HADD2.F32 R62, -RZ, R62.H0_H0 ;  /* 0x2000003eff3e7230 */ /* 0x000fe20000004100 */
[----:B------:R-:W-:Y:S01]  /*3120*/  F2FP.SATFINITE.E4M3.F32.PACK_AB_MERGE_C R5, R5, R4, R77 ;  /* 0x000000040505723e */ /* 0x000fe2000480704d */
[----:B------:R-:W-:-:S02]  /*3130*/  HADD2.F32 R8, -RZ, R8.H1_H1 ;  /* 0x30000008ff087230 */ /* 0x000fc40000004100 */
[-C--:B------:R-:W-:Y:S01]  /*3140*/  FFMA.FTZ R25, R10, R14.reuse, -R25 ;  /* 0x0000000e0a197223 */ /* 0x080fe20000010819 */
[----:B------:R-:W-:Y:S02]  /*3150*/  HADD2.F32 R26, -RZ, R26.H0_H0 ;  /* 0x2000001aff1a7230 */ /* 0x000fe40000004100 */
[----:B------:R-:W-:Y:S01]  /*3160*/  FFMA.FTZ R66, R11, R14, R66 ;  /* 0x0000000e0b427223 */ /* 0x000fe20000010042 */
[CC--:B------:R-:W-:Y:S01]  /*3170*/  FMUL.FTZ R15, R9.reuse, R62.reuse ;  /* 0x0000003e090f7220 */ /* 0x0c0fe20000410000 */
[----:B------:R-:W-:Y:S01]  /*3180*/  FMUL.FTZ R64, R8, R62 ;  /* 0x0000003e08407220 */ /* 0x000fe20000410000 */
[----:B------:R-:W-:Y:S02]  /*3190*/  F2FP.F16.E4M3.UNPACK_B R14, R24.H1 ;  /* 0x00000018ff0e723e */ /* 0x000fe400030006ff */
[----:B------:R-:W-:Y:S01]  /*31a0*/  F2FP.SATFINITE.E4M3.F32.PACK_AB_MERGE_C R76, R66, R25, RZ ;  /* 0x00000019424c723e */ /* 0x000fe200048070ff */
[-C--:B------:R-:W-:Y:S01]  /*31b0*/  FFMA.FTZ R64, R9, R26.reuse, -R64 ;  /* 0x0000001a09407223 */ /* 0x080fe20000010840 */
[----:B------:R-:W-:Y:S01]  /*31c0*/  F2FP.F16.E4M3.UNPACK_B R9, R7.H1 ;  /* 0x00000007ff09723e */ /* 0x000fe200030006ff */
[----:B------:R-:W-:Y:S01]  /*31d0*/  FFMA.FTZ R65, R8, R26, R15 ;  /* 0x0000001a08417223 */ /* 0x000fe2000001000f */
[-C--:B------:R-:W-:Y:S01]  /*31e0*/  F2FP.F16.E4M3.UNPACK_B R25, R63.reuse.H1 ;  /* 0x0000003fff19723e */ /* 0x080fe200030006ff */
[----:B------:R-:W-:Y:S01]  /*31f0*/  HADD2.F32 R15, -RZ, R14.H1_H1 ;  /* 0x3000000eff0f7230 */ /* 0x000fe20000004100 */
[----:B------:R-:W-:Y:S01]  /*3200*/  F2FP.F16.E4M3.UNPACK_B R8, R6.H1 ;  /* 0x00000006ff08723e */ /* 0x000fe200030006ff */
[----:B------:R-:W-:Y:S01]  /*3210*/  HADD2.F32 R11, -RZ, R9.H1_H1 ;  /* 0x30000009ff0b7230 */ /* 0x000fe20000004100 */
[----:B------:R-:W-:Y:S01]  /*3220*/  F2FP.F16.E4M3.UNPACK_B R63, R63 ;  /* 0x0000003fff3f723e */ /* 0x000fe200020006ff */
[----:B------:R-:W-:Y:S01]  /*3230*/  HADD2.F32 R27, -RZ, R25.H1_H1 ;  /* 0x30000019ff1b7230 */ /* 0x000fe20000004100 */
[----:B------:R-:W-:Y:S01]  /*3240*/  F2FP.F16.E4M3.UNPACK_B R24, R24 ;  /* 0x00000018ff18723e */ /* 0x000fe200020006ff */
[----:B------:R-:W-:Y:S01]  /*3250*/  HADD2.F32 R10, -RZ, R9.H0_H0 ;  /* 0x20000009ff0a7230 */ /* 0x000fe20000004100 */
[----:B------:R-:W-:Y:S01]  /*3260*/  F2FP.F16.E4M3.UNPACK_B R7, R7 ;  /* 0x00000007ff07723e */ /* 0x000fe200020006ff */
[----:B------:R-:W-:-:S02]  /*3270*/  HADD2.F32 R9, -RZ, R8.H1_H1 ;  /* 0x30000008ff097230 */ /* 0x000fc40000004100 */
[-C--:B------:R-:W-:Y:S01]  /*3280*/  FMUL.FTZ R67, R11, R27.reuse ;  /* 0x0000001b0b437220 */ /* 0x080fe20000410000 */
[--C-:B------:R-:W-:Y:S02]  /*3290*/  HADD2.F32 R26, -RZ, R63.reuse.H1_H1 ;  /* 0x3000003fff1a7230 */ /* 0x100fe40000004100 */
[C---:B------:R-:W-:Y:S01]  /*32a0*/  FMUL.FTZ R62, R10.reuse, R27 ;  /* 0x0000001b0a3e7220 */ /* 0x040fe20000410000 */
[----:B------:R-:W-:Y:S02]  /*32b0*/  HADD2.F32 R8, -RZ, R8.H0_H0 ;  /* 0x20000008ff087230 */ /* 0x000fe40000004100 */
[----:B------:R-:W-:Y:S01]  /*32c0*/  FFMA.FTZ R67, R10, R15, -R67 ;  /* 0x0000000f0a437223 */ /* 0x000fe20000010843 */
[----:B------:R-:W-:Y:S02]  /*32d0*/  HADD2.F32 R10, -RZ, R24.H1_H1 ;  /* 0x30000018ff0a7230 */ /* 0x000fe40000004100 */
[----:B------:R-:W-:Y:S01]  /*32e0*/  FMUL.FTZ R27, R9, R26 ;  /* 0x0000001a091b7220 */ /* 0x000fe20000410000 */
[----:B------:R-:W-:Y:S01]  /*32f0*/  F2FP.F16.E4M3.UNPACK_B R6, R6 ;  /* 0x00000006ff06723e */ /* 0x000fe200020006ff */
[----:B------:R-:W-:Y:S01]  /*3300*/  FMUL.FTZ R26, R8, R26 ;  /* 0x0000001a081a7220 */ /* 0x000fe20000410000 */
[----:B------:R-:W-:-:S02]  /*3310*/  HADD2.F32 R63, -RZ, R63.H0_H0 ;  /* 0x2000003fff3f7230 */ /* 0x000fc40000004100 */
[-C--:B------:R-:W-:Y:S01]  /*3320*/  FFMA.FTZ R27, R8, R10.reuse, -R27 ;  /* 0x0000000a081b7223 */ /* 0x080fe2000001081b */
[--C-:B------:R-:W-:Y:S02]  /*3330*/  HADD2.F32 R8, -RZ, R7.reuse.H0_H0 ;  /* 0x20000007ff087230 */ /* 0x100fe40000004100 */
[----:B------:R-:W-:Y:S01]  /*3340*/  FFMA.FTZ R26, R9, R10, R26 ;  /* 0x0000000a091a7223 */ /* 0x000fe2000001001a */
[----:B------:R-:W-:Y:S02]  /*3350*/  HADD2.F32 R9, -RZ, R7.H1_H1 ;  /* 0x30000007ff097230 */ /* 0x000fe40000004100 */
[----:B------:R-:W-:Y:S01]  /*3360*/  FFMA.FTZ R66, R11, R15, R62 ;  /* 0x0000000f0b427223 */ /* 0x000fe2000001003e */
[--C-:B------:R-:W-:Y:S01]  /*3370*/  HADD2.F32 R7, -RZ, R6.reuse.H0_H0 ;  /* 0x20000006ff077230 */ /* 0x100fe20000004100 */
[----:B------:R-:W-:Y:S01]  /*3380*/  F2FP.SATFINITE.E4M3.F32.PACK_AB_MERGE_C R4, R65, R64, R76 ;  /* 0x000000404104723e */ /* 0x000fe2000480704c */
[----:B------:R-:W-:Y:S01]  /*3390*/  HADD2.F32 R6, -RZ, R6.H1_H1 ;  /* 0x30000006ff067230 */ /* 0x000fe20000004100 */
[----:B------:R-:W-:Y:S01]  /*33a0*/  F2FP.SATFINITE.E4M3.F32.PACK_AB_MERGE_C R26, R26, R27, RZ ;  /* 0x0000001b1a1a723e */ /* 0x000fe200048070ff */
[----:B------:R-:W-:Y:S01]  /*33b0*/  HADD2.F32 R25, -RZ, R25.H0_H0 ;  /* 0x20000019ff197230 */ /* 0x000fe20000004100 */
[----:B------:R-:W-:Y:S01]  /*33c0*/  F2FP.SATFINITE.E4M3.F32.PACK_AB_MERGE_C R66, R66, R67, RZ ;  /* 0x000000434242723e */ /* 0x000fe200048070ff */
[----:B------:R-:W-:-:S02]  /*33d0*/  HADD2.F32 R14, -RZ, R14.H0_H0 ;  /* 0x2000000eff0e7230 */ /* 0x000fc40000004100 */
[----:B------:R-:W-:Y:S01]  /*33e0*/  FMUL.FTZ R10, R6, R63 ;  /* 0x0000003f060a7220 */ /* 0x000fe20000410000 */
[----:B------:R-:W-:Y:S02]  /*33f0*/  HADD2.F32 R24, -RZ, R24.H0_H0 ;  /* 0x20000018ff187230 */ /* 0x000fe40000004100 */
[-C--:B------:R-:W-:Y:S01]  /*3400*/  FMUL.FTZ R11, R9, R25.reuse ;  /* 0x00000019090b7220 */ /* 0x080fe20000410000 */
[C---:B------:R-:W-:Y:S01]  /*3410*/  FMUL.FTZ R62, R8.reuse, R25 ;  /* 0x00000019083e7220 */ /* 0x040fe20000410000 */
[----:B------:R-:W-:Y:S02]  /*3420*/  FMUL.FTZ R63, R7, R63 ;  /* 0x0000003f073f7220 */ /* 0x000fe40000410000 */
[-C--:B------:R-:W-:Y:S01]  /*3430*/  FFMA.FTZ R11, R8, R14.reuse, -R11 ;  /* 0x0000000e080b7223 */ /* 0x080fe2000001080b */
[----:B------:R-:W-:Y:S01]  /*3440*/  FFMA.FTZ R62, R9, R14, R62 ;  /* 0x0000000e093e7223 */ /* 0x000fe2000001003e */
[-C--:B------:R-:W-:Y:S01]  /*3450*/  FFMA.FTZ R10, R7, R24.reuse, -R10 ;  /* 0x00000018070a7223 */ /* 0x080fe2000001080a */
[----:B------:R-:W-:-:S03]  /*3460*/  FFMA.FTZ R63, R6, R24, R63 ;  /* 0x00000018063f7223 */ /* 0x000fc6000001003f */
[----:B------:R-:W-:Y:S02]  /*3470*/  F2FP.SATFINITE.E4M3.F32.PACK_AB_MERGE_C R7, R62, R11, R66 ;  /* 0x0000000b3e07723e */ /* 0x000fe40004807042 */
[----:B------:R-:W-:-:S07]  /*3480*/  F2FP.SATFINITE.E4M3.F32.PACK_AB_MERGE_C R6, R63, R10, R26 ;  /* 0x0000000a3f06723e */ /* 0x000fce000480701a */
.L_x_330:
[----:B------:R-:W-:Y:S05]  /*3490*/  BSYNC B1 ;  /* 0x0000000000017941 */ /* 0x000fea0003800000 */
.L_x_329:
[----:B-1----:R1:W-:Y:S01]  /*34a0*/  STG.E.128 desc[UR40][R12.64+0x20], R4 ;  /* 0x000020040c007986 */ /* 0x0023e2000c101d28 */
[----:B------:R-:W-:Y:S05]  /*34b0*/  BRA `(.L_x_324) ;  /* 0x0000001000c87947 */ /* 0x000fea0003800000 */
.L_x_318:
[----:B------:R-:W-:Y:S01]  /*34c0*/  IMAD R5, R2, -0xa0, R31 ;  /* 0xffffff6002057824 */ /* 0x000fe200078e021f */
[----:B------:R-:W2:Y:S04]  /*34d0*/  LDL.LU R67, [R1] ;  /* 0x0000000001437983 */ /* 0x000ea80000300800 */
[----:B------:R-:W-:Y:S01]  /*34e0*/  VIMNMX R5, R5, 0xa0, PT ;  /* 0x000000a005057848 */ /* 0x000fe20003fe0100 */
[----:B------:R-:W3:Y:S01]  /*34f0*/  LDL R66, [R1+0x8] ;  /* 0x0000080001427983 */ /* 0x000ee20000100800 */
[----:B------:R-:W-:Y:S02]  /*3500*/  CS2R R10, SRZ ;  /* 0x00000000000a7805 */ /* 0x000fe4000001ff00 */
[----:B------:R-:W-:Y:S02]  /*3510*/  CS2R R8, SRZ ;  /* 0x0000000000087805 */ /* 0x000fe4000001ff00 */
[----:B------:R-:W-:-:S04]  /*3520*/  ISETP.GE.AND P1, PT, R22, R5, PT ;  /* 0x000000051600720c */ /* 0x000fc80003f26270 */
[----:B------:R-:W-:-:S13]  /*3530*/  ISETP.GE.OR P0, PT, R18, R27, P1 ;  /* 0x0000001b1200720c */ /* 0x000fda0000f06670 */
[----:B------:R-:W0:Y:S08]  /*3540*/  @!P0 LDC.64 R12, c[0x0][0x3e8] ;  /* 0x0000fa00ff0c8b82 */ /* 0x000e300000000a00 */
[----:B------:R-:W1:Y:S01]  /*3550*/  @!P0 LDC.64 R24, c[0x0][0x400] ;  /* 0x00010000ff188b82 */ /* 0x000e620000000a00 */
[----:B0-----:R-:W-:Y:S02]  /*3560*/  @!P0 IADD3 R12, P5, P6, R40, R12, R4 ;  /* 0x0000000c280c8210 */ /* 0x001fe40007ebe004 */
[----:B------:R-:W-:-:S02]  /*3570*/  CS2R R4, SRZ ;  /* 0x0000000000047805 */ /* 0x000fc4000001ff00 */
[----:B------:R-:W-:Y:S02]  /*3580*/  @!P0 IADD3.X R13, R59, R13, R26, P5, P6 ;  /* 0x0000000d3b0d8210 */ /* 0x000fe40002fec41a */
[----:B-1----:R-:W-:Y:S02]  /*3590*/  @!P0 IADD3 R24, P5, P6, R34, R24, R6 ;  /* 0x0000001822188210 */ /* 0x002fe40007ebe006 */
[----:B------:R-:W-:Y:S02]  /*35a0*/  CS2R R6, SRZ ;  /* 0x0000000000067805 */ /* 0x000fe4000001ff00 */
[----:B------:R-:W-:-:S04]  /*35b0*/  @!P0 IADD3.X R25, R68, R25, R64, P5, P6 ;  /* 0x0000001944198210 */ /* 0x000fc80002fec440 */
[----:B------:R-:W4:Y:S04]  /*35c0*/  @!P0 LDG.E.128 R4, desc[UR40][R12.64] ;  /* 0x000000280c048981 */ /* 0x000f28000c1e1d00 */
[----:B------:R-:W5:Y:S01]  /*35d0*/  @!P0 LDG.E.128 R8, desc[UR40][R24.64] ;  /* 0x0000002818088981 */ /* 0x000f62000c1e1d00 */
[----:B------:R-:W-:Y:S02]  /*35e0*/  ISETP.GE.AND P0, PT, R18, R27, PT ;  /* 0x0000001b1200720c */ /* 0x000fe40003f06270 */
[----:B--2---:R-:W-:-:S11]  /*35f0*/  LOP3.LUT R67, R67, 0xfffffffe, RZ, 0xc0, !PT ;  /* 0xfffffffe43437812 */ /* 0x004fd600078ec0ff */
[----:B------:R-:W-:Y:S02]  /*3600*/  @P0 LOP3.LUT R67, R67, 0x1, RZ, 0xfc, !PT ;  /* 0x0000000143430812 */ /* 0x000fe400078efcff */
[----:B---3--:R-:W-:-:S03]  /*3610*/  ISETP.NE.AND P0, PT, R66, 0x3, PT ;  /* 0x000000034200780c */ /* 0x008fc60003f05270 */
[----:B------:R0:W-:Y:S01]  /*3620*/  STL [R1], R67 ;  /* 0x0000004301007387 */ /* 0x0001e20000100800 */
[----:B----4-:R-:W-:Y:S01]  /*3630*/  IMAD.MOV.U32 R78, RZ, RZ, R6 ;  /* 0x000000ffff4e7224 */ /* 0x010fe200078e0006 */
[----:B------:R-:W-:Y:S01]  /*3640*/  MOV R81, R4 ;  /* 0x0000000400517202 */ /* 0x000fe20000000f00 */
[----:B-----5:R-:W-:Y:S02]  /*3650*/  IMAD.MOV.U32 R80, RZ, RZ, R10 ;  /* 0x000000ffff507224 */ /* 0x020fe400078e000a */
[----:B------:R-:W-:-:S05]  /*3660*/  IMAD.MOV.U32 R82, RZ, RZ, R8 ;  /* 0x000000ffff527224 */ /* 0x000fca00078e0008 */
[----:B0-----:R-:W-:Y:S05]  /*3670*/  @!P0 BRA `(.L_x_331) ;  /* 0x0000000000048947 */ /* 0x001fea0003800000 */
[----:B------:R-:W-:Y:S01]  /*3680*/  BPT.TRAP 0x1 ;  /* 0x000000040000795c */ /* 0x000fe20000300000 */
.L_x_331:
[----:B------:R-:W-:Y:S01]  /*3690*/  IMAD R74, R17, 0x8, R16 ;  /* 0x00000008114a7824 */ /* 0x000fe200078e0210 */
[----:B------:R-:W-:Y:S01]  /*36a0*/  SHF.L.U32 R75, R23, 0x1f, RZ ;  /* 0x0000001f174b7819 */ /* 0x000fe200000006ff */
[----:B------:R-:W0:Y:S01]  /*36b0*/  LDC R77, c[0x0][0x2f4] ;  /* 0x0000bd00ff4d7b82 */ /* 0x000e220000000800 */
[----:B------:R-:W-:Y:S02]  /*36c0*/  BSSY B1, `(.L_x_332) ;  /* 0x0000003000017945 */ /* 0x000fe40003800000 */
[----:B------:R-:W1:Y:S02]  /*36d0*/  SYNCS.PHASECHK.TRANS64.TRYWAIT P5, [R74+URZ+0x13290], R75 ;  /* 0x0132904b4a0075a7 */ /* 0x000e6400080a017f */
[----:B-1----:R-:W-:Y:S05]  /*36e0*/  @!P5 BRA `(.L_x_333) ;  /* 0x000001280048d947 */ /* 0x002fea0003800000 */
.L_x_532:
[----:B------:R-:W-:Y:S05]  /*36f0*/  BSYNC B1 ;  /* 0x0000000000017941 */ /* 0x000fea0003800000 */
.L_x_332:
[----:B0-----:R-:W-:Y:S01]  /*3700*/  ISETP.GE.OR P5, PT, R18, R77, P1 ;  /* 0x0000004d1200720c */ /* 0x001fe20000fa6670 */
[----:B------:R-:W-:Y:S01]  /*3710*/  ULDC.64 UR4, c[0x0][0x300] ;  /* 0x0000c00000047ab9 */ /* 0x000fe20000000a00 */
[----:B------:R-:W-:Y:S01]  /*3720*/  SHF.R.S32.HI R12, RZ, 0x1f, R22 ;  /* 0x0000001fff0c7819 */ /* 0x000fe20000011416 */
[----:B------:R-:W-:-:S04]  /*3730*/  IMAD.MOV.U32 R64, RZ, RZ, R14 ;  /* 0x000000ffff407224 */ /* 0x000fc800078e000e */
[----:B------:R-:W-:Y:S02]  /*3740*/  IMAD R13, R12, UR4, RZ ;  /* 0x000000040c0d7c24 */ /* 0x000fe4000f8e02ff */
[----:B------:R-:W-:-:S04]  /*3750*/  IMAD.WIDE.U32 R64, R22, UR4, R64 ;  /* 0x0000000416407c25 */ /* 0x000fc8000f8e0040 */
[----:B------:R-:W-:Y:S01]  /*3760*/  IMAD R13, R22, UR5, R13 ;  /* 0x00000005160d7c24 */ /* 0x000fe2000f8e020d */
[----:B------:R-:W-:Y:S06]  /*3770*/  @P5 BRA `(.L_x_324) ;  /* 0x0000001000185947 */ /* 0x000fec0003800000 */
[----:B------:R-:W2:Y:S04]  /*3780*/  LDL R27, [R1] ;  /* 0x00000000011b7983 */ /* 0x000ea80000100800 */
[----:B------:R-:W3:Y:S04]  /*3790*/  LDL R26, [R1+0x2c] ;  /* 0x00002c00011a7983 */ /* 0x000ee80000100800 */
[----:B------:R-:W4:Y:S04]  /*37a0*/  LDL R25, [R1+0x30] ;  /* 0x0000300001197983 */ /* 0x000f280000100800 */
[----:B------:R-:W5:Y:S01]  /*37b0*/  LDL R24, [R1+0x34] ;  /* 0x0000340001187983 */ /* 0x000f620000100800 */
[----:B------:R-:W-:Y:S01]  /*37c0*/  IMAD.IADD R76, R13, 0x1, R65 ;  /* 0x000000010d4c7824 */ /* 0x000fe200078e0241 */
[----:B------:R-:W-:Y:S01]  /*37d0*/  IADD3 R67, P5, P6, R48, R64, R60 ;  /* 0x0000004030437210 */ /* 0x000fe20007ebe03c */
[----:B------:R-:W-:Y:S01]  /*37e0*/  BSSY B1, `(.L_x_334) ;  /* 0x00000e3000017945 */ /* 0x000fe20003800000 */
[----:B------:R-:W-:-:S02]  /*37f0*/  IADD3 R13, -R54, R77, RZ ;  /* 0x0000004d360d7210 */ /* 0x000fc40007ffe1ff */
[----:B------:R-:W-:Y:S02]  /*3800*/  IADD3.X R12, R3, R76, R69, P5, P6 ;  /* 0x0000004c030c7210 */ /* 0x000fe40002fec445 */
[----:B------:R-:W-:-:S05]  /*3810*/  IADD3 R66, P5, R67, R62, RZ ;  /* 0x0000003e43427210 */ /* 0x000fca0007fbe0ff */
[----:B------:R-:W-:Y:S01]  /*3820*/  IMAD.X R67, R12, 0x1, R63, P5 ;  /* 0x000000010c437824 */ /* 0x000fe200028e063f */
[C---:B--2---:R-:W-:Y:S02]  /*3830*/  LOP3.LUT P5, RZ, R27.reuse, 0x4, RZ, 0xc0, !PT ;  /* 0x000000041bff7812 */ /* 0x044fe400078ac0ff */
[----:B------:R-:W-:Y:S02]  /*3840*/  LOP3.LUT P6, RZ, R27, 0x1, RZ, 0xc0, !PT ;  /* 0x000000011bff7812 */ /* 0x000fe400078cc0ff */
[----:B------:R-:W-:-:S04]  /*3850*/  SEL R13, R54, R13, !P5 ;  /* 0x0000000d360d7207 */ /* 0x000fc80006800000 */
[----:B------:R-:W-:-:S04]  /*3860*/  SHF.R.S32.HI R12, RZ, 0x1f, R13 ;  /* 0x0000001fff0c7819 */ /* 0x000fc8000001140d */
[----:B------:R-:W-:Y:S01]  /*3870*/  LEA.HI R12, R12, R13, RZ, 0x5 ;  /* 0x0000000d0c0c7211 */ /* 0x000fe200078f28ff */
[----:B------:R-:W-:-:S03]  /*3880*/  IMAD R13, R17, 0x2800, R70 ;  /* 0x00002800110d7824 */ /* 0x000fc600078e0246 */
[----:B------:R-:W-:Y:S01]  /*3890*/  SHF.R.S32.HI R12, RZ, 0x5, R12 ;  /* 0x00000005ff0c7819 */ /* 0x000fe2000001140c */
[----:B------:R-:W-:-:S03]  /*38a0*/  IMAD.IADD R13, R16, 0x1, R13 ;  /* 0x00000001100d7824 */ /* 0x000fc600078e020d */
[----:B------:R-:W-:-:S05]  /*38b0*/  LEA.HI.SX32 R12, R21, R12, 0x1c ;  /* 0x0000000c150c7211 */ /* 0x000fca00078fe2ff */
[----:B------:R-:W-:-:S05]  /*38c0*/  IMAD.SHL.U32 R79, R12, 0x10, RZ ;  /* 0x000000100c4f7824 */ /* 0x000fca00078e00ff */
[----:B---3--:R-:W-:-:S04]  /*38d0*/  LOP3.LUT R12, R26, 0x30, R79, 0xf8, !PT ;  /* 0x000000301a0c7812 */ /* 0x008fc800078ef84f */
[----:B----4-:R-:W-:-:S05]  /*38e0*/  LOP3.LUT R12, R12, R25, RZ, 0x3c, !PT ;  /* 0x000000190c0c7212 */ /* 0x010fca00078e3cff */
[----:B-----5:R-:W-:-:S04]  /*38f0*/  IMAD.IADD R12, R24, 0x1, R12 ;  /* 0x00000001180c7824 */ /* 0x020fc800078e020c */
[----:B------:R-:W-:-:S04]  /*3900*/  IMAD R15, R17, 0x2800, R12 ;  /* 0x00002800110f7824 */ /* 0x000fc800078e020c */
[----:B------:R-:W-:Y:S02]  /*3910*/  IMAD.IADD R24, R16, 0x1, R15 ;  /* 0x0000000110187824 */ /* 0x000fe400078e020f */
[----:B------:R-:W0:Y:S04]  /*3920*/  LDS.128 R12, [R13+0xe000] ;  /* 0x00e000000d0c7984 */ /* 0x000e280000000c00 */
[----:B------:R-:W2:Y:S01]  /*3930*/  LDS.128 R24, [R24+0xe000] ;  /* 0x00e0000018187984 */ /* 0x000ea20000000c00 */
[----:B------:R-:W-:Y:S05]  /*3940*/  @P6 BRA `(.L_x_335) ;  /* 0x0000000c00306947 */ /* 0x000fea0003800000 */
[--C-:B------:R-:W-:Y:S02]  /*3950*/  SHF.R.U32.HI R89, RZ, 0x8, R5.reuse ;  /* 0x00000008ff597819 */ /* 0x100fe40000011605 */
[----:B------:R-:W-:Y:S02]  /*3960*/  LOP3.LUT R4, R5, 0xff0000ff, RZ, 0xc0, !PT ;  /* 0xff0000ff05047812 */ /* 0x000fe400078ec0ff */
[----:B------:R-:W-:Y:S01]  /*3970*/  SHF.R.U32.HI R87, RZ, 0x10, R5 ;  /* 0x00000010ff577819 */ /* 0x000fe20000011605 */
[----:B------:R-:W-:Y:S01]  /*3980*/  IMAD.SHL.U32 R5, R89, 0x100, RZ ;  /* 0x0000010059057824 */ /* 0x000fe200078e00ff */
[----:B------:R-:W-:Y:S02]  /*3990*/  SHF.R.U32.HI R85, RZ, 0x8, R7 ;  /* 0x00000008ff557819 */ /* 0x000fe40000011607 */
[----:B------:R-:W-:Y:S02]  /*39a0*/  SHF.R.U32.HI R83, RZ, 0x8, R11 ;  /* 0x00000008ff537819 */ /* 0x000fe4000001160b */
[----:B------:R-:W-:-:S02]  /*39b0*/  LOP3.LUT R6, R7, 0xff0000ff, RZ, 0xc0, !PT ;  /* 0xff0000ff07067812 */ /* 0x000fc400078ec0ff */
[----:B------:R-:W-:Y:S01]  /*39c0*/  SHF.R.U32.HI R86, RZ, 0x10, R7 ;  /* 0x00000010ff567819 */ /* 0x000fe20000011607 */
[----:B------:R-:W-:Y:S01]  /*39d0*/  IMAD.SHL.U32 R7, R85, 0x100, RZ ;  /* 0x0000010055077824 */ /* 0x000fe200078e00ff */
[----:B------:R-:W-:Y:S01]  /*39e0*/  LOP3.LUT R4, R4, 0xff00, R5, 0xf8, !PT ;  /* 0x0000ff0004047812 */ /* 0x000fe200078ef805 */
[----:B------:R-:W-:Y:S01]  /*39f0*/  IMAD.U32 R5, R87, 0x10000, RZ ;  /* 0x0001000057057824 */ /* 0x000fe200078e00ff */
[----:B------:R-:W-:Y:S02]  /*3a00*/  LOP3.LUT R10, R11, 0xff0000ff, RZ, 0xc0, !PT ;  /* 0xff0000ff0b0a7812 */ /* 0x000fe400078ec0ff */
[----:B------:R-:W-:Y:S01]  /*3a10*/  SHF.R.U32.HI R90, RZ, 0x10, R11 ;  /* 0x00000010ff5a7819 */ /* 0x000fe2000001160b */
[----:B------:R-:W-:Y:S01]  /*3a20*/  IMAD.SHL.U32 R11, R83, 0x100, RZ ;  /* 0x00000100530b7824 */ /* 0x000fe200078e00ff */
[----:B------:R-:W-:Y:S02]  /*3a30*/  SHF.R.U32.HI R84, RZ, 0x8, R9 ;  /* 0x00000008ff547819 */ /* 0x000fe40000011609 */
[----:B------:R-:W-:Y:S01]  /*3a40*/  LOP3.LUT R7, R6, 0xff00, R7, 0xf8, !PT ;  /* 0x0000ff0006077812 */ /* 0x000fe200078ef807 */
[----:B------:R-:W-:Y:S01]  /*3a50*/  IMAD.U32 R90, R90, 0x10000, RZ ;  /* 0x000100005a5a7824 */ /* 0x000fe200078e00ff */
[----:B------:R-:W-:Y:S01]  /*3a60*/  LOP3.LUT R6, R4, 0xff0000, R5, 0xf8, !PT ;  /* 0x00ff000004067812 */ /* 0x000fe200078ef805 */
[----:B------:R-:W-:Y:S01]  /*3a70*/  IMAD.U32 R4, R86, 0x10000, RZ ;  /* 0x0001000056047824 */ /* 0x000fe200078e00ff */
[----:B------:R-:W-:-:S02]  /*3a80*/  LOP3.LUT R8, R9, 0xff0000ff, RZ, 0xc0, !PT ;  /* 0xff0000ff09087812 */ /* 0x000fc400078ec0ff */
[----:B------:R-:W-:Y:S02]  /*3a90*/  SHF.R.U32.HI R88, RZ, 0x10, R9 ;  /* 0x00000010ff587819 */ /* 0x000fe40000011609 */
[----:B------:R-:W-:Y:S02]  /*3aa0*/  LOP3.LUT R87, R10, 0xff00, R11, 0xf8, !PT ;  /* 0x0000ff000a577812 */ /* 0x000fe400078ef80b */
[----:B------:R-:W-:Y:S01]  /*3ab0*/  SHF.L.U32 R9, R84, 0x8, RZ ;  /* 0x0000000854097819 */ /* 0x000fe200000006ff */
[----:B------:R-:W-:Y:S01]  /*3ac0*/  IMAD.U32 R88, R88, 0x10000, RZ ;  /* 0x0001000058587824 */ /* 0x000fe200078e00ff */
[----:B------:R-:W-:Y:S02]  /*3ad0*/  F2FP.F16.E4M3.UNPACK_B R86, R82.H1 ;  /* 0x00000052ff56723e */ /* 0x000fe400030006ff */
[----:B--2---:R-:W-:Y:S02]  /*3ae0*/  F2FP.F16.E4M3.UNPACK_B R11, R24.H1 ;  /* 0x00000018ff0b723e */ /* 0x004fe400030006ff */
[----:B0-----:R-:W-:Y:S01]  /*3af0*/  F2FP.F16.E4M3.UNPACK_B R10, R12.H1 ;  /* 0x0000000cff0a723e */ /* 0x001fe200030006ff */
[----:B------:R-:W-:Y:S01]  /*3b00*/  HADD2.F32 R5, -RZ, R86.H0_H0 ;  /* 0x20000056ff057230 */ /* 0x000fe20000004100 */
[----:B------:R-:W-:Y:S01]  /*3b10*/  LOP3.LUT R85, R8, 0xff00, R9, 0xf8, !PT ;  /* 0x0000ff0008557812 */ /* 0x000fe200078ef809 */
[----:B------:R-:W-:Y:S01]  /*3b20*/  HADD2.F32 R9, -RZ, R11.H0_H0 ;  /* 0x2000000bff097230 */ /* 0x000fe20000004100 */
[----:B------:R-:W-:Y:S01]  /*3b30*/  F2FP.F16.E4M3.UNPACK_B R83, R81.H1 ;  /* 0x00000051ff53723e */ /* 0x000fe200030006ff */
[--C-:B------:R-:W-:Y:S01]  /*3b40*/  HADD2.F32 R8, -RZ, R10.reuse.H0_H0 ;  /* 0x2000000aff087230 */ /* 0x100fe20000004100 */
[----:B------:R-:W-:Y:S01]  /*3b50*/  LOP3.LUT R4, R7, 0xff0000, R4, 0xf8, !PT ;  /* 0x00ff000007047812 */ /* 0x000fe200078ef804 */
[----:B------:R-:W-:-:S02]  /*3b60*/  HADD2.F32 R10, -RZ, R10.H1_H1 ;  /* 0x3000000aff0a7230 */ /* 0x000fc40000004100 */
[-C--:B------:R-:W-:Y:S01]  /*3b70*/  FMUL.FTZ R89, R9, R5.reuse ;  /* 0x0000000509597220 */ /* 0x080fe20000410000 */
[--C-:B------:R-:W-:Y:S02]  /*3b80*/  HADD2.F32 R84, -RZ, R83.reuse.H0_H0 ;  /* 0x20000053ff547230 */ /* 0x100fe40000004100 */
[C---:B------:R-:W-:Y:S01]  /*3b90*/  FMUL.FTZ R92, R8.reuse, R5 ;  /* 0x00000005085c7220 */ /* 0x040fe20000410000 */
[----:B------:R-:W-:Y:S01]  /*3ba0*/  LOP3.LUT R7, R85, 0xff0000, R88, 0xf8, !PT ;  /* 0x00ff000055077812 */ /* 0x000fe200078ef858 */
[----:B------:R-:W-:Y:S01]  /*3bb0*/  HADD2.F32 R85, -RZ, R83.H1_H1 ;  /* 0x30000053ff557230 */ /* 0x000fe20000004100 */
[----:B------:R-:W-:Y:S01]  /*3bc0*/  F2FP.F16.E4M3.UNPACK_B R24, R24 ;  /* 0x00000018ff18723e */ /* 0x000fe200020006ff */
[-C--:B------:R-:W-:Y:S01]  /*3bd0*/  FFMA.FTZ R8, R8, R84.reuse, -R89 ;  /* 0x0000005408087223 */ /* 0x080fe20000010859 */
[----:B------:R-:W-:Y:S01]  /*3be0*/  FFMA.FTZ R9, R9, R84, R92 ;  /* 0x0000005409097223 */ /* 0x000fe2000001005c */
[----:B------:R-:W-:Y:S01]  /*3bf0*/  HADD2.F32 R88, -RZ, R86.H1_H1 ;  /* 0x30000056ff587230 */ /* 0x000fe20000004100 */
[----:B------:R-:W-:Y:S01]  /*3c00*/  F2FP.F16.E4M3.UNPACK_B R86, R82 ;  /* 0x00000052ff56723e */ /* 0x000fe200020006ff */
[----:B------:R-:W-:Y:S01]  /*3c10*/  HADD2.F32 R83, -RZ, R11.H1_H1 ;  /* 0x3000000bff537230 */ /* 0x000fe20000004100 */
[----:B------:R-:W-:Y:S01]  /*3c20*/  F2FP.F16.E4M3.UNPACK_B R84, R81 ;  /* 0x00000051ff54723e */ /* 0x000fe200020006ff */
[----:B------:R-:W-:Y:S01]  /*3c30*/  HADD2.F32 R82, -RZ, R24.H0_H0 ;  /* 0x20000018ff527230 */ /* 0x000fe20000004100 */
[----:B------:R-:W-:-:S02]  /*3c40*/  F2FP.F16.E4M3.UNPACK_B R81, R12 ;  /* 0x0000000cff51723e */ /* 0x000fc400020006ff */
[----:B------:R-:W-:Y:S01]  /*3c50*/  LOP3.LUT R5, R87, 0xff0000, R90, 0xf8, !PT ;  /* 0x00ff000057057812 */ /* 0x000fe200078ef85a */
[CC--:B------:R-:W-:Y:S01]  /*3c60*/  FMUL.FTZ R11, R83.reuse, R88.reuse ;  /* 0x00000058530b7220 */ /* 0x0c0fe20000410000 */
[--C-:B------:R-:W-:Y:S02]  /*3c70*/  HADD2.F32 R87, -RZ, R86.reuse.H0_H0 ;  /* 0x20000056ff577230 */ /* 0x100fe40000004100 */
[C---:B------:R-:W-:Y:S01]  /*3c80*/  FMUL.FTZ R88, R10.reuse, R88 ;  /* 0x000000580a587220 */ /* 0x040fe20000410000 */
[----:B------:R-:W-:Y:S02]  /*3c90*/  HADD2.F32 R12, -RZ, R81.H0_H0 ;  /* 0x20000051ff0c7230 */ /* 0x000fe40000004100 */
[-C--:B------:R-:W-:Y:S01]  /*3ca0*/  FFMA.FTZ R11, R10, R85.reuse, -R11 ;  /* 0x000000550a0b7223 */ /* 0x080fe2000001080b */
[----:B------:R-:W-:Y:S02]  /*3cb0*/  HADD2.F32 R86, -RZ, R86.H1_H1 ;  /* 0x30000056ff567230 */ /* 0x000fe40000004100 */
[----:B------:R-:W-:Y:S01]  /*3cc0*/  FFMA.FTZ R10, R83, R85, R88 ;  /* 0x00000055530a7223 */ /* 0x000fe20000010058 */
[----:B------:R-:W-:-:S02]  /*3cd0*/  HADD2.F32 R85, -RZ, R84.H0_H0 ;  /* 0x20000054ff557230 */ /* 0x000fc40000004100 */
[-C--:B------:R-:W-:Y:S01]  /*3ce0*/  FMUL.FTZ R89, R82, R87.reuse ;  /* 0x0000005752597220 */ /* 0x080fe20000410000 */
[----:B------:R-:W-:Y:S01]  /*3cf0*/  FMUL.FTZ R87, R12, R87 ;  /* 0x000000570c577220 */ /* 0x000fe20000410000 */
[----:B------:R-:W-:Y:S01]  /*3d00*/  HADD2.F32 R83, -RZ, R24.H1_H1 ;  /* 0x30000018ff537230 */ /* 0x000fe20000004100 */
[----:B------:R-:W-:Y:S01]  /*3d10*/  F2FP.F16.E4M3.UNPACK_B R88, R78.H1 ;  /* 0x0000004eff58723e */ /* 0x000fe200030006ff */
[----:B------:R-:W-:Y:S02]  /*3d20*/  HADD2.F32 R81, -RZ, R81.H1_H1 ;  /* 0x30000051ff517230 */ /* 0x000fe40000004100 */
[-C--:B------:R-:W-:Y:S01]  /*3d30*/  FFMA.FTZ R24, R82, R85.reuse, R87 ;  /* 0x0000005552187223 */ /* 0x080fe20000010057 */
[----:B------:R-:W-:Y:S02]  /*3d40*/  HADD2.F32 R84, -RZ, R84.H1_H1 ;  /* 0x30000054ff547230 */ /* 0x000fe40000004100 */
[----:B------:R-:W-:Y:S01]  /*3d50*/  FFMA.FTZ R12, R12, R85, -R89 ;  /* 0x000000550c0c7223 */ /* 0x000fe20000010859 */
[----:B------:R-:W-:Y:S01]  /*3d60*/  FMUL.FTZ R82, R83, R86 ;  /* 0x0000005653527220 */ /* 0x000fe20000410000 */
[----:B------:R-:W-:Y:S01]  /*3d70*/  F2FP.F16.E4M3.UNPACK_B R87, R80.H1 ;  /* 0x00000050ff57723e */ /* 0x000fe200030006ff */
[C---:B------:R-:W-:Y:S01]  /*3d80*/  FMUL.FTZ R90, R81.reuse, R86 ;  /* 0x00000056515a7220 */ /* 0x040fe20000410000 */
[----:B------:R-:W-:Y:S01]  /*3d90*/  F2FP.F16.E4M3.UNPACK_B R85, R26.H1 ;  /* 0x0000001aff55723e */ /* 0x000fe200030006ff */
[----:B------:R-:W-:Y:S01]  /*3da0*/  FFMA.FTZ R81, R81, R84, -R82 ;  /* 0x0000005451517223 */ /* 0x000fe20000010852 */
[----:B------:R-:W-:Y:S01]  /*3db0*/  F2FP.F16.E4M3.UNPACK_B R82, R14.H1 ;  /* 0x0000000eff52723e */ /* 0x000fe200030006ff */
[----:B------:R-:W-:-:S02]  /*3dc0*/  HADD2.F32 R91, -RZ, R87.H0_H0 ;  /* 0x20000057ff5b7230 */ /* 0x000fc40000004100 */
[----:B------:R-:W-:Y:S01]  /*3dd0*/  FFMA.FTZ R83, R83, R84, R90 ;  /* 0x0000005453537223 */ /* 0x000fe2000001005a */
[----:B------:R-:W-:Y:S01]  /*3de0*/  HADD2.F32 R86, -RZ, R85.H0_H0 ;  /* 0x20000055ff567230 */ /* 0x000fe20000004100 */
[----:B------:R-:W-:Y:S01]  /*3df0*/  F2FP.F16.E4M3.UNPACK_B R14, R14 ;  /* 0x0000000eff0e723e */ /* 0x000fe200020006ff */
[----:B------:R-:W-:Y:S01]  /*3e00*/  HADD2.F32 R84, -RZ, R82.H0_H0 ;  /* 0x20000052ff547230 */ /* 0x000fe20000004100 */
[----:B------:R-:W-:Y:S01]  /*3e10*/  F2FP.SATFINITE.E4M3.F32.PACK_AB_MERGE_C R9, R10, R9, RZ ;  /* 0x000000090a09723e */ /* 0x000fe200048070ff */
[----:B------:R-:W-:Y:S02]  /*3e20*/  HADD2.F32 R89, -RZ, R88.H0_H0 ;  /* 0x20000058ff597230 */ /* 0x000fe40000004100 */
[-C--:B------:R-:W-:Y:S01]  /*3e30*/  FMUL.FTZ R93, R86, R91.reuse ;  /* 0x0000005b565d7220 */ /* 0x080fe20000410000 */
[----:B------:R-:W-:Y:S02]  /*3e40*/  HADD2.F32 R90, -RZ, R87.H1_H1 ;  /* 0x30000057ff5a7230 */ /* 0x000fe40000004100 */
[----:B------:R-:W-:Y:S01]  /*3e50*/  FMUL.FTZ R91, R84, R91 ;  /* 0x0000005b545b7220 */ /* 0x000fe20000410000 */
[----:B------:R-:W-:Y:S01]  /*3e60*/  HADD2.F32 R87, -RZ, R85.H1_H1 ;  /* 0x30000055ff577230 */ /* 0x000fe20000004100 */
[----:B------:R-:W-:Y:S01]  /*3e70*/  F2FP.SATFINITE.E4M3.F32.PACK_AB_MERGE_C R8, R11, R8, RZ ;  /* 0x000000080b08723e */ /* 0x000fe200048070ff */
[----:B------:R-:W-:-:S02]  /*3e80*/  HADD2.F32 R85, -RZ, R82.H1_H1 ;  /* 0x30000052ff557230 */ /* 0x000fc40000004100 */
[-C--:B------:R-:W-:Y:S01]  /*3e90*/  FFMA.FTZ R82, R84, R89.reuse, -R93 ;  /* 0x0000005954527223 */ /* 0x080fe2000001085d */
[----:B------:R-:W-:Y:S01]  /*3ea0*/  F2FP.F16.E4M3.UNPACK_B R84, R80 ;  /* 0x00000050ff54723e */ /* 0x000fe200020006ff */
[----:B------:R-:W-:Y:S01]  /*3eb0*/  FFMA.FTZ R86, R86, R89, R91 ;  /* 0x0000005956567223 */ /* 0x000fe2000001005b */
[----:B------:R-:W-:Y:S01]  /*3ec0*/  F2FP.F16.E4M3.UNPACK_B R80, R26 ;  /* 0x0000001aff50723e */ /* 0x000fe200020006ff */
[----:B------:R-:W-:Y:S02]  /*3ed0*/  HADD2.F32 R88, -RZ, R88.H1_H1 ;  /* 0x30000058ff587230 */ /* 0x000fe40000004100 */
[-C--:B------:R-:W-:Y:S01]  /*3ee0*/  FMUL.FTZ R92, R87, R90.reuse ;  /* 0x0000005a575c7220 */ /* 0x080fe20000410000 */
[--C-:B------:R-:W-:Y:S02]  /*3ef0*/  HADD2.F32 R89, -RZ, R84.reuse.H0_H0 ;  /* 0x20000054ff597230 */ /* 0x100fe40000004100 */
[----:B------:R-:W-:Y:S01]  /*3f00*/  FMUL.FTZ R90, R85, R90 ;  /* 0x0000005a555a7220 */ /* 0x000fe20000410000 */
[----:B------:R-:W-:Y:S01]  /*3f10*/  HADD2.F32 R91, -RZ, R84.H1_H1 ;  /* 0x30000054ff5b7230 */ /* 0x000fe20000004100 */
[----:B------:R-:W-:Y:S01]  /*3f20*/  F2FP.F16.E4M3.UNPACK_B R84, R78 ;  /* 0x0000004eff54723e */ /* 0x000fe200020006ff */
[----:B------:R-:W-:-:S02]  /*3f30*/  HADD2.F32 R78, -RZ, R80.H0_H0 ;  /* 0x20000050ff4e7230 */ /* 0x000fc40000004100 */
[-C--:B------:R-:W-:Y:S01]  /*3f40*/  FFMA.FTZ R97, R85, R88.reuse, -R92 ;  /* 0x0000005855617223 */ /* 0x080fe2000001085c */
[----:B------:R-:W-:Y:S02]  /*3f50*/  HADD2.F32 R26, -RZ, R14.H0_H0 ;  /* 0x2000000eff1a7230 */ /* 0x000fe40000004100 */
[----:B------:R-:W-:Y:S01]  /*3f60*/  FFMA.FTZ R99, R87, R88, R90 ;  /* 0x0000005857637223 */ /* 0x000fe2000001005a */
[----:B------:R-:W-:Y:S02]  /*3f70*/  HADD2.F32 R80, -RZ, R80.H1_H1 ;  /* 0x30000050ff507230 */ /* 0x000fe40000004100 */
[-C--:B------:R-:W-:Y:S01]  /*3f80*/  FMUL.FTZ R93, R78, R89.reuse ;  /* 0x000000594e5d7220 */ /* 0x080fe20000410000 */
[----:B------:R-:W-:Y:S02]  /*3f90*/  HADD2.F32 R14, -RZ, R14.H1_H1 ;  /* 0x3000000eff0e7230 */ /* 0x000fe40000004100 */
[----:B------:R-:W-:Y:S01]  /*3fa0*/  FMUL.FTZ R89, R26, R89 ;  /* 0x000000591a597220 */ /* 0x000fe20000410000 */
[----:B------:R-:W-:-:S02]  /*3fb0*/  HADD2.F32 R85, -RZ, R84.H0_H0 ;  /* 0x20000054ff557230 */ /* 0x000fc40000004100 */
[-C--:B------:R-:W-:Y:S01]  /*3fc0*/  FMUL.FTZ R95, R80, R91.reuse ;  /* 0x0000005b505f7220 */ /* 0x080fe20000410000 */
[----:B------:R-:W-:Y:S02]  /*3fd0*/  HADD2.F32 R87, -RZ, R84.H1_H1 ;  /* 0x30000054ff577230 */ /* 0x000fe40000004100 */
[----:B------:R-:W-:Y:S01]  /*3fe0*/  FMUL.FTZ R91, R14, R91 ;  /* 0x0000005b0e5b7220 */ /* 0x000fe20000410000 */
[----:B------:R-:W-:Y:S01]  /*3ff0*/  F2FP.F16.E4M3.UNPACK_B R10, R25 ;  /* 0x00000019ff0a723e */ /* 0x000fe200020006ff */
[----:B------:R-:W-:Y:S01]  /*4000*/  FFMA.FTZ R93, R26, R85, -R93 ;  /* 0x000000551a5d7223 */ /* 0x000fe2000001085d */
[----:B------:R-:W-:Y:S01]  /*4010*/  F2FP.F16.E4M3.UNPACK_B R11, R7 ;  /* 0x00000007ff0b723e */ /* 0x000fe200020006ff */
[----:B------:R-:W-:Y:S01]  /*4020*/  FFMA.FTZ R26, R78, R85, R89 ;  /* 0x000000554e1a7223 */ /* 0x000fe20000010059 */
[----:B------:R-:W-:Y:S01]  /*4030*/  F2FP.SATFINITE.E4M3.F32.PACK_AB_MERGE_C R24, R83, R24, R9 ;  /* 0x000000185318723e */ /* 0x000fe20004807009 */
[----:B------:R-:W-:Y:S01]  /*4040*/  FFMA.FTZ R91, R80, R87, R91 ;  /* 0x00000057505b7223 */ /* 0x000fe2000001005b */
[----:B------:R-:W-:Y:S01]  /*4050*/  F2FP.F16.E4M3.UNPACK_B R9, R13 ;  /* 0x0000000dff09723e */ /* 0x000fe200020006ff */
[----:B------:R-:W-:Y:S01]  /*4060*/  FFMA.FTZ R14, R14, R87, -R95 ;  /* 0x000000570e0e7223 */ /* 0x000fe2000001085f */
[----:B------:R-:W-:Y:S01]  /*4070*/  F2FP.SATFINITE.E4M3.F32.PACK_AB_MERGE_C R12, R81, R12, R8 ;  /* 0x0000000c510c723e */ /* 0x000fe20004807008 */
[----:B------:R-:W-:Y:S01]  /*4080*/  HADD2.F32 R78, -RZ, R10.H0_H0 ;  /* 0x2000000aff4e7230 */ /* 0x000fe20000004100 */
[----:B------:R-:W-:Y:S01]  /*4090*/  F2FP.F16.E4M3.UNPACK_B R80, R6 ;  /* 0x00000006ff50723e */ /* 0x000fe200020006ff */
[----:B------:R-:W-:Y:S01]  /*40a0*/  HADD2.F32 R83, -RZ, R11.H0_H0 ;  /* 0x2000000bff537230 */ /* 0x000fe20000004100 */
[----:B------:R-:W-:Y:S01]  /*40b0*/  F2FP.SATFINITE.E4M3.F32.PACK_AB_MERGE_C R82, R97, R82, RZ ;  /* 0x000000526152723e */ /* 0x000fe200048070ff */
[----:B------:R-:W-:Y:S01]  /*40c0*/  HADD2.F32 R8, -RZ, R9.H0_H0 ;  /* 0x20000009ff087230 */ /* 0x000fe20000004100 */
[----:B------:R-:W-:Y:S01]  /*40d0*/  F2FP.F16.E4M3.UNPACK_B R25, R25.H1 ;  /* 0x00000019ff19723e */ /* 0x000fe200030006ff */
[----:B------:R-:W-:Y:S01]  /*40e0*/  HADD2.F32 R81, -RZ, R80.H0_H0 ;  /* 0x20000050ff517230 */ /* 0x000fe20000004100 */
[----:B------:R-:W-:Y:S01]  /*40f0*/  F2FP.SATFINITE.E4M3.F32.PACK_AB_MERGE_C R14, R14, R93, R82 ;  /* 0x0000005d0e0e723e */ /* 0x000fe20004807052 */
[----:B------:R-:W-:Y:S01]  /*4100*/  FMUL.FTZ R85, R78, R83 ;  /* 0x000000534e557220 */ /* 0x000fe20000410000 */
[----:B------:R-:W-:-:S02]  /*4110*/  HADD2.F32 R10, -RZ, R10.H1_H1 ;  /* 0x3000000aff0a7230 */ /* 0x000fc40000004100 */
[C---:B------:R-:W-:Y:S01]  /*4120*/  FMUL.FTZ R83, R8.reuse, R83 ;  /* 0x0000005308537220 */ /* 0x040fe20000410000 */
[----:B------:R-:W-:Y:S02]  /*4130*/  HADD2.F32 R82, -RZ, R11.H1_H1 ;  /* 0x3000000bff527230 */ /* 0x000fe40000004100 */
[-C--:B------:R-:W-:Y:S01]  /*4140*/  FFMA.FTZ R8, R8, R81.reuse, -R85 ;  /* 0x0000005108087223 */ /* 0x080fe20000010855 */
[----:B------:R-:W-:Y:S02]  /*4150*/  HADD2.F32 R11, -RZ, R9.H1_H1 ;  /* 0x30000009ff0b7230 */ /* 0x000fe40000004100 */
[----:B------:R-:W-:Y:S01]  /*4160*/  FFMA.FTZ R9, R78, R81, R83 ;  /* 0x000000514e097223 */ /* 0x000fe20000010053 */
[----:B------:R-:W-:Y:S02]  /*4170*/  HADD2.F32 R80, -RZ, R80.H1_H1 ;  /* 0x30000050ff507230 */ /* 0x000fe40000004100 */
[-C--:B------:R-:W-:Y:S01]  /*4180*/  FMUL.FTZ R78, R10, R82.reuse ;  /* 0x000000520a4e7220 */ /* 0x080fe20000410000 */
        /* <DEDUP_REMOVED lines=8> */
[----:B------:R-:W-:Y:S01]  /*4210*/  F2FP.SATFINITE.E4M3.F32.PACK_AB_MERGE_C R86, R99, R86, RZ ;  /* 0x000000566356723e */ /* 0x000fe200048070ff */
[----:B------:R-:W-:Y:S01]  /*4220*/  HADD2.F32 R7, -RZ, R13.H0_H0 ;  /* 0x2000000dff077230 */ /* 0x000fe20000004100 */
[-C--:B------:R-:W-:Y:S01]  /*4230*/  F2FP.F16.E4M3.UNPACK_B R88, R5.reuse.H1 ;  /* 0x00000005ff58723e */ /* 0x080fe200030006ff */
[----:B------:R-:W-:Y:S02]  /*4240*/  HADD2.F32 R80, -RZ, R25.H1_H1 ;  /* 0x30000019ff507230 */ /* 0x000fe40000004100 */
[-C--:B------:R-:W-:Y:S01]  /*4250*/  FMUL.FTZ R84, R78, R82.reuse ;  /* 0x000000524e547220 */ /* 0x080fe20000410000 */
[--C-:B------:R-:W-:Y:S02]  /*4260*/  HADD2.F32 R25, -RZ, R6.reuse.H0_H0 ;  /* 0x20000006ff197230 */ /* 0x100fe40000004100 */
[----:B------:R-:W-:Y:S01]  /*4270*/  FMUL.FTZ R83, R7, R82 ;  /* 0x0000005207537220 */ /* 0x000fe20000410000 */
[----:B------:R-:W-:Y:S01]  /*4280*/  HADD2.F32 R13, -RZ, R13.H1_H1 ;  /* 0x3000000dff0d7230 */ /* 0x000fe20000004100 */
[----:B------:R-:W-:Y:S01]  /*4290*/  F2FP.SATFINITE.E4M3.F32.PACK_AB_MERGE_C R26, R91, R26, R86 ;  /* 0x0000001a5b1a723e */ /* 0x000fe20004807056 */
[----:B------:R-:W-:Y:S01]  /*42a0*/  HADD2.F32 R81, -RZ, R81.H1_H1 ;  /* 0x30000051ff517230 */ /* 0x000fe20000004100 */
[----:B------:R-:W-:Y:S01]  /*42b0*/  F2FP.F16.E4M3.UNPACK_B R87, R5 ;  /* 0x00000005ff57723e */ /* 0x000fe200020006ff */
[----:B------:R-:W-:-:S02]  /*42c0*/  HADD2.F32 R82, -RZ, R6.H1_H1 ;  /* 0x30000006ff527230 */ /* 0x000fc40000004100 */
[-C--:B------:R-:W-:Y:S01]  /*42d0*/  FFMA.FTZ R6, R7, R25.reuse, -R84 ;  /* 0x0000001907067223 */ /* 0x080fe20000010854 */
[----:B------:R-:W-:Y:S01]  /*42e0*/  FFMA.FTZ R7, R78, R25, R83 ;  /* 0x000000194e077223 */ /* 0x000fe20000010053 */
[CC--:B------:R-:W-:Y:S01]  /*42f0*/  FMUL.FTZ R86, R80.reuse, R81.reuse ;  /* 0x0000005150567220 */ /* 0x0c0fe20000410000 */
[C---:B------:R-:W-:Y:S01]  /*4300*/  FMUL.FTZ R83, R13.reuse, R81 ;  /* 0x000000510d537220 */ /* 0x040fe20000410000 */
[----:B------:R-:W-:Y:S01]  /*4310*/  F2FP.F16.E4M3.UNPACK_B R25, R15 ;  /* 0x0000000fff19723e */ /* 0x000fe200020006ff */
[--C-:B------:R-:W-:Y:S02]  /*4320*/  HADD2.F32 R89, -RZ, R88.reuse.H0_H0 ;  /* 0x20000058ff597230 */ /* 0x100fe40000004100 */
[-C--:B------:R-:W-:Y:S01]  /*4330*/  FFMA.FTZ R13, R13, R82.reuse, -R86 ;  /* 0x000000520d0d7223 */ /* 0x080fe20000010856 */
[----:B------:R-:W-:Y:S01]  /*4340*/  FFMA.FTZ R78, R80, R82, R83 ;  /* 0x00000052504e7223 */ /* 0x000fe20000010053 */
[----:B------:R-:W-:Y:S01]  /*4350*/  F2FP.F16.E4M3.UNPACK_B R82, R27.H1 ;  /* 0x0000001bff52723e */ /* 0x000fe200030006ff */
[----:B------:R-:W-:Y:S01]  /*4360*/  HADD2.F32 R90, -RZ, R87.H0_H0 ;  /* 0x20000057ff5a7230 */ /* 0x000fe20000004100 */
[----:B------:R-:W-:Y:S01]  /*4370*/  F2FP.F16.E4M3.UNPACK_B R15, R15.H1 ;  /* 0x0000000fff0f723e */ /* 0x000fe200030006ff */
[----:B------:R-:W-:Y:S01]  /*4380*/  HADD2.F32 R88, -RZ, R88.H1_H1 ;  /* 0x30000058ff587230 */ /* 0x000fe20000004100 */
[----:B------:R-:W-:Y:S01]  /*4390*/  F2FP.F16.E4M3.UNPACK_B R81, R27 ;  /* 0x0000001bff51723e */ /* 0x000fe200020006ff */
[----:B------:R-:W-:Y:S01]  /*43a0*/  HADD2.F32 R27, -RZ, R25.H0_H0 ;  /* 0x20000019ff1b7230 */ /* 0x000fe20000004100 */
[-C--:B------:R-:W-:Y:S01]  /*43b0*/  F2FP.F16.E4M3.UNPACK_B R5, R4.reuse ;  /* 0x00000004ff05723e */ /* 0x080fe200020006ff */
[----:B------:R-:W-:Y:S01]  /*43c0*/  HADD2.F32 R80, -RZ, R15.H0_H0 ;  /* 0x2000000fff507230 */ /* 0x000fe20000004100 */
[----:B------:R-:W-:Y:S01]  /*43d0*/  F2FP.F16.E4M3.UNPACK_B R84, R4.H1 ;  /* 0x00000004ff54723e */ /* 0x000fe200030006ff */
[----:B------:R-:W-:Y:S01]  /*43e0*/  HADD2.F32 R4, -RZ, R82.H0_H0 ;  /* 0x20000052ff047230 */ /* 0x000fe20000004100 */
[----:B------:R-:W-:Y:S01]  /*43f0*/  F2FP.SATFINITE.E4M3.F32.PACK_AB_MERGE_C R6, R13, R6, RZ ;  /* 0x000000060d06723e */ /* 0x000fe200048070ff */
[----:B------:R-:W-:Y:S01]  /*4400*/  HADD2.F32 R83, -RZ, R81.H0_H0 ;  /* 0x20000051ff537230 */ /* 0x000fe20000004100 */
[----:B------:R-:W-:Y:S01]  /*4410*/  F2FP.SATFINITE.E4M3.F32.PACK_AB_MERGE_C R7, R78, R7, RZ ;  /* 0x000000074e07723e */ /* 0x000fe200048070ff */
[----:B------:R-:W-:-:S02]  /*4420*/  HADD2.F32 R85, -RZ, R84.H0_H0 ;  /* 0x20000054ff557230 */ /* 0x000fc40000004100 */
[-C--:B------:R-:W-:Y:S01]  /*4430*/  FMUL.FTZ R91, R4, R89.reuse ;  /* 0x00000059045b7220 */ /* 0x080fe20000410000 */
[C---:B------:R-:W-:Y:S01]  /*4440*/  FMUL.FTZ R89, R80.reuse, R89 ;  /* 0x0000005950597220 */ /* 0x040fe20000410000 */
[----:B------:R-:W-:Y:S02]  /*4450*/  HADD2.F32 R82, -RZ, R82.H1_H1 ;  /* 0x30000052ff527230 */ /* 0x000fe40000004100 */
[-C--:B------:R-:W-:Y:S01]  /*4460*/  FMUL.FTZ R92, R83, R90.reuse ;  /* 0x0000005a535c7220 */ /* 0x080fe20000410000 */
[----:B------:R-:W-:Y:S02]  /*4470*/  HADD2.F32 R15, -RZ, R15.H1_H1 ;  /* 0x3000000fff0f7230 */ /* 0x000fe40000004100 */
[-C--:B------:R-:W-:Y:S01]  /*4480*/  FFMA.FTZ R91, R80, R85.reuse, -R91 ;  /* 0x00000055505b7223 */ /* 0x080fe2000001085b */
[----:B------:R-:W-:Y:S02]  /*4490*/  HADD2.F32 R86, -RZ, R5.H0_H0 ;  /* 0x20000005ff567230 */ /* 0x000fe40000004100 */
[----:B------:R-:W-:Y:S01]  /*44a0*/  FMUL.FTZ R90, R27, R90 ;  /* 0x0000005a1b5a7220 */ /* 0x000fe20000410000 */
[----:B------:R-:W-:Y:S01]  /*44b0*/  FFMA.FTZ R89, R4, R85, R89 ;  /* 0x0000005504597223 */ /* 0x000fe20000010059 */
[----:B------:R-:W-:-:S02]  /*44c0*/  HADD2.F32 R81, -RZ, R81.H1_H1 ;  /* 0x30000051ff517230 */ /* 0x000fc40000004100 */
[----:B------:R-:W-:Y:S01]  /*44d0*/  FMUL.FTZ R94, R82, R88 ;  /* 0x00000058525e7220 */ /* 0x000fe20000410000 */
[----:B------:R-:W-:Y:S02]  /*44e0*/  HADD2.F32 R80, -RZ, R87.H1_H1 ;  /* 0x30000057ff507230 */ /* 0x000fe40000004100 */
[-C--:B------:R-:W-:Y:S01]  /*44f0*/  FFMA.FTZ R92, R27, R86.reuse, -R92 ;  /* 0x000000561b5c7223 */ /* 0x080fe2000001085c */
[----:B------:R-:W-:Y:S02]  /*4500*/  HADD2.F32 R84, -RZ, R84.H1_H1 ;  /* 0x30000054ff547230 */ /* 0x000fe40000004100 */
[----:B------:R-:W-:Y:S01]  /*4510*/  FFMA.FTZ R90, R83, R86, R90 ;  /* 0x00000056535a7223 */ /* 0x000fe2000001005a */
[----:B------:R-:W-:Y:S02]  /*4520*/  HADD2.F32 R25, -RZ, R25.H1_H1 ;  /* 0x30000019ff197230 */ /* 0x000fe40000004100 */
[----:B------:R-:W-:Y:S01]  /*4530*/  FMUL.FTZ R86, R81, R80 ;  /* 0x0000005051567220 */ /* 0x000fe20000410000 */
[----:B------:R-:W-:-:S02]  /*4540*/  HADD2.F32 R4, -RZ, R5.H1_H1 ;  /* 0x30000005ff047230 */ /* 0x000fc40000004100 */
[C---:B------:R-:W-:Y:S01]  /*4550*/  FMUL.FTZ R5, R15.reuse, R88 ;  /* 0x000000580f057220 */ /* 0x040fe20000410000 */
[----:B------:R-:W-:Y:S01]  /*4560*/  FFMA.FTZ R94, R15, R84, -R94 ;  /* 0x000000540f5e7223 */ /* 0x000fe2000001085e */
[----:B------:R-:W-:Y:S01]  /*4570*/  FMUL.FTZ R80, R25, R80 ;  /* 0x0000005019507220 */ /* 0x000fe20000410000 */
[----:B------:R-:W-:Y:S01]  /*4580*/  F2FP.SATFINITE.E4M3.F32.PACK_AB_MERGE_C R13, R11, R8, R6 ;  /* 0x000000080b0d723e */ /* 0x000fe20004807006 */
[----:B------:R-:W-:Y:S01]  /*4590*/  FFMA.FTZ R82, R82, R84, R5 ;  /* 0x0000005452527223 */ /* 0x000fe20000010005 */
[-C--:B------:R-:W-:Y:S01]  /*45a0*/  FFMA.FTZ R25, R25, R4.reuse, -R86 ;  /* 0x0000000419197223 */ /* 0x080fe20000010856 */
[----:B------:R-:W-:Y:S01]  /*45b0*/  FFMA.FTZ R81, R81, R4, R80 ;  /* 0x0000000451517223 */ /* 0x000fe20000010050 */
[----:B------:R-:W-:Y:S02]  /*45c0*/  F2FP.SATFINITE.E4M3.F32.PACK_AB_MERGE_C R91, R94, R91, RZ ;  /* 0x0000005b5e5b723e */ /* 0x000fe400048070ff */
[----:B------:R-:W-:Y:S02]  /*45d0*/  F2FP.SATFINITE.E4M3.F32.PACK_AB_MERGE_C R82, R82, R89, RZ ;  /* 0x000000595252723e */ /* 0x000fe400048070ff */
[----:B------:R-:W-:-:S02]  /*45e0*/  F2FP.SATFINITE.E4M3.F32.PACK_AB_MERGE_C R15, R25, R92, R91 ;  /* 0x0000005c190f723e */ /* 0x000fc4000480705b */
[----:B------:R-:W-:Y:S02]  /*45f0*/  F2FP.SATFINITE.E4M3.F32.PACK_AB_MERGE_C R25, R10, R9, R7 ;  /* 0x000000090a19723e */ /* 0x000fe40004807007 */
[----:B------:R-:W-:-:S07]  /*4600*/  F2FP.SATFINITE.E4M3.F32.PACK_AB_MERGE_C R27, R81, R90, R82 ;  /* 0x0000005a511b723e */ /* 0x000fce0004807052 */
.L_x_335:
[----:B------:R-:W-:Y:S05]  /*4610*/  BSYNC B1 ;  /* 0x0000000000017941 */ /* 0x000fea0003800000 */
.L_x_334:
[----:B0-----:R3:W-:Y:S01]  /*4620*/  STG.E.128 desc[UR40][R66.64], R12 ;  /* 0x0000000c42007986 */ /* 0x0017e2000c101d28 */
[----:B------:R-:W-:-:S13]  /*4630*/  ISETP.GE.AND P5, PT, R79, R77, PT ;  /* 0x0000004d4f00720c */ /* 0x000fda0003fa6270 */
[----:B------:R-:W-:Y:S05]  /*4640*/  @P5 BRA `(.L_x_324) ;  /* 0x0000000000645947 */ /* 0x000fea0003800000 */
[--C-:B------:R-:W-:Y:S02]  /*4650*/  SHF.R.S32.HI R4, RZ, 0x1f, R79.reuse ;  /* 0x0000001fff047819 */ /* 0x100fe4000001144f */
[----:B------:R-:W-:-:S04]  /*4660*/  IADD3 R65, P5, P6, R48, R64, R79 ;  /* 0x0000004030417210 */ /* 0x000fc80007ebe04f */
[----:B------:R-:W-:Y:S02]  /*4670*/  IADD3.X R4, R3, R76, R4, P5, P6 ;  /* 0x0000004c03047210 */ /* 0x000fe40002fec404 */
[----:B------:R-:W-:-:S05]  /*4680*/  IADD3 R62, P5, R65, R62, RZ ;  /* 0x0000003e413e7210 */ /* 0x000fca0007fbe0ff */
[----:B------:R-:W-:-:S05]  /*4690*/  IMAD.X R63, R4, 0x1, R63, P5 ;  /* 0x00000001043f7824 */ /* 0x000fca00028e063f */
[----:B--2---:R4:W-:Y:S01]  /*46a0*/  STG.E.128 desc[UR40][R62.64], R24 ;  /* 0x000000183e007986 */ /* 0x0049e2000c101d28 */
[----:B------:R-:W-:Y:S05]  /*46b0*/  BRA `(.L_x_324) ;  /* 0x0000000000487947 */ /* 0x000fea0003800000 */
.L_x_317:
[----:B0-----:R-:W2:Y:S02]  /*46c0*/  LDL R4, [R1+0x8] ;  /* 0x0000080001047983 */ /* 0x001ea40000100800 */
[----:B--2---:R-:W-:-:S13]  /*46d0*/  ISETP.NE.AND P0, PT, R4, 0x3, PT ;  /* 0x000000030400780c */ /* 0x004fda0003f05270 */
[----:B------:R-:W-:Y:S05]  /*46e0*/  @!P0 BRA `(.L_x_336) ;  /* 0x0000000000048947 */ /* 0x000fea0003800000 */
[----:B------:R-:W-:Y:S01]  /*46f0*/  BPT.TRAP 0x1 ;  /* 0x000000040000795c */ /* 0x000fe20000300000 */
.L_x_336:
[----:B------:R-:W-:Y:S01]  /*4700*/  LEA R74, R17, R16, 0x3 ;  /* 0x00000010114a7211 */ /* 0x000fe200078e18ff */
[----:B------:R-:W-:Y:S01]  /*4710*/  IMAD R4, R2, -0xa0, R31 ;  /* 0xffffff6002047824 */ /* 0x000fe200078e021f */
[----:B------:R-:W-:Y:S01]  /*4720*/  SHF.L.U32 R75, R23, 0x1f, RZ ;  /* 0x0000001f174b7819 */ /* 0x000fe200000006ff */
[----:B------:R-:W-:Y:S03]  /*4730*/  BSSY B1, `(.L_x_337) ;  /* 0x0000004000017945 */ /* 0x000fe60003800000 */
[----:B------:R-:W0:Y:S01]  /*4740*/  SYNCS.PHASECHK.TRANS64.TRYWAIT P1, [R74+URZ+0x13290], R75 ;  /* 0x0132904b4a0075a7 */ /* 0x000e22000802017f */
[----:B------:R-:W-:Y:S01]  /*4750*/  VIMNMX R5, R4, 0xa0, PT ;  /* 0x000000a004057848 */ /* 0x000fe20003fe0100 */
[----:B0-----:R-:W-:Y:S06]  /*4760*/  @!P1 BRA `(.L_x_338) ;  /* 0x00000118003c9947 */ /* 0x001fec0003800000 */
.L_x_533:
[----:B------:R-:W-:Y:S05]  /*4770*/  BSYNC B1 ;  /* 0x0000000000017941 */ /* 0x000fea0003800000 */
.L_x_337:
[----:B------:R-:W-:-:S13]  /*4780*/  ISETP.GE.AND P1, PT, R22, R5, PT ;  /* 0x000000051600720c */ /* 0x000fda0003f26270 */
[----:B------:R-:W-:Y:S05]  /*4790*/  @P1 BRA `(.L_x_324) ;  /* 0x0000000000101947 */ /* 0x000fea0003800000 */
[----:B------:R-:W1:Y:S04]  /*47a0*/  @!P3 LDS.128 R4, [R73+0xe000] ;  /* 0x00e000004904b984 */ /* 0x000e680000000c00 */
[----:B------:R-:W2:Y:S04]  /*47b0*/  @!P2 LDS.128 R8, [R72+0xe000] ;  /* 0x00e000004808a984 */ /* 0x000ea80000000c00 */
[----:B-1----:R1:W-:Y:S04]  /*47c0*/  @!P3 STG.E.128 desc[UR40][R12.64], R4 ;  /* 0x000000040c00b986 */ /* 0x0023e8000c101d28 */
[----:B--2---:R1:W-:Y:S02]  /*47d0*/  @!P2 STG.E.128 desc[UR40][R12.64+0x20], R8 ;  /* 0x000020080c00a986 */ /* 0x0043e4000c101d28 */
.L_x_324:
[----:B------:R-:W-:Y:S05]  /*47e0*/  BSYNC B0 ;  /* 0x0000000000007941 */ /* 0x000fea0003800000 */
.L_x_316:
[----:B-1----:R-:W1:Y:S01]  /*47f0*/  S2R R4, SR_TID.X ;  /* 0x0000000000047919 */ /* 0x002e620000002100 */
[----:B------:R-:W-:Y:S01]  /*4800*/  @!PT LDS RZ, [RZ] ;  /* 0x00000000fffff984 */ /* 0x000fe20000000800 */
[----:B------:R-:W-:Y:S01]  /*4810*/  @!PT LDS RZ, [RZ] ;  /* 0x00000000fffff984 */ /* 0x000fe20000000800 */
[----:B------:R-:W-:Y:S01]  /*4820*/  @!PT LDS RZ, [RZ] ;  /* 0x00000000fffff984 */ /* 0x000fe20000000800 */
[----:B------:R-:W-:Y:S01]  /*4830*/  @!PT LDS RZ, [RZ] ;  /* 0x00000000fffff984 */ /* 0x000fe20000000800 */
[----:B------:R5:W-:Y:S06]  /*4840*/  MEMBAR.ALL.CTA ;  /* 0x0000000000007992 */ /* 0x000bec0000008000 */
[----:B-----5:R-:W5:Y:S01]  /*4850*/  FENCE.VIEW.ASYNC.S ;  /* 0x00000000000073c6 */ /* 0x020f620000000000 */
[----:B------:R-:W-:Y:S05]  /*4860*/  WARPSYNC.ALL ;  /* 0x0000000000007948 */ /* 0x000fea0003800000 */
[----:B------:R-:W-:Y:S01]  /*4870*/  BSSY B0, `(.L_x_339) ;  /* 0x0000009000007945 */ /* 0x000fe20003800000 */
[----:B-1----:R-:W-:Y:S01]  /*4880*/  LOP3.LUT R4, R4, 0x7f, RZ, 0xc0, !PT ;  /* 0x0000007f04047812 */ /* 0x002fe200078ec0ff */
[----:B-----5:R1:W-:Y:S03]  /*4890*/  BAR.SYNC.DEFER_BLOCKING R53, 0x80 ;  /* 0x000200350000751d */ /* 0x0203e60000010000 */
[----:B------:R-:W-:-:S13]  /*48a0*/  ISETP.NE.AND P5, PT, R4, RZ, PT ;  /* 0x000000ff0400720c */ /* 0x000fda0003fa5270 */
[----:B------:R-:W-:-:S05]  /*48b0*/  @!P5 VIADD R4, R74, 0x132a0 ;  /* 0x000132a04a04d836 */ /* 0x000fca0000000000 */
[----:B------:R-:W-:-:S04]  /*48c0*/  @!P5 PRMT R4, RZ, 0x654, R4 ;  /* 0x00000654ff04d816 */ /* 0x000fc80000000004 */
[----:B------:R1:W-:Y:S01]  /*48d0*/  @!P5 SYNCS.ARRIVE.TRANS64.RED.A1T0 RZ, [R4+URZ], RZ ;  /* 0x000000ff04ffd9a7 */ /* 0x0003e2000810043f */
[----:B------:R-:W-:Y:S05]  /*48e0*/  @!P0 BRA `(.L_x_340) ;  /* 0x0000000000048947 */ /* 0x000fea0003800000 */
[----:B------:R-:W-:Y:S01]  /*48f0*/  BPT.TRAP 0x1 ;  /* 0x000000040000795c */ /* 0x000fe20000300000 */
.L_x_340:
[----:B------:R-:W-:Y:S05]  /*4900*/  BSYNC B0 ;  /* 0x0000000000007941 */ /* 0x000fea0003800000 */
.L_x_339:
[----:B------:R-:W5:Y:S01]  /*4910*/  SYNCS.PHASECHK.TRANS64.TRYWAIT P0, [R74+URZ+0x132b0], R75 ;  /* 0x0132b04b4a0075a7 */ /* 0x000f62000800017f */
[----:B------:R-:W-:Y:S04]  /*4920*/  BSSY B0, `(.L_x_341) ;  /* 0x0000002000007945 */ /* 0x000fe80003800000 */
[----:B-----5:R-:W-:Y:S05]  /*4930*/  @!P0 BRA `(.L_x_342) ;  /* 0x0000011400dc8947 */ /* 0x020fea0003800000 */
.L_x_534:
[----:B------:R-:W-:Y:S05]  /*4940*/  BSYNC B0 ;  /* 0x0000000000007941 */ /* 0x000fea0003800000 */
.L_x_341:
[----:B------:R-:W-:Y:S04]  /*4950*/  BSSY B0, `(.L_x_343) ;  /* 0x0000013000007945 */ /* 0x000fe80003800000 */
[----:B------:R-:W-:Y:S05]  /*4960*/  @P1 BRA `(.L_x_344) ;  /* 0x0000000000441947 */ /* 0x000fea0003800000 */
[----:B-1----:R-:W-:Y:S01]  /*4970*/  IMAD.WIDE R4, R2, 0xa0, R50 ;  /* 0x000000a002047825 */ /* 0x002fe200078e0232 */
[----:B------:R-:W-:Y:S01]  /*4980*/  ULDC.64 UR4, c[0x0][0x328] ;  /* 0x0000ca0000047ab9 */ /* 0x000fe20000000a00 */
[----:B------:R-:W-:Y:S02]  /*4990*/  ULDC.64 UR6, c[0x0][0x318] ;  /* 0x0000c60000067ab9 */ /* 0x000fe40000000a00 */
[----:B------:R-:W-:Y:S02]  /*49a0*/  IMAD.MOV.U32 R6, RZ, RZ, R46 ;  /* 0x000000ffff067224 */ /* 0x000fe400078e002e */
[----:B------:R-:W-:Y:S02]  /*49b0*/  IMAD.MOV.U32 R7, RZ, RZ, R71 ;  /* 0x000000ffff077224 */ /* 0x000fe400078e0047 */
[----:B------:R-:W-:Y:S02]  /*49c0*/  IMAD R5, R5, UR4, RZ ;  /* 0x0000000405057c24 */ /* 0x000fe4000f8e02ff */
[----:B------:R-:W-:Y:S01]  /*49d0*/  IMAD.WIDE.U32 R6, R4, UR4, R6 ;  /* 0x0000000404067c25 */ /* 0x000fe2000f8e0006 */
[----:B------:R-:W-:-:S03]  /*49e0*/  ULDC UR4, c[0x0][0x2f4] ;  /* 0x0000bd0000047ab9 */ /* 0x000fc60000000800 */
[----:B------:R-:W-:Y:S01]  /*49f0*/  IMAD R5, R4, UR5, R5 ;  /* 0x0000000504057c24 */ /* 0x000fe2000f8e0205 */
[----:B------:R-:W-:-:S04]  /*4a00*/  IADD3 R8, P0, R6, UR6, RZ ;  /* 0x0000000606087c10 */ /* 0x000fc8000ff1e0ff */
[----:B------:R-:W-:Y:S02]  /*4a10*/  IADD3.X R9, R7, UR7, R5, P0, !PT ;  /* 0x0000000707097c10 */ /* 0x000fe400087fe405 */
[----:B------:R-:W-:-:S13]  /*4a20*/  ISETP.GE.AND P0, PT, R18, UR4, PT ;  /* 0x0000000412007c0c */ /* 0x000fda000bf06270 */
[----:B------:R-:W1:Y:S04]  /*4a30*/  @!P0 LDS.128 R4, [R73+0x6000] ;  /* 0x0060000049048984 */ /* 0x000e680000000c00 */
[----:B-1----:R-:W-:Y:S01]  /*4a40*/  @!P0 STG.E.128 desc[UR40][R8.64], R4 ;  /* 0x0000000408008986 */ /* 0x002fe2000c101d28 */
[----:B------:R-:W-:-:S13]  /*4a50*/  ISETP.GE.AND P0, PT, R52, UR4, PT ;  /* 0x0000000434007c0c */ /* 0x000fda000bf06270 */
[----:B------:R-:W1:Y:S04]  /*4a60*/  @!P0 LDS.128 R4, [R72+0x6000] ;  /* 0x0060000048048984 */ /* 0x000e680000000c00 */
[----:B-1----:R1:W-:Y:S02]  /*4a70*/  @!P0 STG.E.128 desc[UR40][R8.64+0x20], R4 ;  /* 0x0000200408008986 */ /* 0x0023e4000c101d28 */
.L_x_344:
[----:B------:R-:W-:Y:S05]  /*4a80*/  BSYNC B0 ;  /* 0x0000000000007941 */ /* 0x000fea0003800000 */
.L_x_343:
[----:B-1----:R-:W5:Y:S01]  /*4a90*/  LDL R4, [R1] ;  /* 0x0000000001047983 */ /* 0x002f620000100800 */
[----:B------:R-:W-:Y:S01]  /*4aa0*/  VIADD R17, R17, 0x1 ;  /* 0x0000000111117836 */ /* 0x000fe20000000000 */
[----:B------:R-:W-:Y:S01]  /*4ab0*/  PLOP3.LUT P0, PT, PT, PT, PT, 0x8, 0x0 ;  /* 0x000000000000781c */ /* 0x000fe20003f0e170 */
[----:B0-----:R-:W-:Y:S01]  /*4ac0*/  @!P5 VIADD R74, R74, 0x132c0 ;  /* 0x000132c04a4ad836 */ /* 0x001fe20000000000 */
[----:B------:R-:W-:Y:S01]  /*4ad0*/  @!PT LDS RZ, [RZ] ;  /* 0x00000000fffff984 */ /* 0x000fe20000000800 */
[----:B------:R-:W-:Y:S01]  /*4ae0*/  @!PT LDS RZ, [RZ] ;  /* 0x00000000fffff984 */ /* 0x000fe20000000800 */
[----:B------:R-:W-:Y:S01]  /*4af0*/  @!PT LDS RZ, [RZ] ;  /* 0x00000000fffff984 */ /* 0x000fe20000000800 */
[----:B------:R-:W-:Y:S01]  /*4b00*/  @!PT LDS RZ, [RZ] ;  /* 0x00000000fffff984 */ /* 0x000fe20000000800 */
[----:B------:R0:W-:Y:S06]  /*4b10*/  MEMBAR.ALL.CTA ;  /* 0x0000000000007992 */ /* 0x0001ec0000008000 */
[----:B0-----:R-:W0:Y:S02]  /*4b20*/  FENCE.VIEW.ASYNC.S ;  /* 0x00000000000073c6 */ /* 0x001e240000000000 */
[----:B0-----:R0:W-:Y:S01]  /*4b30*/  BAR.SYNC.DEFER_BLOCKING R53, 0x80 ;  /* 0x000200350000751d */ /* 0x0011e20000010000 */
[----:B------:R-:W-:-:S02]  /*4b40*/  ISETP.NE.AND P1, PT, R17, 0x2, PT ;  /* 0x000000021100780c */ /* 0x000fc40003f25270 */
[----:B------:R-:W-:Y:S02]  /*4b50*/  @!P5 PRMT R74, RZ, 0x654, R74 ;  /* 0x00000654ff4ad816 */ /* 0x000fe4000000004a */
[----:B------:R-:W-:Y:S02]  /*4b60*/  SEL R17, R17, RZ, P1 ;  /* 0x000000ff11117207 */ /* 0x000fe40000800000 */
[----:B------:R0:W-:Y:S01]  /*4b70*/  @!P5 SYNCS.ARRIVE.TRANS64.RED.A1T0 RZ, [R74+URZ], RZ ;  /* 0x000000ff4affd9a7 */ /* 0x0001e2000810043f */
[----:B-----5:R-:W-:Y:S02]  /*4b80*/  LOP3.LUT P6, RZ, R4, 0x2, RZ, 0xc0, !PT ;  /* 0x0000000204ff7812 */ /* 0x020fe400078cc0ff */
[----:B------:R-:W-:-:S04]  /*4b90*/  SEL R4, RZ, 0x1, P1 ;  /* 0x00000001ff047807 */ /* 0x000fc80000800000 */
[----:B------:R-:W-:-:S07]  /*4ba0*/  LOP3.LUT R23, R23, R4, RZ, 0x3c, !PT ;  /* 0x0000000417177212 */ /* 0x000fce00078e3cff */
[----:B0-----:R-:W-:Y:S05]  /*4bb0*/  @P6 BRA `(.L_x_345) ;  /* 0xffffffd400786947 */ /* 0x001fea000383ffff */
.L_x_311:
[----:B------:R-:W-:Y:S01]  /*4bc0*/  BSSY B0, `(.L_x_346) ;  /* 0x0000018000007945 */ /* 0x000fe20003800000 */
[----:B------:R-:W-:Y:S01]  /*4bd0*/  ISETP.GE.AND P2, PT, R105, 0x1, PT ;  /* 0x000000016900780c */ /* 0x000fe20003f46270 */
[----:B------:R-:W-:Y:S01]  /*4be0*/  IMAD.MOV.U32 R0, RZ, RZ, RZ ;  /* 0x000000ffff007224 */ /* 0x000fe200078e00ff */
[----:B------:R-:W-:Y:S02]  /*4bf0*/  PLOP3.LUT P1, PT, PT, PT, PT, 0x80, 0x0 ;  /* 0x000000000000781c */ /* 0x000fe40003f2f070 */
[----:B------:R-:W-:Y:S02]  /*4c00*/  CS2R R2, SRZ ;  /* 0x0000000000027805 */ /* 0x000fe4000001ff00 */
[----:B------:R-:W-:Y:S02]  /*4c10*/  MOV R55, RZ ;  /* 0x000000ff00377202 */ /* 0x000fe40000000f00 */
[----:B------:R-:W-:Y:S02]  /*4c20*/  CS2R R6, SRZ ;  /* 0x0000000000067805 */ /* 0x000fe4000001ff00 */
[----:B------:R-:W-:-:S02]  /*4c30*/  CS2R R8, SRZ ;  /* 0x0000000000087805 */ /* 0x000fc4000001ff00 */
[----:B------:R-:W-:Y:S02]  /*4c40*/  CS2R R10, SRZ ;  /* 0x00000000000a7805 */ /* 0x000fe4000001ff00 */
[----:B---3--:R-:W-:Y:S02]  /*4c50*/  CS2R R12, SRZ ;  /* 0x00000000000c7805 */ /* 0x008fe4000001ff00 */
[----:B------:R-:W-:Y:S02]  /*4c60*/  CS2R R14, SRZ ;  /* 0x00000000000e7805 */ /* 0x000fe4000001ff00 */
[----:B------:R-:W-:Y:S02]  /*4c70*/  CS2R R20, SRZ ;  /* 0x0000000000147805 */ /* 0x000fe4000001ff00 */
[----:B--2-4-:R-:W-:Y:S02]  /*4c80*/  CS2R R24, SRZ ;  /* 0x0000000000187805 */ /* 0x014fe4000001ff00 */
[----:B------:R-:W-:-:S02]  /*4c90*/  CS2R R32, SRZ ;  /* 0x0000000000207805 */ /* 0x000fc4000001ff00 */
[----:B------:R-:W-:Y:S02]  /*4ca0*/  CS2R R26, SRZ ;  /* 0x00000000001a7805 */ /* 0x000fe4000001ff00 */
[----:B------:R-:W-:Y:S02]  /*4cb0*/  CS2R R56, SRZ ;  /* 0x0000000000387805 */ /* 0x000fe4000001ff00 */
[----:B------:R-:W-:Y:S02]  /*4cc0*/  CS2R R30, SRZ ;  /* 0x00000000001e7805 */ /* 0x000fe4000001ff00 */
[----:B------:R-:W-:Y:S01]  /*4cd0*/  CS2R R36, SRZ ;  /* 0x0000000000247805 */ /* 0x000fe2000001ff00 */
[----:B------:R-:W-:Y:S01]  /*4ce0*/  IMAD.MOV.U32 R40, RZ, RZ, RZ ;  /* 0x000000ffff287224 */ /* 0x000fe200078e00ff */
[----:B------:R-:W-:Y:S01]  /*4cf0*/  CS2R R58, SRZ ;  /* 0x00000000003a7805 */ /* 0x000fe2000001ff00 */
[----:B------:R-:W-:Y:S01]  /*4d00*/  IMAD.MOV.U32 R44, RZ, RZ, RZ ;  /* 0x000000ffff2c7224 */ /* 0x000fe200078e00ff */
[----:B------:R-:W-:Y:S06]  /*4d10*/  @P0 BRA `(.L_x_347) ;  /* 0x0000000000080947 */ /* 0x000fec0003800000 */
[----:B------:R-:W0:Y:S02]  /*4d20*/  FENCE.VIEW.ASYNC.G ;  /* 0x00000000000073c6 */ /* 0x000e240000000100 */
[----:B0-----:R-:W-:Y:S06]  /*4d30*/  BAR.ARV 0xc, 0x200 ;  /* 0x0308000000007b1d */ /* 0x001fec0000002000 */
.L_x_347:
[----:B------:R-:W-:Y:S05]  /*4d40*/  BSYNC B0 ;  /* 0x0000000000007941 */ /* 0x000fea0003800000 */
.L_x_346:
[----:B------:R-:W-:Y:S01]  /*4d50*/  CS2R R60, SRZ ;  /* 0x00000000003c7805 */ /* 0x000fe2000001ff00 */
[----:B------:R-:W-:Y:S06]  /*4d60*/  @!P2 BRA `(.L_x_348) ;  /* 0x0000009800d4a947 */ /* 0x000fec0003800000 */
[----:B------:R-:W0:Y:S01]  /*4d70*/  S2R R4, SR_TID.X ;  /* 0x0000000000047919 */ /* 0x000e220000002100 */
[----:B------:R-:W-:Y:S01]  /*4d80*/  VIADD R30, R16, 0xb000 ;  /* 0x0000b000101e7836 */ /* 0x000fe20000000000 */
[----:B------:R-:W-:Y:S04]  /*4d90*/  BSSY B6, `(.L_x_349) ;  /* 0x000001e000067945 */ /* 0x000fe80003800000 */
[----:B------:R-:W-:Y:S01]  /*4da0*/  LOP3.LUT P0, RZ, R30, 0x9f, RZ, 0xc0, !PT ;  /* 0x0000009f1eff7812 */ /* 0x000fe2000780c0ff */
[----:B0-----:R-:W-:-:S05]  /*4db0*/  VIADD R5, R4, 0xffffff80 ;  /* 0xffffff8004057836 */ /* 0x001fca0000000000 */
[----:B------:R-:W-:-:S04]  /*4dc0*/  SHF.R.S32.HI R4, RZ, 0x1f, R5 ;  /* 0x0000001fff047819 */ /* 0x000fc80000011405 */
[----:B------:R-:W-:-:S04]  /*4dd0*/  LEA.HI R4, R4, R5, RZ, 0x7 ;  /* 0x0000000504047211 */ /* 0x000fc800078f38ff */
[----:B------:R-:W-:-:S05]  /*4de0*/  SHF.R.S32.HI R4, RZ, 0x7, R4 ;  /* 0x00000007ff047819 */ /* 0x000fca0000011404 */
[----:B------:R-:W0:Y:S02]  /*4df0*/  SHFL.IDX PT, R0, R4, RZ, 0x1f ;  /* 0x00001fff04007589 */ /* 0x000e2400000e0000 */
[----:B0-----:R-:W-:-:S05]  /*4e00*/  IMAD.HI R2, R0, 0x55555556, RZ ;  /* 0x5555555600027827 */ /* 0x001fca00078e02ff */
[----:B------:R-:W-:-:S05]  /*4e10*/  LEA.HI R3, R2, R2, RZ, 0x1 ;  /* 0x0000000202037211 */ /* 0x000fca00078f08ff */
[----:B------:R-:W-:-:S04]  /*4e20*/  IMAD R3, R3, -0x3, R0 ;  /* 0xfffffffd03037824 */ /* 0x000fc800078e0200 */
[----:B------:R-:W-:-:S05]  /*4e30*/  IMAD R3, R3, 0x1000, R30 ;  /* 0x0000100003037824 */ /* 0x000fca00078e021e */
[----:B------:R-:W-:-:S04]  /*4e40*/  SHF.R.U32.HI R3, RZ, 0x4, R3 ;  /* 0x00000004ff037819 */ /* 0x000fc80000011603 */
[----:B------:R-:W-:Y:S01]  /*4e50*/  LOP3.LUT R31, R3, 0x3fff, RZ, 0xc0, !PT ;  /* 0x00003fff031f7812 */ /* 0x000fe200078ec0ff */
[----:B------:R-:W-:Y:S06]  /*4e60*/  @!P0 BRA `(.L_x_350) ;  /* 0x0000000000408947 */ /* 0x000fec0003800000 */
[----:B------:R-:W-:Y:S01]  /*4e70*/  MOV R0, 0x0 ;  /* 0x0000000000007802 */ /* 0x000fe20000000f00 */
[----:B------:R-:W-:Y:S01]  /*4e80*/  ULDC.64 UR4, c[0x4][0x98] ;  /* 0x0100260000047ab9 */ /* 0x000fe20000000a00 */
[----:B------:R-:W-:Y:S01]  /*4e90*/  ULDC.64 UR6, c[0x4][0xa0] ;  /* 0x0100280000067ab9 */ /* 0x000fe20000000a00 */
[----:B------:R-:W-:Y:S01]  /*4ea0*/  IMAD.U32 R4, RZ, RZ, UR4 ;  /* 0x00000004ff047e24 */ /* 0x000fe2000f8e00ff */
[----:B------:R0:W1:Y:S01]  /*4eb0*/  LDC.64 R2, c[0x4][R0] ;  /* 0x0100000000027b82 */ /* 0x0000620000000a00 */
[----:B------:R-:W-:Y:S01]  /*4ec0*/  MOV R5, UR5 ;  /* 0x0000000500057c02 */ /* 0x000fe20008000f00 */
[----:B------:R-:W-:Y:S01]  /*4ed0*/  ULDC.64 UR4, c[0x4][0x30] ;  /* 0x01000c0000047ab9 */ /* 0x000fe20000000a00 */
[----:B------:R-:W-:Y:S01]  /*4ee0*/  IMAD.U32 R6, RZ, RZ, UR6 ;  /* 0x00000006ff067e24 */ /* 0x000fe2000f8e00ff */
[----:B------:R-:W-:Y:S01]  /*4ef0*/  MOV R13, RZ ;  /* 0x000000ff000d7202 */ /* 0x000fe20000000f00 */
[----:B------:R-:W-:Y:S02]  /*4f00*/  IMAD.U32 R7, RZ, RZ, UR7 ;  /* 0x00000007ff077e24 */ /* 0x000fe4000f8e00ff */
[----:B------:R-:W-:-:S02]  /*4f10*/  IMAD.U32 R10, RZ, RZ, UR4 ;  /* 0x00000004ff0a7e24 */ /* 0x000fc4000f8e00ff */
[----:B------:R-:W-:Y:S02]  /*4f20*/  IMAD.U32 R11, RZ, RZ, UR5 ;  /* 0x00000005ff0b7e24 */ /* 0x000fe4000f8e00ff */
[----:B------:R-:W-:Y:S02]  /*4f30*/  IMAD.MOV.U32 R8, RZ, RZ, 0x70 ;  /* 0x00000070ff087424 */ /* 0x000fe400078e00ff */
[----:B0-----:R-:W-:-:S07]  /*4f40*/  IMAD.MOV.U32 R12, RZ, RZ, 0x1 ;  /* 0x00000001ff0c7424 */ /* 0x001fce00078e00ff */
[----:B------:R-:W-:-:S07]  /*4f50*/  LEPC R20, `(.L_x_350) ;  /* 0x000000001014794e */ /* 0x000fce0000000000 */
[----:B-1---5:R-:W-:Y:S05]  /*4f60*/  CALL.ABS.NOINC R2 ;  /* 0x0000000002007343 */ /* 0x022fea0003c00000 */
.L_x_350:
[----:B------:R-:W-:Y:S05]  /*4f70*/  BSYNC B6 ;  /* 0x0000000000067941 */ /* 0x000fea0003800000 */
.L_x_349:
[----:B------:R-:W2:Y:S01]  /*4f80*/  LDL R2, [R1+0x54] ;  /* 0x0000540001027983 */ /* 0x000ea20000100800 */
[----:B------:R-:W-:Y:S01]  /*4f90*/  ULDC.64 UR4, c[0x0][0x990] ;  /* 0x0002640000047ab9 */ /* 0x000fe20000000a00 */
[----:B------:R-:W-:Y:S02]  /*4fa0*/  ULDC.64 UR6, c[0x0][0x998] ;  /* 0x0002660000067ab9 */ /* 0x000fe40000000a00 */
[----:B------:R-:W3:Y:S04]  /*4fb0*/  LDL R21, [R1+0x38] ;  /* 0x0000380001157983 */ /* 0x000ee80000100800 */
[----:B------:R-:W4:Y:S01]  /*4fc0*/  LDL R20, [R1+0x18] ;  /* 0x0000180001147983 */ /* 0x000f220000100800 */
[----:B------:R-:W-:Y:S02]  /*4fd0*/  ISETP.NE.U32.AND P0, PT, RZ, UR4, PT ;  /* 0x00000004ff007c0c */ /* 0x000fe4000bf05070 */
[----:B------:R-:W-:-:S02]  /*4fe0*/  ISETP.NE.U32.AND P1, PT, RZ, UR6, PT ;  /* 0x00000006ff007c0c */ /* 0x000fc4000bf25070 */
[----:B------:R-:W-:Y:S02]  /*4ff0*/  ISETP.NE.AND.EX P0, PT, RZ, UR5, PT, P0 ;  /* 0x00000005ff007c0c */ /* 0x000fe4000bf05300 */
[----:B------:R-:W-:-:S11]  /*5000*/  ISETP.NE.AND.EX P1, PT, RZ, UR7, PT, P1 ;  /* 0x00000007ff007c0c */ /* 0x000fd6000bf25310 */
[----:B------:R-:W2:Y:S08]  /*5010*/  @P0 LDC.64 R6, c[0x0][0x9a8] ;  /* 0x00026a00ff060b82 */ /* 0x000eb00000000a00 */
[----:B------:R-:W0:Y:S08]  /*5020*/  @P1 LDC.64 R8, c[0x0][0x9b8] ;  /* 0x00026e00ff081b82 */ /* 0x000e300000000a00 */
[----:B------:R-:W1:Y:S08]  /*5030*/  @P0 LDC.64 R10, c[0x0][0x9b0] ;  /* 0x00026c00ff0a0b82 */ /* 0x000e700000000a00 */
[----:B------:R-:W1:Y:S01]  /*5040*/  @P1 LDC.64 R12, c[0x0][0x9c0] ;  /* 0x00027000ff0c1b82 */ /* 0x000e620000000a00 */
[----:B--2---:R-:W-:-:S02]  /*5050*/  @P0 IMAD R0, R2, R6, RZ ;  /* 0x0000000602000224 */ /* 0x004fc400078e02ff */
[----:B0-----:R-:W-:Y:S02]  /*5060*/  @P1 IMAD R4, R2, R8, RZ ;  /* 0x0000000802041224 */ /* 0x001fe400078e02ff */
[C---:B---3--:R-:W-:Y:S02]  /*5070*/  @P0 IMAD R7, R21.reuse, R7, R0 ;  /* 0x0000000715070224 */ /* 0x048fe400078e0200 */
[----:B------:R-:W-:Y:S01]  /*5080*/  @P0 IMAD.WIDE.U32 R2, R21, R6, RZ ;  /* 0x0000000615020225 */ /* 0x000fe200078e00ff */
[----:B----4-:R-:W-:-:S03]  /*5090*/  @P0 SHF.R.S32.HI R15, RZ, 0x1f, R20 ;  /* 0x0000001fff0f0819 */ /* 0x010fc60000011414 */
[----:B------:R-:W-:Y:S01]  /*50a0*/  @P0 IMAD.IADD R3, R3, 0x1, R7 ;  /* 0x0000000103030824 */ /* 0x000fe200078e0207 */
[----:B------:R-:W-:Y:S01]  /*50b0*/  @P1 SHF.R.S32.HI R7, RZ, 0x1f, R20 ;  /* 0x0000001fff071819 */ /* 0x000fe20000011414 */
[C---:B------:R-:W-:Y:S02]  /*50c0*/  @P1 IMAD R9, R21.reuse, R9, R4 ;  /* 0x0000000915091224 */ /* 0x040fe400078e0204 */
[----:B------:R-:W-:-:S04]  /*50d0*/  @P1 IMAD.WIDE.U32 R4, R21, R8, RZ ;  /* 0x0000000815041225 */ /* 0x000fc800078e00ff */
[----:B-1----:R-:W-:Y:S02]  /*50e0*/  @P0 IMAD R0, R15, R10, RZ ;  /* 0x0000000a0f000224 */ /* 0x002fe400078e02ff */
[----:B------:R-:W-:Y:S02]  /*50f0*/  @P1 IMAD R6, R7, R12, RZ ;  /* 0x0000000c07061224 */ /* 0x000fe400078e02ff */
[----:B------:R-:W-:Y:S02]  /*5100*/  @P1 IMAD.IADD R5, R5, 0x1, R9 ;  /* 0x0000000105051824 */ /* 0x000fe400078e0209 */
[C---:B------:R-:W-:Y:S02]  /*5110*/  @P0 IMAD R9, R20.reuse, R11, R0 ;  /* 0x0000000b14090224 */ /* 0x040fe400078e0200 */
[----:B------:R-:W-:-:S04]  /*5120*/  @P0 IMAD.WIDE.U32 R2, R20, R10, R2 ;  /* 0x0000000a14020225 */ /* 0x000fc800078e0002 */
[C---:B------:R-:W-:Y:S02]  /*5130*/  @P1 IMAD R11, R20.reuse, R13, R6 ;  /* 0x0000000d140b1224 */ /* 0x040fe400078e0206 */
[----:B------:R-:W-:Y:S01]  /*5140*/  @P1 IMAD.WIDE.U32 R6, R20, R12, R4 ;  /* 0x0000000c14061225 */ /* 0x000fe200078e0004 */
[----:B------:R-:W-:Y:S01]  /*5150*/  @P0 LEA R4, P2, R2, UR4, 0x2 ;  /* 0x0000000402040c11 */ /* 0x000fe2000f8410ff */
[----:B------:R-:W-:Y:S02]  /*5160*/  ULDC UR4, c[0x0][0x3f4] ;  /* 0x0000fd0000047ab9 */ /* 0x000fe40000000800 */
[----:B------:R-:W-:Y:S01]  /*5170*/  @P0 IMAD.IADD R5, R3, 0x1, R9 ;  /* 0x0000000103050824 */ /* 0x000fe200078e0209 */
[----:B------:R-:W-:Y:S01]  /*5180*/  @P1 LEA R8, P3, R6, UR6, 0x2 ;  /* 0x0000000606081c11 */ /* 0x000fe2000f8610ff */
[----:B------:R-:W-:Y:S02]  /*5190*/  @P1 IMAD.IADD R3, R7, 0x1, R11 ;  /* 0x0000000107031824 */ /* 0x000fe400078e020b */
[----:B------:R-:W-:Y:S01]  /*51a0*/  IMAD.MOV.U32 R0, RZ, RZ, 0x3f800000 ;  /* 0x3f800000ff007424 */ /* 0x000fe200078e00ff */
[----:B------:R-:W-:-:S02]  /*51b0*/  @P0 LEA.HI.X R5, R2, UR5, R5, 0x2, P2 ;  /* 0x0000000502050c11 */ /* 0x000fc400090f1405 */
[----:B------:R-:W-:Y:S01]  /*51c0*/  @P1 LEA.HI.X R9, R6, UR7, R3, 0x2, P3 ;  /* 0x0000000706091c11 */ /* 0x000fe200098f1403 */
[----:B------:R-:W-:-:S04]  /*51d0*/  IMAD.MOV.U32 R3, RZ, RZ, 0x3f800000 ;  /* 0x3f800000ff037424 */ /* 0x000fc800078e00ff */
[----:B------:R-:W2:Y:S04]  /*51e0*/  @P1 LDG.E R0, desc[UR40][R8.64] ;  /* 0x0000002808001981 */ /* 0x000ea8000c1e1900 */
[----:B------:R-:W2:Y:S01]  /*51f0*/  @P0 LDG.E R3, desc[UR40][R4.64] ;  /* 0x0000002804030981 */ /* 0x000ea2000c1e1900 */
[----:B------:R-:W-:Y:S01]  /*5200*/  ISETP.LT.AND P0, PT, RZ, UR4, PT ;  /* 0x00000004ff007c0c */ /* 0x000fe2000bf01270 */
[----:B------:R-:W-:Y:S01]  /*5210*/  ULDC UR4, c[0x0][0x9d8] ;  /* 0x0002760000047ab9 */ /* 0x000fe20000000800 */
[----:B--2---:R-:W-:-:S04]  /*5220*/  FMUL.FTZ R0, R3, R0 ;  /* 0x0000000003007220 */ /* 0x004fc80000410000 */
[----:B------:R-:W-:-:S07]  /*5230*/  FMUL.FTZ R2, R0, UR4 ;  /* 0x0000000400027c20 */ /* 0x000fce0008410000 */
[----:B------:R-:W-:Y:S05]  /*5240*/  @P0 BRA `(.L_x_351) ;  /* 0x0000000000400947 */ /* 0x000fea0003800000 */
[----:B------:R-:W2:Y:S02]  /*5250*/  LDL R14, [R1+0x4c] ;  /* 0x00004c00010e7983 */ /* 0x000ea40000100800 */
[----:B--2---:R-:W-:-:S04]  /*5260*/  LEA.HI R0, R14, R14, RZ, 0x1 ;  /* 0x0000000e0e007211 */ /* 0x004fc800078f08ff */
[----:B------:R-:W-:-:S04]  /*5270*/  LOP3.LUT R0, R0, 0xfffffffe, RZ, 0xc0, !PT ;  /* 0xfffffffe00007812 */ /* 0x000fc800078ec0ff */
[----:B------:R-:W-:-:S04]  /*5280*/  IADD3 R0, R14, -R0, RZ ;  /* 0x800000000e007210 */ /* 0x000fc80007ffe0ff */
[----:B------:R-:W-:-:S04]  /*5290*/  SHF.L.U32 R3, R0, 0x1f, RZ ;  /* 0x0000001f00037819 */ /* 0x000fc800000006ff */
[----:B------:R0:W1:Y:S03]  /*52a0*/  SYNCS.PHASECHK.TRANS64.TRYWAIT P0, [R16+URZ+0x13200], R3 ;  /* 0x01320003100075a7 */ /* 0x000066000800017f */
[----:B-1----:R-:W-:Y:S05]  /*52b0*/  @!P0 NANOSLEEP.SYNCS 0x989680 ;  /* 0x009896800000895d */ /* 0x002fea0003900000 */
[----:B------:R-:W1:Y:S01]  /*52c0*/  @!P0 SYNCS.PHASECHK.TRANS64 P0, [R16+URZ+0x13200], R3 ;  /* 0x01320003100085a7 */ /* 0x000e62000800007f */
[----:B------:R-:W-:Y:S04]  /*52d0*/  BSSY B0, `(.L_x_352) ;  /* 0x0000006000007945 */ /* 0x000fe80003800000 */
[----:B-1----:R-:W-:Y:S05]  /*52e0*/  @P0 BRA `(.L_x_353) ;  /* 0x0000000000100947 */ /* 0x002fea0003800000 */
.L_x_354:
[----:B-1----:R1:W2:Y:S02]  /*52f0*/  SYNCS.PHASECHK.TRANS64.TRYWAIT P0, [R16+URZ+0x13200], R3 ;  /* 0x01320003100075a7 */ /* 0x0022a4000800017f */
[----:B--2---:R-:W-:Y:S05]  /*5300*/  @!P0 NANOSLEEP.SYNCS 0x989680 ;  /* 0x009896800000895d */ /* 0x004fea0003900000 */
[----:B------:R-:W2:Y:S02]  /*5310*/  @!P0 SYNCS.PHASECHK.TRANS64 P0, [R16+URZ+0x13200], R3 ;  /* 0x01320003100085a7 */ /* 0x000ea4000800007f */
[----:B--2---:R-:W-:Y:S05]  /*5320*/  @!P0 BRA `(.L_x_354) ;  /* 0xfffffffc00f08947 */ /* 0x004fea000383ffff */
.L_x_353:
[----:B------:R-:W-:Y:S05]  /*5330*/  BSYNC B0 ;  /* 0x0000000000007941 */ /* 0x000fea0003800000 */
.L_x_352:
[----:B------:R-:W-:Y:S05]  /*5340*/  BRA `(.L_x_355) ;  /* 0x0000002800287947 */ /* 0x000fea0003800000 */
.L_x_351:
[----:B------:R-:W0:Y:S01]  /*5350*/  LDC.64 R26, c[0x0][0x3e8] ;  /* 0x0000fa00ff1a7b82 */ /* 0x000e220000000a00 */
[----:B------:R-:W-:Y:S01]  /*5360*/  LOP3.LUT P0, RZ, R30, 0x1bf, RZ, 0xc0, !PT ;  /* 0x000001bf1eff7812 */ /* 0x000fe2000780c0ff */
[----:B------:R-:W-:Y:S01]  /*5370*/  ULDC.64 UR4, c[0x0][0x3f8] ;  /* 0x0000fe0000047ab9 */ /* 0x000fe20000000a00 */
[----:B-----5:R-:W-:Y:S01]  /*5380*/  SHF.R.S32.HI R0, RZ, 0x1f, R28 ;  /* 0x0000001fff007819 */ /* 0x020fe2000001141c */
[----:B------:R-:W-:Y:S01]  /*5390*/  ULDC.64 UR6, c[0x0][0x408] ;  /* 0x0001020000067ab9 */ /* 0x000fe20000000a00 */
[----:B------:R-:W-:Y:S03]  /*53a0*/  BSSY B6, `(.L_x_356) ;  /* 0x000001b000067945 */ /* 0x000fe60003800000 */
[----:B------:R-:W1:Y:S01]  /*53b0*/  LDC.64 R24, c[0x0][0x400] ;  /* 0x00010000ff187b82 */ /* 0x000e620000000a00 */
[C---:B------:R-:W-:Y:S02]  /*53c0*/  IMAD R3, R0.reuse, UR4, RZ ;  /* 0x0000000400037c24 */ /* 0x040fe4000f8e02ff */
[----:B------:R-:W-:-:S02]  /*53d0*/  IMAD R5, R0, UR6, RZ ;  /* 0x0000000600057c24 */ /* 0x000fc4000f8e02ff */
[C---:B------:R-:W-:Y:S02]  /*53e0*/  IMAD R3, R28.reuse, UR5, R3 ;  /* 0x000000051c037c24 */ /* 0x040fe4000f8e0203 */
[C---:B------:R-:W-:Y:S02]  /*53f0*/  IMAD R5, R28.reuse, UR7, R5 ;  /* 0x000000071c057c24 */ /* 0x040fe4000f8e0205 */
[----:B0-----:R-:W-:-:S04]  /*5400*/  IMAD.WIDE.U32 R26, R28, UR4, R26 ;  /* 0x000000041c1a7c25 */ /* 0x001fc8000f8e001a */
[----:B-1----:R-:W-:-:S04]  /*5410*/  IMAD.WIDE.U32 R24, R28, UR6, R24 ;  /* 0x000000061c187c25 */ /* 0x002fc8000f8e0018 */
[----:B------:R-:W-:Y:S02]  /*5420*/  IMAD.IADD R28, R3, 0x1, R27 ;  /* 0x00000001031c7824 */ /* 0x000fe400078e021b */
[----:B------:R-:W-:Y:S01]  /*5430*/  IMAD.IADD R30, R5, 0x1, R25 ;  /* 0x00000001051e7824 */ /* 0x000fe200078e0219 */
[----:B------:R-:W-:Y:S06]  /*5440*/  @!P0 BRA `(.L_x_357) ;  /* 0x0000000000408947 */ /* 0x000fec0003800000 */
        /* <DEDUP_REMOVED lines=15> */
[----:B-1----:R-:W-:Y:S05]  /*5540*/  CALL.ABS.NOINC R14 ;  /* 0x000000000e007343 */ /* 0x002fea0003c00000 */
.L_x_357:
[----:B------:R-:W-:Y:S05]  /*5550*/  BSYNC B6 ;  /* 0x0000000000067941 */ /* 0x000fea0003800000 */
.L_x_356:
[----:B------:R-:W2:Y:S01]  /*5560*/  LDL R32, [R1+0x14] ;  /* 0x0000140001207983 */ /* 0x000ea20000100800 */
[----:B------:R-:W-:Y:S01]  /*5570*/  ULDC.U8 UR4, c[0x0][0x410] ;  /* 0x0001040000047ab9 */ /* 0x000fe20000000000 */
[----:B------:R-:W-:Y:S01]  /*5580*/  BSSY B0, `(.L_x_358) ;  /* 0x000025e000007945 */ /* 0x000fe20003800000 */
[----:B------:R-:W-:Y:S01]  /*5590*/  ISETP.NE.AND P0, PT, RZ, UR4, PT ;  /* 0x00000004ff007c0c */ /* 0x000fe2000bf05270 */
[----:B--2---:R-:W-:-:S12]  /*55a0*/  IMAD R4, R32, 0xc0, R22 ;  /* 0x000000c020047824 */ /* 0x004fd800078e0216 */
[----:B------:R-:W-:Y:S05]  /*55b0*/  @!P0 BRA `(.L_x_359) ;  /* 0x0000001000cc8947 */ /* 0x000fea0003800000 */
[----:B------:R-:W-:-:S03]  /*55c0*/  UMOV UR4, 0xffffffff ;  /* 0xffffffff00047882 */ /* 0x000fc60000000000 */
[----:B------:R-:W-:Y:S05]  /*55d0*/  BRA.DIV UR4, `(.L_x_360) ;  /* 0x0000010a04c87947 */ /* 0x000fea000b800000 */
[----:B------:R0:W1:Y:S04]  /*55e0*/  SHFL.IDX PT, R27, R26, RZ, 0x1e1f ;  /* 0x001e1fff1a1b7589 */ /* 0x00006800000e0000 */
[----:B------:R0:W2:Y:S04]  /*55f0*/  SHFL.IDX PT, R14, R24, RZ, 0x1e1f ;  /* 0x001e1fff180e7589 */ /* 0x0000a800000e0000 */
[----:B------:R0:W3:Y:S04]  /*5600*/  SHFL.IDX PT, R0, R28, RZ, 0x1e1f ;  /* 0x001e1fff1c007589 */ /* 0x0000e800000e0000 */
[----:B------:R0:W4:Y:S02]  /*5610*/  SHFL.IDX PT, R3, R30, RZ, 0x1e1f ;  /* 0x001e1fff1e037589 */ /* 0x00012400000e0000 */
.L_x_540:
[----:B------:R-:W5:Y:S01]  /*5620*/  LDL R6, [R1+0x4c] ;  /* 0x00004c0001067983 */ /* 0x000f620000100800 */
[----:B------:R-:W-:Y:S01]  /*5630*/  ULDC UR4, c[0x0][0x448] ;  /* 0x0001120000047ab9 */ /* 0x000fe20000000800 */
[----:B------:R-:W-:Y:S01]  /*5640*/  BSSY B1, `(.L_x_361) ;  /* 0x0000022000017945 */ /* 0x000fe20003800000 */
[----:B------:R-:W-:Y:S01]  /*5650*/  IMAD R29, R29, UR4, RZ ;  /* 0x000000041d1d7c24 */ /* 0x000fe2000f8e02ff */
[----:B------:R-:W-:Y:S02]  /*5660*/  CS2R R12, SRZ ;  /* 0x00000000000c7805 */ /* 0x000fe4000001ff00 */
[----:B------:R-:W-:Y:S02]  /*5670*/  CS2R R8, SRZ ;  /* 0x0000000000087805 */ /* 0x000fe4000001ff00 */
[----:B------:R-:W-:Y:S02]  /*5680*/  CS2R R20, SRZ ;  /* 0x0000000000147805 */ /* 0x000fe4000001ff00 */
[----:B------:R-:W-:-:S02]  /*5690*/  CS2R R10, SRZ ;  /* 0x00000000000a7805 */ /* 0x000fc4000001ff00 */
[----:B------:R-:W-:Y:S02]  /*56a0*/  ISETP.GE.AND P0, PT, R4, R29, PT ;  /* 0x0000001d0400720c */ /* 0x000fe40003f06270 */
[----:B-----5:R-:W-:-:S04]  /*56b0*/  LEA.HI R5, R6, R6, RZ, 0x1 ;  /* 0x0000000606057211 */ /* 0x020fc800078f08ff */
[----:B------:R-:W-:-:S05]  /*56c0*/  LOP3.LUT R5, R5, 0xfffffffe, RZ, 0xc0, !PT ;  /* 0xfffffffe05057812 */ /* 0x000fca00078ec0ff */
[----:B------:R-:W-:-:S05]  /*56d0*/  IMAD.IADD R5, R6, 0x1, -R5 ;  /* 0x0000000106057824 */ /* 0x000fca00078e0a05 */
[----:B------:R-:W-:Y:S01]  /*56e0*/  SHF.L.U32 R25, R5, 0x1f, RZ ;  /* 0x0000001f05197819 */ /* 0x000fe200000006ff */
[----:B------:R-:W-:Y:S06]  /*56f0*/  @P0 BRA `(.L_x_362) ;  /* 0x0000000000580947 */ /* 0x000fec0003800000 */
[----:B------:R-:W4:Y:S01]  /*5700*/  LDL R15, [R1+0x20] ;  /* 0x00002000010f7983 */ /* 0x000f220000100800 */
[----:B------:R-:W-:-:S03]  /*5710*/  ULDC UR4, c[0x0][0x3f4] ;  /* 0x0000fd0000047ab9 */ /* 0x000fc60000000800 */
[----:B0-----:R-:W4:Y:S01]  /*5720*/  LDL R24, [R1+0x60] ;  /* 0x0000600001187983 */ /* 0x001f220000100800 */
[----:B------:R-:W-:Y:S02]  /*5730*/  ISETP.GE.AND P4, PT, R156, UR4, PT ;  /* 0x000000049c007c0c */ /* 0x000fe4000bf86270 */
[----:B------:R-:W-:Y:S02]  /*5740*/  CS2R R10, SRZ ;  /* 0x00000000000a7805 */ /* 0x000fe4000001ff00 */
[----:B------:R-:W-:Y:S02]  /*5750*/  CS2R R8, SRZ ;  /* 0x0000000000087805 */ /* 0x000fe4000001ff00 */
[----:B------:R-:W-:-:S07]  /*5760*/  CS2R R20, SRZ ;  /* 0x0000000000147805 */ /* 0x000fce000001ff00 */
[----:B------:R-:W-:Y:S02]  /*5770*/  @!P4 SHF.R.S32.HI R12, RZ, 0x1f, R156 ;  /* 0x0000001fff0cc819 */ /* 0x000fe4000001149c */
[C---:B--2---:R-:W-:Y:S02]  /*5780*/  @!P4 IADD3 R26, P1, R156.reuse, R14, RZ ;  /* 0x0000000e9c1ac210 */ /* 0x044fe40007f3e0ff */
[----:B-1----:R-:W-:-:S04]  /*5790*/  @!P4 IADD3 R4, P0, R156, R27, RZ ;  /* 0x0000001b9c04c210 */ /* 0x002fc80007f1e0ff */
[----:B---3--:R-:W-:-:S05]  /*57a0*/  @!P4 IADD3.X R5, R0, R12, RZ, P0, !PT ;  /* 0x0000000c0005c210 */ /* 0x008fca00007fe4ff */
[----:B------:R0:W5:Y:S01]  /*57b0*/  @!P4 LD.E.64 R20, desc[UR40][R4.64] ;  /* 0x000000280414c980 */ /* 0x000162000c101b00 */
[----:B----4-:R-:W-:-:S13]  /*57c0*/  ISETP.GE.AND P5, PT, R15, UR4, PT ;  /* 0x000000040f007c0c */ /* 0x010fda000bfa6270 */
[----:B------:R-:W-:Y:S01]  /*57d0*/  @!P5 IADD3 R6, P2, R15, R27, RZ ;  /* 0x0000001b0f06d210 */ /* 0x000fe20007f5e0ff */
[----:B------:R-:W-:Y:S01]  /*57e0*/  @!P4 IMAD.X R27, R3, 0x1, R12, P1 ;  /* 0x00000001031bc824 */ /* 0x000fe200008e060c */
[----:B------:R-:W-:Y:S02]  /*57f0*/  @!P5 IADD3 R14, P3, R15, R14, RZ ;  /* 0x0000000e0f0ed210 */ /* 0x000fe40007f7e0ff */
[----:B------:R-:W-:Y:S01]  /*5800*/  CS2R R12, SRZ ;  /* 0x00000000000c7805 */ /* 0x000fe2000001ff00 */
[--C-:B------:R-:W-:Y:S02]  /*5810*/  @!P5 IMAD.X R7, R0, 0x1, R24.reuse, P2 ;  /* 0x000000010007d824 */ /* 0x100fe400010e0618 */
[----:B------:R-:W-:-:S03]  /*5820*/  @!P5 IMAD.X R15, R3, 0x1, R24, P3 ;  /* 0x00000001030fd824 */ /* 0x000fc600018e0618 */
[----:B------:R0:W5:Y:S04]  /*5830*/  @!P4 LD.E.64 R12, desc[UR40][R26.64] ;  /* 0x000000281a0cc980 */ /* 0x000168000c101b00 */
[----:B------:R0:W5:Y:S04]  /*5840*/  @!P5 LD.E.64 R10, desc[UR40][R6.64] ;  /* 0x00000028060ad980 */ /* 0x000168000c101b00 */
[----:B------:R0:W5:Y:S02]  /*5850*/  @!P5 LD.E.64 R8, desc[UR40][R14.64] ;  /* 0x000000280e08d980 */ /* 0x000164000c101b00 */
.L_x_362:
[----:B------:R-:W-:Y:S05]  /*5860*/  BSYNC B1 ;  /* 0x0000000000017941 */ /* 0x000fea0003800000 */
.L_x_361:
[----:B------:R-:W1:Y:S01]  /*5870*/  SYNCS.PHASECHK.TRANS64.TRYWAIT P0, [R16+URZ+0x13200], R25 ;  /* 0x01320019100075a7 */ /* 0x000e62000800017f */
[----:B---3--:R-:W-:Y:S01]  /*5880*/  IMAD R0, R32, -0xc0, R29 ;  /* 0xffffff4020007824 */ /* 0x008fe200078e021d */
[----:B------:R-:W-:Y:S04]  /*5890*/  BSSY B1, `(.L_x_363) ;  /* 0x0000004000017945 */ /* 0x000fe80003800000 */
[----:B----4-:R-:W-:-:S04]  /*58a0*/  VIMNMX R3, R0, 0xc0, PT ;  /* 0x000000c000037848 */ /* 0x010fc80003fe0100 */
[----:B------:R-:W-:Y:S01]  /*58b0*/  ISETP.GE.AND P1, PT, R22, R3, PT ;  /* 0x000000031600720c */ /* 0x000fe20003f26270 */
[----:B-1----:R-:W-:-:S12]  /*58c0*/  @!P0 BRA `(.L_x_364) ;  /* 0x00000108007c8947 */ /* 0x002fd80003800000 */
.L_x_541:
[----:B------:R-:W-:Y:S05]  /*58d0*/  BSYNC B1 ;  /* 0x0000000000017941 */ /* 0x000fea0003800000 */
.L_x_363:
[----:B------:R-:W-:Y:S05]  /*58e0*/  @P1 BRA `(.L_x_365) ;  /* 0x00000020009c1947 */ /* 0x000fea0003800000 */
[----:B------:R-:W3:Y:S01]  /*58f0*/  LDL R0, [R1+0x20] ;  /* 0x0000200001007983 */ /* 0x000ee20000100800 */
[----:B------:R-:W4:Y:S03]  /*5900*/  LDC R3, c[0x0][0x3f4] ;  /* 0x0000fd00ff037b82 */ /* 0x000f260000000800 */
[----:B------:R0:W5:Y:S01]  /*5910*/  LDL R36, [R1+0x24] ;  /* 0x0000240001247983 */ /* 0x0001620000100800 */
[----:B------:R-:W-:Y:S01]  /*5920*/  BSSY B1, `(.L_x_366) ;  /* 0x000007b000017945 */ /* 0x000fe20003800000 */
[-C--:B----4-:R-:W-:Y:S02]  /*5930*/  ISETP.GE.AND P0, PT, R156, R3.reuse, PT ;  /* 0x000000039c00720c */ /* 0x090fe40003f06270 */
[----:B---3--:R-:W-:-:S11]  /*5940*/  ISETP.GE.AND P1, PT, R0, R3, PT ;  /* 0x000000030000720c */ /* 0x008fd60003f26270 */
[----:B0-----:R-:W-:Y:S05]  /*5950*/  @P0 BRA `(.L_x_367) ;  /* 0x0000000400dc0947 */ /* 0x001fea0003800000 */
[----:B-----5:R-:W-:Y:S01]  /*5960*/  IMAD.IADD R0, R16, 0x1, R36 ;  /* 0x0000000110007824 */ /* 0x020fe200078e0224 */
[----:B--2---:R-:W-:Y:S02]  /*5970*/  SHF.R.U32.HI R14, RZ, 0x8, R20 ;  /* 0x00000008ff0e7819 */ /* 0x004fe40000011614 */
[----:B------:R-:W-:Y:S02]  /*5980*/  LOP3.LUT R3, R20, 0xff, RZ, 0xc0, !PT ;  /* 0x000000ff14037812 */ /* 0x000fe400078ec0ff */
[----:B------:R-:W0:Y:S01]  /*5990*/  LDS.128 R4, [R0+0xb000] ;  /* 0x00b0000000047984 */ /* 0x000e220000000c00 */
[----:B------:R-:W-:Y:S02]  /*59a0*/  LOP3.LUT R14, R14, 0xff, RZ, 0xc0, !PT ;  /* 0x000000ff0e0e7812 */ /* 0x000fe400078ec0ff */
[----:B------:R-:W-:Y:S02]  /*59b0*/  SHF.R.U32.HI R24, RZ, 0x8, R21 ;  /* 0x00000008ff187819 */ /* 0x000fe40000011615 */
[----:B------:R-:W-:-:S02]  /*59c0*/  SHF.R.U32.HI R27, RZ, 0x8, R13 ;  /* 0x00000008ff1b7819 */ /* 0x000fc4000001160d */
[----:B------:R-:W-:Y:S02]  /*59d0*/  PRMT R3, R14, 0x7604, R3 ;  /* 0x000076040e037816 */ /* 0x000fe40000000003 */
[----:B------:R-:W-:Y:S02]  /*59e0*/  LOP3.LUT R15, R21, 0xff, RZ, 0xc0, !PT ;  /* 0x000000ff150f7812 */ /* 0x000fe400078ec0ff */
[----:B------:R-:W-:Y:S02]  /*59f0*/  LOP3.LUT R24, R24, 0xff, RZ, 0xc0, !PT ;  /* 0x000000ff18187812 */ /* 0x000fe400078ec0ff */
[----:B------:R-:W-:Y:S02]  /*5a00*/  SHF.R.U32.HI R28, RZ, 0x10, R21 ;  /* 0x00000010ff1c7819 */ /* 0x000fe40000011615 */
[----:B------:R-:W-:Y:S02]  /*5a10*/  SHF.R.U32.HI R14, RZ, 0x8, R12 ;  /* 0x00000008ff0e7819 */ /* 0x000fe4000001160c */
[----:B------:R-:W-:-:S02]  /*5a20*/  SHF.R.U32.HI R29, RZ, 0x10, R13 ;  /* 0x00000010ff1d7819 */ /* 0x000fc4000001160d */
[----:B------:R-:W-:Y:S02]  /*5a30*/  LOP3.LUT R26, R13, 0xff, RZ, 0xc0, !PT ;  /* 0x000000ff0d1a7812 */ /* 0x000fe400078ec0ff */
[----:B------:R-:W-:Y:S01]  /*5a40*/  LOP3.LUT R27, R27, 0xff, RZ, 0xc0, !PT ;  /* 0x000000ff1b1b7812 */ /* 0x000fe200078ec0ff */
[----:B------:R-:W-:Y:S01]  /*5a50*/  IMAD.U32 R29, R29, 0x10000, RZ ;  /* 0x000100001d1d7824 */ /* 0x000fe200078e00ff */
[----:B------:R-:W-:Y:S02]  /*5a60*/  PRMT R15, R24, 0x7604, R15 ;  /* 0x00007604180f7816 */ /* 0x000fe4000000000f */
[----:B-1----:R-:W-:Y:S01]  /*5a70*/  LOP3.LUT R25, R14, 0xff, RZ, 0xc0, !PT ;  /* 0x000000ff0e197812 */ /* 0x002fe200078ec0ff */
[----:B------:R-:W-:Y:S01]  /*5a80*/  IMAD.U32 R14, R28, 0x10000, RZ ;  /* 0x000100001c0e7824 */ /* 0x000fe200078e00ff */
[----:B------:R-:W-:Y:S02]  /*5a90*/  LOP3.LUT R24, R12, 0xff, RZ, 0xc0, !PT ;  /* 0x000000ff0c187812 */ /* 0x000fe400078ec0ff */
[----:B------:R-:W-:-:S02]  /*5aa0*/  PRMT R26, R27, 0x7604, R26 ;  /* 0x000076041b1a7816 */ /* 0x000fc4000000001a */
[----:B------:R-:W-:Y:S02]  /*5ab0*/  PRMT R27, R25, 0x7604, R24 ;  /* 0x00007604191b7816 */ /* 0x000fe40000000018 */
[----:B------:R-:W-:Y:S02]  /*5ac0*/  LOP3.LUT R25, R15, 0xff0000, R14, 0xf8, !PT ;  /* 0x00ff00000f197812 */ /* 0x000fe400078ef80e */
[----:B------:R-:W-:Y:S02]  /*5ad0*/  LOP3.LUT R29, R26, 0xff0000, R29, 0xf8, !PT ;  /* 0x00ff00001a1d7812 */ /* 0x000fe400078ef81d */
[----:B------:R-:W-:Y:S02]  /*5ae0*/  LOP3.LUT R25, R25, 0xff000000, R21, 0xf8, !PT ;  /* 0xff00000019197812 */ /* 0x000fe400078ef815 */
[----:B------:R-:W-:Y:S02]  /*5af0*/  LOP3.LUT R29, R29, 0xff000000, R13, 0xf8, !PT ;  /* 0xff0000001d1d7812 */ /* 0x000fe400078ef80d */
[----:B------:R-:W-:-:S02]  /*5b00*/  LOP3.LUT R15, R3, 0xff0000, R20, 0xf8, !PT ;  /* 0x00ff0000030f7812 */ /* 0x000fc400078ef814 */
[-C--:B0-----:R-:W-:Y:S02]  /*5b10*/  F2FP.F16.E4M3.UNPACK_B R3, R6.reuse.H1 ;  /* 0x00000006ff03723e */ /* 0x081fe400030006ff */
[--C-:B------:R-:W-:Y:S02]  /*5b20*/  LOP3.LUT R27, R27, 0xff0000, R12.reuse, 0xf8, !PT ;  /* 0x00ff00001b1b7812 */ /* 0x100fe400078ef80c */
[----:B------:R-:W-:Y:S01]  /*5b30*/  F2FP.F16.E4M3.UNPACK_B R26, R29 ;  /* 0x0000001dff1a723e */ /* 0x000fe200020006ff */
[--C-:B------:R-:W-:Y:S01]  /*5b40*/  HADD2.F32 R13, -RZ, R3.reuse.H0_H0 ;  /* 0x20000003ff0d7230 */ /* 0x100fe20000004100 */
[----:B------:R-:W-:Y:S02]  /*5b50*/  F2FP.F16.E4M3.UNPACK_B R21, R25 ;  /* 0x00000019ff15723e */ /* 0x000fe400020006ff */
[----:B------:R-:W-:Y:S01]  /*5b60*/  LOP3.LUT R27, R27, 0xff000000, R12, 0xf8, !PT ;  /* 0xff0000001b1b7812 */ /* 0x000fe200078ef80c */
[----:B------:R-:W-:Y:S01]  /*5b70*/  HADD2.F32 R12, -RZ, R3.H1_H1 ;  /* 0x30000003ff0c7230 */ /* 0x000fe20000004100 */
[----:B------:R-:W-:Y:S01]  /*5b80*/  F2FP.F16.E4M3.UNPACK_B R6, R6 ;  /* 0x00000006ff06723e */ /* 0x000fe200020006ff */
[--C-:B------:R-:W-:Y:S01]  /*5b90*/  HADD2.F32 R28, -RZ, R26.reuse.H1_H1 ;  /* 0x3000001aff1c7230 */ /* 0x100fe20000004100 */
[----:B------:R-:W-:Y:S01]  /*5ba0*/  LOP3.LUT R20, R15, 0xff000000, R20, 0xf8, !PT ;  /* 0xff0000000f147812 */ /* 0x000fe200078ef814 */
[--C-:B------:R-:W-:Y:S01]  /*5bb0*/  HADD2.F32 R24, -RZ, R21.reuse.H1_H1 ;  /* 0x30000015ff187230 */ /* 0x100fe20000004100 */
[-C--:B------:R-:W-:Y:S01]  /*5bc0*/  F2FP.F16.E4M3.UNPACK_B R14, R7.reuse ;  /* 0x00000007ff0e723e */ /* 0x080fe200020006ff */
[----:B------:R-:W-:Y:S01]  /*5bd0*/  HADD2.F32 R26, -RZ, R26.H0_H0 ;  /* 0x2000001aff1a7230 */ /* 0x000fe20000004100 */
[----:B------:R-:W-:Y:S01]  /*5be0*/  F2FP.F16.E4M3.UNPACK_B R15, R7.H1 ;  /* 0x00000007ff0f723e */ /* 0x000fe200030006ff */
[C---:B------:R-:W-:Y:S01]  /*5bf0*/  FMUL.FTZ R30, R12.reuse, R28 ;  /* 0x0000001c0c1e7220 */ /* 0x040fe20000410000 */
[----:B------:R-:W-:Y:S01]  /*5c00*/  FMUL.FTZ R33, R12, R24 ;  /* 0x000000180c217220 */ /* 0x000fe20000410000 */
[-C--:B------:R-:W-:Y:S01]  /*5c10*/  F2FP.F16.E4M3.UNPACK_B R7, R5.reuse ;  /* 0x00000005ff07723e */ /* 0x080fe200020006ff */
[----:B------:R-:W-:Y:S01]  /*5c20*/  HADD2.F32 R21, -RZ, R21.H0_H0 ;  /* 0x20000015ff157230 */ /* 0x000fe20000004100 */
[----:B------:R-:W-:Y:S01]  /*5c30*/  F2FP.F16.E4M3.UNPACK_B R12, R5.H1 ;  /* 0x00000005ff0c723e */ /* 0x000fe200030006ff */
[----:B------:R-:W-:-:S02]  /*5c40*/  HADD2.F32 R5, -RZ, R6.H1_H1 ;  /* 0x30000006ff057230 */ /* 0x000fc40000004100 */
[C---:B------:R-:W-:Y:S01]  /*5c50*/  FFMA.FTZ R30, R13.reuse, R24, -R30 ;  /* 0x000000180d1e7223 */ /* 0x040fe2000001081e */
[----:B------:R-:W-:Y:S01]  /*5c60*/  FFMA.FTZ R35, R13, R28, R33 ;  /* 0x0000001c0d237223 */ /* 0x000fe20000010021 */
[----:B------:R-:W-:Y:S01]  /*5c70*/  HADD2.F32 R6, -RZ, R6.H0_H0 ;  /* 0x20000006ff067230 */ /* 0x000fe20000004100 */
[----:B------:R-:W-:Y:S01]  /*5c80*/  F2FP.F16.E4M3.UNPACK_B R29, R29.H1 ;  /* 0x0000001dff1d723e */ /* 0x000fe200030006ff */
[C---:B------:R-:W-:Y:S01]  /*5c90*/  FMUL.FTZ R13, R5.reuse, R26 ;  /* 0x0000001a050d7220 */ /* 0x040fe20000410000 */
[----:B------:R-:W-:Y:S01]  /*5ca0*/  F2FP.F16.E4M3.UNPACK_B R25, R25.H1 ;  /* 0x00000019ff19723e */ /* 0x000fe200030006ff */
[-C--:B------:R-:W-:Y:S01]  /*5cb0*/  FMUL.FTZ R33, R5, R21.reuse ;  /* 0x0000001505217220 */ /* 0x080fe20000410000 */
[----:B------:R-:W-:Y:S02]  /*5cc0*/  HADD2.F32 R5, -RZ, R14.H1_H1 ;  /* 0x3000000eff057230 */ /* 0x000fe40000004100 */
[----:B------:R-:W-:Y:S01]  /*5cd0*/  FFMA.FTZ R28, R6, R21, -R13 ;  /* 0x00000015061c7223 */ /* 0x000fe2000001080d */
[----:B------:R-:W-:-:S02]  /*5ce0*/  HADD2.F32 R24, -RZ, R29.H0_H0 ;  /* 0x2000001dff187230 */ /* 0x000fc40000004100 */
[----:B------:R-:W-:Y:S01]  /*5cf0*/  FFMA.FTZ R33, R6, R26, R33 ;  /* 0x0000001a06217223 */ /* 0x000fe20000010021 */
[----:B------:R-:W-:Y:S01]  /*5d00*/  HADD2.F32 R13, -RZ, R25.H0_H0 ;  /* 0x20000019ff0d7230 */ /* 0x000fe20000004100 */
[----:B------:R-:W-:Y:S01]  /*5d10*/  F2FP.F16.E4M3.UNPACK_B R3, R4 ;  /* 0x00000004ff03723e */ /* 0x000fe200020006ff */
[----:B------:R-:W-:Y:S02]  /*5d20*/  HADD2.F32 R14, -RZ, R14.H0_H0 ;  /* 0x2000000eff0e7230 */ /* 0x000fe40000004100 */
[C---:B------:R-:W-:Y:S01]  /*5d30*/  FMUL.FTZ R21, R5.reuse, R24 ;  /* 0x0000001805157220 */ /* 0x040fe20000410000 */
[----:B------:R-:W-:Y:S02]  /*5d40*/  HADD2.F32 R29, -RZ, R29.H1_H1 ;  /* 0x3000001dff1d7230 */ /* 0x000fe40000004100 */
[-C--:B------:R-:W-:Y:S01]  /*5d50*/  FMUL.FTZ R5, R5, R13.reuse ;  /* 0x0000000d05057220 */ /* 0x080fe20000410000 */
[----:B------:R-:W-:Y:S02]  /*5d60*/  HADD2.F32 R6, -RZ, R15.H1_H1 ;  /* 0x3000000fff067230 */ /* 0x000fe40000004100 */
[----:B------:R-:W-:Y:S01]  /*5d70*/  FFMA.FTZ R32, R14, R13, -R21 ;  /* 0x0000000d0e207223 */ /* 0x000fe20000010815 */
[----:B------:R-:W-:-:S02]  /*5d80*/  HADD2.F32 R25, -RZ, R25.H1_H1 ;  /* 0x30000019ff197230 */ /* 0x000fc40000004100 */
[----:B------:R-:W-:Y:S01]  /*5d90*/  FFMA.FTZ R37, R14, R24, R5 ;  /* 0x000000180e257223 */ /* 0x000fe20000010005 */
[----:B------:R-:W-:Y:S02]  /*5da0*/  HADD2.F32 R15, -RZ, R15.H0_H0 ;  /* 0x2000000fff0f7230 */ /* 0x000fe40000004100 */
[C---:B------:R-:W-:Y:S01]  /*5db0*/  FMUL.FTZ R26, R6.reuse, R29 ;  /* 0x0000001d061a7220 */ /* 0x040fe20000410000 */
[----:B------:R-:W-:Y:S01]  /*5dc0*/  F2FP.F16.E4M3.UNPACK_B R5, R27 ;  /* 0x0000001bff05723e */ /* 0x000fe200020006ff */
[-C--:B------:R-:W-:Y:S01]  /*5dd0*/  FMUL.FTZ R14, R6, R25.reuse ;  /* 0x00000019060e7220 */ /* 0x080fe20000410000 */
[----:B------:R-:W-:Y:S01]  /*5de0*/  F2FP.F16.E4M3.UNPACK_B R4, R4.H1 ;  /* 0x00000004ff04723e */ /* 0x000fe200030006ff */
[C---:B------:R-:W-:Y:S01]  /*5df0*/  FFMA.FTZ R34, R15.reuse, R25, -R26 ;  /* 0x000000190f227223 */ /* 0x040fe2000001081a */
[-C--:B------:R-:W-:Y:S01]  /*5e00*/  F2FP.F16.E4M3.UNPACK_B R13, R20.reuse ;  /* 0x00000014ff0d723e */ /* 0x080fe200020006ff */
[----:B------:R-:W-:Y:S01]  /*5e10*/  FFMA.FTZ R29, R15, R29, R14 ;  /* 0x0000001d0f1d7223 */ /* 0x000fe2000001000e */
[--C-:B------:R-:W-:Y:S01]  /*5e20*/  HADD2.F32 R21, -RZ, R5.reuse.H1_H1 ;  /* 0x30000005ff157230 */ /* 0x100fe20000004100 */
[----:B------:R-:W-:Y:S01]  /*5e30*/  F2FP.F16.E4M3.UNPACK_B R20, R20.H1 ;  /* 0x00000014ff14723e */ /* 0x000fe200030006ff */
[----:B------:R-:W-:Y:S01]  /*5e40*/  HADD2.F32 R15, -RZ, R5.H0_H0 ;  /* 0x20000005ff0f7230 */ /* 0x000fe20000004100 */
[----:B------:R-:W-:Y:S01]  /*5e50*/  F2FP.F16.E4M3.UNPACK_B R27, R27.H1 ;  /* 0x0000001bff1b723e */ /* 0x000fe200030006ff */
[----:B------:R-:W-:-:S02]  /*5e60*/  HADD2.F32 R6, -RZ, R4.H1_H1 ;  /* 0x30000004ff067230 */ /* 0x000fc40000004100 */
[----:B------:R-:W-:Y:S02]  /*5e70*/  HADD2.F32 R14, -RZ, R13.H1_H1 ;  /* 0x3000000dff0e7230 */ /* 0x000fe40000004100 */
[----:B------:R-:W-:Y:S02]  /*5e80*/  HADD2.F32 R5, -RZ, R4.H0_H0 ;  /* 0x20000004ff057230 */ /* 0x000fe40000004100 */
[C---:B------:R-:W-:Y:S01]  /*5e90*/  FMUL.FTZ R24, R6.reuse, R21 ;  /* 0x0000001506187220 */ /* 0x040fe20000410000 */
[----:B------:R-:W-:Y:S02]  /*5ea0*/  HADD2.F32 R4, -RZ, R3.H1_H1 ;  /* 0x30000003ff047230 */ /* 0x000fe40000004100 */
[-C--:B------:R-:W-:Y:S01]  /*5eb0*/  FMUL.FTZ R26, R6, R14.reuse ;  /* 0x0000000e061a7220 */ /* 0x080fe20000410000 */
[----:B------:R-:W-:Y:S02]  /*5ec0*/  HADD2.F32 R13, -RZ, R13.H0_H0 ;  /* 0x2000000dff0d7230 */ /* 0x000fe40000004100 */
[----:B------:R-:W-:Y:S01]  /*5ed0*/  FFMA.FTZ R24, R5, R14, -R24 ;  /* 0x0000000e05187223 */ /* 0x000fe20000010818 */
[----:B------:R-:W-:-:S02]  /*5ee0*/  HADD2.F32 R3, -RZ, R3.H0_H0 ;  /* 0x20000003ff037230 */ /* 0x000fc40000004100 */
[C---:B------:R-:W-:Y:S01]  /*5ef0*/  FMUL.FTZ R6, R4.reuse, R15 ;  /* 0x0000000f04067220 */ /* 0x040fe20000410000 */
[----:B------:R-:W-:Y:S01]  /*5f00*/  FFMA.FTZ R21, R5, R21, R26 ;  /* 0x0000001505157223 */ /* 0x000fe2000001001a */
[-C--:B------:R-:W-:Y:S01]  /*5f10*/  FMUL.FTZ R4, R4, R13.reuse ;  /* 0x0000000d04047220 */ /* 0x080fe20000410000 */
[----:B------:R-:W-:Y:S02]  /*5f20*/  HADD2.F32 R5, -RZ, R20.H1_H1 ;  /* 0x30000014ff057230 */ /* 0x000fe40000004100 */
[C---:B------:R-:W-:Y:S01]  /*5f30*/  FFMA.FTZ R14, R3.reuse, R13, -R6 ;  /* 0x0000000d030e7223 */ /* 0x040fe20000010806 */
[--C-:B------:R-:W-:Y:S02]  /*5f40*/  HADD2.F32 R13, -RZ, R27.reuse.H1_H1 ;  /* 0x3000001bff0d7230 */ /* 0x100fe40000004100 */
[----:B------:R-:W-:Y:S01]  /*5f50*/  FFMA.FTZ R15, R3, R15, R4 ;  /* 0x0000000f030f7223 */ /* 0x000fe20000010004 */
[----:B------:R-:W-:Y:S02]  /*5f60*/  HADD2.F32 R4, -RZ, R12.H1_H1 ;  /* 0x3000000cff047230 */ /* 0x000fe40000004100 */
[----:B------:R-:W-:-:S02]  /*5f70*/  HADD2.F32 R6, -RZ, R27.H0_H0 ;  /* 0x2000001bff067230 */ /* 0x000fc40000004100 */
[--C-:B------:R-:W-:Y:S02]  /*5f80*/  HADD2.F32 R3, -RZ, R7.reuse.H1_H1 ;  /* 0x30000007ff037230 */ /* 0x100fe40000004100 */
[C---:B------:R-:W-:Y:S01]  /*5f90*/  FMUL.FTZ R25, R4.reuse, R13 ;  /* 0x0000000d04197220 */ /* 0x040fe20000410000 */
[----:B------:R-:W-:Y:S02]  /*5fa0*/  HADD2.F32 R20, -RZ, R20.H0_H0 ;  /* 0x20000014ff147230 */ /* 0x000fe40000004100 */
[-C--:B------:R-:W-:Y:S01]  /*5fb0*/  FMUL.FTZ R26, R4, R5.reuse ;  /* 0x00000005041a7220 */ /* 0x080fe20000410000 */
[----:B------:R-:W-:Y:S02]  /*5fc0*/  HADD2.F32 R12, -RZ, R12.H0_H0 ;  /* 0x2000000cff0c7230 */ /* 0x000fe40000004100 */
[C---:B------:R-:W-:Y:S01]  /*5fd0*/  FMUL.FTZ R4, R3.reuse, R6 ;  /* 0x0000000603047220 */ /* 0x040fe20000410000 */
[----:B------:R-:W-:Y:S02]  /*5fe0*/  HADD2.F32 R7, -RZ, R7.H0_H0 ;  /* 0x20000007ff077230 */ /* 0x000fe40000004100 */
[-C--:B------:R-:W-:Y:S01]  /*5ff0*/  FMUL.FTZ R3, R3, R20.reuse ;  /* 0x0000001403037220 */ /* 0x080fe20000410000 */
[C---:B------:R-:W-:Y:S01]  /*6000*/  FFMA.FTZ R25, R12.reuse, R5, -R25 ;  /* 0x000000050c197223 */ /* 0x040fe20000010819 */
[----:B------:R-:W-:Y:S01]  /*6010*/  FFMA.FTZ R26, R12, R13, R26 ;  /* 0x0000000d0c1a7223 */ /* 0x000fe2000001001a */
[C---:B------:R-:W-:Y:S01]  /*6020*/  FFMA.FTZ R5, R7.reuse, R20, -R4 ;  /* 0x0000001407057223 */ /* 0x040fe20000010804 */
[----:B------:R-:W-:Y:S01]  /*6030*/  FFMA.FTZ R12, R7, R6, R3 ;  /* 0x00000006070c7223 */ /* 0x000fe20000010003 */
[----:B------:R-:W-:-:S02]  /*6040*/  F2FP.SATFINITE.E4M3.F32.PACK_AB_MERGE_C R6, R35, R30, RZ ;  /* 0x0000001e2306723e */ /* 0x000fc400048070ff */
[----:B------:R-:W-:Y:S02]  /*6050*/  F2FP.SATFINITE.E4M3.F32.PACK_AB_MERGE_C R7, R29, R34, RZ ;  /* 0x000000221d07723e */ /* 0x000fe400048070ff */
[----:B------:R-:W-:Y:S02]  /*6060*/  F2FP.SATFINITE.E4M3.F32.PACK_AB_MERGE_C R4, R21, R24, RZ ;  /* 0x000000181504723e */ /* 0x000fe400048070ff */
[----:B------:R-:W-:Y:S02]  /*6070*/  F2FP.SATFINITE.E4M3.F32.PACK_AB_MERGE_C R25, R26, R25, RZ ;  /* 0x000000191a19723e */ /* 0x000fe400048070ff */
[----:B------:R-:W-:Y:S02]  /*6080*/  F2FP.SATFINITE.E4M3.F32.PACK_AB_MERGE_C R6, R33, R28, R6 ;  /* 0x0000001c2106723e */ /* 0x000fe40004807006 */
[----:B------:R-:W-:Y:S02]  /*6090*/  F2FP.SATFINITE.E4M3.F32.PACK_AB_MERGE_C R7, R37, R32, R7 ;  /* 0x000000202507723e */ /* 0x000fe40004807007 */
[----:B------:R-:W-:-:S02]  /*60a0*/  F2FP.SATFINITE.E4M3.F32.PACK_AB_MERGE_C R4, R15, R14, R4 ;  /* 0x0000000e0f04723e */ /* 0x000fc40004807004 */
[----:B------:R-:W-:-:S05]  /*60b0*/  F2FP.SATFINITE.E4M3.F32.PACK_AB_MERGE_C R5, R12, R5, R25 ;  /* 0x000000050c05723e */ /* 0x000fca0004807019 */
[----:B------:R0:W-:Y:S02]  /*60c0*/  STS.128 [R0+0xb000], R4 ;  /* 0x00b0000400007388 */ /* 0x0001e40000000c00 */
.L_x_367:
[----:B------:R-:W-:Y:S05]  /*60d0*/  BSYNC B1 ;  /* 0x0000000000017941 */ /* 0x000fea0003800000 */
.L_x_366:
[----:B------:R-:W-:Y:S05]  /*60e0*/  @P1 BRA `(.L_x_365) ;  /* 0x00000018009c1947 */ /* 0x000fea0003800000 */
[----:B0-----:R-:W3:Y:S01]  /*60f0*/  LDL R0, [R1+0x5c] ;  /* 0x00005c0001007983 */ /* 0x001ee20000100800 */
[----:B-----5:R-:W-:Y:S01]  /*6100*/  IMAD.IADD R3, R16, 0x1, R36 ;  /* 0x0000000110037824 */ /* 0x020fe200078e0224 */
[----:B------:R-:W-:Y:S02]  /*6110*/  SHF.R.U32.HI R13, RZ, 0x8, R11 ;  /* 0x00000008ff0d7819 */ /* 0x000fe4000001160b */
[----:B------:R-:W-:Y:S02]  /*6120*/  SHF.R.U32.HI R24, RZ, 0x8, R9 ;  /* 0x00000008ff187819 */ /* 0x000fe40000011609 */
[----:B------:R-:W-:Y:S02]  /*6130*/  SHF.R.U32.HI R15, RZ, 0x8, R8 ;  /* 0x00000008ff0f7819 */ /* 0x000fe40000011608 */
[----:B--2---:R-:W-:Y:S02]  /*6140*/  LOP3.LUT R14, R11, 0xff, RZ, 0xc0, !PT ;  /* 0x000000ff0b0e7812 */ /* 0x004fe400078ec0ff */
[----:B-1----:R-:W-:-:S02]  /*6150*/  LOP3.LUT R25, R9, 0xff, RZ, 0xc0, !PT ;  /* 0x000000ff09197812 */ /* 0x002fc400078ec0ff */
[----:B------:R-:W-:Y:S02]  /*6160*/  LOP3.LUT R13, R13, 0xff, RZ, 0xc0, !PT ;  /* 0x000000ff0d0d7812 */ /* 0x000fe400078ec0ff */
[----:B------:R-:W-:Y:S02]  /*6170*/  LOP3.LUT R24, R24, 0xff, RZ, 0xc0, !PT ;  /* 0x000000ff18187812 */ /* 0x000fe400078ec0ff */
[----:B------:R-:W-:Y:S02]  /*6180*/  LOP3.LUT R20, R15, 0xff, RZ, 0xc0, !PT ;  /* 0x000000ff0f147812 */ /* 0x000fe400078ec0ff */
[----:B------:R-:W-:Y:S02]  /*6190*/  PRMT R15, R13, 0x7604, R14 ;  /* 0x000076040d0f7816 */ /* 0x000fe4000000000e */
[----:B------:R-:W-:Y:S02]  /*61a0*/  PRMT R25, R24, 0x7604, R25 ;  /* 0x0000760418197816 */ /* 0x000fe40000000019 */
[----:B------:R-:W-:-:S02]  /*61b0*/  SHF.R.U32.HI R14, RZ, 0x10, R11 ;  /* 0x00000010ff0e7819 */ /* 0x000fc4000001160b */
[----:B------:R-:W-:Y:S02]  /*61c0*/  SHF.R.U32.HI R24, RZ, 0x10, R9 ;  /* 0x00000010ff187819 */ /* 0x000fe40000011609 */
[----:B------:R-:W-:Y:S02]  /*61d0*/  LOP3.LUT R12, R10, 0xff, RZ, 0xc0, !PT ;  /* 0x000000ff0a0c7812 */ /* 0x000fe400078ec0ff */
[----:B------:R-:W-:Y:S02]  /*61e0*/  LOP3.LUT R14, R14, 0xff, RZ, 0xc0, !PT ;  /* 0x000000ff0e0e7812 */ /* 0x000fe400078ec0ff */
[----:B------:R-:W-:Y:S02]  /*61f0*/  LOP3.LUT R24, R24, 0xff, RZ, 0xc0, !PT ;  /* 0x000000ff18187812 */ /* 0x000fe400078ec0ff */
[----:B------:R-:W-:Y:S02]  /*6200*/  LOP3.LUT R21, R8, 0xff, RZ, 0xc0, !PT ;  /* 0x000000ff08157812 */ /* 0x000fe400078ec0ff */
[----:B------:R-:W-:-:S02]  /*6210*/  SHF.R.U32.HI R13, RZ, 0x10, R8 ;  /* 0x00000010ff0d7819 */ /* 0x000fc40000011608 */
[----:B------:R-:W-:Y:S02]  /*6220*/  PRMT R15, R14, 0x7054, R15 ;  /* 0x000070540e0f7816 */ /* 0x000fe4000000000f */
[----:B------:R-:W-:Y:S02]  /*6230*/  PRMT R25, R24, 0x7054, R25 ;  /* 0x0000705418197816 */ /* 0x000fe40000000019 */
[----:B------:R-:W-:Y:S02]  /*6240*/  PRMT R21, R20, 0x7604, R21 ;  /* 0x0000760414157816 */ /* 0x000fe40000000015 */
[----:B------:R-:W-:Y:S02]  /*6250*/  LOP3.LUT R20, R13, 0xff, RZ, 0xc0, !PT ;  /* 0x000000ff0d147812 */ /* 0x000fe400078ec0ff */
[----:B------:R-:W-:Y:S02]  /*6260*/  LOP3.LUT R25, R25, 0xff000000, R9, 0xf8, !PT ;  /* 0xff00000019197812 */ /* 0x000fe400078ef809 */
[----:B------:R-:W-:-:S02]  /*6270*/  LOP3.LUT R15, R15, 0xff000000, R11, 0xf8, !PT ;  /* 0xff0000000f0f7812 */ /* 0x000fc400078ef80b */
[----:B------:R-:W-:Y:S02]  /*6280*/  PRMT R21, R20, 0x7054, R21 ;  /* 0x0000705414157816 */ /* 0x000fe40000000015 */
[-C--:B------:R-:W-:Y:S02]  /*6290*/  F2FP.F16.E4M3.UNPACK_B R20, R25.reuse ;  /* 0x00000019ff14723e */ /* 0x080fe400020006ff */
[----:B------:R-:W-:Y:S02]  /*62a0*/  LOP3.LUT R21, R21, 0xff000000, R8, 0xf8, !PT ;  /* 0xff00000015157812 */ /* 0x000fe400078ef808 */
[----:B------:R-:W-:Y:S01]  /*62b0*/  F2FP.F16.E4M3.UNPACK_B R25, R25.H1 ;  /* 0x00000019ff19723e */ /* 0x000fe200030006ff */
[--C-:B------:R-:W-:Y:S02]  /*62c0*/  HADD2.F32 R24, -RZ, R20.reuse.H1_H1 ;  /* 0x30000014ff187230 */ /* 0x100fe40000004100 */
[----:B------:R-:W-:Y:S01]  /*62d0*/  HADD2.F32 R20, -RZ, R20.H0_H0 ;  /* 0x20000014ff147230 */ /* 0x000fe20000004100 */
[----:B---3--:R-:W-:-:S02]  /*62e0*/  LOP3.LUT P0, RZ, R0, 0x2, RZ, 0xc0, !PT ;  /* 0x0000000200ff7812 */ /* 0x008fc4000780c0ff */
[----:B------:R-:W-:-:S11]  /*62f0*/  IADD3 R0, R3, 0x20, RZ ;  /* 0x0000002003007810 */ /* 0x000fd60007ffe0ff */
[----:B------:R-:W-:Y:S01]  /*6300*/  @P0 VIADD R0, R3, 0xffffffe0 ;  /* 0xffffffe003000836 */ /* 0x000fe20000000000 */
[----:B------:R-:W-:-:S04]  /*6310*/  SHF.R.U32.HI R3, RZ, 0x8, R10 ;  /* 0x00000008ff037819 */ /* 0x000fc8000001160a */
[----:B------:R-:W0:Y:S01]  /*6320*/  LDS.128 R4, [R0+0xb000] ;  /* 0x00b0000000047984 */ /* 0x000e220000000c00 */
[----:B------:R-:W-:-:S04]  /*6330*/  LOP3.LUT R3, R3, 0xff, RZ, 0xc0, !PT ;  /* 0x000000ff03037812 */ /* 0x000fc800078ec0ff */
[----:B------:R-:W-:Y:S02]  /*6340*/  PRMT R12, R3, 0x7604, R12 ;  /* 0x00007604030c7816 */ /* 0x000fe4000000000c */
[----:B------:R-:W-:-:S04]  /*6350*/  SHF.R.U32.HI R3, RZ, 0x10, R10 ;  /* 0x00000010ff037819 */ /* 0x000fc8000001160a */
[----:B------:R-:W-:-:S04]  /*6360*/  LOP3.LUT R3, R3, 0xff, RZ, 0xc0, !PT ;  /* 0x000000ff03037812 */ /* 0x000fc800078ec0ff */
[----:B------:R-:W-:Y:S02]  /*6370*/  PRMT R13, R3, 0x7054, R12 ;  /* 0x00007054030d7816 */ /* 0x000fe4000000000c */
[-C--:B------:R-:W-:Y:S02]  /*6380*/  F2FP.F16.E4M3.UNPACK_B R12, R15.reuse ;  /* 0x0000000fff0c723e */ /* 0x080fe400020006ff */
[----:B------:R-:W-:Y:S02]  /*6390*/  LOP3.LUT R13, R13, 0xff000000, R10, 0xf8, !PT ;  /* 0xff0000000d0d7812 */ /* 0x000fe400078ef80a */
[----:B------:R-:W-:Y:S01]  /*63a0*/  F2FP.F16.E4M3.UNPACK_B R15, R15.H1 ;  /* 0x0000000fff0f723e */ /* 0x000fe200030006ff */
[--C-:B------:R-:W-:Y:S02]  /*63b0*/  HADD2.F32 R14, -RZ, R12.reuse.H1_H1 ;  /* 0x3000000cff0e7230 */ /* 0x100fe40000004100 */
[----:B------:R-:W-:Y:S01]  /*63c0*/  HADD2.F32 R12, -RZ, R12.H0_H0 ;  /* 0x2000000cff0c7230 */ /* 0x000fe20000004100 */
[----:B0-----:R-:W-:-:S02]  /*63d0*/  F2FP.F16.E4M3.UNPACK_B R3, R6.H1 ;  /* 0x00000006ff03723e */ /* 0x001fc400030006ff */
[----:B------:R-:W-:Y:S02]  /*63e0*/  F2FP.F16.E4M3.UNPACK_B R6, R6 ;  /* 0x00000006ff06723e */ /* 0x000fe400020006ff */
[-C--:B------:R-:W-:Y:S01]  /*63f0*/  F2FP.F16.E4M3.UNPACK_B R10, R7.reuse ;  /* 0x00000007ff0a723e */ /* 0x080fe200020006ff */
[--C-:B------:R-:W-:Y:S01]  /*6400*/  HADD2.F32 R8, -RZ, R3.reuse.H1_H1 ;  /* 0x30000003ff087230 */ /* 0x100fe20000004100 */
[----:B------:R-:W-:Y:S01]  /*6410*/  F2FP.F16.E4M3.UNPACK_B R11, R7.H1 ;  /* 0x00000007ff0b723e */ /* 0x000fe200030006ff */
[----:B------:R-:W-:Y:S01]  /*6420*/  HADD2.F32 R9, -RZ, R3.H0_H0 ;  /* 0x20000003ff097230 */ /* 0x000fe20000004100 */
[-C--:B------:R-:W-:Y:S02]  /*6430*/  F2FP.F16.E4M3.UNPACK_B R7, R5.reuse ;  /* 0x00000005ff07723e */ /* 0x080fe400020006ff */
[C---:B------:R-:W-:Y:S01]  /*6440*/  FMUL.FTZ R26, R8.reuse, R24 ;  /* 0x00000018081a7220 */ /* 0x040fe20000410000 */
[----:B------:R-:W-:Y:S01]  /*6450*/  FMUL.FTZ R27, R8, R14 ;  /* 0x0000000e081b7220 */ /* 0x000fe20000410000 */
[----:B------:R-:W-:Y:S01]  /*6460*/  F2FP.F16.E4M3.UNPACK_B R8, R5.H1 ;  /* 0x00000005ff08723e */ /* 0x000fe200030006ff */
[----:B------:R-:W-:-:S02]  /*6470*/  HADD2.F32 R5, -RZ, R6.H1_H1 ;  /* 0x30000006ff057230 */ /* 0x000fc40000004100 */
[C---:B------:R-:W-:Y:S01]  /*6480*/  FFMA.FTZ R26, R9.reuse, R14, -R26 ;  /* 0x0000000e091a7223 */ /* 0x040fe2000001081a */
[----:B------:R-:W-:Y:S01]  /*6490*/  FFMA.FTZ R29, R9, R24, R27 ;  /* 0x00000018091d7223 */ /* 0x000fe2000001001b */
[----:B------:R-:W-:Y:S01]  /*64a0*/  HADD2.F32 R6, -RZ, R6.H0_H0 ;  /* 0x20000006ff067230 */ /* 0x000fe20000004100 */
[----:B------:R-:W-:Y:S01]  /*64b0*/  F2FP.F16.E4M3.UNPACK_B R3, R4 ;  /* 0x00000004ff03723e */ /* 0x000fe200020006ff */
[C---:B------:R-:W-:Y:S01]  /*64c0*/  FMUL.FTZ R9, R5.reuse, R20 ;  /* 0x0000001405097220 */ /* 0x040fe20000410000 */
[----:B------:R-:W-:Y:S01]  /*64d0*/  FMUL.FTZ R27, R5, R12 ;  /* 0x0000000c051b7220 */ /* 0x000fe20000410000 */
[----:B------:R-:W-:Y:S01]  /*64e0*/  HADD2.F32 R5, -RZ, R10.H1_H1 ;  /* 0x3000000aff057230 */ /* 0x000fe20000004100 */
[----:B------:R-:W-:Y:S01]  /*64f0*/  F2FP.F16.E4M3.UNPACK_B R4, R4.H1 ;  /* 0x00000004ff04723e */ /* 0x000fe200030006ff */
[----:B------:R-:W-:Y:S02]  /*6500*/  HADD2.F32 R14, -RZ, R25.H0_H0 ;  /* 0x20000019ff0e7230 */ /* 0x000fe40000004100 */
[----:B------:R-:W-:Y:S01]  /*6510*/  FFMA.FTZ R24, R6, R12, -R9 ;  /* 0x0000000c06187223 */ /* 0x000fe20000010809 */
[----:B------:R-:W-:-:S02]  /*6520*/  HADD2.F32 R9, -RZ, R15.H0_H0 ;  /* 0x2000000fff097230 */ /* 0x000fc40000004100 */
[----:B------:R-:W-:Y:S01]  /*6530*/  FFMA.FTZ R27, R6, R20, R27 ;  /* 0x00000014061b7223 */ /* 0x000fe2000001001b */
        /* <DEDUP_REMOVED lines=11> */
[----:B------:R-:W-:Y:S01]  /*65f0*/  FMUL.FTZ R10, R6, R15 ;  /* 0x0000000f060a7220 */ /* 0x000fe20000410000 */
[----:B------:R-:W-:Y:S01]  /*6600*/  F2FP.F16.E4M3.UNPACK_B R9, R13 ;  /* 0x0000000dff09723e */ /* 0x000fe200020006ff */
[C---:B------:R-:W-:Y:S01]  /*6610*/  FFMA.FTZ R30, R11.reuse, R15, -R12 ;  /* 0x0000000f0b1e7223 */ /* 0x040fe2000001080c */
[----:B------:R-:W-:Y:S02]  /*6620*/  HADD2.F32 R6, -RZ, R4.H1_H1 ;  /* 0x30000004ff067230 */ /* 0x000fe40000004100 */
[----:B------:R-:W-:Y:S01]  /*6630*/  FFMA.FTZ R25, R11, R25, R10 ;  /* 0x000000190b197223 */ /* 0x000fe2000001000a */
[--C-:B------:R-:W-:Y:S01]  /*6640*/  HADD2.F32 R12, -RZ, R5.reuse.H1_H1 ;  /* 0x30000005ff0c7230 */ /* 0x100fe20000004100 */
[----:B------:R-:W-:Y:S01]  /*6650*/  F2FP.F16.E4M3.UNPACK_B R13, R13.H1 ;  /* 0x0000000dff0d723e */ /* 0x000fe200030006ff */
[----:B------:R-:W-:Y:S01]  /*6660*/  HADD2.F32 R11, -RZ, R5.H0_H0 ;  /* 0x20000005ff0b7230 */ /* 0x000fe20000004100 */
[----:B------:R-:W-:Y:S01]  /*6670*/  F2FP.F16.E4M3.UNPACK_B R21, R21.H1 ;  /* 0x00000015ff15723e */ /* 0x000fe200030006ff */
[----:B------:R-:W-:-:S02]  /*6680*/  HADD2.F32 R10, -RZ, R9.H1_H1 ;  /* 0x30000009ff0a7230 */ /* 0x000fc40000004100 */
[C---:B------:R-:W-:Y:S01]  /*6690*/  FMUL.FTZ R14, R6.reuse, R12 ;  /* 0x0000000c060e7220 */ /* 0x040fe20000410000 */
[----:B------:R-:W-:Y:S02]  /*66a0*/  HADD2.F32 R5, -RZ, R4.H0_H0 ;  /* 0x20000004ff057230 */ /* 0x000fe40000004100 */
[----:B------:R-:W-:Y:S02]  /*66b0*/  HADD2.F32 R4, -RZ, R3.H1_H1 ;  /* 0x30000003ff047230 */ /* 0x000fe40000004100 */
[-C--:B------:R-:W-:Y:S01]  /*66c0*/  FMUL.FTZ R20, R6, R10.reuse ;  /* 0x0000000a06147220 */ /* 0x080fe20000410000 */
[----:B------:R-:W-:Y:S02]  /*66d0*/  HADD2.F32 R9, -RZ, R9.H0_H0 ;  /* 0x20000009ff097230 */ /* 0x000fe40000004100 */
[C---:B------:R-:W-:Y:S01]  /*66e0*/  FFMA.FTZ R14, R5.reuse, R10, -R14 ;  /* 0x0000000a050e7223 */ /* 0x040fe2000001080e */
[----:B------:R-:W-:Y:S02]  /*66f0*/  HADD2.F32 R3, -RZ, R3.H0_H0 ;  /* 0x20000003ff037230 */ /* 0x000fe40000004100 */
[C---:B------:R-:W-:Y:S01]  /*6700*/  FMUL.FTZ R6, R4.reuse, R11 ;  /* 0x0000000b04067220 */ /* 0x040fe20000410000 */
[----:B------:R-:W-:Y:S01]  /*6710*/  FFMA.FTZ R15, R5, R12, R20 ;  /* 0x0000000c050f7223 */ /* 0x000fe20000010014 */
[----:B------:R-:W-:Y:S01]  /*6720*/  FMUL.FTZ R4, R4, R9 ;  /* 0x0000000904047220 */ /* 0x000fe20000410000 */
[----:B------:R-:W-:-:S02]  /*6730*/  HADD2.F32 R5, -RZ, R13.H1_H1 ;  /* 0x3000000dff057230 */ /* 0x000fc40000004100 */
[C---:B------:R-:W-:Y:S01]  /*6740*/  FFMA.FTZ R12, R3.reuse, R9, -R6 ;  /* 0x00000009030c7223 */ /* 0x040fe20000010806 */
[--C-:B------:R-:W-:Y:S02]  /*6750*/  HADD2.F32 R9, -RZ, R21.reuse.H1_H1 ;  /* 0x30000015ff097230 */ /* 0x100fe40000004100 */
[----:B------:R-:W-:Y:S01]  /*6760*/  FFMA.FTZ R11, R3, R11, R4 ;  /* 0x0000000b030b7223 */ /* 0x000fe20000010004 */
[----:B------:R-:W-:Y:S02]  /*6770*/  HADD2.F32 R4, -RZ, R8.H1_H1 ;  /* 0x30000008ff047230 */ /* 0x000fe40000004100 */
[----:B------:R-:W-:Y:S02]  /*6780*/  HADD2.F32 R10, -RZ, R21.H0_H0 ;  /* 0x20000015ff0a7230 */ /* 0x000fe40000004100 */
[----:B------:R-:W-:Y:S02]  /*6790*/  HADD2.F32 R3, -RZ, R7.H1_H1 ;  /* 0x30000007ff037230 */ /* 0x000fe40000004100 */
[----:B------:R-:W-:Y:S01]  /*67a0*/  FMUL.FTZ R20, R4, R5 ;  /* 0x0000000504147220 */ /* 0x000fe20000410000 */
[----:B------:R-:W-:-:S02]  /*67b0*/  HADD2.F32 R6, -RZ, R13.H0_H0 ;  /* 0x2000000dff067230 */ /* 0x000fc40000004100 */
[----:B------:R-:W-:Y:S01]  /*67c0*/  FMUL.FTZ R13, R4, R9 ;  /* 0x00000009040d7220 */ /* 0x000fe20000410000 */
        /* <DEDUP_REMOVED lines=16> */
[----:B------:R3:W-:Y:S01]  /*68d0*/  STS.128 [R0+0xb000], R4 ;  /* 0x00b0000400007388 */ /* 0x0007e20000000c00 */
[----:B------:R-:W-:Y:S05]  /*68e0*/  BRA `(.L_x_365) ;  /* 0x00000010009c7947 */ /* 0x000fea0003800000 */
.L_x_359:
[----:B------:R-:W-:-:S03]  /*68f0*/  UMOV UR4, 0xffffffff ;  /* 0xffffffff00047882 */ /* 0x000fc60000000000 */
[----:B------:R-:W-:Y:S05]  /*6900*/  BRA.DIV UR4, `(.L_x_368) ;  /* 0x000000fa04807947 */ /* 0x000fea000b800000 */
[----:B------:R0:W1:Y:S04]  /*6910*/  SHFL.IDX PT, R27, R26, RZ, 0x1e1f ;  /* 0x001e1fff1a1b7589 */ /* 0x00006800000e0000 */
[----:B------:R0:W2:Y:S04]  /*6920*/  SHFL.IDX PT, R14, R24, RZ, 0x1e1f ;  /* 0x001e1fff180e7589 */ /* 0x0000a800000e0000 */
[----:B------:R0:W3:Y:S04]  /*6930*/  SHFL.IDX PT, R0, R28, RZ, 0x1e1f ;  /* 0x001e1fff1c007589 */ /* 0x0000e800000e0000 */
[----:B------:R0:W4:Y:S02]  /*6940*/  SHFL.IDX PT, R3, R30, RZ, 0x1e1f ;  /* 0x001e1fff1e037589 */ /* 0x00012400000e0000 */
.L_x_547:
[----:B------:R-:W5:Y:S01]  /*6950*/  LDL R6, [R1+0x4c] ;  /* 0x00004c0001067983 */ /* 0x000f620000100800 */
[----:B------:R-:W-:Y:S01]  /*6960*/  ULDC UR4, c[0x0][0x448] ;  /* 0x0001120000047ab9 */ /* 0x000fe20000000800 */
[----:B------:R-:W0:Y:S01]  /*6970*/  LDC R37, c[0x0][0x3f4] ;  /* 0x0000fd00ff257b82 */ /* 0x000e220000000800 */
[----:B------:R-:W-:Y:S01]  /*6980*/  IMAD R29, R29, UR4, RZ ;  /* 0x000000041d1d7c24 */ /* 0x000fe2000f8e02ff */
[----:B------:R-:W-:Y:S01]  /*6990*/  BSSY B1, `(.L_x_369) ;  /* 0x0000016000017945 */ /* 0x000fe20003800000 */
[----:B------:R-:W-:Y:S02]  /*69a0*/  CS2R R8, SRZ ;  /* 0x0000000000087805 */ /* 0x000fe4000001ff00 */
[----:B------:R-:W-:Y:S02]  /*69b0*/  CS2R R10, SRZ ;  /* 0x00000000000a7805 */ /* 0x000fe4000001ff00 */
[----:B------:R-:W-:Y:S02]  /*69c0*/  ISETP.GE.AND P0, PT, R4, R29, PT ;  /* 0x0000001d0400720c */ /* 0x000fe40003f06270 */
[----:B-----5:R-:W-:-:S04]  /*69d0*/  LEA.HI R5, R6, R6, RZ, 0x1 ;  /* 0x0000000606057211 */ /* 0x020fc800078f08ff */
[----:B------:R-:W-:-:S05]  /*69e0*/  LOP3.LUT R5, R5, 0xfffffffe, RZ, 0xc0, !PT ;  /* 0xfffffffe05057812 */ /* 0x000fca00078ec0ff */
[----:B------:R-:W-:Y:S01]  /*69f0*/  IMAD.IADD R21, R6, 0x1, -R5 ;  /* 0x0000000106157824 */ /* 0x000fe200078e0a05 */
[----:B------:R-:W-:Y:S02]  /*6a00*/  CS2R R4, SRZ ;  /* 0x0000000000047805 */ /* 0x000fe4000001ff00 */
[----:B------:R-:W-:Y:S02]  /*6a10*/  CS2R R6, SRZ ;  /* 0x0000000000067805 */ /* 0x000fe4000001ff00 */
[----:B------:R-:W-:Y:S01]  /*6a20*/  SHF.L.U32 R21, R21, 0x1f, RZ ;  /* 0x0000001f15157819 */ /* 0x000fe200000006ff */
[----:B0-----:R-:W-:Y:S06]  /*6a30*/  @P0 BRA `(.L_x_370) ;  /* 0x00000000002c0947 */ /* 0x001fec0003800000 */
[----:B------:R-:W-:Y:S01]  /*6a40*/  ULDC UR4, c[0x0][0x3f4] ;  /* 0x0000fd0000047ab9 */ /* 0x000fe20000000800 */
[C---:B-1----:R-:W-:Y:S02]  /*6a50*/  IADD3 R12, P0, R18.reuse, R27, RZ ;  /* 0x0000001b120c7210 */ /* 0x042fe40007f1e0ff */
[C---:B------:R-:W-:Y:S02]  /*6a60*/  ISETP.GE.AND P2, PT, R18.reuse, UR4, PT ;  /* 0x0000000412007c0c */ /* 0x040fe4000bf46270 */
[----:B------:R-:W-:Y:S02]  /*6a70*/  SHF.R.S32.HI R4, RZ, 0x1f, R18 ;  /* 0x0000001fff047819 */ /* 0x000fe40000011412 */
[----:B--2---:R-:W-:-:S03]  /*6a80*/  IADD3 R14, P1, R18, R14, RZ ;  /* 0x0000000e120e7210 */ /* 0x004fc60007f3e0ff */
[--C-:B---3--:R-:W-:Y:S02]  /*6a90*/  IMAD.X R13, R0, 0x1, R4.reuse, P0 ;  /* 0x00000001000d7824 */ /* 0x108fe400000e0604 */
[----:B----4-:R-:W-:Y:S01]  /*6aa0*/  IMAD.X R15, R3, 0x1, R4, P1 ;  /* 0x00000001030f7824 */ /* 0x010fe200008e0604 */
[----:B------:R-:W-:-:S03]  /*6ab0*/  CS2R R4, SRZ ;  /* 0x0000000000047805 */ /* 0x000fc6000001ff00 */
[----:B------:R-:W-:Y:S05]  /*6ac0*/  @P2 BRA `(.L_x_370) ;  /* 0x0000000000082947 */ /* 0x000fea0003800000 */
[----:B------:R0:W5:Y:S04]  /*6ad0*/  LD.E.128 R4, desc[UR40][R12.64] ;  /* 0x000000280c047980 */ /* 0x000168000c101d00 */
[----:B------:R0:W5:Y:S02]  /*6ae0*/  LD.E.128 R8, desc[UR40][R14.64] ;  /* 0x000000280e087980 */ /* 0x000164000c101d00 */
.L_x_370:
[----:B------:R-:W-:Y:S05]  /*6af0*/  BSYNC B1 ;  /* 0x0000000000017941 */ /* 0x000fea0003800000 */
.L_x_369:
[----:B---3--:R-:W3:Y:S01]  /*6b00*/  LDL.LU R0, [R1+0x14] ;  /* 0x0000140001007983 */ /* 0x008ee20000300800 */
[----:B------:R-:W1:Y:S01]  /*6b10*/  SYNCS.PHASECHK.TRANS64.TRYWAIT P1, [R16+URZ+0x13200], R21 ;  /* 0x01320015100075a7 */ /* 0x000e62000802017f */
[----:B------:R-:W-:Y:S01]  /*6b20*/  ISETP.GE.AND P0, PT, R18, R37, PT ;  /* 0x000000251200720c */ /* 0x000fe20003f06270 */
[----:B------:R-:W-:Y:S01]  /*6b30*/  BSSY B1, `(.L_x_371) ;  /* 0x0000005000017945 */ /* 0x000fe20003800000 */
[----:B---3--:R-:W-:-:S05]  /*6b40*/  IMAD R0, R0, -0xc0, R29 ;  /* 0xffffff4000007824 */ /* 0x008fca00078e021d */
[----:B----4-:R-:W-:-:S04]  /*6b50*/  VIMNMX R3, R0, 0xc0, PT ;  /* 0x000000c000037848 */ /* 0x010fc80003fe0100 */
[----:B------:R-:W-:Y:S01]  /*6b60*/  ISETP.GE.OR P0, PT, R22, R3, P0 ;  /* 0x000000031600720c */ /* 0x000fe20000706670 */
[----:B-1----:R-:W-:-:S12]  /*6b70*/  @!P1 BRA `(.L_x_372) ;  /* 0x000000f800549947 */ /* 0x002fd80003800000 */
.L_x_548:
[----:B------:R-:W-:Y:S05]  /*6b80*/  BSYNC B1 ;  /* 0x0000000000017941 */ /* 0x000fea0003800000 */
.L_x_371:
[----:B------:R-:W-:Y:S05]  /*6b90*/  @P0 BRA `(.L_x_365) ;  /* 0x0000000c00f00947 */ /* 0x000fea0003800000 */
[----:B------:R-:W3:Y:S04]  /*6ba0*/  LDL R36, [R1+0x2c] ;  /* 0x00002c0001247983 */ /* 0x000ee80000100800 */
[----:B------:R-:W4:Y:S04]  /*6bb0*/  LDL R34, [R1+0x30] ;  /* 0x0000300001227983 */ /* 0x000f280000100800 */
[----:B------:R-:W4:Y:S04]  /*6bc0*/  LDL R29, [R1+0x34] ;  /* 0x00003400011d7983 */ /* 0x000f280000100800 */
[----:B------:R-:W4:Y:S01]  /*6bd0*/  LDL R50, [R1+0x64] ;  /* 0x0000640001327983 */ /* 0x000f220000100800 */
[----:B-----5:R-:W-:-:S02]  /*6be0*/  SHF.R.U32.HI R0, RZ, 0x8, R4 ;  /* 0x00000008ff007819 */ /* 0x020fc40000011604 */
[----:B------:R-:W-:Y:S02]  /*6bf0*/  LOP3.LUT R3, R4, 0xff, RZ, 0xc0, !PT ;  /* 0x000000ff04037812 */ /* 0x000fe400078ec0ff */
[----:B------:R-:W-:Y:S02]  /*6c00*/  LOP3.LUT R0, R0, 0xff, RZ, 0xc0, !PT ;  /* 0x000000ff00007812 */ /* 0x000fe400078ec0ff */
[----:B------:R-:W-:Y:S02]  /*6c10*/  SHF.R.U32.HI R25, RZ, 0x8, R5 ;  /* 0x00000008ff197819 */ /* 0x000fe40000011605 */
[----:B------:R-:W-:Y:S02]  /*6c20*/  PRMT R20, R0, 0x7604, R3 ;  /* 0x0000760400147816 */ /* 0x000fe40000000003 */
[----:B0-----:R-:W-:Y:S02]  /*6c30*/  LOP3.LUT R13, R5, 0xff, RZ, 0xc0, !PT ;  /* 0x000000ff050d7812 */ /* 0x001fe400078ec0ff */
[----:B------:R-:W-:-:S02]  /*6c40*/  SHF.R.U32.HI R3, RZ, 0x8, R6 ;  /* 0x00000008ff037819 */ /* 0x000fc40000011606 */
[----:B------:R-:W-:Y:S02]  /*6c50*/  LOP3.LUT R0, R25, 0xff, RZ, 0xc0, !PT ;  /* 0x000000ff19007812 */ /* 0x000fe400078ec0ff */
[----:B------:R-:W-:Y:S02]  /*6c60*/  LOP3.LUT R12, R6, 0xff, RZ, 0xc0, !PT ;  /* 0x000000ff060c7812 */ /* 0x000fe400078ec0ff */
[----:B------:R-:W-:Y:S02]  /*6c70*/  LOP3.LUT R3, R3, 0xff, RZ, 0xc0, !PT ;  /* 0x000000ff03037812 */ /* 0x000fe400078ec0ff */
[----:B------:R-:W-:Y:S01]  /*6c80*/  PRMT R28, R0, 0x7604, R13 ;  /* 0x00007604001c7816 */ /* 0x000fe2000000000d */
[----:B------:R-:W-:Y:S01]  /*6c90*/  IMAD.IADD R0, R18, 0x1, R37 ;  /* 0x0000000112007824 */ /* 0x000fe200078e0225 */
[----:B-1----:R-:W-:Y:S02]  /*6ca0*/  SHF.R.U32.HI R21, RZ, 0x8, R8 ;  /* 0x00000008ff157819 */ /* 0x002fe40000011608 */
[----:B------:R-:W-:-:S02]  /*6cb0*/  PRMT R30, R3, 0x7604, R12 ;  /* 0x00007604031e7816 */ /* 0x000fc4000000000c */
[----:B------:R-:W-:Y:S02]  /*6cc0*/  LOP3.LUT R24, R8, 0xff, RZ, 0xc0, !PT ;  /* 0x000000ff08187812 */ /* 0x000fe400078ec0ff */
[----:B------:R-:W-:Y:S02]  /*6cd0*/  LOP3.LUT R21, R21, 0xff, RZ, 0xc0, !PT ;  /* 0x000000ff15157812 */ /* 0x000fe400078ec0ff */
[----:B------:R-:W-:Y:S02]  /*6ce0*/  SHF.R.U32.HI R3, RZ, 0x8, R10 ;  /* 0x00000008ff037819 */ /* 0x000fe4000001160a */
[----:B------:R-:W-:Y:S02]  /*6cf0*/  PRMT R35, R21, 0x7604, R24 ;  /* 0x0000760415237816 */ /* 0x000fe40000000018 */
[----:B------:R-:W-:Y:S02]  /*6d00*/  SHF.R.U32.HI R27, RZ, 0x8, R11 ;  /* 0x00000008ff1b7819 */ /* 0x000fe4000001160b */
[----:B------:R-:W-:-:S02]  /*6d10*/  LOP3.LUT R25, R3, 0xff, RZ, 0xc0, !PT ;  /* 0x000000ff03197812 */ /* 0x000fc400078ec0ff */
[----:B------:R-:W-:Y:S02]  /*6d20*/  SHF.R.U32.HI R21, RZ, 0x8, R9 ;  /* 0x00000008ff157819 */ /* 0x000fe40000011609 */
[----:B--2---:R-:W-:Y:S02]  /*6d30*/  SHF.R.U32.HI R14, RZ, 0x8, R7 ;  /* 0x00000008ff0e7819 */ /* 0x004fe40000011607 */
[----:B------:R-:W-:Y:S02]  /*6d40*/  LOP3.LUT R24, R9, 0xff, RZ, 0xc0, !PT ;  /* 0x000000ff09187812 */ /* 0x000fe400078ec0ff */
[----:B------:R-:W-:Y:S02]  /*6d50*/  LOP3.LUT R26, R10, 0xff, RZ, 0xc0, !PT ;  /* 0x000000ff0a1a7812 */ /* 0x000fe400078ec0ff */
[----:B------:R-:W-:Y:S02]  /*6d60*/  LOP3.LUT R27, R27, 0xff, RZ, 0xc0, !PT ;  /* 0x000000ff1b1b7812 */ /* 0x000fe400078ec0ff */
[----:B------:R-:W-:-:S02]  /*6d70*/  LOP3.LUT R32, R11, 0xff, RZ, 0xc0, !PT ;  /* 0x000000ff0b207812 */ /* 0x000fc400078ec0ff */
[----:B------:R-:W-:Y:S02]  /*6d80*/  LOP3.LUT R21, R21, 0xff, RZ, 0xc0, !PT ;  /* 0x000000ff15157812 */ /* 0x000fe400078ec0ff */
[----:B------:R-:W-:Y:S02]  /*6d90*/  LOP3.LUT R15, R7, 0xff, RZ, 0xc0, !PT ;  /* 0x000000ff070f7812 */ /* 0x000fe400078ec0ff */
[----:B------:R-:W-:Y:S02]  /*6da0*/  LOP3.LUT R14, R14, 0xff, RZ, 0xc0, !PT ;  /* 0x000000ff0e0e7812 */ /* 0x000fe400078ec0ff */
[----:B------:R-:W-:Y:S02]  /*6db0*/  PRMT R37, R21, 0x7604, R24 ;  /* 0x0000760415257816 */ /* 0x000fe40000000018 */
[----:B------:R-:W-:Y:S02]  /*6dc0*/  PRMT R39, R25, 0x7604, R26 ;  /* 0x0000760419277816 */ /* 0x000fe4000000001a */
[----:B------:R-:W-:-:S02]  /*6dd0*/  PRMT R43, R27, 0x7604, R32 ;  /* 0x000076041b2b7816 */ /* 0x000fc40000000020 */
[----:B------:R-:W-:Y:S02]  /*6de0*/  PRMT R33, R14, 0x7604, R15 ;  /* 0x000076040e217816 */ /* 0x000fe4000000000f */
[----:B------:R-:W-:Y:S02]  /*6df0*/  SHF.R.U32.HI R21, RZ, 0x10, R5 ;  /* 0x00000010ff157819 */ /* 0x000fe40000011605 */
[----:B------:R-:W-:Y:S02]  /*6e00*/  SHF.R.U32.HI R32, RZ, 0x10, R7 ;  /* 0x00000010ff207819 */ /* 0x000fe40000011607 */
[----:B------:R-:W-:Y:S02]  /*6e10*/  LOP3.LUT R21, R21, 0xff, RZ, 0xc0, !PT ;  /* 0x000000ff15157812 */ /* 0x000fe400078ec0ff */
[----:B------:R-:W-:Y:S02]  /*6e20*/  LOP3.LUT R32, R32, 0xff, RZ, 0xc0, !PT ;  /* 0x000000ff20207812 */ /* 0x000fe400078ec0ff */
[----:B------:R-:W-:-:S02]  /*6e30*/  PRMT R21, R21, 0x7054, R28 ;  /* 0x0000705415157816 */ /* 0x000fc4000000001c */
[----:B------:R-:W-:Y:S02]  /*6e40*/  SHF.R.U32.HI R28, RZ, 0x10, R9 ;  /* 0x00000010ff1c7819 */ /* 0x000fe40000011609 */
[----:B------:R-:W-:Y:S02]  /*6e50*/  PRMT R33, R32, 0x7054, R33 ;  /* 0x0000705420217816 */ /* 0x000fe40000000021 */
[----:B------:R-:W-:Y:S02]  /*6e60*/  SHF.R.U32.HI R32, RZ, 0x10, R11 ;  /* 0x00000010ff207819 */ /* 0x000fe4000001160b */
[----:B------:R-:W-:Y:S02]  /*6e70*/  LOP3.LUT R28, R28, 0xff, RZ, 0xc0, !PT ;  /* 0x000000ff1c1c7812 */ /* 0x000fe400078ec0ff */
[----:B------:R-:W-:Y:S02]  /*6e80*/  LOP3.LUT R32, R32, 0xff, RZ, 0xc0, !PT ;  /* 0x000000ff20207812 */ /* 0x000fe400078ec0ff */
[----:B------:R-:W-:-:S02]  /*6e90*/  PRMT R37, R28, 0x7054, R37 ;  /* 0x000070541c257816 */ /* 0x000fc40000000025 */
[----:B------:R-:W-:-:S04]  /*6ea0*/  PRMT R43, R32, 0x7054, R43 ;  /* 0x00007054202b7816 */ /* 0x000fc8000000002b */
[----:B------:R-:W-:Y:S02]  /*6eb0*/  LOP3.LUT R43, R43, 0xff000000, R11, 0xf8, !PT ;  /* 0xff0000002b2b7812 */ /* 0x000fe400078ef80b */
[----:B---3--:R-:W-:Y:S02]  /*6ec0*/  LOP3.LUT R0, R36, 0x30, R0, 0xf8, !PT ;  /* 0x0000003024007812 */ /* 0x008fe400078ef800 */
[----:B------:R-:W-:Y:S02]  /*6ed0*/  LOP3.LUT R36, R33, 0xff000000, R7, 0xf8, !PT ;  /* 0xff00000021247812 */ /* 0x000fe400078ef807 */
[----:B----4-:R-:W-:Y:S02]  /*6ee0*/  LOP3.LUT R3, R0, R34, RZ, 0x3c, !PT ;  /* 0x0000002200037212 */ /* 0x010fe400078e3cff */
[----:B------:R-:W-:Y:S02]  /*6ef0*/  LOP3.LUT R34, R21, 0xff000000, R5, 0xf8, !PT ;  /* 0xff00000015227812 */ /* 0x000fe400078ef805 */
[----:B------:R-:W-:-:S02]  /*6f00*/  IADD3 R0, R16, R29, R3 ;  /* 0x0000001d10007210 */ /* 0x000fc40007ffe003 */
[----:B------:R-:W-:Y:S01]  /*6f10*/  SHF.R.U32.HI R29, RZ, 0x10, R6 ;  /* 0x00000010ff1d7819 */ /* 0x000fe20000011606 */
[----:B------:R-:W0:Y:S01]  /*6f20*/  LDS.128 R12, [R50+0xb000] ;  /* 0x00b00000320c7984 */ /* 0x000e220000000c00 */
[----:B------:R-:W-:Y:S02]  /*6f30*/  SHF.R.U32.HI R3, RZ, 0x10, R4 ;  /* 0x00000010ff037819 */ /* 0x000fe40000011604 */
[----:B------:R-:W-:Y:S01]  /*6f40*/  LOP3.LUT R29, R29, 0xff, RZ, 0xc0, !PT ;  /* 0x000000ff1d1d7812 */ /* 0x000fe200078ec0ff */
[----:B------:R-:W1:Y:S01]  /*6f50*/  LDS.128 R24, [R0+0xb000] ;  /* 0x00b0000000187984 */ /* 0x000e620000000c00 */
[----:B------:R-:W-:Y:S02]  /*6f60*/  LOP3.LUT R3, R3, 0xff, RZ, 0xc0, !PT ;  /* 0x000000ff03037812 */ /* 0x000fe400078ec0ff */
[----:B------:R-:W-:Y:S02]  /*6f70*/  PRMT R29, R29, 0x7054, R30 ;  /* 0x000070541d1d7816 */ /* 0x000fe4000000001e */
[----:B------:R-:W-:-:S02]  /*6f80*/  SHF.R.U32.HI R30, RZ, 0x10, R10 ;  /* 0x00000010ff1e7819 */ /* 0x000fc4000001160a */
[----:B------:R-:W-:Y:S02]  /*6f90*/  PRMT R3, R3, 0x7054, R20 ;  /* 0x0000705403037816 */ /* 0x000fe40000000014 */
[----:B------:R-:W-:Y:S02]  /*6fa0*/  SHF.R.U32.HI R20, RZ, 0x10, R8 ;  /* 0x00000010ff147819 */ /* 0x000fe40000011608 */
[----:B------:R-:W-:Y:S02]  /*6fb0*/  LOP3.LUT R30, R30, 0xff, RZ, 0xc0, !PT ;  /* 0x000000ff1e1e7812 */ /* 0x000fe400078ec0ff */
[----:B------:R-:W-:Y:S02]  /*6fc0*/  LOP3.LUT R20, R20, 0xff, RZ, 0xc0, !PT ;  /* 0x000000ff14147812 */ /* 0x000fe400078ec0ff */
[----:B------:R-:W-:Y:S02]  /*6fd0*/  PRMT R41, R30, 0x7054, R39 ;  /* 0x000070541e297816 */ /* 0x000fe40000000027 */
[----:B------:R-:W-:-:S02]  /*6fe0*/  LOP3.LUT R39, R37, 0xff000000, R9, 0xf8, !PT ;  /* 0xff00000025277812 */ /* 0x000fc400078ef809 */
[----:B------:R-:W-:Y:S02]  /*6ff0*/  PRMT R35, R20, 0x7054, R35 ;  /* 0x0000705414237816 */ /* 0x000fe40000000023 */
[----:B------:R-:W-:Y:S02]  /*7000*/  LOP3.LUT R20, R3, 0xff000000, R4, 0xf8, !PT ;  /* 0xff00000003147812 */ /* 0x000fe400078ef804 */
[----:B------:R-:W-:Y:S02]  /*7010*/  LOP3.LUT R4, R41, 0xff000000, R10, 0xf8, !PT ;  /* 0xff00000029047812 */ /* 0x000fe400078ef80a */
[----:B------:R-:W-:Y:S02]  /*7020*/  F2FP.F16.E4M3.UNPACK_B R40, R39 ;  /* 0x00000027ff28723e */ /* 0x000fe400020006ff */
[----:B------:R-:W-:Y:S02]  /*7030*/  F2FP.F16.E4M3.UNPACK_B R11, R34 ;  /* 0x00000022ff0b723e */ /* 0x000fe400020006ff */
[----:B------:R-:W-:-:S02]  /*7040*/  LOP3.LUT R3, R29, 0xff000000, R6, 0xf8, !PT ;  /* 0xff0000001d037812 */ /* 0x000fc400078ef806 */
[----:B------:R-:W-:Y:S02]  /*7050*/  LOP3.LUT R28, R35, 0xff000000, R8, 0xf8, !PT ;  /* 0xff000000231c7812 */ /* 0x000fe400078ef808 */
[----:B------:R-:W-:Y:S02]  /*7060*/  F2FP.F16.E4M3.UNPACK_B R39, R39.H1 ;  /* 0x00000027ff27723e */ /* 0x000fe400030006ff */
[----:B------:R-:W-:Y:S02]  /*7070*/  F2FP.F16.E4M3.UNPACK_B R34, R34.H1 ;  /* 0x00000022ff22723e */ /* 0x000fe400030006ff */
[-C--:B0-----:R-:W-:Y:S02]  /*7080*/  F2FP.F16.E4M3.UNPACK_B R8, R13.reuse ;  /* 0x0000000dff08723e */ /* 0x081fe400020006ff */
[----:B------:R-:W-:Y:S02]  /*7090*/  F2FP.F16.E4M3.UNPACK_B R29, R13.H1 ;  /* 0x0000000dff1d723e */ /* 0x000fe400030006ff */
[----:B-1----:R-:W-:Y:S01]  /*70a0*/  F2FP.F16.E4M3.UNPACK_B R10, R25 ;  /* 0x00000019ff0a723e */ /* 0x002fe200020006ff */
[--C-:B------:R-:W-:Y:S01]  /*70b0*/  HADD2.F32 R9, -RZ, R8.reuse.H0_H0 ;  /* 0x20000008ff097230 */ /* 0x100fe20000004100 */
[-C--:B------:R-:W-:Y:S01]  /*70c0*/  F2FP.F16.E4M3.UNPACK_B R30, R15.reuse ;  /* 0x0000000fff1e723e */ /* 0x080fe200020006ff */
[----:B------:R-:W-:Y:S01]  /*70d0*/  HADD2.F32 R8, -RZ, R8.H1_H1 ;  /* 0x30000008ff087230 */ /* 0x000fe20000004100 */
[----:B------:R-:W-:Y:S01]  /*70e0*/  F2FP.F16.E4M3.UNPACK_B R35, R15.H1 ;  /* 0x0000000fff23723e */ /* 0x000fe200030006ff */
[----:B------:R-:W-:Y:S01]  /*70f0*/  HADD2.F32 R15, -RZ, R40.H0_H0 ;  /* 0x20000028ff0f7230 */ /* 0x000fe20000004100 */
[-C--:B------:R-:W-:Y:S01]  /*7100*/  F2FP.F16.E4M3.UNPACK_B R13, R12.reuse ;  /* 0x0000000cff0d723e */ /* 0x080fe200020006ff */
[--C-:B------:R-:W-:Y:S01]  /*7110*/  HADD2.F32 R6, -RZ, R10.reuse.H0_H0 ;  /* 0x2000000aff067230 */ /* 0x100fe20000004100 */
[----:B------:R-:W-:Y:S01]  /*7120*/  F2FP.F16.E4M3.UNPACK_B R32, R12.H1 ;  /* 0x0000000cff20723e */ /* 0x000fe200030006ff */
[----:B------:R-:W-:Y:S01]  /*7130*/  HADD2.F32 R12, -RZ, R11.H0_H0 ;  /* 0x2000000bff0c7230 */ /* 0x000fe20000004100 */
[-C--:B------:R-:W-:Y:S01]  /*7140*/  F2FP.F16.E4M3.UNPACK_B R21, R24.reuse ;  /* 0x00000018ff15723e */ /* 0x080fe200020006ff */
[----:B------:R-:W-:Y:S01]  /*7150*/  HADD2.F32 R10, -RZ, R10.H1_H1 ;  /* 0x3000000aff0a7230 */ /* 0x000fe20000004100 */
[----:B------:R-:W-:Y:S01]  /*7160*/  F2FP.F16.E4M3.UNPACK_B R37, R24.H1 ;  /* 0x00000018ff25723e */ /* 0x000fe200030006ff */
[C---:B------:R-:W-:Y:S01]  /*7170*/  FMUL.FTZ R24, R6.reuse, R15 ;  /* 0x0000000f06187220 */ /* 0x040fe20000410000 */
[----:B------:R-:W-:Y:S01]  /*7180*/  FMUL.FTZ R42, R6, R12 ;  /* 0x0000000c062a7220 */ /* 0x000fe20000410000 */
[----:B------:R-:W-:-:S02]  /*7190*/  F2FP.F16.E4M3.UNPACK_B R25, R25.H1 ;  /* 0x00000019ff19723e */ /* 0x000fc400030006ff */
[-C--:B------:R-:W-:Y:S01]  /*71a0*/  F2FP.F16.E4M3.UNPACK_B R33, R27.reuse ;  /* 0x0000001bff21723e */ /* 0x080fe200020006ff */
[C---:B------:R-:W-:Y:S01]  /*71b0*/  FFMA.FTZ R6, R9.reuse, R12, -R24 ;  /* 0x0000000c09067223 */ /* 0x040fe20000010818 */
[----:B------:R-:W-:Y:S01]  /*71c0*/  F2FP.F16.E4M3.UNPACK_B R38, R27.H1 ;  /* 0x0000001bff26723e */ /* 0x000fe200030006ff */
[----:B------:R-:W-:Y:S02]  /*71d0*/  HADD2.F32 R27, -RZ, R40.H1_H1 ;  /* 0x30000028ff1b7230 */ /* 0x000fe40000004100 */
[----:B------:R-:W-:Y:S01]  /*71e0*/  FFMA.FTZ R9, R9, R15, R42 ;  /* 0x0000000f09097223 */ /* 0x000fe2000001002a */
[----:B------:R-:W-:Y:S01]  /*71f0*/  HADD2.F32 R15, -RZ, R11.H1_H1 ;  /* 0x3000000bff0f7230 */ /* 0x000fe20000004100 */
[----:B------:R-:W-:Y:S01]  /*7200*/  F2FP.F16.E4M3.UNPACK_B R7, R26 ;  /* 0x0000001aff07723e */ /* 0x000fe200020006ff */
[----:B------:R-:W-:Y:S02]  /*7210*/  HADD2.F32 R40, -RZ, R39.H0_H0 ;  /* 0x20000027ff287230 */ /* 0x000fe40000004100 */
[----:B------:R-:W-:Y:S01]  /*7220*/  FMUL.FTZ R41, R10, R27 ;  /* 0x0000001b0a297220 */ /* 0x000fe20000410000 */
[----:B------:R-:W-:-:S02]  /*7230*/  HADD2.F32 R11, -RZ, R25.H0_H0 ;  /* 0x20000019ff0b7230 */ /* 0x000fc40000004100 */
[-C--:B------:R-:W-:Y:S01]  /*7240*/  FMUL.FTZ R10, R10, R15.reuse ;  /* 0x0000000f0a0a7220 */ /* 0x080fe20000410000 */
[--C-:B------:R-:W-:Y:S01]  /*7250*/  HADD2.F32 R24, -RZ, R34.reuse.H0_H0 ;  /* 0x20000022ff187230 */ /* 0x100fe20000004100 */
[----:B------:R-:W-:Y:S01]  /*7260*/  F2FP.F16.E4M3.UNPACK_B R26, R26.H1 ;  /* 0x0000001aff1a723e */ /* 0x000fe200030006ff */
[----:B------:R-:W-:Y:S02]  /*7270*/  HADD2.F32 R12, -RZ, R29.H0_H0 ;  /* 0x2000001dff0c7230 */ /* 0x000fe40000004100 */
[C---:B------:R-:W-:Y:S01]  /*7280*/  FMUL.FTZ R45, R11.reuse, R40 ;  /* 0x000000280b2d7220 */ /* 0x040fe20000410000 */
[----:B------:R-:W-:Y:S02]  /*7290*/  HADD2.F32 R42, -RZ, R39.H1_H1 ;  /* 0x30000027ff2a7230 */ /* 0x000fe40000004100 */
[----:B------:R-:W-:Y:S01]  /*72a0*/  FMUL.FTZ R47, R11, R24 ;  /* 0x000000180b2f7220 */ /* 0x000fe20000410000 */
[C---:B------:R-:W-:Y:S01]  /*72b0*/  FFMA.FTZ R11, R8.reuse, R15, -R41 ;  /* 0x0000000f080b7223 */ /* 0x040fe20000010829 */
[----:B------:R-:W-:Y:S01]  /*72c0*/  F2FP.F16.E4M3.UNPACK_B R41, R43 ;  /* 0x0000002bff29723e */ /* 0x000fe200020006ff */
[----:B------:R-:W-:Y:S01]  /*72d0*/  FFMA.FTZ R8, R8, R27, R10 ;  /* 0x0000001b08087223 */ /* 0x000fe2000001000a */
[----:B------:R-:W-:Y:S01]  /*72e0*/  F2FP.F16.E4M3.UNPACK_B R39, R36 ;  /* 0x00000024ff27723e */ /* 0x000fe200020006ff */
[----:B------:R-:W-:Y:S01]  /*72f0*/  FFMA.FTZ R10, R12, R24, -R45 ;  /* 0x000000180c0a7223 */ /* 0x000fe2000001082d */
[----:B------:R-:W-:-:S02]  /*7300*/  HADD2.F32 R34, -RZ, R34.H1_H1 ;  /* 0x30000022ff227230 */ /* 0x000fc40000004100 */
[----:B------:R-:W-:Y:S01]  /*7310*/  FFMA.FTZ R12, R12, R40, R47 ;  /* 0x000000280c0c7223 */ /* 0x000fe2000001002f */
[----:B------:R-:W-:Y:S01]  /*7320*/  HADD2.F32 R25, -RZ, R25.H1_H1 ;  /* 0x30000019ff197230 */ /* 0x000fe20000004100 */
[----:B------:R-:W-:Y:S01]  /*7330*/  F2FP.F16.E4M3.UNPACK_B R36, R36.H1 ;  /* 0x00000024ff24723e */ /* 0x000fe200030006ff */
[----:B------:R-:W-:Y:S01]  /*7340*/  HADD2.F32 R44, -RZ, R41.H0_H0 ;  /* 0x20000029ff2c7230 */ /* 0x000fe20000004100 */
[----:B------:R-:W-:Y:S01]  /*7350*/  F2FP.F16.E4M3.UNPACK_B R5, R14 ;  /* 0x0000000eff05723e */ /* 0x000fe200020006ff */
[----:B------:R-:W-:Y:S02]  /*7360*/  HADD2.F32 R15, -RZ, R33.H0_H0 ;  /* 0x20000021ff0f7230 */ /* 0x000fe40000004100 */
[C---:B------:R-:W-:Y:S01]  /*7370*/  FMUL.FTZ R46, R25.reuse, R42 ;  /* 0x0000002a192e7220 */ /* 0x040fe20000410000 */
[----:B------:R-:W-:Y:S02]  /*7380*/  HADD2.F32 R40, -RZ, R39.H0_H0 ;  /* 0x20000027ff287230 */ /* 0x000fe40000004100 */
[----:B------:R-:W-:Y:S01]  /*7390*/  FMUL.FTZ R27, R25, R34 ;  /* 0x00000022191b7220 */ /* 0x000fe20000410000 */
[----:B------:R-:W-:-:S02]  /*73a0*/  HADD2.F32 R24, -RZ, R30.H0_H0 ;  /* 0x2000001eff187230 */ /* 0x000fc40000004100 */
[C---:B------:R-:W-:Y:S01]  /*73b0*/  FMUL.FTZ R25, R15.reuse, R44 ;  /* 0x0000002c0f197220 */ /* 0x040fe20000410000 */
[----:B------:R-:W-:Y:S02]  /*73c0*/  HADD2.F32 R29, -RZ, R29.H1_H1 ;  /* 0x3000001dff1d7230 */ /* 0x000fe40000004100 */
[-C--:B------:R-:W-:Y:S01]  /*73d0*/  FMUL.FTZ R45, R15, R40.reuse ;  /* 0x000000280f2d7220 */ /* 0x080fe20000410000 */
[----:B------:R-:W-:Y:S02]  /*73e0*/  HADD2.F32 R33, -RZ, R33.H1_H1 ;  /* 0x30000021ff217230 */ /* 0x000fe40000004100 */
[C---:B------:R-:W-:Y:S01]  /*73f0*/  FFMA.FTZ R25, R24.reuse, R40, -R25 ;  /* 0x0000002818197223 */ /* 0x040fe20000010819 */
[----:B------:R-:W-:Y:S02]  /*7400*/  HADD2.F32 R40, -RZ, R39.H1_H1 ;  /* 0x30000027ff287230 */ /* 0x000fe40000004100 */
[----:B------:R-:W-:Y:S01]  /*7410*/  FFMA.FTZ R24, R24, R44, R45 ;  /* 0x0000002c18187223 */ /* 0x000fe2000001002d */
[----:B------:R-:W-:Y:S01]  /*7420*/  F2FP.F16.E4M3.UNPACK_B R44, R43.H1 ;  /* 0x0000002bff2c723e */ /* 0x000fe200030006ff */
[C---:B------:R-:W-:Y:S01]  /*7430*/  FFMA.FTZ R27, R29.reuse, R42, R27 ;  /* 0x0000002a1d1b7223 */ /* 0x040fe2000001001b */
[----:B------:R-:W-:Y:S01]  /*7440*/  FFMA.FTZ R15, R29, R34, -R46 ;  /* 0x000000221d0f7223 */ /* 0x000fe2000001082e */
[----:B------:R-:W-:Y:S01]  /*7450*/  HADD2.F32 R42, -RZ, R41.H1_H1 ;  /* 0x30000029ff2a7230 */ /* 0x000fe20000004100 */
[----:B------:R-:W-:Y:S01]  /*7460*/  F2FP.F16.E4M3.UNPACK_B R14, R14.H1 ;  /* 0x0000000eff0e723e */ /* 0x000fe200030006ff */
[----:B------:R-:W-:Y:S01]  /*7470*/  HADD2.F32 R29, -RZ, R30.H1_H1 ;  /* 0x3000001eff1d7230 */ /* 0x000fe20000004100 */
[----:B------:R-:W-:Y:S01]  /*7480*/  F2FP.SATFINITE.E4M3.F32.PACK_AB_MERGE_C R12, R27, R12, RZ ;  /* 0x0000000c1b0c723e */ /* 0x000fe200048070ff */
[----:B------:R-:W-:-:S02]  /*7490*/  HADD2.F32 R41, -RZ, R44.H0_H0 ;  /* 0x2000002cff297230 */ /* 0x000fc40000004100 */
[C---:B------:R-:W-:Y:S01]  /*74a0*/  FMUL.FTZ R46, R33.reuse, R42 ;  /* 0x0000002a212e7220 */ /* 0x040fe20000410000 */
[----:B------:R-:W-:Y:S02]  /*74b0*/  HADD2.F32 R30, -RZ, R38.H0_H0 ;  /* 0x20000026ff1e7230 */ /* 0x000fe40000004100 */
[-C--:B------:R-:W-:Y:S01]  /*74c0*/  FMUL.FTZ R33, R33, R40.reuse ;  /* 0x0000002821217220 */ /* 0x080fe20000410000 */
[----:B------:R-:W-:Y:S01]  /*74d0*/  HADD2.F32 R39, -RZ, R36.H0_H0 ;  /* 0x20000024ff277230 */ /* 0x000fe20000004100 */
[----:B------:R-:W-:Y:S01]  /*74e0*/  F2FP.SATFINITE.E4M3.F32.PACK_AB_MERGE_C R9, R8, R9, R12 ;  /* 0x000000090809723e */ /* 0x000fe2000480700c */
[----:B------:R-:W-:Y:S02]  /*74f0*/  HADD2.F32 R34, -RZ, R35.H0_H0 ;  /* 0x20000023ff227230 */ /* 0x000fe40000004100 */
[C---:B------:R-:W-:Y:S01]  /*7500*/  FMUL.FTZ R43, R30.reuse, R41 ;  /* 0x000000291e2b7220 */ /* 0x040fe20000410000 */
[----:B------:R-:W-:Y:S02]  /*7510*/  HADD2.F32 R45, -RZ, R44.H1_H1 ;  /* 0x3000002cff2d7230 */ /* 0x000fe40000004100 */
[-C--:B------:R-:W-:Y:S01]  /*7520*/  FMUL.FTZ R48, R30, R39.reuse ;  /* 0x000000271e307220 */ /* 0x080fe20000410000 */
[C---:B------:R-:W-:Y:S01]  /*7530*/  FFMA.FTZ R30, R29.reuse, R40, -R46 ;  /* 0x000000281d1e7223 */ /* 0x040fe2000001082e */
[----:B------:R-:W-:Y:S01]  /*7540*/  FFMA.FTZ R29, R29, R42, R33 ;  /* 0x0000002a1d1d7223 */ /* 0x000fe20000010021 */
[C---:B------:R-:W-:Y:S01]  /*7550*/  FFMA.FTZ R33, R34.reuse, R39, -R43 ;  /* 0x0000002722217223 */ /* 0x040fe2000001082b */
[----:B------:R-:W-:Y:S01]  /*7560*/  F2FP.F16.E4M3.UNPACK_B R43, R28.H1 ;  /* 0x0000001cff2b723e */ /* 0x000fe200030006ff */
[----:B------:R-:W-:Y:S01]  /*7570*/  FFMA.FTZ R34, R34, R41, R48 ;  /* 0x0000002922227223 */ /* 0x000fe20000010030 */
[----:B------:R-:W-:Y:S01]  /*7580*/  F2FP.F16.E4M3.UNPACK_B R40, R20.H1 ;  /* 0x00000014ff28723e */ /* 0x000fe200030006ff */
[----:B------:R-:W-:-:S02]  /*7590*/  HADD2.F32 R42, -RZ, R36.H1_H1 ;  /* 0x30000024ff2a7230 */ /* 0x000fc40000004100 */
[----:B------:R-:W-:Y:S02]  /*75a0*/  HADD2.F32 R39, -RZ, R38.H1_H1 ;  /* 0x30000026ff277230 */ /* 0x000fe40000004100 */
[----:B------:R-:W-:Y:S02]  /*75b0*/  HADD2.F32 R44, -RZ, R43.H0_H0 ;  /* 0x2000002bff2c7230 */ /* 0x000fe40000004100 */
[----:B------:R-:W-:Y:S02]  /*75c0*/  HADD2.F32 R38, -RZ, R37.H0_H0 ;  /* 0x20000025ff267230 */ /* 0x000fe40000004100 */
[C---:B------:R-:W-:Y:S01]  /*75d0*/  FMUL.FTZ R47, R39.reuse, R45 ;  /* 0x0000002d272f7220 */ /* 0x040fe20000410000 */
[----:B------:R-:W-:Y:S02]  /*75e0*/  HADD2.F32 R41, -RZ, R40.H0_H0 ;  /* 0x20000028ff297230 */ /* 0x000fe40000004100 */
[----:B------:R-:W-:Y:S01]  /*75f0*/  FMUL.FTZ R48, R39, R42 ;  /* 0x0000002a27307220 */ /* 0x000fe20000410000 */
[----:B------:R-:W-:-:S02]  /*7600*/  HADD2.F32 R36, -RZ, R35.H1_H1 ;  /* 0x30000023ff247230 */ /* 0x000fc40000004100 */
[C---:B------:R-:W-:Y:S01]  /*7610*/  FMUL.FTZ R46, R38.reuse, R44 ;  /* 0x0000002c262e7220 */ /* 0x040fe20000410000 */
[----:B------:R-:W-:Y:S02]  /*7620*/  HADD2.F32 R35, -RZ, R32.H0_H0 ;  /* 0x20000020ff237230 */ /* 0x000fe40000004100 */
[----:B------:R-:W-:Y:S01]  /*7630*/  FMUL.FTZ R39, R38, R41 ;  /* 0x0000002926277220 */ /* 0x000fe20000410000 */
[----:B------:R-:W-:Y:S02]  /*7640*/  HADD2.F32 R43, -RZ, R43.H1_H1 ;  /* 0x3000002bff2b7230 */ /* 0x000fe40000004100 */
[C---:B------:R-:W-:Y:S01]  /*7650*/  FFMA.FTZ R42, R36.reuse, R42, -R47 ;  /* 0x0000002a242a7223 */ /* 0x040fe2000001082f */
[----:B------:R-:W-:Y:S01]  /*7660*/  FFMA.FTZ R49, R36, R45, R48 ;  /* 0x0000002d24317223 */ /* 0x000fe20000010030 */
[C---:B------:R-:W-:Y:S01]  /*7670*/  FFMA.FTZ R46, R35.reuse, R41, -R46 ;  /* 0x00000029232e7223 */ /* 0x040fe2000001082e */
[----:B------:R-:W-:Y:S01]  /*7680*/  FFMA.FTZ R44, R35, R44, R39 ;  /* 0x0000002c232c7223 */ /* 0x000fe20000010027 */
[----:B------:R-:W-:Y:S01]  /*7690*/  HADD2.F32 R37, -RZ, R37.H1_H1 ;  /* 0x30000025ff257230 */ /* 0x000fe20000004100 */
[----:B------:R-:W-:Y:S01]  /*76a0*/  F2FP.F16.E4M3.UNPACK_B R36, R28 ;  /* 0x0000001cff24723e */ /* 0x000fe200020006ff */
[----:B------:R-:W-:Y:S01]  /*76b0*/  HADD2.F32 R40, -RZ, R40.H1_H1 ;  /* 0x30000028ff287230 */ /* 0x000fe20000004100 */
[----:B------:R-:W-:Y:S01]  /*76c0*/  F2FP.F16.E4M3.UNPACK_B R35, R20 ;  /* 0x00000014ff23723e */ /* 0x000fe200020006ff */
[----:B------:R-:W-:-:S02]  /*76d0*/  HADD2.F32 R32, -RZ, R32.H1_H1 ;  /* 0x30000020ff207230 */ /* 0x000fc40000004100 */
[CC--:B------:R-:W-:Y:S01]  /*76e0*/  FMUL.FTZ R41, R37.reuse, R43.reuse ;  /* 0x0000002b25297220 */ /* 0x0c0fe20000410000 */
[----:B------:R-:W-:Y:S02]  /*76f0*/  HADD2.F32 R39, -RZ, R36.H0_H0 ;  /* 0x20000024ff277230 */ /* 0x000fe40000004100 */
[-C--:B------:R-:W-:Y:S01]  /*7700*/  FMUL.FTZ R20, R37, R40.reuse ;  /* 0x0000002825147220 */ /* 0x080fe20000410000 */
[----:B------:R-:W-:Y:S02]  /*7710*/  HADD2.F32 R28, -RZ, R21.H0_H0 ;  /* 0x20000015ff1c7230 */ /* 0x000fe40000004100 */
[C---:B------:R-:W-:Y:S01]  /*7720*/  FFMA.FTZ R45, R32.reuse, R40, -R41 ;  /* 0x00000028202d7223 */ /* 0x040fe20000010829 */
[----:B------:R-:W-:Y:S02]  /*7730*/  HADD2.F32 R37, -RZ, R35.H0_H0 ;  /* 0x20000023ff257230 */ /* 0x000fe40000004100 */
[----:B------:R-:W-:Y:S01]  /*7740*/  FFMA.FTZ R47, R32, R43, R20 ;  /* 0x0000002b202f7223 */ /* 0x000fe20000010014 */
[----:B------:R-:W-:-:S02]  /*7750*/  HADD2.F32 R20, -RZ, R13.H0_H0 ;  /* 0x2000000dff147230 */ /* 0x000fc40000004100 */
[C---:B------:R-:W-:Y:S01]  /*7760*/  FMUL.FTZ R41, R28.reuse, R39 ;  /* 0x000000271c297220 */ /* 0x040fe20000410000 */
[----:B------:R-:W-:Y:S02]  /*7770*/  HADD2.F32 R36, -RZ, R36.H1_H1 ;  /* 0x30000024ff247230 */ /* 0x000fe40000004100 */
[-C--:B------:R-:W-:Y:S01]  /*7780*/  FMUL.FTZ R43, R28, R37.reuse ;  /* 0x000000251c2b7220 */ /* 0x080fe20000410000 */
[----:B------:R-:W-:Y:S02]  /*7790*/  HADD2.F32 R21, -RZ, R21.H1_H1 ;  /* 0x30000015ff157230 */ /* 0x000fe40000004100 */
[C---:B------:R-:W-:Y:S01]  /*77a0*/  FFMA.FTZ R41, R20.reuse, R37, -R41 ;  /* 0x0000002514297223 */ /* 0x040fe20000010829 */
[----:B------:R-:W-:Y:S01]  /*77b0*/  HADD2.F32 R28, -RZ, R35.H1_H1 ;  /* 0x30000023ff1c7230 */ /* 0x000fe20000004100 */
[----:B------:R-:W-:Y:S01]  /*77c0*/  F2FP.F16.E4M3.UNPACK_B R37, R4.H1 ;  /* 0x00000004ff25723e */ /* 0x000fe200030006ff */
[----:B------:R-:W-:Y:S02]  /*77d0*/  HADD2.F32 R13, -RZ, R13.H1_H1 ;  /* 0x3000000dff0d7230 */ /* 0x000fe40000004100 */
[C---:B------:R-:W-:Y:S01]  /*77e0*/  FMUL.FTZ R38, R21.reuse, R36 ;  /* 0x0000002415267220 */ /* 0x040fe20000410000 */
[----:B------:R-:W-:Y:S01]  /*77f0*/  F2FP.F16.E4M3.UNPACK_B R32, R3.H1 ;  /* 0x00000003ff20723e */ /* 0x000fe200030006ff */
[-C--:B------:R-:W-:Y:S01]  /*7800*/  FMUL.FTZ R21, R21, R28.reuse ;  /* 0x0000001c15157220 */ /* 0x080fe20000410000 */
[----:B------:R-:W-:Y:S01]  /*7810*/  FFMA.FTZ R43, R20, R39, R43 ;  /* 0x00000027142b7223 */ /* 0x000fe2000001002b */
[----:B------:R-:W-:Y:S01]  /*7820*/  FFMA.FTZ R38, R13, R28, -R38 ;  /* 0x0000001c0d267223 */ /* 0x000fe20000010826 */
[----:B------:R-:W-:-:S02]  /*7830*/  HADD2.F32 R28, -RZ, R37.H0_H0 ;  /* 0x20000025ff1c7230 */ /* 0x000fc40000004100 */
[----:B------:R-:W-:Y:S01]  /*7840*/  FFMA.FTZ R36, R13, R36, R21 ;  /* 0x000000240d247223 */ /* 0x000fe20000010015 */
[----:B------:R-:W-:Y:S01]  /*7850*/  HADD2.F32 R20, -RZ, R26.H0_H0 ;  /* 0x2000001aff147230 */ /* 0x000fe20000004100 */
[----:B------:R-:W-:Y:S01]  /*7860*/  F2FP.F16.E4M3.UNPACK_B R3, R3 ;  /* 0x00000003ff03723e */ /* 0x000fe200020006ff */
[--C-:B------:R-:W-:Y:S01]  /*7870*/  HADD2.F32 R21, -RZ, R32.reuse.H0_H0 ;  /* 0x20000020ff157230 */ /* 0x100fe20000004100 */
[----:B------:R-:W-:Y:S01]  /*7880*/  F2FP.SATFINITE.E4M3.F32.PACK_AB_MERGE_C R34, R49, R34, RZ ;  /* 0x000000223122723e */ /* 0x000fe200048070ff */
[----:B------:R-:W-:Y:S02]  /*7890*/  HADD2.F32 R35, -RZ, R32.H1_H1 ;  /* 0x30000020ff237230 */ /* 0x000fe40000004100 */
[C---:B------:R-:W-:Y:S01]  /*78a0*/  FMUL.FTZ R32, R20.reuse, R28 ;  /* 0x0000001c14207220 */ /* 0x040fe20000410000 */
[----:B------:R-:W-:Y:S02]  /*78b0*/  HADD2.F32 R13, -RZ, R14.H0_H0 ;  /* 0x2000000eff0d7230 */ /* 0x000fe40000004100 */
[----:B------:R-:W-:Y:S01]  /*78c0*/  FMUL.FTZ R20, R20, R21 ;  /* 0x0000001514147220 */ /* 0x000fe20000410000 */
[----:B------:R-:W-:Y:S01]  /*78d0*/  HADD2.F32 R37, -RZ, R37.H1_H1 ;  /* 0x30000025ff257230 */ /* 0x000fe20000004100 */
[----:B------:R-:W-:Y:S01]  /*78e0*/  F2FP.SATFINITE.E4M3.F32.PACK_AB_MERGE_C R44, R47, R44, RZ ;  /* 0x0000002c2f2c723e */ /* 0x000fe200048070ff */
[----:B------:R-:W-:-:S02]  /*78f0*/  HADD2.F32 R26, -RZ, R26.H1_H1 ;  /* 0x3000001aff1a7230 */ /* 0x000fc40000004100 */
[C---:B------:R-:W-:Y:S01]  /*7900*/  FFMA.FTZ R32, R13.reuse, R21, -R32 ;  /* 0x000000150d207223 */ /* 0x040fe20000010820 */
[----:B------:R-:W-:Y:S02]  /*7910*/  HADD2.F32 R14, -RZ, R14.H1_H1 ;  /* 0x3000000eff0e7230 */ /* 0x000fe40000004100 */
[----:B------:R-:W-:Y:S01]  /*7920*/  FFMA.FTZ R39, R13, R28, R20 ;  /* 0x0000001c0d277223 */ /* 0x000fe20000010014 */
[----:B------:R-:W-:Y:S01]  /*7930*/  F2FP.F16.E4M3.UNPACK_B R20, R4 ;  /* 0x00000004ff14723e */ /* 0x000fe200020006ff */
[C---:B------:R-:W-:Y:S01]  /*7940*/  FMUL.FTZ R21, R26.reuse, R37 ;  /* 0x000000251a157220 */ /* 0x040fe20000410000 */
[----:B------:R-:W-:Y:S01]  /*7950*/  FMUL.FTZ R26, R26, R35 ;  /* 0x000000231a1a7220 */ /* 0x000fe20000410000 */
[----:B------:R-:W-:Y:S01]  /*7960*/  HADD2.F32 R4, -RZ, R7.H0_H0 ;  /* 0x20000007ff047230 */ /* 0x000fe20000004100 */
[----:B------:R-:W-:Y:S01]  /*7970*/  F2FP.SATFINITE.E4M3.F32.PACK_AB_MERGE_C R8, R36, R43, R44 ;  /* 0x0000002b2408723e */ /* 0x000fe2000480702c */
[----:B------:R-:W-:Y:S01]  /*7980*/  FFMA.FTZ R35, R14, R35, -R21 ;  /* 0x000000230e237223 */ /* 0x000fe20000010815 */
[----:B------:R-:W-:-:S02]  /*7990*/  HADD2.F32 R21, -RZ, R20.H0_H0 ;  /* 0x20000014ff157230 */ /* 0x000fc40000004100 */
[----:B------:R-:W-:Y:S01]  /*79a0*/  FFMA.FTZ R40, R14, R37, R26 ;  /* 0x000000250e287223 */ /* 0x000fe2000001001a */
[----:B------:R-:W-:Y:S02]  /*79b0*/  HADD2.F32 R20, -RZ, R20.H1_H1 ;  /* 0x30000014ff147230 */ /* 0x000fe40000004100 */
[----:B------:R-:W-:Y:S02]  /*79c0*/  HADD2.F32 R7, -RZ, R7.H1_H1 ;  /* 0x30000007ff077230 */ /* 0x000fe40000004100 */
[----:B------:R-:W-:Y:S01]  /*79d0*/  FMUL.FTZ R26, R4, R21 ;  /* 0x00000015041a7220 */ /* 0x000fe20000410000 */
[--C-:B------:R-:W-:Y:S01]  /*79e0*/  HADD2.F32 R14, -RZ, R3.reuse.H1_H1 ;  /* 0x30000003ff0e7230 */ /* 0x100fe20000004100 */
[----:B------:R-:W-:Y:S01]  /*79f0*/  F2FP.SATFINITE.E4M3.F32.PACK_AB_MERGE_C R32, R35, R32, RZ ;  /* 0x000000202320723e */ /* 0x000fe200048070ff */
[----:B------:R-:W-:Y:S02]  /*7a00*/  HADD2.F32 R13, -RZ, R3.H0_H0 ;  /* 0x20000003ff0d7230 */ /* 0x000fe40000004100 */
[----:B------:R-:W-:Y:S01]  /*7a10*/  FMUL.FTZ R28, R7, R20 ;  /* 0x00000014071c7220 */ /* 0x000fe20000410000 */
[----:B------:R-:W-:-:S02]  /*7a20*/  HADD2.F32 R3, -RZ, R5.H0_H0 ;  /* 0x20000005ff037230 */ /* 0x000fc40000004100 */
[-C--:B------:R-:W-:Y:S01]  /*7a30*/  FMUL.FTZ R7, R7, R14.reuse ;  /* 0x0000000e07077220 */ /* 0x080fe20000410000 */
[----:B------:R-:W-:Y:S02]  /*7a40*/  HADD2.F32 R5, -RZ, R5.H1_H1 ;  /* 0x30000005ff057230 */ /* 0x000fe40000004100 */
[-C--:B------:R-:W-:Y:S01]  /*7a50*/  FMUL.FTZ R4, R4, R13.reuse ;  /* 0x0000000d04047220 */ /* 0x080fe20000410000 */
[----:B------:R-:W-:Y:S02]  /*7a60*/  FFMA.FTZ R26, R3, R13, -R26 ;  /* 0x0000000d031a7223 */ /* 0x000fe4000001081a */
[C---:B------:R-:W-:Y:S01]  /*7a70*/  FFMA.FTZ R13, R5.reuse, R14, -R28 ;  /* 0x0000000e050d7223 */ /* 0x040fe2000001081c */
[----:B------:R-:W-:Y:S01]  /*7a80*/  FFMA.FTZ R20, R5, R20, R7 ;  /* 0x0000001405147223 */ /* 0x000fe20000010007 */
[----:B------:R-:W-:Y:S01]  /*7a90*/  FFMA.FTZ R3, R3, R21, R4 ;  /* 0x0000001503037223 */ /* 0x000fe20000010004 */
[----:B------:R-:W-:Y:S02]  /*7aa0*/  F2FP.SATFINITE.E4M3.F32.PACK_AB_MERGE_C R5, R15, R10, RZ ;  /* 0x0000000a0f05723e */ /* 0x000fe400048070ff */
[----:B------:R-:W-:-:S02]  /*7ab0*/  F2FP.SATFINITE.E4M3.F32.PACK_AB_MERGE_C R7, R42, R33, RZ ;  /* 0x000000212a07723e */ /* 0x000fc400048070ff */
[----:B------:R-:W-:Y:S02]  /*7ac0*/  F2FP.SATFINITE.E4M3.F32.PACK_AB_MERGE_C R4, R45, R46, RZ ;  /* 0x0000002e2d04723e */ /* 0x000fe400048070ff */
[----:B------:R-:W-:Y:S02]  /*7ad0*/  F2FP.SATFINITE.E4M3.F32.PACK_AB_MERGE_C R10, R40, R39, RZ ;  /* 0x00000027280a723e */ /* 0x000fe400048070ff */
[----:B------:R-:W-:Y:S02]  /*7ae0*/  F2FP.SATFINITE.E4M3.F32.PACK_AB_MERGE_C R5, R11, R6, R5 ;  /* 0x000000060b05723e */ /* 0x000fe40004807005 */
[----:B------:R-:W-:Y:S02]  /*7af0*/  F2FP.SATFINITE.E4M3.F32.PACK_AB_MERGE_C R7, R30, R25, R7 ;  /* 0x000000191e07723e */ /* 0x000fe40004807007 */
[----:B------:R-:W-:Y:S02]  /*7b00*/  F2FP.SATFINITE.E4M3.F32.PACK_AB_MERGE_C R4, R38, R41, R4 ;  /* 0x000000292604723e */ /* 0x000fe40004807004 */
[----:B------:R-:W-:-:S02]  /*7b10*/  F2FP.SATFINITE.E4M3.F32.PACK_AB_MERGE_C R6, R13, R26, R32 ;  /* 0x0000001a0d06723e */ /* 0x000fc40004807020 */
[----:B------:R-:W-:Y:S02]  /*7b20*/  F2FP.SATFINITE.E4M3.F32.PACK_AB_MERGE_C R11, R29, R24, R34 ;  /* 0x000000181d0b723e */ /* 0x000fe40004807022 */
[----:B------:R-:W-:Y:S01]  /*7b30*/  F2FP.SATFINITE.E4M3.F32.PACK_AB_MERGE_C R10, R20, R3, R10 ;  /* 0x00000003140a723e */ /* 0x000fe2000480700a */
[----:B------:R4:W-:Y:S04]  /*7b40*/  STS.128 [R50+0xb000], R4 ;  /* 0x00b0000432007388 */ /* 0x0009e80000000c00 */
[----:B------:R4:W-:Y:S02]  /*7b50*/  STS.128 [R0+0xb000], R8 ;  /* 0x00b0000800007388 */ /* 0x0009e40000000c00 */
.L_x_365:
[----:B------:R-:W-:Y:S05]  /*7b60*/  BSYNC B0 ;  /* 0x0000000000007941 */ /* 0x000fea0003800000 */
.L_x_358:
[----:B------:R-:W-:Y:S01]  /*7b70*/  @!PT LDS RZ, [RZ] ;  /* 0x00000000fffff984 */ /* 0x000fe20000000800 */
[----:B------:R-:W-:Y:S01]  /*7b80*/  @!PT LDS RZ, [RZ] ;  /* 0x00000000fffff984 */ /* 0x000fe20000000800 */
[----:B------:R-:W-:Y:S01]  /*7b90*/  @!PT LDS RZ, [RZ] ;  /* 0x00000000fffff984 */ /* 0x000fe20000000800 */
[----:B------:R-:W-:Y:S01]  /*7ba0*/  @!PT LDS RZ, [RZ] ;  /* 0x00000000fffff984 */ /* 0x000fe20000000800 */
[----:B------:R0:W-:Y:S06]  /*7bb0*/  MEMBAR.ALL.CTA ;  /* 0x0000000000007992 */ /* 0x0001ec0000008000 */
[----:B0-----:R-:W0:Y:S01]  /*7bc0*/  FENCE.VIEW.ASYNC.S ;  /* 0x00000000000073c6 */ /* 0x001e220000000000 */
[----:B------:R-:W-:Y:S05]  /*7bd0*/  WARPSYNC.ALL ;  /* 0x0000000000007948 */ /* 0x000fea0003800000 */
[----:B0-----:R-:W-:Y:S06]  /*7be0*/  BAR.SYNC.DEFER_BLOCKING 0xd, 0x180 ;  /* 0x0346000000007b1d */ /* 0x001fec0000010000 */
.L_x_355:
[----:B---34-:R-:W3:Y:S02]  /*7bf0*/  LDL R0, [R1+0x8] ;  /* 0x0000080001007983 */ /* 0x018ee40000100800 */
[----:B---3--:R-:W-:-:S13]  /*7c00*/  ISETP.NE.AND P0, PT, R0, 0x3, PT ;  /* 0x000000030000780c */ /* 0x008fda0003f05270 */
[----:B------:R-:W-:Y:S05]  /*7c10*/  @!P0 BRA `(.L_x_373) ;  /* 0x0000000000048947 */ /* 0x000fea0003800000 */
[----:B------:R-:W-:Y:S01]  /*7c20*/  BPT.TRAP 0x1 ;  /* 0x000000040000795c */ /* 0x000fe20000300000 */
.L_x_373:
[----:B------:R-:W3:Y:S04]  /*7c30*/  LDL R0, [R1+0x4] ;  /* 0x0000040001007983 */ /* 0x000ee80000100800 */
[----:B01----:R-:W4:Y:S01]  /*7c40*/  LDL R3, [R1+0xc] ;  /* 0x00000c0001037983 */ /* 0x003f220000100800 */
[----:B---3--:R-:W-:Y:S01]  /*7c50*/  IMAD R0, R0, 0x8, R16 ;  /* 0x0000000800007824 */ /* 0x008fe200078e0210 */
[----:B----45:R-:W-:-:S04]  /*7c60*/  SHF.L.U32 R7, R3, 0x1f, RZ ;  /* 0x0000001f03077819 */ /* 0x030fc800000006ff */
[----:B------:R0:W1:Y:S01]  /*7c70*/  SYNCS.PHASECHK.TRANS64.TRYWAIT P1, [R0+URZ+0x13230], R7 ;  /* 0x01323007000075a7 */ /* 0x000062000802017f */
[----:B------:R-:W-:Y:S05]  /*7c80*/  @!P0 BRA `(.L_x_374) ;  /* 0x0000000000048947 */ /* 0x000fea0003800000 */
[----:B------:R-:W-:Y:S01]  /*7c90*/  BPT.TRAP 0x1 ;  /* 0x000000040000795c */ /* 0x000fe20000300000 */
.L_x_374:
[----:B------:R-:W-:Y:S01]  /*7ca0*/  IADD3 R3, R16, 0xe000, RZ ;  /* 0x0000e00010037810 */ /* 0x000fe20007ffe0ff */
[----:B------:R-:W-:Y:S01]  /*7cb0*/  IMAD.MOV.U32 R5, RZ, RZ, -0x7fffffe0 ;  /* 0x80000020ff057424 */ /* 0x000fe200078e00ff */
[----:B------:R-:W-:Y:S02]  /*7cc0*/  LOP3.LUT R4, R31, 0x10000, RZ, 0xfc, !PT ;  /* 0x000100001f047812 */ /* 0x000fe400078efcff */
[----:B------:R-:W-:-:S04]  /*7cd0*/  SHF.R.U32.HI R3, RZ, 0x4, R3 ;  /* 0x00000004ff037819 */ /* 0x000fc80000011603 */
[----:B------:R-:W-:-:S04]  /*7ce0*/  LOP3.LUT R3, R3, 0x3fff, RZ, 0xc0, !PT ;  /* 0x00003fff03037812 */ /* 0x000fc800078ec0ff */
[----:B------:R-:W-:-:S05]  /*7cf0*/  LOP3.LUT R3, R3, 0x10000, RZ, 0xfc, !PT ;  /* 0x0001000003037812 */ /* 0x000fca00078efcff */
[----:B------:R3:W-:Y:S01]  /*7d00*/  STL [R1+0x10], R3 ;  /* 0x0000100301007387 */ /* 0x0007e20000100800 */
[----:B-1----:R-:W-:Y:S05]  /*7d10*/  @P1 BRA `(.L_x_375) ;  /* 0x0000000000081947 */ /* 0x002fea0003800000 */
[----:B------:R-:W1:Y:S02]  /*7d20*/  SYNCS.PHASECHK.TRANS64.TRYWAIT P1, [R0+URZ+0x13230], R7 ;  /* 0x01323007000075a7 */ /* 0x000e64000802017f */
[----:B-1----:R-:W-:Y:S05]  /*7d30*/  @!P1 BRA `(.L_x_376) ;  /* 0x000000e400f89947 */ /* 0x002fea0003800000 */
.L_x_375:
[----:B---3--:R-:W3:Y:S04]  /*7d40*/  LDL R3, [R1+0x10] ;  /* 0x0000100001037983 */ /* 0x008ee80000100800 */
[----:B------:R-:W3:Y:S01]  /*7d50*/  LDL R108, [R1+0x4] ;  /* 0x00000400016c7983 */ /* 0x000ee20000100800 */
[----:B------:R-:W-:Y:S01]  /*7d60*/  IMAD.MOV.U32 R9, RZ, RZ, -0x7fffffe0 ;  /* 0x80000020ff097424 */ /* 0x000fe200078e00ff */
[----:B------:R-:W-:Y:S05]  /*7d70*/  WARPSYNC.ALL ;  /* 0x0000000000007948 */ /* 0x000fea0003800000 */
[----:B------:R-:W-:Y:S01]  /*7d80*/  R2UR UR4, R4 ;  /* 0x00000000040472ca */ /* 0x000fe200000e0000 */
[----:B------:R-:W4:Y:S01]  /*7d90*/  LDL R107, [R1+0x70] ;  /* 0x00007000016b7983 */ /* 0x000f220000100800 */
[----:B------:R-:W-:-:S02]  /*7da0*/  R2UR UR5, R5 ;  /* 0x00000000050572ca */ /* 0x000fc400000e0000 */
[----:B------:R-:W-:Y:S01]  /*7db0*/  R2UR UR7, R9 ;  /* 0x00000000090772ca */ /* 0x000fe200000e0000 */
[----:B------:R-:W-:Y:S01]  /*7dc0*/  WARPGROUP.ARRIVE ;  /* 0x00000000000079c5 */ /* 0x000fe20000000000 */
[----:B01----:R-:W-:Y:S01]  /*7dd0*/  IMAD.MOV.U32 R7, RZ, RZ, -0x7fffffe0 ;  /* 0x80000020ff077424 */ /* 0x003fe200078e00ff */
[----:B------:R-:W-:Y:S02]  /*7de0*/  MOV R11, 0x80000020 ;  /* 0x80000020000b7802 */ /* 0x000fe40000000f00 */
[C---:B------:R-:W-:Y:S02]  /*7df0*/  R2UR UR8, R4.reuse ;  /* 0x00000000040872ca */ /* 0x040fe400000e0000 */
[----:B------:R-:W-:Y:S02]  /*7e00*/  R2UR UR11, R11 ;  /* 0x000000000b0b72ca */ /* 0x000fe400000e0000 */
[----:B------:R-:W-:Y:S02]  /*7e10*/  R2UR UR9, R5 ;  /* 0x00000000050972ca */ /* 0x000fe400000e0000 */
[----:B------:R-:W-:-:S02]  /*7e20*/  R2UR UR12, R4 ;  /* 0x00000000040c72ca */ /* 0x000fc400000e0000 */
[----:B------:R-:W-:Y:S01]  /*7e30*/  R2UR UR13, R5 ;  /* 0x00000000050d72ca */ /* 0x000fe200000e0000 */
[----:B------:R-:W-:Y:S01]  /*7e40*/  IMAD.MOV.U32 R11, RZ, RZ, -0x7fffffe0 ;  /* 0x80000020ff0b7424 */ /* 0x000fe200078e00ff */
[----:B------:R-:W-:Y:S02]  /*7e50*/  R2UR UR16, R4 ;  /* 0x00000000041072ca */ /* 0x000fe400000e0000 */
[----:B------:R-:W-:Y:S01]  /*7e60*/  P2R R106, PR, RZ, 0x1 ;  /* 0x00000001ff6a7803 */ /* 0x000fe20000000000 */
[----:B---3--:R-:W-:-:S05]  /*7e70*/  IMAD R8, R108, 0x280, R3 ;  /* 0x000002806c087824 */ /* 0x008fca00078e0203 */
[----:B------:R-:W-:-:S13]  /*7e80*/  R2UR UR6, R8 ;  /* 0x00000000080672ca */ /* 0x000fda00000e0000 */
[----:B------:R-:W-:Y:S01]  /*7e90*/  QGMMA.64x32x32.F32.E4M3.E4M3 R88, gdesc[UR4], RZ, !UPT, gsb0 ;  /* 0x00600000045879f3 */ /* 0x000fe2000c0008ff */
[----:B------:R-:W-:Y:S01]  /*7ea0*/  VIADD R6, R8, 0x80 ;  /* 0x0000008008067836 */ /* 0x000fe20000000000 */
[----:B------:R-:W-:Y:S02]  /*7eb0*/  R2UR UR7, R7 ;  /* 0x00000000070772ca */ /* 0x000fe400000e0000 */
[----:B------:R-:W-:Y:S02]  /*7ec0*/  R2UR UR4, R4 ;  /* 0x00000000040472ca */ /* 0x000fe400000e0000 */
[----:B------:R-:W-:Y:S02]  /*7ed0*/  R2UR UR6, R6 ;  /* 0x00000000060672ca */ /* 0x000fe400000e0000 */
[----:B------:R-:W-:Y:S01]  /*7ee0*/  R2UR UR5, R5 ;  /* 0x00000000050572ca */ /* 0x000fe200000e0000 */
[----:B------:R-:W-:Y:S02]  /*7ef0*/  WARPGROUP.DEPBAR.LE gsb0, 0x0 ;  /* 0x00008000000079c5 */ /* 0x000fe40000010000 */
[----:B------:R-:W-:-:S10]  /*7f00*/  WARPGROUP.ARRIVE ;  /* 0x00000000000079c5 */ /* 0x000fd40000000000 */
[----:B------:R-:W-:Y:S01]  /*7f10*/  QGMMA.64x32x32.F32.E4M3.E4M3 R72, gdesc[UR4], RZ, !UPT, gsb0 ;  /* 0x00600000044879f3 */ /* 0x000fe2000c0008ff */
[----:B------:R-:W-:-:S05]  /*7f20*/  VIADD R10, R8, 0x100 ;  /* 0x00000100080a7836 */ /* 0x000fca0000000000 */
[----:B------:R-:W-:Y:S01]  /*7f30*/  R2UR UR10, R10 ;  /* 0x000000000a0a72ca */ /* 0x000fe200000e0000 */
[----:B------:R-:W-:Y:S02]  /*7f40*/  WARPGROUP.DEPBAR.LE gsb0, 0x0 ;  /* 0x00008000000079c5 */ /* 0x000fe40000010000 */
[----:B------:R-:W-:-:S10]  /*7f50*/  WARPGROUP.ARRIVE ;  /* 0x00000000000079c5 */ /* 0x000fd40000000000 */
[----:B------:R-:W-:Y:S01]  /*7f60*/  QGMMA.64x32x32.F32.E4M3.E4M3 R56, gdesc[UR8], RZ, !UPT, gsb0 ;  /* 0x00600000083879f3 */ /* 0x000fe2000c0008ff */
[----:B------:R-:W-:Y:S02]  /*7f70*/  VIADD R6, R8, 0x180 ;  /* 0x0000018008067836 */ /* 0x000fe40000000000 */
[----:B------:R-:W-:-:S03]  /*7f80*/  IMAD.MOV.U32 R7, RZ, RZ, -0x7fffffe0 ;  /* 0x80000020ff077424 */ /* 0x000fc600078e00ff */
[----:B------:R-:W-:Y:S02]  /*7f90*/  R2UR UR14, R6 ;  /* 0x00000000060e72ca */ /* 0x000fe400000e0000 */
[----:B------:R-:W-:Y:S01]  /*7fa0*/  R2UR UR15, R7 ;  /* 0x00000000070f72ca */ /* 0x000fe200000e0000 */
[----:B------:R-:W-:Y:S02]  /*7fb0*/  WARPGROUP.DEPBAR.LE gsb0, 0x0 ;  /* 0x00008000000079c5 */ /* 0x000fe40000010000 */
[----:B------:R-:W-:-:S10]  /*7fc0*/  WARPGROUP.ARRIVE ;  /* 0x00000000000079c5 */ /* 0x000fd40000000000 */
[----:B------:R-:W-:Y:S01]  /*7fd0*/  QGMMA.64x32x32.F32.E4M3.E4M3 R40, gdesc[UR12], RZ, !UPT, gsb0 ;  /* 0x006000000c2879f3 */ /* 0x000fe2000c0008ff */
[----:B------:R-:W-:Y:S01]  /*7fe0*/  VIADD R10, R8, 0x200 ;  /* 0x00000200080a7836 */ /* 0x000fe20000000000 */
[----:B------:R-:W-:Y:S02]  /*7ff0*/  R2UR UR19, R11 ;  /* 0x000000000b1372ca */ /* 0x000fe400000e0000 */
[----:B------:R-:W-:Y:S02]  /*8000*/  R2UR UR17, R5 ;  /* 0x00000000051172ca */ /* 0x000fe400000e0000 */
[----:B------:R-:W-:Y:S01]  /*8010*/  R2UR UR18, R10 ;  /* 0x000000000a1272ca */ /* 0x000fe200000e0000 */
[----:B------:R-:W-:Y:S02]  /*8020*/  WARPGROUP.DEPBAR.LE gsb0, 0x0 ;  /* 0x00008000000079c5 */ /* 0x000fe40000010000 */
[----:B------:R-:W-:-:S10]  /*8030*/  WARPGROUP.ARRIVE ;  /* 0x00000000000079c5 */ /* 0x000fd40000000000 */
[----:B------:R-:W-:Y:S01]  /*8040*/  QGMMA.64x32x32.F32.E4M3.E4M3 R24, gdesc[UR16], RZ, !UPT, gsb0 ;  /* 0x00600000101879f3 */ /* 0x000fe2000c0008ff */
[----:B------:R-:W-:Y:S01]  /*8050*/  VIADD R12, R8, 0x2 ;  /* 0x00000002080c7836 */ /* 0x000fe20000000000 */
[----:B------:R-:W-:Y:S01]  /*8060*/  MOV R7, 0x80000020 ;  /* 0x8000002000077802 */ /* 0x000fe20000000f00 */
[----:B------:R-:W-:Y:S02]  /*8070*/  VIADD R6, R4, 0x2 ;  /* 0x0000000204067836 */ /* 0x000fe40000000000 */
[----:B------:R-:W-:Y:S01]  /*8080*/  IMAD.MOV.U32 R13, RZ, RZ, -0x7fffffe0 ;  /* 0x80000020ff0d7424 */ /* 0x000fe200078e00ff */
[----:B------:R-:W-:Y:S02]  /*8090*/  R2UR UR22, R12 ;  /* 0x000000000c1672ca */ /* 0x000fe400000e0000 */
[----:B------:R-:W-:Y:S02]  /*80a0*/  R2UR UR20, R6 ;  /* 0x00000000061472ca */ /* 0x000fe400000e0000 */
[----:B------:R-:W-:-:S02]  /*80b0*/  R2UR UR23, R13 ;  /* 0x000000000d1772ca */ /* 0x000fc400000e0000 */
[----:B------:R-:W-:Y:S01]  /*80c0*/  R2UR UR21, R7 ;  /* 0x00000000071572ca */ /* 0x000fe200000e0000 */
[----:B------:R-:W-:Y:S02]  /*80d0*/  WARPGROUP.DEPBAR.LE gsb0, 0x0 ;  /* 0x00008000000079c5 */ /* 0x000fe40000010000 */
[----:B------:R-:W-:-:S10]  /*80e0*/  WARPGROUP.ARRIVE ;  /* 0x00000000000079c5 */ /* 0x000fd40000000000 */
[----:B------:R-:W-:Y:S01]  /*80f0*/  QGMMA.64x32x32.F32.E4M3.E4M3 R88, gdesc[UR20], R88, gsb0 ;  /* 0x00600000145879f3 */ /* 0x000fe20008000858 */
[----:B------:R-:W-:Y:S02]  /*8100*/  VIADD R10, R8, 0x82 ;  /* 0x00000082080a7836 */ /* 0x000fe40000000000 */
[----:B------:R-:W-:Y:S01]  /*8110*/  IMAD.MOV.U32 R11, RZ, RZ, -0x7fffffe0 ;  /* 0x80000020ff0b7424 */ /* 0x000fe200078e00ff */
[----:B------:R-:W-:Y:S02]  /*8120*/  R2UR UR4, R6 ;  /* 0x00000000060472ca */ /* 0x000fe400000e0000 */
[----:B------:R-:W-:Y:S02]  /*8130*/  R2UR UR6, R10 ;  /* 0x000000000a0672ca */ /* 0x000fe400000e0000 */
[----:B------:R-:W-:Y:S02]  /*8140*/  R2UR UR7, R11 ;  /* 0x000000000b0772ca */ /* 0x000fe400000e0000 */
[----:B------:R-:W-:Y:S01]  /*8150*/  R2UR UR5, R7 ;  /* 0x00000000070572ca */ /* 0x000fe200000e0000 */
[----:B------:R-:W-:-:S02]  /*8160*/  WARPGROUP.DEPBAR.LE gsb0, 0x0 ;  /* 0x00008000000079c5 */ /* 0x000fc40000010000 */
        /* <DEDUP_REMOVED lines=17> */
[C---:B------:R-:W-:Y:S01]  /*8280*/  FMUL.FTZ R3, R2.reuse, R88 ;  /* 0x0000005802037220 */ /* 0x040fe20000410000 */
[----:B------:R-:W-:Y:S01]  /*8290*/  FMUL.FTZ R12, R2, R89 ;  /* 0x00000059020c7220 */ /* 0x000fe20000410000 */
[----:B------:R-:W-:-:S02]  /*82a0*/  WARPGROUP.DEPBAR.LE gsb0, 0x0 ;  /* 0x00008000000079c5 */ /* 0x000fc40000010000 */
[----:B------:R-:W-:-:S08]  /*82b0*/  WARPGROUP.ARRIVE ;  /* 0x00000000000079c5 */ /* 0x000fd00000000000 */
[----:B------:R-:W-:Y:S01]  /*82c0*/  QGMMA.64x32x32.F32.E4M3.E4M3 R40, gdesc[UR4], R40, gsb0 ;  /* 0x00600000042879f3 */ /* 0x000fe20008000828 */
[C---:B------:R-:W-:Y:S01]  /*82d0*/  FMUL.FTZ R20, R2.reuse, R93 ;  /* 0x0000005d02147220 */ /* 0x040fe20000410000 */
[C---:B------:R-:W-:Y:S01]  /*82e0*/  FMUL.FTZ R15, R2.reuse, R92 ;  /* 0x0000005c020f7220 */ /* 0x040fe20000410000 */
[----:B------:R-:W0:Y:S01]  /*82f0*/  MUFU.TANH R3, R3 ;  /* 0x0000000300037308 */ /* 0x000e220000002400 */
[C---:B------:R-:W-:Y:S01]  /*8300*/  FMUL.FTZ R10, R2.reuse, R58 ;  /* 0x0000003a020a7220 */ /* 0x040fe20000410000 */
[C---:B------:R-:W-:Y:S01]  /*8310*/  FMUL.FTZ R58, R2.reuse, R60 ;  /* 0x0000003c023a7220 */ /* 0x040fe20000410000 */
[----:B------:R-:W-:Y:S01]  /*8320*/  FMUL.FTZ R60, R2, R62 ;  /* 0x0000003e023c7220 */ /* 0x000fe20000410000 */
[----:B----4-:R-:W-:-:S04]  /*8330*/  IADD3 R9, R107, R105, RZ ;  /* 0x000000696b097210 */ /* 0x010fc80007ffe0ff */
[----:B------:R-:W1:Y:S01]  /*8340*/  MUFU.TANH R12, R12 ;  /* 0x0000000c000c7308 */ /* 0x000e620000002400 */
[C---:B------:R-:W-:Y:S01]  /*8350*/  FMUL.FTZ R62, R2.reuse, R64 ;  /* 0x00000040023e7220 */ /* 0x040fe20000410000 */
[C---:B------:R-:W-:Y:S01]  /*8360*/  FMUL.FTZ R64, R2.reuse, R66 ;  /* 0x0000004202407220 */ /* 0x040fe20000410000 */
[C---:B------:R-:W-:Y:S01]  /*8370*/  FMUL.FTZ R89, R2.reuse, R96 ;  /* 0x0000006002597220 */ /* 0x040fe20000410000 */
[----:B------:R-:W-:-:S04]  /*8380*/  FMUL.FTZ R66, R2, R68 ;  /* 0x0000004402427220 */ /* 0x000fc80000410000 */
[----:B------:R-:W3:Y:S01]  /*8390*/  MUFU.TANH R20, R20 ;  /* 0x0000001400147308 */ /* 0x000ee20000002400 */
[----:B------:R-:W-:Y:S01]  /*83a0*/  FMUL.FTZ R68, R2, R70 ;  /* 0x0000004602447220 */ /* 0x000fe20000410000 */
[----:B------:R-:W-:Y:S02]  /*83b0*/  IMAD R70, R104, -0xa0, R9 ;  /* 0xffffff6068467824 */ /* 0x000fe400078e0209 */
[----:B------:R-:W-:-:S04]  /*83c0*/  FMUL.FTZ R13, R2, R90 ;  /* 0x0000005a020d7220 */ /* 0x000fc80000410000 */
[----:B------:R-:W4:Y:S01]  /*83d0*/  MUFU.TANH R15, R15 ;  /* 0x0000000f000f7308 */ /* 0x000f220000002400 */
[C---:B------:R-:W-:Y:S01]  /*83e0*/  FMUL.FTZ R90, R2.reuse, R97 ;  /* 0x00000061025a7220 */ /* 0x040fe20000410000 */
[C---:B------:R-:W-:Y:S01]  /*83f0*/  FMUL.FTZ R11, R2.reuse, R59 ;  /* 0x0000003b020b7220 */ /* 0x040fe20000410000 */
[C---:B------:R-:W-:Y:S01]  /*8400*/  FMUL.FTZ R59, R2.reuse, R61 ;  /* 0x0000003d023b7220 */ /* 0x040fe20000410000 */
[C---:B------:R-:W-:Y:S01]  /*8410*/  FMUL.FTZ R61, R2.reuse, R63 ;  /* 0x0000003f023d7220 */ /* 0x040fe20000410000 */
[C---:B--2---:R-:W-:Y:S01]  /*8420*/  FMUL.FTZ R14, R2.reuse, R91 ;  /* 0x0000005b020e7220 */ /* 0x044fe20000410000 */
[----:B------:R-:W-:Y:S01]  /*8430*/  FMUL.FTZ R63, R2, R65 ;  /* 0x00000041023f7220 */ /* 0x000fe20000410000 */
[C---:B------:R-:W-:Y:S01]  /*8440*/  ISETP.GT.AND P4, PT, R70.reuse, RZ, PT ;  /* 0x000000ff4600720c */ /* 0x040fe20003f84270 */
[----:B------:R-:W2:Y:S01]  /*8450*/  MUFU.TANH R89, R89 ;  /* 0x0000005900597308 */ /* 0x000ea20000002400 */
[----:B------:R-:W-:Y:S01]  /*8460*/  ISETP.GT.AND P3, PT, R70, 0x1, PT ;  /* 0x000000014600780c */ /* 0x000fe20003f64270 */
[C---:B------:R-:W-:Y:S01]  /*8470*/  FMUL.FTZ R93, R2.reuse, R100 ;  /* 0x00000064025d7220 */ /* 0x040fe20000410000 */
[----:B------:R-:W-:Y:S01]  /*8480*/  FMUL.FTZ R65, R2, R67 ;  /* 0x0000004302417220 */ /* 0x000fe20000410000 */
[----:B------:R-:W-:-:S02]  /*8490*/  VIADD R8, R8, 0x202 ;  /* 0x0000020208087836 */ /* 0x000fc40000000000 */
[----:B------:R-:W-:Y:S01]  /*84a0*/  FMUL.FTZ R67, R2, R69 ;  /* 0x0000004502437220 */ /* 0x000fe20000410000 */
[----:B------:R-:W-:Y:S01]  /*84b0*/  ISETP.GT.AND P2, PT, R70, 0x9, PT ;  /* 0x000000094600780c */ /* 0x000fe20003f44270 */
[C---:B------:R-:W-:Y:S01]  /*84c0*/  FMUL.FTZ R69, R2.reuse, R71 ;  /* 0x0000004702457220 */ /* 0x040fe20000410000 */
[----:B------:R-:W5:Y:S01]  /*84d0*/  MUFU.TANH R13, R13 ;  /* 0x0000000d000d7308 */ /* 0x000f620000002400 */
[----:B------:R-:W-:Y:S01]  /*84e0*/  FMUL.FTZ R21, R2, R94 ;  /* 0x0000005e02157220 */ /* 0x000fe20000410000 */
[----:B------:R-:W-:Y:S01]  /*84f0*/  ISETP.GT.AND P1, PT, R70, 0x8, PT ;  /* 0x000000084600780c */ /* 0x000fe20003f24270 */
[----:B------:R-:W-:Y:S01]  /*8500*/  FMUL.FTZ R94, R2, R101 ;  /* 0x00000065025e7220 */ /* 0x000fe20000410000 */
[----:B0-----:R-:W-:Y:S02]  /*8510*/  FSEL R3, R3, -INF , P4 ;  /* 0xff80000003037808 */ /* 0x001fe40002000000 */
[----:B-1----:R-:W-:Y:S02]  /*8520*/  FSEL R12, R12, -INF , P3 ;  /* 0xff8000000c0c7808 */ /* 0x002fe40001800000 */
[----:B------:R-:W0:Y:S01]  /*8530*/  MUFU.TANH R90, R90 ;  /* 0x0000005a005a7308 */ /* 0x000e220000002400 */
[----:B------:R-:W-:Y:S01]  /*8540*/  R2UR UR6, R8 ;  /* 0x00000000080672ca */ /* 0x000fe200000e0000 */
[----:B------:R-:W-:Y:S01]  /*8550*/  FMUL.FTZ R88, R2, R95 ;  /* 0x0000005f02587220 */ /* 0x000fe20000410000 */
[----:B------:R-:W-:-:S02]  /*8560*/  WARPGROUP.DEPBAR.LE gsb0, 0x0 ;  /* 0x00008000000079c5 */ /* 0x000fc40000010000 */
[C---:B------:R-:W-:Y:S01]  /*8570*/  FMUL.FTZ R45, R2.reuse, R45 ;  /* 0x0000002d022d7220 */ /* 0x040fe20000410000 */
[C---:B------:R-:W-:Y:S01]  /*8580*/  FMUL.FTZ R48, R2.reuse, R48 ;  /* 0x0000003002307220 */ /* 0x040fe20000410000 */
[C---:B------:R-:W-:Y:S01]  /*8590*/  FMUL.FTZ R71, R2.reuse, R46 ;  /* 0x0000002e02477220 */ /* 0x040fe20000410000 */
[----:B------:R-:W-:Y:S01]  /*85a0*/  FMUL.FTZ R46, R2, R47 ;  /* 0x0000002f022e7220 */ /* 0x000fe20000410000 */
[----:B------:R-:W1:Y:S01]  /*85b0*/  MUFU.TANH R14, R14 ;  /* 0x0000000e000e7308 */ /* 0x000e620000002400 */
[----:B---3--:R-:W-:Y:S01]  /*85c0*/  FSEL R47, R20, -INF , P2 ;  /* 0xff800000142f7808 */ /* 0x008fe20001000000 */
[C---:B------:R-:W-:Y:S01]  /*85d0*/  FMUL.FTZ R72, R2.reuse, R72 ;  /* 0x0000004802487220 */ /* 0x040fe20000410000 */
[----:B------:R-:W-:-:S05]  /*85e0*/  FMUL.FTZ R91, R2, R98 ;  /* 0x00000062025b7220 */ /* 0x000fca0000410000 */
[----:B------:R-:W3:Y:S01]  /*85f0*/  MUFU.TANH R93, R93 ;  /* 0x0000005d005d7308 */ /* 0x000ee20000002400 */
[----:B------:R-:W-:Y:S01]  /*8600*/  ISETP.GT.AND P6, PT, R70, 0x10, PT ;  /* 0x000000104600780c */ /* 0x000fe20003fc4270 */
[----:B------:R-:W-:-:S06]  /*8610*/  FMUL.FTZ R73, R2, R73 ;  /* 0x0000004902497220 */ /* 0x000fcc0000410000 */
[----:B------:R4:W-:Y:S08]  /*8620*/  MUFU.TANH R8, R45 ;  /* 0x0000002d00087308 */ /* 0x0009f00000002400 */
[----:B------:R2:W-:Y:S01]  /*8630*/  MUFU.TANH R20, R48 ;  /* 0x0000003000147308 */ /* 0x0005e20000002400 */
[----:B----4-:R-:W-:Y:S02]  /*8640*/  FSEL R45, R15, -INF , P1 ;  /* 0xff8000000f2d7808 */ /* 0x010fe40000800000 */
[----:B--2---:R-:W-:-:S05]  /*8650*/  FMNMX.FTZ R48, R3, R12, !PT ;  /* 0x0000000c03307209 */ /* 0x004fca0007810000 */
[----:B------:R-:W2:Y:S01]  /*8660*/  MUFU.TANH R21, R21 ;  /* 0x0000001500157308 */ /* 0x000ea20000002400 */
[----:B------:R-:W-:-:S07]  /*8670*/  FMNMX.FTZ R48, R45, R48, !PT ;  /* 0x000000302d307209 */ /* 0x000fce0007810000 */
[----:B------:R-:W4:Y:S01]  /*8680*/  MUFU.TANH R94, R94 ;  /* 0x0000005e005e7308 */ /* 0x000f220000002400 */
[----:B------:R-:W-:Y:S01]  /*8690*/  FMUL.FTZ R92, R2, R99 ;  /* 0x00000063025c7220 */ /* 0x000fe20000410000 */
[----:B------:R-:W-:Y:S01]  /*86a0*/  ISETP.GT.AND P5, PT, R70, 0x11, PT ;  /* 0x000000114600780c */ /* 0x000fe20003fa4270 */
[C---:B------:R-:W-:Y:S01]  /*86b0*/  FMUL.FTZ R76, R2.reuse, R76 ;  /* 0x0000004c024c7220 */ /* 0x040fe20000410000 */
[----:B------:R-:W-:Y:S02]  /*86c0*/  FSEL R89, R89, -INF , P6 ;  /* 0xff80000059597808 */ /* 0x000fe40003000000 */
[----:B------:R-:W-:Y:S02]  /*86d0*/  FMNMX.FTZ R48, R47, R48, !PT ;  /* 0x000000302f307209 */ /* 0x000fe40007810000 */
[----:B------:R-:W4:Y:S01]  /*86e0*/  MUFU.TANH R88, R88 ;  /* 0x0000005800587308 */ /* 0x000f220000002400 */
[----:B------:R-:W-:Y:S01]  /*86f0*/  IMAD.MOV.U32 R9, RZ, RZ, -0x7fffffe0 ;  /* 0x80000020ff097424 */ /* 0x000fe200078e00ff */
[----:B-----5:R-:W-:Y:S01]  /*8700*/  FSEL R13, R13, -INF , P4 ;  /* 0xff8000000d0d7808 */ /* 0x020fe20002000000 */
[----:B------:R-:W-:-:S05]  /*8710*/  FMUL.FTZ R95, R2, R102 ;  /* 0x00000066025f7220 */ /* 0x000fca0000410000 */
[----:B------:R-:W5:Y:S01]  /*8720*/  MUFU.TANH R72, R72 ;  /* 0x0000004800487308 */ /* 0x000f620000002400 */
[----:B------:R-:W-:Y:S01]  /*8730*/  ISETP.GT.AND P4, PT, R70, 0x18, PT ;  /* 0x000000184600780c */ /* 0x000fe20003f84270 */
[----:B------:R-:W-:Y:S01]  /*8740*/  FMUL.FTZ R77, R2, R77 ;  /* 0x0000004d024d7220 */ /* 0x000fe20000410000 */
[----:B0-----:R-:W-:Y:S02]  /*8750*/  FSEL R97, R90, -INF , P5 ;  /* 0xff8000005a617808 */ /* 0x001fe40002800000 */
[----:B------:R-:W-:-:S03]  /*8760*/  FMNMX.FTZ R48, R89, R48, !PT ;  /* 0x0000003059307209 */ /* 0x000fc60007810000 */
[----:B------:R-:W0:Y:S01]  /*8770*/  MUFU.TANH R91, R91 ;  /* 0x0000005b005b7308 */ /* 0x000e220000002400 */
[----:B-1----:R-:W-:Y:S01]  /*8780*/  FSEL R14, R14, -INF , P3 ;  /* 0xff8000000e0e7808 */ /* 0x002fe20001800000 */
[----:B------:R-:W-:Y:S01]  /*8790*/  FMUL.FTZ R96, R2, R103 ;  /* 0x0000006702607220 */ /* 0x000fe20000410000 */
[----:B------:R-:W-:-:S05]  /*87a0*/  R2UR UR7, R9 ;  /* 0x00000000090772ca */ /* 0x000fca00000e0000 */
[----:B------:R-:W1:Y:S01]  /*87b0*/  MUFU.TANH R73, R73 ;  /* 0x0000004900497308 */ /* 0x000e620000002400 */
[----:B------:R-:W-:Y:S01]  /*87c0*/  ISETP.GT.AND P3, PT, R70, 0x19, PT ;  /* 0x000000194600780c */ /* 0x000fe20003f64270 */
[----:B------:R-:W-:Y:S01]  /*87d0*/  FMUL.FTZ R80, R2, R80 ;  /* 0x0000005002507220 */ /* 0x000fe20000410000 */
[----:B------:R-:W-:Y:S02]  /*87e0*/  R2UR UR4, R6 ;  /* 0x00000000060472ca */ /* 0x000fe400000e0000 */
[----:B------:R-:W-:-:S03]  /*87f0*/  R2UR UR5, R7 ;  /* 0x00000000070572ca */ /* 0x000fc600000e0000 */
[----:B------:R-:W-:Y:S01]  /*8800*/  MUFU.TANH R92, R92 ;  /* 0x0000005c005c7308 */ /* 0x000fe20000002400 */
[----:B---3--:R-:W-:Y:S02]  /*8810*/  FSEL R99, R93, -INF , P4 ;  /* 0xff8000005d637808 */ /* 0x008fe40002000000 */
[----:B------:R-:W-:-:S05]  /*8820*/  FMNMX.FTZ R48, R97, R48, !PT ;  /* 0x0000003061307209 */ /* 0x000fca0007810000 */
[----:B------:R-:W3:Y:S01]  /*8830*/  MUFU.TANH R76, R76 ;  /* 0x0000004c004c7308 */ /* 0x000ee20000002400 */
[----:B--2---:R-:W-:Y:S01]  /*8840*/  FSEL R21, R21, -INF , P1 ;  /* 0xff80000015157808 */ /* 0x004fe20000800000 */
[----:B------:R-:W-:Y:S01]  /*8850*/  FMUL.FTZ R74, R2, R74 ;  /* 0x0000004a024a7220 */ /* 0x000fe20000410000 */
[----:B------:R-:W-:Y:S01]  /*8860*/  ISETP.GT.AND P1, PT, R70, 0x20, PT ;  /* 0x000000204600780c */ /* 0x000fe20003f24270 */
[----:B------:R-:W-:Y:S01]  /*8870*/  FMUL.FTZ R81, R2, R81 ;  /* 0x0000005102517220 */ /* 0x000fe20000410000 */
[----:B----4-:R-:W-:-:S03]  /*8880*/  FSEL R101, R94, -INF , P3 ;  /* 0xff8000005e657808 */ /* 0x010fc60001800000 */
[----:B------:R-:W2:Y:S01]  /*8890*/  MUFU.TANH R95, R95 ;  /* 0x0000005f005f7308 */ /* 0x000ea20000002400 */
[----:B------:R-:W-:Y:S01]  /*88a0*/  FMNMX.FTZ R48, R99, R48, !PT ;  /* 0x0000003063307209 */ /* 0x000fe20007810000 */
[----:B------:R-:W-:Y:S01]  /*88b0*/  WARPGROUP.ARRIVE ;  /* 0x00000000000079c5 */ /* 0x000fe20000000000 */
[----:B------:R-:W-:-:S05]  /*88c0*/  FSEL R15, R88, -INF , P2 ;  /* 0xff800000580f7808 */ /* 0x000fca0001000000 */
[----:B------:R-:W4:Y:S01]  /*88d0*/  MUFU.TANH R77, R77 ;  /* 0x0000004d004d7308 */ /* 0x000f220000002400 */
[----:B------:R-:W-:Y:S01]  /*88e0*/  FMUL.FTZ R75, R2, R75 ;  /* 0x0000004b024b7220 */ /* 0x000fe20000410000 */
[----:B------:R-:W-:Y:S01]  /*88f0*/  ISETP.GT.AND P2, PT, R70, 0x21, PT ;  /* 0x000000214600780c */ /* 0x000fe20003f44270 */
[----:B------:R-:W-:Y:S01]  /*8900*/  FMUL.FTZ R84, R2, R84 ;  /* 0x0000005402547220 */ /* 0x000fe20000410000 */
[----:B-----5:R-:W-:Y:S01]  /*8910*/  FSEL R107, R72, -INF , P1 ;  /* 0xff800000486b7808 */ /* 0x020fe20000800000 */
[C---:B------:R-:W-:Y:S01]  /*8920*/  FMUL.FTZ R78, R2.reuse, R78 ;  /* 0x0000004e024e7220 */ /* 0x040fe20000410000 */
[----:B------:R-:W-:Y:S01]  /*8930*/  FMNMX.FTZ R48, R101, R48, !PT ;  /* 0x0000003065307209 */ /* 0x000fe20007810000 */
[----:B------:R-:W-:Y:S01]  /*8940*/  FMUL.FTZ R85, R2, R85 ;  /* 0x0000005502557220 */ /* 0x000fe20000410000 */
[----:B------:R-:W5:Y:S01]  /*8950*/  MUFU.TANH R96, R96 ;  /* 0x0000006000607308 */ /* 0x000f620000002400 */
[----:B0-----:R-:W-:Y:S01]  /*8960*/  FSEL R91, R91, -INF , P6 ;  /* 0xff8000005b5b7808 */ /* 0x001fe20003000000 */
[----:B------:R-:W-:Y:S01]  /*8970*/  QGMMA.64x32x32.F32.E4M3.E4M3 R24, gdesc[UR4], R24, gsb0 ;  /* 0x00600000041879f3 */ /* 0x000fe20008000818 */
[----:B------:R-:W-:Y:S01]  /*8980*/  ISETP.GT.AND P6, PT, R70, 0x28, PT ;  /* 0x000000284600780c */ /* 0x000fe20003fc4270 */
[----:B------:R-:W-:-:S04]  /*8990*/  FMUL.FTZ R79, R2, R79 ;  /* 0x0000004f024f7220 */ /* 0x000fc80000410000 */
[----:B------:R-:W0:Y:S01]  /*89a0*/  MUFU.TANH R80, R80 ;  /* 0x0000005000507308 */ /* 0x000e220000002400 */
[----:B-1----:R-:W-:Y:S01]  /*89b0*/  FSEL R109, R73, -INF , P2 ;  /* 0xff800000496d7808 */ /* 0x002fe20001000000 */
[C---:B------:R-:W-:Y:S01]  /*89c0*/  FMUL.FTZ R56, R2.reuse, R56 ;  /* 0x0000003802387220 */ /* 0x040fe20000410000 */
[----:B------:R-:W-:Y:S01]  /*89d0*/  FMNMX.FTZ R48, R107, R48, !PT ;  /* 0x000000306b307209 */ /* 0x000fe20007810000 */
[----:B------:R-:W-:-:S04]  /*89e0*/  FMUL.FTZ R82, R2, R82 ;  /* 0x0000005202527220 */ /* 0x000fc80000410000 */
[----:B------:R-:W1:Y:S01]  /*89f0*/  MUFU.TANH R74, R74 ;  /* 0x0000004a004a7308 */ /* 0x000e620000002400 */
[----:B---3--:R-:W-:Y:S01]  /*8a00*/  FSEL R111, R76, -INF , P6 ;  /* 0xff8000004c6f7808 */ /* 0x008fe20003000000 */
[C---:B------:R-:W-:Y:S01]  /*8a10*/  FMUL.FTZ R57, R2.reuse, R57 ;  /* 0x0000003902397220 */ /* 0x040fe20000410000 */
[----:B------:R-:W-:Y:S01]  /*8a20*/  FMNMX.FTZ R48, R109, R48, !PT ;  /* 0x000000306d307209 */ /* 0x000fe20007810000 */
[----:B------:R-:W-:-:S04]  /*8a30*/  FMUL.FTZ R83, R2, R83 ;  /* 0x0000005302537220 */ /* 0x000fc80000410000 */
[----:B------:R-:W3:Y:S01]  /*8a40*/  MUFU.TANH R81, R81 ;  /* 0x0000005100517308 */ /* 0x000ee20000002400 */
[----:B--2---:R-:W-:Y:S01]  /*8a50*/  FSEL R95, R95, -INF , P4 ;  /* 0xff8000005f5f7808 */ /* 0x004fe20002000000 */
[----:B------:R-:W-:-:S06]  /*8a60*/  FMUL.FTZ R86, R2, R86 ;  /* 0x0000005602567220 */ /* 0x000fcc0000410000 */
[----:B------:R-:W2:Y:S01]  /*8a70*/  MUFU.TANH R75, R75 ;  /* 0x0000004b004b7308 */ /* 0x000ea20000002400 */
[----:B------:R-:W-:Y:S01]  /*8a80*/  ISETP.GT.AND P4, PT, R70, 0x30, PT ;  /* 0x000000304600780c */ /* 0x000fe20003f84270 */
[----:B------:R-:W-:-:S06]  /*8a90*/  FMUL.FTZ R87, R2, R87 ;  /* 0x0000005702577220 */ /* 0x000fcc0000410000 */
[----:B------:R4:W-:Y:S01]  /*8aa0*/  MUFU.TANH R9, R71 ;  /* 0x0000004700097308 */ /* 0x0009e20000002400 */
[----:B------:R-:W-:-:S07]  /*8ab0*/  FMNMX.FTZ R48, R111, R48, !PT ;  /* 0x000000306f307209 */ /* 0x000fce0007810000 */
[----:B------:R-:W-:Y:S01]  /*8ac0*/  MUFU.TANH R58, R58 ;  /* 0x0000003a003a7308 */ /* 0x000fe20000002400 */
[----:B----4-:R-:W-:-:S07]  /*8ad0*/  FSEL R71, R92, -INF , P5 ;  /* 0xff8000005c477808 */ /* 0x010fce0002800000 */
[----:B------:R-:W-:Y:S01]  /*8ae0*/  MUFU.TANH R59, R59 ;  /* 0x0000003b003b7308 */ /* 0x000fe20000002400 */
[----:B------:R-:W-:-:S07]  /*8af0*/  ISETP.GT.AND P5, PT, R70, 0x29, PT ;  /* 0x000000294600780c */ /* 0x000fce0003fa4270 */
[----:B------:R-:W-:Y:S01]  /*8b00*/  MUFU.TANH R62, R62 ;  /* 0x0000003e003e7308 */ /* 0x000fe20000002400 */
[----:B------:R-:W-:-:S07]  /*8b10*/  FSEL R113, R77, -INF , P5 ;  /* 0xff8000004d717808 */ /* 0x000fce0002800000 */
[----:B------:R-:W-:Y:S08]  /*8b20*/  MUFU.TANH R10, R10 ;  /* 0x0000000a000a7308 */ /* 0x000ff00000002400 */
[----:B------:R-:W4:Y:S01]  /*8b30*/  MUFU.TANH R84, R84 ;  /* 0x0000005400547308 */ /* 0x000f220000002400 */
[----:B-----5:R-:W-:Y:S01]  /*8b40*/  FSEL R93, R96, -INF , P3 ;  /* 0xff800000605d7808 */ /* 0x020fe20001800000 */
[----:B------:R-:W-:-:S06]  /*8b50*/  FMUL.FTZ R40, R2, R40 ;  /* 0x0000002802287220 */ /* 0x000fcc0000410000 */
[----:B------:R-:W5:Y:S01]  /*8b60*/  MUFU.TANH R78, R78 ;  /* 0x0000004e004e7308 */ /* 0x000f620000002400 */
[----:B------:R-:W-:-:S07]  /*8b70*/  ISETP.GT.AND P3, PT, R70, 0x31, PT ;  /* 0x000000314600780c */ /* 0x000fce0003f64270 */
[----:B------:R-:W-:Y:S01]  /*8b80*/  MUFU.TANH R63, R63 ;  /* 0x0000003f003f7308 */ /* 0x000fe20000002400 */
[----:B0-----:R-:W-:-:S07]  /*8b90*/  FSEL R115, R80, -INF , P4 ;  /* 0xff80000050737808 */ /* 0x001fce0002000000 */
[----:B------:R-:W-:Y:S01]  /*8ba0*/  MUFU.TANH R11, R11 ;  /* 0x0000000b000b7308 */ /* 0x000fe20000002400 */
[----:B------:R-:W-:Y:S01]  /*8bb0*/  FMNMX.FTZ R48, R113, R48, !PT ;  /* 0x0000003071307209 */ /* 0x000fe20007810000 */
[----:B------:R-:W-:-:S06]  /*8bc0*/  FMUL.FTZ R41, R2, R41 ;  /* 0x0000002902297220 */ /* 0x000fcc0000410000 */
[----:B------:R-:W0:Y:S01]  /*8bd0*/  MUFU.TANH R85, R85 ;  /* 0x0000005500557308 */ /* 0x000e220000002400 */
[----:B-1----:R-:W-:-:S07]  /*8be0*/  FSEL R103, R74, -INF , P1 ;  /* 0xff8000004a677808 */ /* 0x002fce0000800000 */
[----:B------:R-:W-:Y:S01]  /*8bf0*/  MUFU.TANH R66, R66 ;  /* 0x0000004200427308 */ /* 0x000fe20000002400 */
[----:B------:R-:W-:-:S07]  /*8c00*/  ISETP.GT.AND P1, PT, R70, 0x38, PT ;  /* 0x000000384600780c */ /* 0x000fce0003f24270 */
[----:B------:R-:W-:Y:S01]  /*8c10*/  MUFU.TANH R60, R60 ;  /* 0x0000003c003c7308 */ /* 0x000fe20000002400 */
[----:B---3--:R-:W-:Y:S01]  /*8c20*/  FSEL R117, R81, -INF , P3 ;  /* 0xff80000051757808 */ /* 0x008fe20001800000 */
[----:B------:R-:W-:-:S06]  /*8c30*/  FMUL.FTZ R44, R2, R44 ;  /* 0x0000002c022c7220 */ /* 0x000fcc0000410000 */
[----:B------:R-:W-:Y:S01]  /*8c40*/  MUFU.TANH R67, R67 ;  /* 0x0000004300437308 */ /* 0x000fe20000002400 */
[----:B------:R-:W-:-:S07]  /*8c50*/  FMNMX.FTZ R48, R115, R48, !PT ;  /* 0x0000003073307209 */ /* 0x000fce0007810000 */
[----:B------:R-:W-:Y:S08]  /*8c60*/  MUFU.TANH R61, R61 ;  /* 0x0000003d003d7308 */ /* 0x000ff00000002400 */
[----:B------:R-:W-:Y:S01]  /*8c70*/  MUFU.TANH R64, R64 ;  /* 0x0000004000407308 */ /* 0x000fe20000002400 */
[----:B------:R-:W-:-:S07]  /*8c80*/  FMUL.FTZ R42, R2, R42 ;  /* 0x0000002a022a7220 */ /* 0x000fce0000410000 */
[----:B------:R-:W-:Y:S01]  /*8c90*/  MUFU.TANH R65, R65 ;  /* 0x0000004100417308 */ /* 0x000fe20000002400 */
[C---:B------:R-:W-:Y:S01]  /*8ca0*/  FMUL.FTZ R49, R2.reuse, R49 ;  /* 0x0000003102317220 */ /* 0x040fe20000410000 */
[----:B------:R-:W-:-:S06]  /*8cb0*/  FMUL.FTZ R43, R2, R43 ;  /* 0x0000002b022b7220 */ /* 0x000fcc0000410000 */
[----:B------:R-:W-:Y:S01]  /*8cc0*/  MUFU.TANH R68, R68 ;  /* 0x0000004400447308 */ /* 0x000fe20000002400 */
[----:B------:R-:W-:-:S07]  /*8cd0*/  FMUL.FTZ R52, R2, R52 ;  /* 0x0000003402347220 */ /* 0x000fce0000410000 */
[----:B------:R-:W-:Y:S01]  /*8ce0*/  MUFU.TANH R69, R69 ;  /* 0x0000004500457308 */ /* 0x000fe20000002400 */
[C---:B------:R-:W-:Y:S01]  /*8cf0*/  FMUL.FTZ R53, R2.reuse, R53 ;  /* 0x0000003502357220 */ /* 0x040fe20000410000 */
[C---:B------:R-:W-:Y:S01]  /*8d00*/  FMUL.FTZ R50, R2.reuse, R50 ;  /* 0x0000003202327220 */ /* 0x040fe20000410000 */
[C---:B------:R-:W-:Y:S01]  /*8d10*/  FMUL.FTZ R51, R2.reuse, R51 ;  /* 0x0000003302337220 */ /* 0x040fe20000410000 */
[C---:B------:R-:W-:Y:S01]  /*8d20*/  FMUL.FTZ R54, R2.reuse, R54 ;  /* 0x0000003602367220 */ /* 0x040fe20000410000 */
[----:B------:R-:W-:Y:S01]  /*8d30*/  FMUL.FTZ R55, R2, R55 ;  /* 0x0000003702377220 */ /* 0x000fe20000410000 */
[----:B------:R-:W-:Y:S02]  /*8d40*/  ULDC UR4, c[0x0][0x988] ;  /* 0x0002620000047ab9 */ /* 0x000fe40000000800 */
[----:B------:R-:W1:Y:S08]  /*8d50*/  MUFU.TANH R79, R79 ;  /* 0x0000004f004f7308 */ /* 0x000e700000002400 */
[----:B------:R-:W3:Y:S01]  /*8d60*/  MUFU.TANH R56, R56 ;  /* 0x0000003800387308 */ /* 0x000ee20000002400 */
[----:B--2---:R-:W-:-:S07]  /*8d70*/  FSEL R75, R75, -INF , P2 ;  /* 0xff8000004b4b7808 */ /* 0x004fce0001000000 */
[----:B------:R-:W2:Y:S01]  /*8d80*/  MUFU.TANH R82, R82 ;  /* 0x0000005200527308 */ /* 0x000ea20000002400 */
[----:B------:R-:W-:Y:S02]  /*8d90*/  ISETP.GT.AND P2, PT, R70, 0x39, PT ;  /* 0x000000394600780c */ /* 0x000fe40003f44270 */
[----:B----4-:R-:W-:-:S05]  /*8da0*/  FSEL R119, R84, -INF , P1 ;  /* 0xff80000054777808 */ /* 0x010fca0000800000 */
[----:B------:R-:W4:Y:S01]  /*8db0*/  MUFU.TANH R57, R57 ;  /* 0x0000003900397308 */ /* 0x000f220000002400 */
[----:B------:R-:W-:Y:S02]  /*8dc0*/  FMNMX.FTZ R48, R117, R48, !PT ;  /* 0x0000003075307209 */ /* 0x000fe40007810000 */
[----:B-----5:R-:W-:-:S05]  /*8dd0*/  FSEL R73, R78, -INF , P6 ;  /* 0xff8000004e497808 */ /* 0x020fca0003000000 */
[----:B------:R-:W5:Y:S01]  /*8de0*/  MUFU.TANH R83, R83 ;  /* 0x0000005300537308 */ /* 0x000f620000002400 */
[----:B------:R-:W-:Y:S02]  /*8df0*/  ISETP.GT.AND P6, PT, R70, 0x40, PT ;  /* 0x000000404600780c */ /* 0x000fe40003fc4270 */
[----:B0-----:R-:W-:Y:S02]  /*8e00*/  FSEL R85, R85, -INF , P2 ;  /* 0xff80000055557808 */ /* 0x001fe40001000000 */
[----:B------:R-:W-:-:S03]  /*8e10*/  FMNMX.FTZ R48, R119, R48, !PT ;  /* 0x0000003077307209 */ /* 0x000fc60007810000 */
[----:B------:R-:W0:Y:S01]  /*8e20*/  MUFU.TANH R86, R86 ;  /* 0x0000005600567308 */ /* 0x000e220000002400 */
[----:B-1----:R-:W-:Y:S02]  /*8e30*/  FSEL R79, R79, -INF , P5 ;  /* 0xff8000004f4f7808 */ /* 0x002fe40002800000 */
[----:B------:R-:W-:Y:S02]  /*8e40*/  ISETP.GT.AND P5, PT, R70, 0x41, PT ;  /* 0x000000414600780c */ /* 0x000fe40003fa4270 */
[----:B---3--:R-:W-:-:S03]  /*8e50*/  FSEL R123, R56, -INF , P6 ;  /* 0xff800000387b7808 */ /* 0x008fc60003000000 */
[----:B------:R-:W1:Y:S01]  /*8e60*/  MUFU.TANH R87, R87 ;  /* 0x0000005700577308 */ /* 0x000e620000002400 */
[----:B------:R-:W-:Y:S02]  /*8e70*/  FMNMX.FTZ R48, R85, R48, !PT ;  /* 0x0000003055307209 */ /* 0x000fe40007810000 */
[----:B--2---:R-:W-:Y:S02]  /*8e80*/  FSEL R77, R82, -INF , P4 ;  /* 0xff800000524d7808 */ /* 0x004fe40002000000 */
[----:B------:R-:W-:Y:S02]  /*8e90*/  ISETP.GT.AND P4, PT, R70, 0x48, PT ;  /* 0x000000484600780c */ /* 0x000fe40003f84270 */
[----:B----4-:R-:W-:Y:S02]  /*8ea0*/  FSEL R57, R57, -INF , P5 ;  /* 0xff80000039397808 */ /* 0x010fe40002800000 */
[----:B------:R-:W-:Y:S02]  /*8eb0*/  FMNMX.FTZ R48, R123, R48, !PT ;  /* 0x000000307b307209 */ /* 0x000fe40007810000 */
[----:B-----5:R-:W-:-:S02]  /*8ec0*/  FSEL R83, R83, -INF , P3 ;  /* 0xff80000053537808 */ /* 0x020fc40001800000 */
[----:B------:R-:W-:Y:S02]  /*8ed0*/  ISETP.GT.AND P3, PT, R70, 0x49, PT ;  /* 0x000000494600780c */ /* 0x000fe40003f64270 */
[----:B------:R-:W-:Y:S02]  /*8ee0*/  FSEL R127, R58, -INF , P4 ;  /* 0xff8000003a7f7808 */ /* 0x000fe40002000000 */
[----:B------:R-:W-:Y:S02]  /*8ef0*/  FMNMX.FTZ R48, R57, R48, !PT ;  /* 0x0000003039307209 */ /* 0x000fe40007810000 */
[----:B0-----:R-:W-:Y:S02]  /*8f00*/  FSEL R81, R86, -INF , P1 ;  /* 0xff80000056517808 */ /* 0x001fe40000800000 */
[----:B------:R-:W-:Y:S02]  /*8f10*/  ISETP.GT.AND P1, PT, R70, 0x50, PT ;  /* 0x000000504600780c */ /* 0x000fe40003f24270 */
[----:B------:R-:W-:-:S02]  /*8f20*/  FSEL R129, R59, -INF , P3 ;  /* 0xff8000003b817808 */ /* 0x000fc40001800000 */
[----:B------:R-:W-:Y:S01]  /*8f30*/  FMNMX.FTZ R48, R127, R48, !PT ;  /* 0x000000307f307209 */ /* 0x000fe20007810000 */
[----:B------:R-:W0:Y:S01]  /*8f40*/  MUFU.TANH R40, R40 ;  /* 0x0000002800287308 */ /* 0x000e220000002400 */
[----:B-1----:R-:W-:Y:S02]  /*8f50*/  FSEL R87, R87, -INF , P2 ;  /* 0xff80000057577808 */ /* 0x002fe40001000000 */
[----:B------:R-:W-:Y:S02]  /*8f60*/  ISETP.GT.AND P2, PT, R70, 0x51, PT ;  /* 0x000000514600780c */ /* 0x000fe40003f44270 */
[----:B------:R-:W-:Y:S02]  /*8f70*/  FSEL R131, R62, -INF , P1 ;  /* 0xff8000003e837808 */ /* 0x000fe40000800000 */
[----:B------:R-:W-:Y:S01]  /*8f80*/  FMNMX.FTZ R56, R129, R48, !PT ;  /* 0x0000003081387209 */ /* 0x000fe20007810000 */
[----:B------:R-:W1:Y:S01]  /*8f90*/  MUFU.TANH R41, R41 ;  /* 0x0000002900297308 */ /* 0x000e620000002400 */
[----:B------:R-:W-:-:S02]  /*8fa0*/  FSEL R121, R10, -INF , P6 ;  /* 0xff8000000a797808 */ /* 0x000fc40003000000 */
[C---:B------:R-:W-:Y:S02]  /*8fb0*/  ISETP.GT.AND P6, PT, R70.reuse, 0x58, PT ;  /* 0x000000584600780c */ /* 0x040fe40003fc4270 */
[----:B------:R-:W-:Y:S02]  /*8fc0*/  FSEL R133, R63, -INF , P2 ;  /* 0xff8000003f857808 */ /* 0x000fe40001000000 */
[----:B------:R-:W-:Y:S01]  /*8fd0*/  FMNMX.FTZ R56, R131, R56, !PT ;  /* 0x0000003883387209 */ /* 0x000fe20007810000 */
[----:B------:R-:W2:Y:S01]  /*8fe0*/  MUFU.TANH R44, R44 ;  /* 0x0000002c002c7308 */ /* 0x000ea20000002400 */
[----:B------:R-:W-:Y:S02]  /*8ff0*/  FSEL R11, R11, -INF , P5 ;  /* 0xff8000000b0b7808 */ /* 0x000fe40002800000 */
[----:B------:R-:W-:Y:S02]  /*9000*/  ISETP.GT.AND P5, PT, R70, 0x59, PT ;  /* 0x000000594600780c */ /* 0x000fe40003fa4270 */
[----:B------:R-:W-:-:S02]  /*9010*/  FSEL R135, R66, -INF , P6 ;  /* 0xff80000042877808 */ /* 0x000fc40003000000 */
[----:B------:R-:W-:Y:S02]  /*9020*/  FMNMX.FTZ R56, R133, R56, !PT ;  /* 0x0000003885387209 */ /* 0x000fe40007810000 */
[----:B------:R-:W-:Y:S02]  /*9030*/  FSEL R125, R60, -INF , P4 ;  /* 0xff8000003c7d7808 */ /* 0x000fe40002000000 */
[C---:B------:R-:W-:Y:S02]  /*9040*/  ISETP.GT.AND P4, PT, R70.reuse, 0x60, PT ;  /* 0x000000604600780c */ /* 0x040fe40003f84270 */
[----:B------:R-:W-:Y:S02]  /*9050*/  FSEL R67, R67, -INF , P5 ;  /* 0xff80000043437808 */ /* 0x000fe40002800000 */
[----:B------:R-:W-:Y:S02]  /*9060*/  FMNMX.FTZ R56, R135, R56, !PT ;  /* 0x0000003887387209 */ /* 0x000fe40007810000 */
[----:B------:R-:W-:Y:S01]  /*9070*/  FSEL R61, R61, -INF , P3 ;  /* 0xff8000003d3d7808 */ /* 0x000fe20001800000 */
[----:B------:R-:W3:Y:S01]  /*9080*/  MUFU.TANH R42, R42 ;  /* 0x0000002a002a7308 */ /* 0x000ee20000002400 */
[----:B------:R-:W-:Y:S01]  /*9090*/  ISETP.GT.AND P3, PT, R70, 0x61, PT ;  /* 0x000000614600780c */ /* 0x000fe20003f64270 */
[----:B------:R-:W-:-:S02]  /*90a0*/  WARPGROUP.DEPBAR.LE gsb0, 0x0 ;  /* 0x00008000000079c5 */ /* 0x000fc40000010000 */
[----:B0-----:R-:W-:Y:S01]  /*90b0*/  FSEL R137, R40, -INF , P4 ;  /* 0xff80000028897808 */ /* 0x001fe20002000000 */
[C---:B------:R-:W-:Y:S01]  /*90c0*/  FMUL.FTZ R10, R2.reuse, R24 ;  /* 0x00000018020a7220 */ /* 0x040fe20000410000 */
[----:B------:R-:W-:Y:S01]  /*90d0*/  FMNMX.FTZ R56, R67, R56, !PT ;  /* 0x0000003843387209 */ /* 0x000fe20007810000 */
[----:B------:R-:W-:Y:S01]  /*90e0*/  FMUL.FTZ R24, R2, R25 ;  /* 0x0000001902187220 */ /* 0x000fe20000410000 */
[----:B------:R-:W0:Y:S01]  /*90f0*/  MUFU.TANH R49, R49 ;  /* 0x0000003100317308 */ /* 0x000e220000002400 */
[----:B------:R-:W-:Y:S02]  /*9100*/  FSEL R25, R64, -INF , P1 ;  /* 0xff80000040197808 */ /* 0x000fe40000800000 */
[----:B------:R-:W-:Y:S02]  /*9110*/  ISETP.GT.AND P1, PT, R70, 0x68, PT ;  /* 0x000000684600780c */ /* 0x000fe40003f24270 */
[----:B-1----:R-:W-:Y:S02]  /*9120*/  FSEL R41, R41, -INF , P3 ;  /* 0xff80000029297808 */ /* 0x002fe40001800000 */
[----:B------:R-:W-:Y:S01]  /*9130*/  FMNMX.FTZ R56, R137, R56, !PT ;  /* 0x0000003889387209 */ /* 0x000fe20007810000 */
[----:B------:R-:W1:Y:S01]  /*9140*/  MUFU.TANH R43, R43 ;  /* 0x0000002b002b7308 */ /* 0x000e620000002400 */
[----:B------:R-:W-:-:S02]  /*9150*/  FSEL R65, R65, -INF , P2 ;  /* 0xff80000041417808 */ /* 0x000fc40001000000 */
[----:B------:R-:W-:Y:S02]  /*9160*/  ISETP.GT.AND P2, PT, R70, 0x69, PT ;  /* 0x000000694600780c */ /* 0x000fe40003f44270 */
[----:B--2---:R-:W-:Y:S02]  /*9170*/  FSEL R139, R44, -INF , P1 ;  /* 0xff8000002c8b7808 */ /* 0x004fe40000800000 */
[----:B------:R-:W-:Y:S01]  /*9180*/  FMNMX.FTZ R56, R41, R56, !PT ;  /* 0x0000003829387209 */ /* 0x000fe20007810000 */
[----:B------:R-:W2:Y:S01]  /*9190*/  MUFU.TANH R52, R52 ;  /* 0x0000003400347308 */ /* 0x000ea20000002400 */
[----:B------:R-:W-:Y:S02]  /*91a0*/  FSEL R63, R68, -INF , P6 ;  /* 0xff800000443f7808 */ /* 0x000fe40003000000 */
[----:B------:R-:W-:Y:S02]  /*91b0*/  ISETP.GT.AND P6, PT, R70, 0x70, PT ;  /* 0x000000704600780c */ /* 0x000fe40003fc4270 */
[----:B------:R-:W-:-:S03]  /*91c0*/  FSEL R141, R8, -INF , P2 ;  /* 0xff800000088d7808 */ /* 0x000fc60001000000 */
[----:B------:R-:W4:Y:S01]  /*91d0*/  MUFU.TANH R46, R46 ;  /* 0x0000002e002e7308 */ /* 0x000f220000002400 */
[----:B------:R-:W-:Y:S02]  /*91e0*/  FMNMX.FTZ R56, R139, R56, !PT ;  /* 0x000000388b387209 */ /* 0x000fe40007810000 */
[----:B------:R-:W-:-:S05]  /*91f0*/  FSEL R69, R69, -INF , P5 ;  /* 0xff80000045457808 */ /* 0x000fca0002800000 */
[----:B------:R-:W5:Y:S01]  /*9200*/  MUFU.TANH R53, R53 ;  /* 0x0000003500357308 */ /* 0x000f620000002400 */
[----:B------:R-:W-:Y:S01]  /*9210*/  ISETP.GT.AND P5, PT, R70, 0x71, PT ;  /* 0x000000714600780c */ /* 0x000fe20003fa4270 */
[----:B------:R-:W-:Y:S01]  /*9220*/  FMUL.FTZ R48, R2, R27 ;  /* 0x0000001b02307220 */ /* 0x000fe20000410000 */
[----:B------:R-:W-:Y:S01]  /*9230*/  FSEL R143, R20, -INF , P6 ;  /* 0xff800000148f7808 */ /* 0x000fe20003000000 */
[----:B------:R-:W-:Y:S01]  /*9240*/  FMUL.FTZ R153, R2, R28 ;  /* 0x0000001c02997220 */ /* 0x000fe20000410000 */
[----:B------:R-:W-:-:S03]  /*9250*/  FMNMX.FTZ R56, R141, R56, !PT ;  /* 0x000000388d387209 */ /* 0x000fc60007810000 */
[----:B------:R-:W5:Y:S01]  /*9260*/  MUFU.TANH R10, R10 ;  /* 0x0000000a000a7308 */ /* 0x000f620000002400 */
[----:B---3--:R-:W-:Y:S02]  /*9270*/  FSEL R27, R42, -INF , P4 ;  /* 0xff8000002a1b7808 */ /* 0x008fe40002000000 */
[----:B------:R-:W-:Y:S01]  /*9280*/  FMNMX.FTZ R42, R13, R14, !PT ;  /* 0x0000000e0d2a7209 */ /* 0x000fe20007810000 */
[----:B------:R-:W-:Y:S01]  /*9290*/  FMUL.FTZ R151, R2, R29 ;  /* 0x0000001d02977220 */ /* 0x000fe20000410000 */
[----:B------:R-:W-:-:S03]  /*92a0*/  ISETP.GT.AND P4, PT, R70, 0x78, PT ;  /* 0x000000784600780c */ /* 0x000fc60003f84270 */
[----:B------:R-:W3:Y:S01]  /*92b0*/  MUFU.TANH R50, R50 ;  /* 0x0000003200327308 */ /* 0x000ee20000002400 */
[----:B0-----:R-:W-:Y:S02]  /*92c0*/  FSEL R49, R49, -INF , P5 ;  /* 0xff80000031317808 */ /* 0x001fe40002800000 */
[----:B------:R-:W-:-:S05]  /*92d0*/  FMNMX.FTZ R56, R143, R56, !PT ;  /* 0x000000388f387209 */ /* 0x000fca0007810000 */
[----:B------:R-:W0:Y:S01]  /*92e0*/  MUFU.TANH R24, R24 ;  /* 0x0000001800187308 */ /* 0x000e220000002400 */
[----:B-1----:R-:W-:Y:S02]  /*92f0*/  FSEL R43, R43, -INF , P3 ;  /* 0xff8000002b2b7808 */ /* 0x002fe40001800000 */
[----:B------:R-:W-:Y:S01]  /*9300*/  FMNMX.FTZ R42, R21, R42, !PT ;  /* 0x0000002a152a7209 */ /* 0x000fe20007810000 */
[----:B------:R-:W-:Y:S01]  /*9310*/  FMUL.FTZ R155, R2, R32 ;  /* 0x00000020029b7220 */ /* 0x000fe20000410000 */
[----:B------:R-:W-:-:S03]  /*9320*/  ISETP.GT.AND P3, PT, R70, 0x79, PT ;  /* 0x000000794600780c */ /* 0x000fc60003f64270 */
[----:B------:R-:W1:Y:S01]  /*9330*/  MUFU.TANH R51, R51 ;  /* 0x0000003300337308 */ /* 0x000e620000002400 */
[----:B--2---:R-:W-:Y:S02]  /*9340*/  FSEL R145, R52, -INF , P4 ;  /* 0xff80000034917808 */ /* 0x004fe40002000000 */
[----:B------:R-:W-:-:S05]  /*9350*/  FMNMX.FTZ R56, R49, R56, !PT ;  /* 0x0000003831387209 */ /* 0x000fca0007810000 */
[----:B------:R-:W2:Y:S01]  /*9360*/  MUFU.TANH R153, R153 ;  /* 0x0000009900997308 */ /* 0x000ea20000002400 */
[----:B----4-:R-:W-:Y:S01]  /*9370*/  FSEL R29, R46, -INF , P2 ;  /* 0xff8000002e1d7808 */ /* 0x010fe20001000000 */
[C---:B------:R-:W-:Y:S01]  /*9380*/  FMUL.FTZ R26, R2.reuse, R26 ;  /* 0x0000001a021a7220 */ /* 0x040fe20000410000 */
[----:B------:R-:W-:Y:S01]  /*9390*/  FMNMX.FTZ R44, R15, R42, !PT ;  /* 0x0000002a0f2c7209 */ /* 0x000fe20007810000 */
[----:B------:R-:W-:Y:S01]  /*93a0*/  FMUL.FTZ R8, R2, R33 ;  /* 0x0000002102087220 */ /* 0x000fe20000410000 */
[----:B------:R-:W-:-:S03]  /*93b0*/  ISETP.GT.AND P2, PT, R70, 0x80, PT ;  /* 0x000000804600780c */ /* 0x000fc60003f44270 */
[----:B------:R-:W4:Y:S01]  /*93c0*/  MUFU.TANH R54, R54 ;  /* 0x0000003600367308 */ /* 0x000f220000002400 */
[----:B-----5:R-:W-:Y:S02]  /*93d0*/  FSEL R53, R53, -INF , P3 ;  /* 0xff80000035357808 */ /* 0x020fe40001800000 */
[----:B------:R-:W-:-:S05]  /*93e0*/  FMNMX.FTZ R56, R145, R56, !PT ;  /* 0x0000003891387209 */ /* 0x000fca0007810000 */
[----:B------:R-:W5:Y:S01]  /*93f0*/  MUFU.TANH R151, R151 ;  /* 0x0000009700977308 */ /* 0x000f620000002400 */
[----:B------:R-:W-:Y:S02]  /*9400*/  FSEL R9, R9, -INF , P1 ;  /* 0xff80000009097808 */ /* 0x000fe40000800000 */
[----:B------:R-:W-:Y:S01]  /*9410*/  FMNMX.FTZ R44, R91, R44, !PT ;  /* 0x0000002c5b2c7209 */ /* 0x000fe20007810000 */
[----:B------:R-:W-:Y:S01]  /*9420*/  FMUL.FTZ R36, R2, R36 ;  /* 0x0000002402247220 */ /* 0x000fe20000410000 */
[----:B------:R-:W-:-:S03]  /*9430*/  ISETP.GT.AND P1, PT, R70, 0x81, PT ;  /* 0x000000814600780c */ /* 0x000fc60003f24270 */
[----:B------:R-:W5:Y:S01]  /*9440*/  MUFU.TANH R55, R55 ;  /* 0x0000003700377308 */ /* 0x000f620000002400 */
[----:B------:R-:W-:Y:S02]  /*9450*/  FSEL R147, R10, -INF , P2 ;  /* 0xff8000000a937808 */ /* 0x000fe40001000000 */
[----:B------:R-:W-:-:S05]  /*9460*/  FMNMX.FTZ R56, R53, R56, !PT ;  /* 0x0000003835387209 */ /* 0x000fca0007810000 */
        /* <DEDUP_REMOVED lines=10> */
[----:B------:R-:W-:Y:S02]  /*9510*/  FMNMX.FTZ R44, R95, R44, !PT ;  /* 0x0000002c5f2c7209 */ /* 0x000fe40007810000 */
[----:B------:R-:W-:-:S03]  /*9520*/  ISETP.GT.AND P5, PT, R70, 0x89, PT ;  /* 0x000000894600780c */ /* 0x000fc60003fa4270 */
[----:B------:R-:W1:Y:S01]  /*9530*/  MUFU.TANH R48, R48 ;  /* 0x0000003000307308 */ /* 0x000e620000002400 */
[----:B--2---:R-:W-:Y:S02]  /*9540*/  FSEL R153, R153, -INF , P6 ;  /* 0xff80000099997808 */ /* 0x004fe40003000000 */
[----:B------:R-:W-:-:S05]  /*9550*/  FMNMX.FTZ R56, R149, R56, !PT ;  /* 0x0000003895387209 */ /* 0x000fca0007810000 */
[----:B------:R-:W2:Y:S01]  /*9560*/  MUFU.TANH R36, R36 ;  /* 0x0000002400247308 */ /* 0x000ea20000002400 */
[----:B----4-:R-:W-:Y:S02]  /*9570*/  FSEL R37, R54, -INF , P4 ;  /* 0xff80000036257808 */ /* 0x010fe40002000000 */
[----:B------:R-:W-:Y:S02]  /*9580*/  FMNMX.FTZ R46, R93, R44, !PT ;  /* 0x0000002c5d2e7209 */ /* 0x000fe40007810000 */
[----:B------:R-:W-:Y:S02]  /*9590*/  ISETP.GT.AND P4, PT, R70, 0x90, PT ;  /* 0x000000904600780c */ /* 0x000fe40003f84270 */
[----:B-----5:R-:W-:Y:S01]  /*95a0*/  FSEL R151, R151, -INF , P5 ;  /* 0xff80000097977808 */ /* 0x020fe20002800000 */
[----:B------:R-:W4:Y:S01]  /*95b0*/  MUFU.TANH R10, R10 ;  /* 0x0000000a000a7308 */ /* 0x000f220000002400 */
[----:B------:R-:W-:Y:S02]  /*95c0*/  FMNMX.FTZ R56, R153, R56, !PT ;  /* 0x0000003899387209 */ /* 0x000fe40007810000 */
[----:B------:R-:W-:-:S02]  /*95d0*/  FSEL R55, R55, -INF , P3 ;  /* 0xff80000037377808 */ /* 0x000fc40001800000 */
[----:B------:R-:W-:Y:S02]  /*95e0*/  FMNMX.FTZ R46, R103, R46, !PT ;  /* 0x0000002e672e7209 */ /* 0x000fe40007810000 */
[----:B------:R-:W-:Y:S02]  /*95f0*/  ISETP.GT.AND P3, PT, R70, 0x91, PT ;  /* 0x000000914600780c */ /* 0x000fe40003f64270 */
[----:B------:R-:W-:Y:S02]  /*9600*/  FSEL R155, R155, -INF , P4 ;  /* 0xff8000009b9b7808 */ /* 0x000fe40002000000 */
[----:B------:R-:W-:Y:S02]  /*9610*/  FMNMX.FTZ R56, R151, R56, !PT ;  /* 0x0000003897387209 */ /* 0x000fe40007810000 */
[----:B---3--:R-:W-:Y:S02]  /*9620*/  FSEL R26, R26, -INF , P2 ;  /* 0xff8000001a1a7808 */ /* 0x008fe40001000000 */
[----:B------:R-:W-:-:S02]  /*9630*/  FMNMX.FTZ R46, R75, R46, !PT ;  /* 0x0000002e4b2e7209 */ /* 0x000fc40007810000 */
[----:B------:R-:W-:Y:S02]  /*9640*/  ISETP.GT.AND P2, PT, R70, 0x98, PT ;  /* 0x000000984600780c */ /* 0x000fe40003f44270 */
[----:B0-----:R-:W-:Y:S02]  /*9650*/  FSEL R8, R8, -INF , P3 ;  /* 0xff80000008087808 */ /* 0x001fe40001800000 */
[----:B------:R-:W-:Y:S02]  /*9660*/  FMNMX.FTZ R59, R155, R56, !PT ;  /* 0x000000389b3b7209 */ /* 0x000fe40007810000 */
[----:B-1----:R-:W-:Y:S02]  /*9670*/  FSEL R48, R48, -INF , P1 ;  /* 0xff80000030307808 */ /* 0x002fe40000800000 */
[----:B------:R-:W-:Y:S02]  /*9680*/  FMNMX.FTZ R46, R73, R46, !PT ;  /* 0x0000002e492e7209 */ /* 0x000fe40007810000 */
[----:B------:R-:W-:-:S02]  /*9690*/  ISETP.GT.AND P1, PT, R70, 0x99, PT ;  /* 0x000000994600780c */ /* 0x000fc40003f24270 */
[----:B--2---:R-:W-:Y:S02]  /*96a0*/  FSEL R24, R36, -INF , P2 ;  /* 0xff80000024187808 */ /* 0x004fe40001000000 */
[----:B------:R-:W-:Y:S02]  /*96b0*/  FMNMX.FTZ R59, R8, R59, !PT ;  /* 0x0000003b083b7209 */ /* 0x000fe40007810000 */
[----:B------:R-:W-:Y:S02]  /*96c0*/  FMNMX.FTZ R50, R79, R46, !PT ;  /* 0x0000002e4f327209 */ /* 0x000fe40007810000 */
[----:B----4-:R-:W-:Y:S02]  /*96d0*/  FSEL R20, R10, -INF , P1 ;  /* 0xff8000000a147808 */ /* 0x010fe40000800000 */
[----:B------:R-:W-:Y:S02]  /*96e0*/  FMNMX.FTZ R59, R24, R59, !PT ;  /* 0x0000003b183b7209 */ /* 0x000fe40007810000 */
[----:B------:R-:W-:-:S02]  /*96f0*/  FMNMX.FTZ R50, R77, R50, !PT ;  /* 0x000000324d327209 */ /* 0x000fc40007810000 */
[----:B------:R-:W-:Y:S02]  /*9700*/  FMNMX.FTZ R32, R20, R59, !PT ;  /* 0x0000003b14207209 */ /* 0x000fe40007810000 */
[----:B------:R-:W-:-:S03]  /*9710*/  FMNMX.FTZ R50, R83, R50, !PT ;  /* 0x0000003253327209 */ /* 0x000fc60007810000 */
[----:B------:R-:W0:Y:S01]  /*9720*/  SHFL.BFLY PT, R59, R32, 0x2, 0x1f ;  /* 0x0c401f00203b7f89 */ /* 0x000e2200000e0000 */
[----:B------:R-:W-:-:S04]  /*9730*/  FMNMX.FTZ R50, R81, R50, !PT ;  /* 0x0000003251327209 */ /* 0x000fc80007810000 */
[----:B------:R-:W-:-:S04]  /*9740*/  FMNMX.FTZ R52, R87, R50, !PT ;  /* 0x0000003257347209 */ /* 0x000fc80007810000 */
[----:B------:R-:W-:-:S04]  /*9750*/  FMNMX.FTZ R52, R121, R52, !PT ;  /* 0x0000003479347209 */ /* 0x000fc80007810000 */
[----:B------:R-:W-:-:S04]  /*9760*/  FMNMX.FTZ R52, R11, R52, !PT ;  /* 0x000000340b347209 */ /* 0x000fc80007810000 */
[----:B------:R-:W-:-:S04]  /*9770*/  FMNMX.FTZ R52, R125, R52, !PT ;  /* 0x000000347d347209 */ /* 0x000fc80007810000 */
[----:B------:R-:W-:Y:S02]  /*9780*/  FMNMX.FTZ R54, R61, R52, !PT ;  /* 0x000000343d367209 */ /* 0x000fe40007810000 */
[----:B0-----:R-:W-:Y:S02]  /*9790*/  FMNMX.FTZ R36, R32, R59, !PT ;  /* 0x0000003b20247209 */ /* 0x001fe40007810000 */
[----:B------:R-:W-:-:S03]  /*97a0*/  FMNMX.FTZ R54, R25, R54, !PT ;  /* 0x0000003619367209 */ /* 0x000fc60007810000 */
[----:B------:R-:W0:Y:S01]  /*97b0*/  SHFL.BFLY PT, R59, R36, 0x1, 0x1f ;  /* 0x0c201f00243b7f89 */ /* 0x000e2200000e0000 */
[----:B------:R-:W-:-:S04]  /*97c0*/  FMNMX.FTZ R54, R65, R54, !PT ;  /* 0x0000003641367209 */ /* 0x000fc80007810000 */
[----:B------:R-:W-:-:S04]  /*97d0*/  FMNMX.FTZ R54, R63, R54, !PT ;  /* 0x000000363f367209 */ /* 0x000fc80007810000 */
[----:B------:R-:W-:-:S04]  /*97e0*/  FMNMX.FTZ R56, R69, R54, !PT ;  /* 0x0000003645387209 */ /* 0x000fc80007810000 */
[----:B------:R-:W-:-:S04]  /*97f0*/  FMNMX.FTZ R56, R27, R56, !PT ;  /* 0x000000381b387209 */ /* 0x000fc80007810000 */
[----:B------:R-:W-:-:S04]  /*9800*/  FMNMX.FTZ R56, R43, R56, !PT ;  /* 0x000000382b387209 */ /* 0x000fc80007810000 */
[----:B------:R-:W-:Y:S01]  /*9810*/  FMNMX.FTZ R56, R9, R56, !PT ;  /* 0x0000003809387209 */ /* 0x000fe20007810000 */
[----:B------:R-:W-:Y:S02]  /*9820*/  IMAD.U32 R58, RZ, RZ, UR4 ;  /* 0x00000004ff3a7e24 */ /* 0x000fe4000f8e00ff */
[----:B------:R-:W-:Y:S01]  /*9830*/  FMUL.FTZ R28, R2, R30 ;  /* 0x0000001e021c7220 */ /* 0x000fe20000410000 */
[----:B0-----:R-:W-:Y:S02]  /*9840*/  FMNMX.FTZ R59, R36, R59, !PT ;  /* 0x0000003b243b7209 */ /* 0x001fe40007810000 */
[----:B------:R-:W-:Y:S01]  /*9850*/  FMNMX.FTZ R60, R29, R56, !PT ;  /* 0x000000381d3c7209 */ /* 0x000fe20007810000 */
[----:B------:R-:W-:Y:S01]  /*9860*/  FMUL.FTZ R30, R2, R31 ;  /* 0x0000001f021e7220 */ /* 0x000fe20000410000 */
[C---:B------:R-:W-:Y:S01]  /*9870*/  FSETP.NEU.FTZ.AND P0, PT, R59.reuse, -INF , PT ;  /* 0xff8000003b00780b */ /* 0x040fe20003f1d000 */
[----:B------:R-:W-:-:S01]  /*9880*/  FFMA.FTZ R10, R59, R58, -8 ;  /* 0xc10000003b0a7423 */ /* 0x000fc2000001003a */
[----:B------:R-:W-:Y:S01]  /*9890*/  FMNMX.FTZ R60, R33, R60, !PT ;  /* 0x0000003c213c7209 */ /* 0x000fe20007810000 */
[----:B------:R-:W0:Y:S01]  /*98a0*/  MUFU.TANH R28, R28 ;  /* 0x0000001c001c7308 */ /* 0x000e220000002400 */
[----:B------:R-:W-:-:S02]  /*98b0*/  FMUL.FTZ R31, R2, R34 ;  /* 0x00000022021f7220 */ /* 0x000fc40000410000 */
[----:B------:R-:W-:Y:S02]  /*98c0*/  FMNMX.FTZ R60, R51, R60, !PT ;  /* 0x0000003c333c7209 */ /* 0x000fe40007810000 */
[----:B------:R-:W-:Y:S01]  /*98d0*/  FSEL R10, R10, RZ, P0 ;  /* 0x000000ff0a0a7208 */ /* 0x000fe20000000000 */
[C---:B------:R-:W-:Y:S01]  /*98e0*/  FMUL.FTZ R32, R2.reuse, R35 ;  /* 0x0000002302207220 */ /* 0x040fe20000410000 */
[----:B------:R-:W-:Y:S01]  /*98f0*/  FMNMX.FTZ R60, R37, R60, !PT ;  /* 0x0000003c253c7209 */ /* 0x000fe20007810000 */
[----:B------:R-:W1:Y:S01]  /*9900*/  MUFU.TANH R30, R30 ;  /* 0x0000001e001e7308 */ /* 0x000e620000002400 */
[----:B------:R-:W-:Y:S01]  /*9910*/  FMUL.FTZ R34, R2, R38 ;  /* 0x0000002602227220 */ /* 0x000fe20000410000 */
[-CC-:B------:R-:W-:Y:S01]  /*9920*/  FFMA.FTZ R38, R89, R58.reuse, -R10.reuse ;  /* 0x0000003a59267223 */ /* 0x180fe2000001080a */
[----:B------:R-:W-:-:S01]  /*9930*/  FFMA.FTZ R89, R109, R58, -R10 ;  /* 0x0000003a6d597223 */ /* 0x000fc2000001080a */
[----:B------:R-:W-:Y:S01]  /*9940*/  FFMA.FTZ R111, R111, R58, -R10 ;  /* 0x0000003a6f6f7223 */ /* 0x000fe2000001080a */
[----:B------:R-:W-:-:S03]  /*9950*/  FMNMX.FTZ R109, R55, R60, !PT ;  /* 0x0000003c376d7209 */ /* 0x000fc60007810000 */
[----:B------:R-:W2:Y:S01]  /*9960*/  MUFU.TANH R31, R31 ;  /* 0x0000001f001f7308 */ /* 0x000ea20000002400 */
[----:B------:R-:W-:-:S07]  /*9970*/  FMUL.FTZ R35, R2, R39 ;  /* 0x0000002702237220 */ /* 0x000fce0000410000 */
[----:B------:R-:W3:Y:S08]  /*9980*/  MUFU.TANH R32, R32 ;  /* 0x0000002000207308 */ /* 0x000ef00000002400 */
[----:B------:R4:W-:Y:S01]  /*9990*/  MUFU.EX2 R44, R111 ;  /* 0x0000006f002c7308 */ /* 0x0009e20000000800 */
[----:B------:R-:W-:-:S01]  /*99a0*/  FFMA.FTZ R60, R67, R58, -R10 ;  /* 0x0000003a433c7223 */ /* 0x000fc2000001080a */
[----:B----4-:R-:W-:-:S06]  /*99b0*/  FMNMX.FTZ R111, R26, R109, !PT ;  /* 0x0000006d1a6f7209 */ /* 0x010fcc0007810000 */
[----:B------:R-:W4:Y:S01]  /*99c0*/  MUFU.TANH R34, R34 ;  /* 0x0000002200227308 */ /* 0x000f220000002400 */
[----:B0-----:R-:W-:Y:S02]  /*99d0*/  FSEL R109, R28, -INF , P6 ;  /* 0xff8000001c6d7808 */ /* 0x001fe40003000000 */
[----:B------:R-:W-:Y:S02]  /*99e0*/  FMNMX.FTZ R28, R48, R111, !PT ;  /* 0x0000006f301c7209 */ /* 0x000fe40007810000 */
[----:B-1----:R-:W-:Y:S02]  /*99f0*/  FSEL R67, R30, -INF , P5 ;  /* 0xff8000001e437808 */ /* 0x002fe40002800000 */
[----:B------:R-:W-:Y:S01]  /*9a00*/  FMNMX.FTZ R28, R109, R28, !PT ;  /* 0x0000001c6d1c7209 */ /* 0x000fe20007810000 */
[----:B------:R-:W0:Y:S01]  /*9a10*/  MUFU.TANH R35, R35 ;  /* 0x0000002300237308 */ /* 0x000e220000002400 */
[----:B--2---:R-:W-:Y:S01]  /*9a20*/  FSEL R31, R31, -INF , P4 ;  /* 0xff8000001f1f7808 */ /* 0x004fe20002000000 */
[--C-:B------:R-:W-:Y:S01]  /*9a30*/  FFMA.FTZ R36, R45, R58, -R10.reuse ;  /* 0x0000003a2d247223 */ /* 0x100fe2000001080a */
[----:B------:R-:W-:Y:S01]  /*9a40*/  FMNMX.FTZ R30, R67, R28, !PT ;  /* 0x0000001c431e7209 */ /* 0x000fe20007810000 */
[-CC-:B------:R-:W-:Y:S01]  /*9a50*/  FFMA.FTZ R45, R97, R58.reuse, -R10.reuse ;  /* 0x0000003a612d7223 */ /* 0x180fe2000001080a */
[----:B------:R-:W-:-:S01]  /*9a60*/  FFMA.FTZ R97, R113, R58, -R10 ;  /* 0x0000003a71617223 */ /* 0x000fc2000001080a */
[----:B------:R-:W-:Y:S01]  /*9a70*/  FFMA.FTZ R115, R115, R58, -R10 ;  /* 0x0000003a73737223 */ /* 0x000fe2000001080a */
[----:B---3--:R-:W-:-:S02]  /*9a80*/  FSEL R113, R32, -INF , P3 ;  /* 0xff80000020717808 */ /* 0x008fc40001800000 */
[----:B------:R-:W-:Y:S01]  /*9a90*/  FMNMX.FTZ R30, R31, R30, !PT ;  /* 0x0000001e1f1e7209 */ /* 0x000fe20007810000 */
[----:B------:R4:W-:Y:S03]  /*9aa0*/  MUFU.EX2 R46, R115 ;  /* 0x00000073002e7308 */ /* 0x0009e60000000800 */
[----:B------:R-:W-:Y:S02]  /*9ab0*/  FMNMX.FTZ R30, R113, R30, !PT ;  /* 0x0000001e711e7209 */ /* 0x000fe40007810000 */
[----:B----4-:R-:W-:Y:S01]  /*9ac0*/  FSEL R115, R34, -INF , P2 ;  /* 0xff80000022737808 */ /* 0x010fe20001000000 */
[----:B------:R-:W-:-:S01]  /*9ad0*/  FFMA.FTZ R34, R41, R58, -R10 ;  /* 0x0000003a29227223 */ /* 0x000fc2000001080a */
[----:B0-----:R-:W-:Y:S02]  /*9ae0*/  FSEL R41, R35, -INF , P1 ;  /* 0xff80000023297808 */ /* 0x001fe40000800000 */
[----:B------:R-:W-:Y:S01]  /*9af0*/  FMNMX.FTZ R30, R115, R30, !PT ;  /* 0x0000001e731e7209 */ /* 0x000fe20007810000 */
[----:B------:R-:W-:Y:S01]  /*9b00*/  FFMA.FTZ R119, R119, R58, -R10 ;  /* 0x0000003a77777223 */ /* 0x000fe2000001080a */
[----:B------:R0:W-:Y:S02]  /*9b10*/  MUFU.EX2 R111, R60 ;  /* 0x0000003c006f7308 */ /* 0x0001e40000000800 */
[----:B0-----:R-:W-:-:S06]  /*9b20*/  FMNMX.FTZ R60, R41, R30, !PT ;  /* 0x0000001e293c7209 */ /* 0x001fcc0007810000 */
[----:B------:R0:W-:Y:S02]  /*9b30*/  MUFU.EX2 R50, R119 ;  /* 0x0000007700327308 */ /* 0x0001e40000000800 */
[----:B0-----:R-:W0:Y:S01]  /*9b40*/  SHFL.BFLY PT, R119, R60, 0x2, 0x1f ;  /* 0x0c401f003c777f89 */ /* 0x001e2200000e0000 */
[----:B------:R-:W-:-:S05]  /*9b50*/  FFMA.FTZ R127, R127, R58, -R10 ;  /* 0x0000003a7f7f7223 */ /* 0x000fca000001080a */
[----:B------:R1:W-:Y:S01]  /*9b60*/  MUFU.EX2 R54, R127 ;  /* 0x0000007f00367308 */ /* 0x0003e20000000800 */
[----:B0-----:R-:W-:-:S05]  /*9b70*/  FMNMX.FTZ R70, R60, R119, !PT ;  /* 0x000000773c467209 */ /* 0x001fca0007810000 */
[----:B-1----:R-:W0:Y:S01]  /*9b80*/  SHFL.BFLY PT, R127, R70, 0x1, 0x1f ;  /* 0x0c201f00467f7f89 */ /* 0x002e2200000e0000 */
[----:B------:R-:W-:-:S01]  /*9b90*/  FFMA.FTZ R72, R8, R58, -R10 ;  /* 0x0000003a08487223 */ /* 0x000fc2000001080a */
[-CC-:B------:R-:W-:Y:S01]  /*9ba0*/  FFMA.FTZ R107, R107, R58.reuse, -R10.reuse ;  /* 0x0000003a6b6b7223 */ /* 0x180fe2000001080a */
[----:B------:R-:W-:-:S01]  /*9bb0*/  FFMA.FTZ R123, R123, R58, -R10 ;  /* 0x0000003a7b7b7223 */ /* 0x000fc2000001080a */
[-CC-:B------:R-:W-:Y:S01]  /*9bc0*/  FFMA.FTZ R8, R24, R58.reuse, -R10.reuse ;  /* 0x0000003a18087223 */ /* 0x180fe2000001080a */
[----:B------:R-:W-:-:S01]  /*9bd0*/  FFMA.FTZ R39, R47, R58, -R10 ;  /* 0x0000003a2f277223 */ /* 0x000fc2000001080a */
[-CC-:B------:R-:W-:Y:S01]  /*9be0*/  FFMA.FTZ R40, R99, R58.reuse, -R10.reuse ;  /* 0x0000003a63287223 */ /* 0x180fe2000001080a */
[----:B------:R-:W-:-:S01]  /*9bf0*/  FFMA.FTZ R47, R101, R58, -R10 ;  /* 0x0000003a652f7223 */ /* 0x000fc2000001080a */
[----:B------:R1:W-:Y:S01]  /*9c00*/  MUFU.EX2 R42, R107 ;  /* 0x0000006b002a7308 */ /* 0x0003e20000000800 */
[----:B------:R-:W-:-:S01]  /*9c10*/  FFMA.FTZ R99, R117, R58, -R10 ;  /* 0x0000003a75637223 */ /* 0x000fc2000001080a */
[-CC-:B------:R-:W-:Y:S01]  /*9c20*/  FFMA.FTZ R101, R129, R58.reuse, -R10.reuse ;  /* 0x0000003a81657223 */ /* 0x180fe2000001080a */
[----:B------:R-:W-:-:S01]  /*9c30*/  FFMA.FTZ R3, R3, R58, -R10 ;  /* 0x0000003a03037223 */ /* 0x000fc2000001080a */
[-CC-:B------:R-:W-:Y:S01]  /*9c40*/  FFMA.FTZ R12, R12, R58.reuse, -R10.reuse ;  /* 0x0000003a0c0c7223 */ /* 0x180fe2000001080a */
[----:B------:R-:W-:-:S01]  /*9c50*/  FFMA.FTZ R85, R85, R58, -R10 ;  /* 0x0000003a55557223 */ /* 0x000fc2000001080a */
[-CC-:B------:R-:W-:Y:S01]  /*9c60*/  FFMA.FTZ R57, R57, R58.reuse, -R10.reuse ;  /* 0x0000003a39397223 */ /* 0x180fe2000001080a */
[----:B------:R-:W-:-:S01]  /*9c70*/  FFMA.FTZ R131, R131, R58, -R10 ;  /* 0x0000003a83837223 */ /* 0x000fc2000001080a */
[----:B------:R-:W-:Y:S01]  /*9c80*/  MUFU.EX2 R52, R123 ;  /* 0x0000007b00347308 */ /* 0x000fe20000000800 */
[----:B0-----:R-:W-:-:S07]  /*9c90*/  FMNMX.FTZ R60, R70, R127, !PT ;  /* 0x0000007f463c7209 */ /* 0x001fce0007810000 */
[----:B------:R0:W-:Y:S01]  /*9ca0*/  MUFU.EX2 R35, R34 ;  /* 0x0000002200237308 */ /* 0x0001e20000000800 */
[C---:B------:R-:W-:Y:S01]  /*9cb0*/  FSETP.NEU.FTZ.AND P1, PT, R60.reuse, -INF , PT ;  /* 0xff8000003c00780b */ /* 0x040fe20003f3d000 */
[-C--:B------:R-:W-:Y:S01]  /*9cc0*/  FFMA.FTZ R24, R60, R58.reuse, -8 ;  /* 0xc10000003c187423 */ /* 0x080fe2000001003a */
[----:B-1----:R-:W-:-:S01]  /*9cd0*/  FFMA.FTZ R107, R133, R58, -R10 ;  /* 0x0000003a856b7223 */ /* 0x002fc2000001080a */
[-CC-:B------:R-:W-:Y:S01]  /*9ce0*/  FFMA.FTZ R62, R135, R58.reuse, -R10.reuse ;  /* 0x0000003a873e7223 */ /* 0x180fe2000001080a */
[----:B------:R-:W-:-:S01]  /*9cf0*/  FFMA.FTZ R137, R137, R58, -R10 ;  /* 0x0000003a89897223 */ /* 0x000fc2000001080a */
[-CC-:B------:R-:W-:Y:S01]  /*9d00*/  FFMA.FTZ R139, R139, R58.reuse, -R10.reuse ;  /* 0x0000003a8b8b7223 */ /* 0x180fe2000001080a */
[----:B------:R-:W-:-:S01]  /*9d10*/  FFMA.FTZ R117, R141, R58, -R10 ;  /* 0x0000003a8d757223 */ /* 0x000fc2000001080a */
[-CC-:B------:R-:W-:Y:S01]  /*9d20*/  FFMA.FTZ R32, R143, R58.reuse, -R10.reuse ;  /* 0x0000003a8f207223 */ /* 0x180fe2000001080a */
[----:B------:R-:W-:-:S01]  /*9d30*/  FFMA.FTZ R49, R49, R58, -R10 ;  /* 0x0000003a31317223 */ /* 0x000fc2000001080a */
[-CC-:B0-----:R-:W-:Y:S01]  /*9d40*/  FFMA.FTZ R34, R145, R58.reuse, -R10.reuse ;  /* 0x0000003a91227223 */ /* 0x181fe2000001080a */
[----:B------:R-:W-:-:S01]  /*9d50*/  FFMA.FTZ R53, R53, R58, -R10 ;  /* 0x0000003a35357223 */ /* 0x000fc2000001080a */
[-CC-:B------:R-:W-:Y:S01]  /*9d60*/  FFMA.FTZ R64, R147, R58.reuse, -R10.reuse ;  /* 0x0000003a93407223 */ /* 0x180fe2000001080a */
[----:B------:R-:W-:-:S01]  /*9d70*/  FFMA.FTZ R119, R149, R58, -R10 ;  /* 0x0000003a95777223 */ /* 0x000fc2000001080a */
[-CC-:B------:R-:W-:Y:S01]  /*9d80*/  FFMA.FTZ R66, R153, R58.reuse, -R10.reuse ;  /* 0x0000003a99427223 */ /* 0x180fe2000001080a */
[----:B------:R-:W-:-:S01]  /*9d90*/  FFMA.FTZ R123, R151, R58, -R10 ;  /* 0x0000003a977b7223 */ /* 0x000fc2000001080a */
[-CC-:B------:R-:W-:Y:S01]  /*9da0*/  FFMA.FTZ R68, R155, R58.reuse, -R10.reuse ;  /* 0x0000003a9b447223 */ /* 0x180fe2000001080a */
[----:B------:R-:W-:-:S01]  /*9db0*/  FFMA.FTZ R129, R20, R58, -R10 ;  /* 0x0000003a14817223 */ /* 0x000fc2000001080a */
[----:B------:R-:W-:Y:S01]  /*9dc0*/  FSEL R10, R24, RZ, P1 ;  /* 0x000000ff180a7208 */ /* 0x000fe20000800000 */
[----:B------:R-:W0:Y:S04]  /*9dd0*/  S2R R110, SR_TID.X ;  /* 0x00000000006e7919 */ /* 0x000e280000002100 */
[----:B------:R-:W-:-:S01]  /*9de0*/  FFMA.FTZ R13, R13, R58, -R10 ;  /* 0x0000003a0d0d7223 */ /* 0x000fc2000001080a */
[-CC-:B------:R-:W-:Y:S01]  /*9df0*/  FFMA.FTZ R14, R14, R58.reuse, -R10.reuse ;  /* 0x0000003a0e0e7223 */ /* 0x180fe2000001080a */
[----:B------:R-:W-:-:S01]  /*9e00*/  FFMA.FTZ R20, R21, R58, -R10 ;  /* 0x0000003a15147223 */ /* 0x000fc2000001080a */
[----:B------:R-:W-:Y:S01]  /*9e10*/  MUFU.EX2 R3, R3 ;  /* 0x0000000300037308 */ /* 0x000fe20000000800 */
[----:B------:R-:W-:-:S07]  /*9e20*/  FFMA.FTZ R15, R15, R58, -R10 ;  /* 0x0000003a0f0f7223 */ /* 0x000fce000001080a */
[----:B------:R-:W1:Y:S01]  /*9e30*/  MUFU.EX2 R12, R12 ;  /* 0x0000000c000c7308 */ /* 0x000e620000000800 */
[----:B------:R-:W-:-:S07]  /*9e40*/  FFMA.FTZ R21, R91, R58, -R10 ;  /* 0x0000003a5b157223 */ /* 0x000fce000001080a */
[----:B------:R-:W-:Y:S08]  /*9e50*/  MUFU.EX2 R13, R13 ;  /* 0x0000000d000d7308 */ /* 0x000ff00000000800 */
[----:B------:R-:W2:Y:S01]  /*9e60*/  MUFU.EX2 R14, R14 ;  /* 0x0000000e000e7308 */ /* 0x000ea20000000800 */
[----:B------:R-:W-:-:S07]  /*9e70*/  FFMA.FTZ R24, R71, R58, -R10 ;  /* 0x0000003a47187223 */ /* 0x000fce000001080a */
[----:B------:R-:W3:Y:S08]  /*9e80*/  MUFU.EX2 R36, R36 ;  /* 0x0000002400247308 */ /* 0x000ef00000000800 */
[----:B------:R-:W4:Y:S01]  /*9e90*/  MUFU.EX2 R20, R20 ;  /* 0x0000001400147308 */ /* 0x000f220000000800 */
[----:B------:R-:W-:-:S07]  /*9ea0*/  FFMA.FTZ R70, R95, R58, -R10 ;  /* 0x0000003a5f467223 */ /* 0x000fce000001080a */
[----:B------:R-:W5:Y:S01]  /*9eb0*/  MUFU.EX2 R39, R39 ;  /* 0x0000002700277308 */ /* 0x000f620000000800 */
[----:B------:R-:W-:-:S07]  /*9ec0*/  FFMA.FTZ R78, R11, R58, -R10 ;  /* 0x0000003a0b4e7223 */ /* 0x000fce000001080a */
[----:B------:R-:W5:Y:S01]  /*9ed0*/  MUFU.EX2 R15, R15 ;  /* 0x0000000f000f7308 */ /* 0x000f620000000800 */
[----:B------:R-:W-:-:S01]  /*9ee0*/  FFMA.FTZ R84, R61, R58, -R10 ;  /* 0x0000003a3d547223 */ /* 0x000fc2000001080a */
[-CC-:B------:R-:W-:Y:S01]  /*9ef0*/  FFMA.FTZ R11, R25, R58.reuse, -R10.reuse ;  /* 0x0000003a190b7223 */ /* 0x180fe2000001080a */
[----:B------:R-:W-:-:S05]  /*9f00*/  FFMA.FTZ R25, R63, R58, -R10 ;  /* 0x0000003a3f197223 */ /* 0x000fca000001080a */
[----:B------:R-:W5:Y:S01]  /*9f10*/  MUFU.EX2 R38, R38 ;  /* 0x0000002600267308 */ /* 0x000f620000000800 */
[----:B-1----:R-:W-:-:S01]  /*9f20*/  FADD.FTZ R61, R3, R12 ;  /* 0x0000000c033d7221 */ /* 0x002fc20000010000 */
[----:B--2---:R-:W-:-:S06]  /*9f30*/  FADD.FTZ R63, R13, R14 ;  /* 0x0000000e0d3f7221 */ /* 0x004fcc0000010000 */
[----:B------:R-:W1:Y:S01]  /*9f40*/  MUFU.EX2 R21, R21 ;  /* 0x0000001500157308 */ /* 0x000e620000000800 */
[----:B------:R-:W-:-:S01]  /*9f50*/  FFMA.FTZ R91, R93, R58, -R10 ;  /* 0x0000003a5d5b7223 */ /* 0x000fc2000001080a */
[----:B---3--:R-:W-:-:S06]  /*9f60*/  FADD.FTZ R88, R36, R61 ;  /* 0x0000003d24587221 */ /* 0x008fcc0000010000 */
[----:B------:R-:W2:Y:S01]  /*9f70*/  MUFU.EX2 R45, R45 ;  /* 0x0000002d002d7308 */ /* 0x000ea20000000800 */
[----:B----4-:R-:W-:-:S01]  /*9f80*/  FADD.FTZ R90, R20, R63 ;  /* 0x0000003f145a7221 */ /* 0x010fc20000010000 */
[----:B------:R-:W-:-:S06]  /*9f90*/  FFMA.FTZ R71, R103, R58, -R10 ;  /* 0x0000003a67477223 */ /* 0x000fcc000001080a */
[----:B------:R-:W3:Y:S01]  /*9fa0*/  MUFU.EX2 R24, R24 ;  /* 0x0000001800187308 */ /* 0x000ee20000000800 */
[----:B0-----:R-:W-:Y:S01]  /*9fb0*/  LOP3.LUT R98, R110, 0x7f, RZ, 0xc0, !PT ;  /* 0x0000007f6e627812 */ /* 0x001fe200078ec0ff */
[----:B-----5:R-:W-:-:S06]  /*9fc0*/  FADD.FTZ R63, R39, R88 ;  /* 0x00000058273f7221 */ /* 0x020fcc0000010000 */
[----:B------:R-:W0:Y:S01]  /*9fd0*/  MUFU.EX2 R40, R40 ;  /* 0x0000002800287308 */ /* 0x000e220000000800 */
[----:B------:R-:W-:-:S07]  /*9fe0*/  FADD.FTZ R90, R15, R90 ;  /* 0x0000005a0f5a7221 */ /* 0x000fce0000010000 */
[----:B------:R-:W4:Y:S01]  /*9ff0*/  MUFU.EX2 R70, R70 ;  /* 0x0000004600467308 */ /* 0x000f220000000800 */
[----:B------:R-:W-:-:S01]  /*a000*/  FFMA.FTZ R80, R65, R58, -R10 ;  /* 0x0000003a41507223 */ /* 0x000fc2000001080a */
[----:B------:R-:W-:Y:S01]  /*a010*/  ISETP.NE.AND P2, PT, R98, RZ, PT ;  /* 0x000000ff6200720c */ /* 0x000fe20003f45270 */
[----:B------:R-:W-:-:S05]  /*a020*/  FADD.FTZ R88, R38, R63 ;  /* 0x0000003f26587221 */ /* 0x000fca0000010000 */
[----:B------:R-:W5:Y:S01]  /*a030*/  MUFU.EX2 R47, R47 ;  /* 0x0000002f002f7308 */ /* 0x000f620000000800 */
[----:B-1----:R-:W-:-:S01]  /*a040*/  FADD.FTZ R65, R21, R90 ;  /* 0x0000005a15417221 */ /* 0x002fc20000010000 */
[----:B------:R-:W-:-:S06]  /*a050*/  FFMA.FTZ R73, R73, R58, -R10 ;  /* 0x0000003a49497223 */ /* 0x000fcc000001080a */
[----:B------:R-:W1:Y:S01]  /*a060*/  MUFU.EX2 R91, R91 ;  /* 0x0000005b005b7308 */ /* 0x000e620000000800 */
[----:B------:R-:W-:-:S07]  /*a070*/  FFMA.FTZ R63, R43, R58, -R10 ;  /* 0x0000003a2b3f7223 */ /* 0x000fce000001080a */
[----:B------:R3:W-:Y:S01]  /*a080*/  MUFU.EX2 R127, R72 ;  /* 0x00000048007f7308 */ /* 0x0007e20000000800 */
[----:B------:R-:W-:-:S01]  /*a090*/  FFMA.FTZ R86, R69, R58, -R10 ;  /* 0x0000003a45567223 */ /* 0x000fc2000001080a */
[----:B--2---:R-:W-:Y:S01]  /*a0a0*/  FADD.FTZ R43, R45, R88 ;  /* 0x000000582d2b7221 */ /* 0x004fe20000010000 */
[----:B---3--:R-:W-:-:S05]  /*a0b0*/  FFMA.FTZ R72, R75, R58, -R10 ;  /* 0x0000003a4b487223 */ /* 0x008fca000001080a */
[----:B------:R-:W2:Y:S01]  /*a0c0*/  MUFU.EX2 R71, R71 ;  /* 0x0000004700477308 */ /* 0x000ea20000000800 */
[----:B------:R-:W-:-:S01]  /*a0d0*/  FADD.FTZ R69, R24, R65 ;  /* 0x0000004118457221 */ /* 0x000fc20000010000 */
[----:B------:R-:W-:Y:S01]  /*a0e0*/  FFMA.FTZ R76, R79, R58, -R10 ;  /* 0x0000003a4f4c7223 */ /* 0x000fe2000001080a */
[----:B0-----:R-:W-:-:S05]  /*a0f0*/  FADD.FTZ R88, R40, R43 ;  /* 0x0000002b28587221 */ /* 0x001fca0000010000 */
[----:B------:R-:W0:Y:S01]  /*a100*/  MUFU.EX2 R89, R89 ;  /* 0x0000005900597308 */ /* 0x000e220000000800 */
[----:B----4-:R-:W-:-:S01]  /*a110*/  FADD.FTZ R90, R70, R69 ;  /* 0x00000045465a7221 */ /* 0x010fc20000010000 */
[----:B------:R-:W-:-:S06]  /*a120*/  FFMA.FTZ R74, R77, R58, -R10 ;  /* 0x0000003a4d4a7223 */ /* 0x000fcc000001080a */
[----:B------:R-:W3:Y:S01]  /*a130*/  MUFU.EX2 R72, R72 ;  /* 0x0000004800487308 */ /* 0x000ee20000000800 */
[----:B------:R-:W-:-:S01]  /*a140*/  FFMA.FTZ R65, R29, R58, -R10 ;  /* 0x0000003a1d417223 */ /* 0x000fc2000001080a */
[----:B------:R-:W-:Y:S01]  /*a150*/  FFMA.FTZ R29, R33, R58, -R10 ;  /* 0x0000003a211d7223 */ /* 0x000fe2000001080a */
[----:B-----5:R-:W-:-:S05]  /*a160*/  FADD.FTZ R33, R47, R88 ;  /* 0x000000582f217221 */ /* 0x020fca0000010000 */
[----:B------:R-:W4:Y:S01]  /*a170*/  MUFU.EX2 R73, R73 ;  /* 0x0000004900497308 */ /* 0x000f220000000800 */
[----:B------:R-:W-:Y:S02]  /*a180*/  @!P2 VIADD R0, R0, 0x13240 ;  /* 0x000132400000a836 */ /* 0x000fe40000000000 */
[----:B-1----:R-:W-:Y:S01]  /*a190*/  FADD.FTZ R90, R91, R90 ;  /* 0x0000005a5b5a7221 */ /* 0x002fe20000010000 */
[----:B------:R-:W-:-:S01]  /*a1a0*/  FFMA.FTZ R75, R83, R58, -R10 ;  /* 0x0000003a534b7223 */ /* 0x000fc2000001080a */
[----:B------:R-:W-:-:S03]  /*a1b0*/  FFMA.FTZ R61, R27, R58, -R10 ;  /* 0x0000003a1b3d7223 */ /* 0x000fc6000001080a */
[----:B------:R-:W-:Y:S01]  /*a1c0*/  MUFU.EX2 R97, R97 ;  /* 0x0000006100617308 */ /* 0x000fe20000000800 */
[----:B------:R-:W-:-:S01]  /*a1d0*/  FADD.FTZ R88, R42, R33 ;  /* 0x000000212a587221 */ /* 0x000fc20000010000 */
[----:B------:R-:W-:Y:S01]  /*a1e0*/  FFMA.FTZ R43, R37, R58, -R10 ;  /* 0x0000003a252b7223 */ /* 0x000fe2000001080a */
[----:B--2---:R-:W-:-:S05]  /*a1f0*/  FADD.FTZ R37, R71, R90 ;  /* 0x0000005a47257221 */ /* 0x004fca0000010000 */
[----:B------:R-:W1:Y:S01]  /*a200*/  MUFU.EX2 R76, R76 ;  /* 0x0000004c004c7308 */ /* 0x000e620000000800 */
[----:B------:R-:W-:-:S01]  /*a210*/  FFMA.FTZ R79, R81, R58, -R10 ;  /* 0x0000003a514f7223 */ /* 0x000fc2000001080a */
[----:B------:R-:W-:Y:S01]  /*a220*/  @!P2 PRMT R27, RZ, 0x654, R0 ;  /* 0x00000654ff1ba816 */ /* 0x000fe20000000000 */
[----:B------:R-:W-:-:S05]  /*a230*/  FFMA.FTZ R82, R87, R58, -R10 ;  /* 0x0000003a57527223 */ /* 0x000fca000001080a */
[----:B------:R-:W-:Y:S01]  /*a240*/  MUFU.EX2 R99, R99 ;  /* 0x0000006300637308 */ /* 0x000fe20000000800 */
[----:B------:R2:W-:Y:S07]  /*a250*/  @!P2 SYNCS.ARRIVE.TRANS64.RED.A1T0 RZ, [R27+URZ], RZ ;  /* 0x000000ff1bffa9a7 */ /* 0x0005ee000810043f */
[----:B------:R-:W5:Y:S01]  /*a260*/  MUFU.EX2 R74, R74 ;  /* 0x0000004a004a7308 */ /* 0x000f620000000800 */
[----:B------:R-:W-:-:S07]  /*a270*/  FFMA.FTZ R77, R121, R58, -R10 ;  /* 0x0000003a794d7223 */ /* 0x000fce000001080a */
[----:B------:R0:W-:Y:S01]  /*a280*/  MUFU.EX2 R0, R61 ;  /* 0x0000003d00007308 */ /* 0x0001e20000000800 */
[----:B--2---:R-:W-:-:S07]  /*a290*/  FFMA.FTZ R27, R9, R58, -R10 ;  /* 0x0000003a091b7223 */ /* 0x004fce000001080a */
[----:B------:R-:W2:Y:S01]  /*a2a0*/  MUFU.EX2 R75, R75 ;  /* 0x0000004b004b7308 */ /* 0x000ea20000000800 */
[----:B0-----:R-:W-:-:S01]  /*a2b0*/  FADD.FTZ R61, R89, R88 ;  /* 0x00000058593d7221 */ /* 0x001fc20000010000 */
[----:B---3--:R-:W-:-:S03]  /*a2c0*/  FADD.FTZ R88, R72, R37 ;  /* 0x0000002548587221 */ /* 0x008fc60000010000 */
[----:B------:R-:W-:Y:S01]  /*a2d0*/  FADD.FTZ R90, R44, R61 ;  /* 0x0000003d2c5a7221 */ /* 0x000fe20000010000 */
[----:B----4-:R-:W-:-:S02]  /*a2e0*/  FADD.FTZ R61, R73, R88 ;  /* 0x00000058493d7221 */ /* 0x010fc40000010000 */
[----:B------:R-:W0:Y:S02]  /*a2f0*/  MUFU.EX2 R79, R79 ;  /* 0x0000004f004f7308 */ /* 0x000e240000000800 */
[----:B-1----:R-:W-:-:S01]  /*a300*/  FADD.FTZ R61, R76, R61 ;  /* 0x0000003d4c3d7221 */ /* 0x002fc20000010000 */
[----:B------:R-:W-:-:S05]  /*a310*/  FFMA.FTZ R37, R48, R58, -R10 ;  /* 0x0000003a30257223 */ /* 0x000fca000001080a */
[----:B------:R-:W1:Y:S01]  /*a320*/  MUFU.EX2 R85, R85 ;  /* 0x0000005500557308 */ /* 0x000e620000000800 */
[----:B-----5:R-:W-:-:S07]  /*a330*/  FADD.FTZ R88, R74, R61 ;  /* 0x0000003d4a587221 */ /* 0x020fce0000010000 */
[----:B------:R3:W-:Y:S01]  /*a340*/  MUFU.EX2 R9, R63 ;  /* 0x0000003f00097308 */ /* 0x0007e20000000800 */
[----:B------:R-:W-:-:S07]  /*a350*/  FFMA.FTZ R81, R125, R58, -R10 ;  /* 0x0000003a7d517223 */ /* 0x000fce000001080a */
[----:B------:R-:W4:Y:S01]  /*a360*/  MUFU.EX2 R82, R82 ;  /* 0x0000005200527308 */ /* 0x000f220000000800 */
[----:B---3--:R-:W-:-:S04]  /*a370*/  FADD.FTZ R63, R97, R90 ;  /* 0x0000005a613f7221 */ /* 0x008fc80000010000 */
[----:B------:R-:W-:-:S03]  /*a380*/  FADD.FTZ R48, R46, R63 ;  /* 0x0000003f2e307221 */ /* 0x000fc60000010000 */
[----:B------:R-:W3:Y:S01]  /*a390*/  MUFU.EX2 R77, R77 ;  /* 0x0000004d004d7308 */ /* 0x000ee20000000800 */
[----:B------:R-:W-:-:S01]  /*a3a0*/  FADD.FTZ R61, R99, R48 ;  /* 0x00000030633d7221 */ /* 0x000fc20000010000 */
[----:B--2---:R-:W-:Y:S01]  /*a3b0*/  FADD.FTZ R88, R75, R88 ;  /* 0x000000584b587221 */ /* 0x004fe20000010000 */
[----:B------:R-:W-:-:S01]  /*a3c0*/  FFMA.FTZ R51, R51, R58, -R10 ;  /* 0x0000003a33337223 */ /* 0x000fc2000001080a */
[----:B------:R-:W-:-:S04]  /*a3d0*/  FFMA.FTZ R55, R55, R58, -R10 ;  /* 0x0000003a37377223 */ /* 0x000fc8000001080a */
[----:B------:R-:W2:Y:S01]  /*a3e0*/  MUFU.EX2 R57, R57 ;  /* 0x0000003900397308 */ /* 0x000ea20000000800 */
[----:B------:R-:W-:-:S01]  /*a3f0*/  FFMA.FTZ R33, R26, R58, -R10 ;  /* 0x0000003a1a217223 */ /* 0x000fc2000001080a */
[-CC-:B------:R-:W-:Y:S01]  /*a400*/  FFMA.FTZ R109, R109, R58.reuse, -R10.reuse ;  /* 0x0000003a6d6d7223 */ /* 0x180fe2000001080a */
[----:B------:R-:W-:-:S01]  /*a410*/  FFMA.FTZ R67, R67, R58, -R10 ;  /* 0x0000003a43437223 */ /* 0x000fc2000001080a */
[-CC-:B------:R-:W-:Y:S01]  /*a420*/  FFMA.FTZ R31, R31, R58.reuse, -R10.reuse ;  /* 0x0000003a1f1f7223 */ /* 0x180fe2000001080a */
[----:B------:R-:W-:-:S03]  /*a430*/  FFMA.FTZ R113, R113, R58, -R10 ;  /* 0x0000003a71717223 */ /* 0x000fc6000001080a */
[----:B------:R-:W5:Y:S01]  /*a440*/  MUFU.EX2 R78, R78 ;  /* 0x0000004e004e7308 */ /* 0x000f620000000800 */
[----:B------:R-:W-:-:S01]  /*a450*/  FFMA.FTZ R115, R115, R58, -R10 ;  /* 0x0000003a73737223 */ /* 0x000fc2000001080a */
[----:B------:R-:W-:Y:S01]  /*a460*/  FADD.FTZ R90, R50, R61 ;  /* 0x0000003d325a7221 */ /* 0x000fe20000010000 */
[----:B------:R-:W-:-:S01]  /*a470*/  FFMA.FTZ R10, R41, R58, -R10 ;  /* 0x0000003a290a7223 */ /* 0x000fc2000001080a */
[----:B0-----:R-:W-:Y:S01]  /*a480*/  FADD.FTZ R41, R79, R88 ;  /* 0x000000584f297221 */ /* 0x001fe20000010000 */
[----:B------:R-:W-:-:S03]  /*a490*/  F2FP.SATFINITE.E4M3.F32.PACK_AB_MERGE_C R152, R39, R36, RZ ;  /* 0x000000242798723e */ /* 0x000fc600048070ff */
[----:B------:R-:W0:Y:S01]  /*a4a0*/  MUFU.EX2 R81, R81 ;  /* 0x0000005100517308 */ /* 0x000e220000000800 */
[----:B-1----:R-:W-:-:S01]  /*a4b0*/  FADD.FTZ R39, R85, R90 ;  /* 0x0000005a55277221 */ /* 0x002fc20000010000 */
[----:B----4-:R-:W-:Y:S01]  /*a4c0*/  FADD.FTZ R36, R82, R41 ;  /* 0x0000002952247221 */ /* 0x010fe20000010000 */
[----:B------:R-:W-:-:S05]  /*a4d0*/  F2FP.SATFINITE.E4M3.F32.PACK_AB_MERGE_C R154, R47, R40, RZ ;  /* 0x000000282f9a723e */ /* 0x000fca00048070ff */
[----:B------:R-:W1:Y:S01]  /*a4e0*/  MUFU.EX2 R101, R101 ;  /* 0x0000006500657308 */ /* 0x000e620000000800 */
[----:B------:R-:W-:-:S01]  /*a4f0*/  FADD.FTZ R40, R52, R39 ;  /* 0x0000002734287221 */ /* 0x000fc20000010000 */
[----:B---3--:R-:W-:-:S06]  /*a500*/  FADD.FTZ R39, R77, R36 ;  /* 0x000000244d277221 */ /* 0x008fcc0000010000 */
[----:B------:R-:W3:Y:S01]  /*a510*/  MUFU.EX2 R84, R84 ;  /* 0x0000005400547308 */ /* 0x000ee20000000800 */
[----:B--2---:R-:W-:-:S01]  /*a520*/  FADD.FTZ R41, R57, R40 ;  /* 0x0000002839297221 */ /* 0x004fc20000010000 */
[----:B-----5:R-:W-:-:S06]  /*a530*/  FADD.FTZ R36, R78, R39 ;  /* 0x000000274e247221 */ /* 0x020fcc0000010000 */
[----:B------:R-:W2:Y:S08]  /*a540*/  MUFU.EX2 R56, R131 ;  /* 0x0000008300387308 */ /* 0x000eb00000000800 */
[----:B------:R-:W4:Y:S01]  /*a550*/  MUFU.EX2 R11, R11 ;  /* 0x0000000b000b7308 */ /* 0x000f220000000800 */
[----:B------:R-:W-:-:S01]  /*a560*/  FADD.FTZ R40, R54, R41 ;  /* 0x0000002936287221 */ /* 0x000fc20000010000 */
[----:B0-----:R-:W-:-:S06]  /*a570*/  FADD.FTZ R39, R81, R36 ;  /* 0x0000002451277221 */ /* 0x001fcc0000010000 */
[----:B------:R-:W0:Y:S01]  /*a580*/  MUFU.EX2 R107, R107 ;  /* 0x0000006b006b7308 */ /* 0x000e220000000800 */
[----:B-1----:R-:W-:-:S07]  /*a590*/  F2FP.SATFINITE.E4M3.F32.PACK_AB_MERGE_C R136, R101, R54, RZ ;  /* 0x000000366588723e */ /* 0x002fce00048070ff */
[----:B------:R-:W1:Y:S01]  /*a5a0*/  MUFU.EX2 R80, R80 ;  /* 0x0000005000507308 */ /* 0x000e620000000800 */
[----:B------:R-:W-:-:S01]  /*a5b0*/  FADD.FTZ R101, R101, R40 ;  /* 0x0000002865657221 */ /* 0x000fc20000010000 */
[----:B---3--:R-:W-:-:S06]  /*a5c0*/  FADD.FTZ R36, R84, R39 ;  /* 0x0000002754247221 */ /* 0x008fcc0000010000 */
[----:B------:R-:W3:Y:S08]  /*a5d0*/  MUFU.EX2 R62, R62 ;  /* 0x0000003e003e7308 */ /* 0x000ef00000000800 */
[----:B------:R-:W5:Y:S01]  /*a5e0*/  MUFU.EX2 R25, R25 ;  /* 0x0000001900197308 */ /* 0x000f620000000800 */
[----:B--2---:R-:W-:-:S01]  /*a5f0*/  FADD.FTZ R40, R56, R101 ;  /* 0x0000006538287221 */ /* 0x004fc20000010000 */
[----:B----4-:R-:W-:-:S06]  /*a600*/  FADD.FTZ R39, R11, R36 ;  /* 0x000000240b277221 */ /* 0x010fcc0000010000 */
[----:B------:R-:W2:Y:S01]  /*a610*/  MUFU.EX2 R86, R86 ;  /* 0x0000005600567308 */ /* 0x000ea20000000800 */
[----:B0-----:R-:W-:-:S01]  /*a620*/  FADD.FTZ R41, R107, R40 ;  /* 0x000000286b297221 */ /* 0x001fc20000010000 */
[----:B-1----:R-:W-:-:S06]  /*a630*/  FADD.FTZ R36, R80, R39 ;  /* 0x0000002750247221 */ /* 0x002fcc0000010000 */
[----:B------:R-:W0:Y:S01]  /*a640*/  MUFU.EX2 R28, R137 ;  /* 0x00000089001c7308 */ /* 0x000e220000000800 */
[----:B------:R-:W-:Y:S01]  /*a650*/  F2FP.SATFINITE.E4M3.F32.PACK_AB_MERGE_C R152, R12, R3, R152 ;  /* 0x000000030c98723e */ /* 0x000fe20004807098 */
[----:B---3--:R-:W-:Y:S01]  /*a660*/  FADD.FTZ R40, R62, R41 ;  /* 0x000000293e287221 */ /* 0x008fe20000010000 */
[----:B-----5:R-:W-:-:S01]  /*a670*/  FADD.FTZ R3, R25, R36 ;  /* 0x0000002419037221 */ /* 0x020fc20000010000 */
[----:B------:R-:W-:-:S04]  /*a680*/  F2FP.SATFINITE.E4M3.F32.PACK_AB_MERGE_C R138, R111, R62, RZ ;  /* 0x0000003e6f8a723e */ /* 0x000fc800048070ff */
[----:B------:R-:W1:Y:S01]  /*a690*/  MUFU.EX2 R30, R139 ;  /* 0x0000008b001e7308 */ /* 0x000e620000000800 */
[----:B------:R-:W-:-:S01]  /*a6a0*/  FADD.FTZ R111, R111, R40 ;  /* 0x000000286f6f7221 */ /* 0x000fc20000010000 */
[----:B--2---:R-:W-:-:S06]  /*a6b0*/  FADD.FTZ R3, R86, R3 ;  /* 0x0000000356037221 */ /* 0x004fcc0000010000 */
[----:B------:R-:W2:Y:S01]  /*a6c0*/  MUFU.EX2 R27, R27 ;  /* 0x0000001b001b7308 */ /* 0x000ea20000000800 */
[----:B------:R-:W-:Y:S01]  /*a6d0*/  F2FP.SATFINITE.E4M3.F32.PACK_AB_MERGE_C R154, R45, R38, R154 ;  /* 0x000000262d9a723e */ /* 0x000fe2000480709a */
[----:B0-----:R-:W-:-:S06]  /*a6e0*/  FADD.FTZ R36, R28, R111 ;  /* 0x0000006f1c247221 */ /* 0x001fcc0000010000 */
[----:B------:R-:W0:Y:S01]  /*a6f0*/  MUFU.EX2 R117, R117 ;  /* 0x0000007500757308 */ /* 0x000e220000000800 */
[----:B------:R-:W-:-:S07]  /*a700*/  FADD.FTZ R38, R0, R3 ;  /* 0x0000000300267221 */ /* 0x000fce0000010000 */
[----:B------:R-:W-:Y:S01]  /*a710*/  MUFU.EX2 R26, R65 ;  /* 0x00000041001a7308 */ /* 0x000fe20000000800 */
[----:B------:R-:W-:-:S01]  /*a720*/  FADD.FTZ R3, R35, R36 ;  /* 0x0000002423037221 */ /* 0x000fc20000010000 */
[----:B------:R-:W-:-:S06]  /*a730*/  FADD.FTZ R38, R9, R38 ;  /* 0x0000002609267221 */ /* 0x000fcc0000010000 */
[----:B------:R-:W3:Y:S08]  /*a740*/  MUFU.EX2 R32, R32 ;  /* 0x0000002000207308 */ /* 0x000ef00000000800 */
[----:B------:R-:W4:Y:S01]  /*a750*/  MUFU.EX2 R29, R29 ;  /* 0x0000001d001d7308 */ /* 0x000f220000000800 */
[----:B-1----:R-:W-:-:S01]  /*a760*/  FADD.FTZ R40, R30, R3 ;  /* 0x000000031e287221 */ /* 0x002fc20000010000 */
[----:B--2---:R-:W-:-:S06]  /*a770*/  FADD.FTZ R3, R27, R38 ;  /* 0x000000261b037221 */ /* 0x004fcc0000010000 */
[----:B------:R-:W1:Y:S01]  /*a780*/  MUFU.EX2 R49, R49 ;  /* 0x0000003100317308 */ /* 0x000e620000000800 */
[----:B------:R-:W-:-:S07]  /*a790*/  F2FP.SATFINITE.E4M3.F32.PACK_AB_MERGE_C R15, R15, R20, RZ ;  /* 0x000000140f0f723e */ /* 0x000fce00048070ff */
[----:B------:R-:W2:Y:S01]  /*a7a0*/  MUFU.EX2 R48, R51 ;  /* 0x0000003300307308 */ /* 0x000ea20000000800 */
[C---:B0-----:R-:W-:Y:S01]  /*a7b0*/  F2FP.SATFINITE.E4M3.F32.PACK_AB_MERGE_C R140, R117.reuse, R30, RZ ;  /* 0x0000001e758c723e */ /* 0x041fe200048070ff */
[----:B------:R-:W-:-:S06]  /*a7c0*/  FADD.FTZ R117, R117, R40 ;  /* 0x0000002875757221 */ /* 0x000fcc0000010000 */
[----:B------:R-:W-:Y:S08]  /*a7d0*/  MUFU.EX2 R34, R34 ;  /* 0x0000002200227308 */ /* 0x000ff00000000800 */
[----:B------:R-:W0:Y:S08]  /*a7e0*/  MUFU.EX2 R53, R53 ;  /* 0x0000003500357308 */ /* 0x000e300000000800 */
[----:B------:R-:W5:Y:S01]  /*a7f0*/  MUFU.EX2 R43, R43 ;  /* 0x0000002b002b7308 */ /* 0x000f620000000800 */
[----:B---3--:R-:W-:-:S07]  /*a800*/  FADD.FTZ R30, R32, R117 ;  /* 0x00000075201e7221 */ /* 0x008fce0000010000 */
[----:B------:R-:W3:Y:S08]  /*a810*/  MUFU.EX2 R20, R55 ;  /* 0x0000003700147308 */ /* 0x000ef00000000800 */
[----:B------:R4:W-:Y:S01]  /*a820*/  MUFU.EX2 R12, R37 ;  /* 0x00000025000c7308 */ /* 0x0009e20000000800 */
[----:B------:R-:W-:Y:S02]  /*a830*/  F2FP.SATFINITE.E4M3.F32.PACK_AB_MERGE_C R140, R35, R28, R140 ;  /* 0x0000001c238c723e */ /* 0x000fe4000480708c */
[C---:B----4-:R-:W-:Y:S01]  /*a840*/  F2FP.SATFINITE.E4M3.F32.PACK_AB_MERGE_C R37, R26.reuse, R27, RZ ;  /* 0x0000001b1a25723e */ /* 0x050fe200048070ff */
[----:B------:R-:W-:-:S04]  /*a850*/  FADD.FTZ R26, R26, R3 ;  /* 0x000000031a1a7221 */ /* 0x000fc80000010000 */
[----:B------:R-:W-:Y:S01]  /*a860*/  MUFU.EX2 R66, R66 ;  /* 0x0000004200427308 */ /* 0x000fe20000000800 */
[----:B------:R-:W-:-:S07]  /*a870*/  FADD.FTZ R3, R29, R26 ;  /* 0x0000001a1d037221 */ /* 0x000fce0000010000 */
[----:B------:R-:W-:Y:S01]  /*a880*/  MUFU.EX2 R123, R123 ;  /* 0x0000007b007b7308 */ /* 0x000fe20000000800 */
[----:B-1----:R-:W-:-:S01]  /*a890*/  FADD.FTZ R27, R49, R30 ;  /* 0x0000001e311b7221 */ /* 0x002fc20000010000 */
[----:B--2---:R-:W-:-:S06]  /*a8a0*/  FADD.FTZ R28, R48, R3 ;  /* 0x00000003301c7221 */ /* 0x004fcc0000010000 */
[----:B------:R-:W1:Y:S01]  /*a8b0*/  MUFU.EX2 R64, R64 ;  /* 0x0000004000407308 */ /* 0x000e620000000800 */
[----:B0-----:R-:W-:-:S07]  /*a8c0*/  F2FP.SATFINITE.E4M3.F32.PACK_AB_MERGE_C R142, R53, R34, RZ ;  /* 0x00000022358e723e */ /* 0x001fce00048070ff */
[----:B------:R-:W0:Y:S01]  /*a8d0*/  MUFU.EX2 R33, R33 ;  /* 0x0000002100217308 */ /* 0x000e220000000800 */
[----:B------:R-:W-:-:S07]  /*a8e0*/  FADD.FTZ R34, R34, R27 ;  /* 0x0000001b22227221 */ /* 0x000fce0000010000 */
[----:B------:R-:W2:Y:S01]  /*a8f0*/  MUFU.EX2 R119, R119 ;  /* 0x0000007700777308 */ /* 0x000ea20000000800 */
[----:B-----5:R-:W-:-:S01]  /*a900*/  FADD.FTZ R3, R43, R28 ;  /* 0x0000001c2b037221 */ /* 0x020fc20000010000 */
[----:B------:R-:W-:Y:S01]  /*a910*/  FADD.FTZ R53, R53, R34 ;  /* 0x0000002235357221 */ /* 0x000fe20000010000 */
[----:B---3--:R-:W-:-:S05]  /*a920*/  F2FP.SATFINITE.E4M3.F32.PACK_AB_MERGE_C R43, R20, R43, RZ ;  /* 0x0000002b142b723e */ /* 0x008fca00048070ff */
[----:B------:R-:W3:Y:S01]  /*a930*/  MUFU.EX2 R109, R109 ;  /* 0x0000006d006d7308 */ /* 0x000ee20000000800 */
[----:B------:R-:W-:-:S01]  /*a940*/  FADD.FTZ R20, R20, R3 ;  /* 0x0000000314147221 */ /* 0x000fc20000010000 */
[----:B------:R-:W-:Y:S01]  /*a950*/  F2FP.SATFINITE.E4M3.F32.PACK_AB_MERGE_C R153, R14, R13, R15 ;  /* 0x0000000d0e99723e */ /* 0x000fe2000480700f */
[----:B-1----:R-:W-:-:S01]  /*a960*/  FADD.FTZ R14, R64, R53 ;  /* 0x00000035400e7221 */ /* 0x002fc20000010000 */
[----:B------:R-:W-:-:S04]  /*a970*/  F2FP.SATFINITE.E4M3.F32.PACK_AB_MERGE_C R144, R123, R66, RZ ;  /* 0x000000427b90723e */ /* 0x000fc800048070ff */
[----:B------:R-:W1:Y:S01]  /*a980*/  MUFU.EX2 R36, R67 ;  /* 0x0000004300247308 */ /* 0x000e620000000800 */
[----:B0-----:R-:W-:-:S01]  /*a990*/  FADD.FTZ R3, R33, R20 ;  /* 0x0000001421037221 */ /* 0x001fc20000010000 */
[----:B--2---:R-:W-:-:S06]  /*a9a0*/  F2FP.SATFINITE.E4M3.F32.PACK_AB_MERGE_C R144, R119, R64, R144 ;  /* 0x000000407790723e */ /* 0x004fcc0004807090 */
[----:B------:R-:W-:Y:S01]  /*a9b0*/  MUFU.EX2 R8, R8 ;  /* 0x0000000800087308 */ /* 0x000fe20000000800 */
[----:B------:R-:W-:-:S07]  /*a9c0*/  FADD.FTZ R119, R119, R14 ;  /* 0x0000000e77777221 */ /* 0x000fce0000010000 */
[----:B------:R-:W-:Y:S01]  /*a9d0*/  MUFU.EX2 R129, R129 ;  /* 0x0000008100817308 */ /* 0x000fe20000000800 */
[----:B------:R-:W-:-:S07]  /*a9e0*/  FADD.FTZ R14, R12, R3 ;  /* 0x000000030c0e7221 */ /* 0x000fce0000010000 */
[----:B------:R-:W0:Y:S08]  /*a9f0*/  MUFU.EX2 R68, R68 ;  /* 0x0000004400447308 */ /* 0x000e300000000800 */
[----:B------:R-:W2:Y:S01]  /*aa00*/  MUFU.EX2 R31, R31 ;  /* 0x0000001f001f7308 */ /* 0x000ea20000000800 */
[----:B------:R-:W-:-:S01]  /*aa10*/  FADD.FTZ R66, R66, R119 ;  /* 0x0000007742427221 */ /* 0x000fc20000010000 */
[----:B---3--:R-:W-:-:S06]  /*aa20*/  FADD.FTZ R3, R109, R14 ;  /* 0x0000000e6d037221 */ /* 0x008fcc0000010000 */
[----:B------:R-:W3:Y:S01]  /*aa30*/  MUFU.EX2 R26, R113 ;  /* 0x00000071001a7308 */ /* 0x000ee20000000800 */
[----:B------:R-:W-:-:S01]  /*aa40*/  FADD.FTZ R123, R123, R66 ;  /* 0x000000427b7b7221 */ /* 0x000fc20000010000 */
[----:B-1----:R-:W-:-:S06]  /*aa50*/  F2FP.SATFINITE.E4M3.F32.PACK_AB_MERGE_C R109, R36, R109, RZ ;  /* 0x0000006d246d723e */ /* 0x002fcc00048070ff */
[----:B------:R-:W1:Y:S01]  /*aa60*/  MUFU.EX2 R115, R115 ;  /* 0x0000007300737308 */ /* 0x000e620000000800 */
[----:B------:R-:W-:-:S07]  /*aa70*/  FADD.FTZ R36, R36, R3 ;  /* 0x0000000324247221 */ /* 0x000fce0000010000 */
[----:B------:R-:W4:Y:S01]  /*aa80*/  MUFU.EX2 R10, R10 ;  /* 0x0000000a000a7308 */ /* 0x000f220000000800 */
[----:B------:R-:W-:Y:S02]  /*aa90*/  ISETP.GE.AND P1, PT, R105, 0xa1, PT ;  /* 0x000000a16900780c */ /* 0x000fe40003f26270 */
[----:B------:R-:W-:Y:S01]  /*aaa0*/  F2FP.SATFINITE.E4M3.F32.PACK_AB_MERGE_C R141, R9, R0, R37 ;  /* 0x00000000098d723e */ /* 0x000fe20004807025 */
[----:B0-----:R-:W-:-:S01]  /*aab0*/  FADD.FTZ R0, R68, R123 ;  /* 0x0000007b44007221 */ /* 0x001fc20000010000 */
[----:B------:R-:W-:Y:S01]  /*aac0*/  F2FP.SATFINITE.E4M3.F32.PACK_AB_MERGE_C R9, R129, R8, RZ ;  /* 0x000000088109723e */ /* 0x000fe200048070ff */
[----:B--2---:R-:W-:-:S03]  /*aad0*/  FADD.FTZ R3, R31, R36 ;  /* 0x000000241f037221 */ /* 0x004fc60000010000 */
[C---:B------:R-:W-:Y:S01]  /*aae0*/  F2FP.SATFINITE.E4M3.F32.PACK_AB_MERGE_C R146, R127.reuse, R68, R9 ;  /* 0x000000447f92723e */ /* 0x040fe20004807009 */
[----:B------:R-:W-:-:S01]  /*aaf0*/  FADD.FTZ R127, R127, R0 ;  /* 0x000000007f7f7221 */ /* 0x000fc20000010000 */
[----:B---3--:R-:W-:Y:S01]  /*ab00*/  FADD.FTZ R0, R26, R3 ;  /* 0x000000031a007221 */ /* 0x008fe20000010000 */
[----:B------:R-:W-:Y:S01]  /*ab10*/  F2FP.SATFINITE.E4M3.F32.PACK_AB_MERGE_C R148, R97, R44, RZ ;  /* 0x0000002c6194723e */ /* 0x000fe200048070ff */
[----:B------:R-:W-:Y:S01]  /*ab20*/  IMAD.MOV.U32 R55, RZ, RZ, RZ ;  /* 0x000000ffff377224 */ /* 0x000fe200078e00ff */
[----:B------:R-:W-:Y:S01]  /*ab30*/  F2FP.SATFINITE.E4M3.F32.PACK_AB_MERGE_C R150, R85, R50, RZ ;  /* 0x000000325596723e */ /* 0x000fe200048070ff */
[----:B------:R-:W-:Y:S01]  /*ab40*/  FADD.FTZ R8, R8, R127 ;  /* 0x0000007f08087221 */ /* 0x000fe20000010000 */
[----:B------:R-:W-:Y:S01]  /*ab50*/  F2FP.SATFINITE.E4M3.F32.PACK_AB_MERGE_C R70, R91, R70, RZ ;  /* 0x000000465b46723e */ /* 0x000fe200048070ff */
[----:B-1----:R-:W-:Y:S01]  /*ab60*/  FADD.FTZ R15, R115, R0 ;  /* 0x00000000730f7221 */ /* 0x002fe20000010000 */
[----:B------:R-:W-:Y:S02]  /*ab70*/  F2FP.SATFINITE.E4M3.F32.PACK_AB_MERGE_C R25, R86, R25, RZ ;  /* 0x000000195619723e */ /* 0x000fe400048070ff */
[----:B----4-:R-:W-:Y:S01]  /*ab80*/  F2FP.SATFINITE.E4M3.F32.PACK_AB_MERGE_C R3, R10, R115, RZ ;  /* 0x000000730a03723e */ /* 0x010fe200048070ff */
[----:B------:R-:W-:Y:S01]  /*ab90*/  BSSY B0, `(.L_x_377) ;  /* 0x0000336000007945 */ /* 0x000fe20003800000 */
[----:B------:R-:W-:-:S02]  /*aba0*/  F2FP.SATFINITE.E4M3.F32.PACK_AB_MERGE_C R73, R76, R73, RZ ;  /* 0x000000494c49723e */ /* 0x000fc400048070ff */
[----:B------:R-:W-:Y:S02]  /*abb0*/  F2FP.SATFINITE.E4M3.F32.PACK_AB_MERGE_C R79, R82, R79, RZ ;  /* 0x0000004f524f723e */ /* 0x000fe400048070ff */
[----:B------:R-:W-:Y:S01]  /*abc0*/  F2FP.SATFINITE.E4M3.F32.PACK_AB_MERGE_C R81, R84, R81, RZ ;  /* 0x000000515451723e */ /* 0x000fe200048070ff */
[----:B------:R-:W-:Y:S01]  /*abd0*/  FADD.FTZ R20, R129, R8 ;  /* 0x0000000881147221 */ /* 0x000fe20000010000 */
[----:B------:R-:W-:Y:S01]  /*abe0*/  F2FP.SATFINITE.E4M3.F32.PACK_AB_MERGE_C R148, R89, R42, R148 ;  /* 0x0000002a5994723e */ /* 0x000fe20004807094 */
[----:B------:R-:W-:Y:S01]  /*abf0*/  FADD.FTZ R15, R10, R15 ;  /* 0x0000000f0a0f7221 */ /* 0x000fe20000010000 */
[----:B------:R-:W-:Y:S01]  /*ac00*/  F2FP.SATFINITE.E4M3.F32.PACK_AB_MERGE_C R150, R99, R46, R150 ;  /* 0x0000002e6396723e */ /* 0x000fe20004807096 */
[--C-:B------:R-:W-:Y:S01]  /*ac10*/  IMAD.MOV.U32 R54, RZ, RZ, R55.reuse ;  /* 0x000000ffff367224 */ /* 0x100fe200078e0037 */
[----:B------:R-:W-:Y:S01]  /*ac20*/  F2FP.SATFINITE.E4M3.F32.PACK_AB_MERGE_C R136, R57, R52, R136 ;  /* 0x000000343988723e */ /* 0x000fe20004807088 */
[--C-:B------:R-:W-:Y:S01]  /*ac30*/  IMAD.MOV.U32 R52, RZ, RZ, R55.reuse ;  /* 0x000000ffff347224 */ /* 0x100fe200078e0037 */
[----:B------:R-:W-:Y:S01]  /*ac40*/  F2FP.SATFINITE.E4M3.F32.PACK_AB_MERGE_C R142, R49, R32, R142 ;  /* 0x00000020318e723e */ /* 0x000fe2000480708e */
[--C-:B------:R-:W-:Y:S01]  /*ac50*/  IMAD.MOV.U32 R51, RZ, RZ, R55.reuse ;  /* 0x000000ffff337224 */ /* 0x100fe200078e0037 */
[----:B------:R-:W-:Y:S01]  /*ac60*/  F2FP.SATFINITE.E4M3.F32.PACK_AB_MERGE_C R155, R24, R21, R70 ;  /* 0x00000015189b723e */ /* 0x000fe20004807046 */
[----:B------:R-:W-:Y:S01]  /*ac70*/  IMAD.MOV.U32 R50, RZ, RZ, R55 ;  /* 0x000000ffff327224 */ /* 0x000fe200078e0037 */
[----:B------:R-:W-:Y:S01]  /*ac80*/  F2FP.SATFINITE.E4M3.F32.PACK_AB_MERGE_C R139, R80, R11, R25 ;  /* 0x0000000b508b723e */ /* 0x000fe20004807019 */
[----:B------:R-:W-:Y:S01]  /*ac90*/  IMAD.MOV.U32 R49, RZ, RZ, R55 ;  /* 0x000000ffff317224 */ /* 0x000fe200078e0037 */
[----:B------:R-:W-:Y:S01]  /*aca0*/  F2FP.SATFINITE.E4M3.F32.PACK_AB_MERGE_C R143, R48, R29, R43 ;  /* 0x0000001d308f723e */ /* 0x000fe2000480702b */
[----:B------:R-:W-:Y:S01]  /*acb0*/  IMAD.MOV.U32 R48, RZ, RZ, R55 ;  /* 0x000000ffff307224 */ /* 0x000fe200078e0037 */
[----:B------:R-:W-:Y:S01]  /*acc0*/  F2FP.SATFINITE.E4M3.F32.PACK_AB_MERGE_C R145, R12, R33, R109 ;  /* 0x000000210c91723e */ /* 0x000fe2000480706d */
[----:B------:R-:W-:Y:S01]  /*acd0*/  IMAD.MOV.U32 R47, RZ, RZ, R55 ;  /* 0x000000ffff2f7224 */ /* 0x000fe200078e0037 */
[----:B------:R-:W-:Y:S01]  /*ace0*/  F2FP.SATFINITE.E4M3.F32.PACK_AB_MERGE_C R147, R26, R31, R3 ;  /* 0x0000001f1a93723e */ /* 0x000fe20004807003 */
[--C-:B------:R-:W-:Y:S01]  /*acf0*/  IMAD.MOV.U32 R45, RZ, RZ, R55.reuse ;  /* 0x000000ffff2d7224 */ /* 0x100fe200078e0037 */
[----:B------:R-:W-:Y:S01]  /*ad00*/  ISETP.NE.AND P0, PT, R106, RZ, PT ;  /* 0x000000ff6a00720c */ /* 0x000fe20003f05270 */
        /* <DEDUP_REMOVED lines=9> */
[-C--:B------:R-:W-:Y:S01]  /*ada0*/  MOV R53, R55.reuse ;  /* 0x0000003700357202 */ /* 0x080fe20000000f00 */
[--C-:B------:R-:W-:Y:S01]  /*adb0*/  IMAD.MOV.U32 R38, RZ, RZ, R55.reuse ;  /* 0x000000ffff267224 */ /* 0x100fe200078e0037 */
[-C--:B------:R-:W-:Y:S01]  /*adc0*/  MOV R46, R55.reuse ;  /* 0x00000037002e7202 */ /* 0x080fe20000000f00 */
[--C-:B------:R-:W-:Y:S01]  /*add0*/  IMAD.MOV.U32 R37, RZ, RZ, R55.reuse ;  /* 0x000000ffff257224 */ /* 0x100fe200078e0037 */
[-C--:B------:R-:W-:Y:S01]  /*ade0*/  MOV R39, R55.reuse ;  /* 0x0000003700277202 */ /* 0x080fe20000000f00 */
[--C-:B------:R-:W-:Y:S01]  /*adf0*/  IMAD.MOV.U32 R36, RZ, RZ, R55.reuse ;  /* 0x000000ffff247224 */ /* 0x100fe200078e0037 */
[-C--:B------:R-:W-:Y:S01]  /*ae00*/  MOV R32, R55.reuse ;  /* 0x0000003700207202 */ /* 0x080fe20000000f00 */
[--C-:B------:R-:W-:Y:S01]  /*ae10*/  IMAD.MOV.U32 R35, RZ, RZ, R55.reuse ;  /* 0x000000ffff237224 */ /* 0x100fe200078e0037 */
[----:B------:R-:W-:Y:S01]  /*ae20*/  MOV R25, R55 ;  /* 0x0000003700197202 */ /* 0x000fe20000000f00 */
[----:B------:R-:W-:-:S02]  /*ae30*/  IMAD.MOV.U32 R34, RZ, RZ, R55 ;  /* 0x000000ffff227224 */ /* 0x000fc400078e0037 */
[--C-:B------:R-:W-:Y:S02]  /*ae40*/  IMAD.MOV.U32 R33, RZ, RZ, R55.reuse ;  /* 0x000000ffff217224 */ /* 0x100fe400078e0037 */
[--C-:B------:R-:W-:Y:S02]  /*ae50*/  IMAD.MOV.U32 R31, RZ, RZ, R55.reuse ;  /* 0x000000ffff1f7224 */ /* 0x100fe400078e0037 */
[--C-:B------:R-:W-:Y:S02]  /*ae60*/  IMAD.MOV.U32 R30, RZ, RZ, R55.reuse ;  /* 0x000000ffff1e7224 */ /* 0x100fe400078e0037 */
[--C-:B------:R-:W-:Y:S02]  /*ae70*/  IMAD.MOV.U32 R29, RZ, RZ, R55.reuse ;  /* 0x000000ffff1d7224 */ /* 0x100fe400078e0037 */
[--C-:B------:R-:W-:Y:S02]  /*ae80*/  IMAD.MOV.U32 R28, RZ, RZ, R55.reuse ;  /* 0x000000ffff1c7224 */ /* 0x100fe400078e0037 */
[----:B------:R-:W-:-:S02]  /*ae90*/  IMAD.MOV.U32 R27, RZ, RZ, R55 ;  /* 0x000000ffff1b7224 */ /* 0x000fc400078e0037 */
[--C-:B------:R-:W-:Y:S02]  /*aea0*/  IMAD.MOV.U32 R26, RZ, RZ, R55.reuse ;  /* 0x000000ffff1a7224 */ /* 0x100fe400078e0037 */
[----:B------:R-:W-:Y:S01]  /*aeb0*/  IMAD.MOV.U32 R24, RZ, RZ, R55 ;  /* 0x000000ffff187224 */ /* 0x000fe200078e0037 */
[----:B------:R-:W-:Y:S06]  /*aec0*/  @!P1 BRA `(.L_x_378) ;  /* 0x0000003000089947 */ /* 0x000fec0003800000 */
[----:B------:R0:W5:Y:S01]  /*aed0*/  LDL.LU R9, [R1+0xc] ;  /* 0x00000c0001097983 */ /* 0x0001620000300800 */
[----:B------:R-:W-:Y:S01]  /*aee0*/  VIADD R0, R104, 0xfffffffe ;  /* 0xfffffffe68007836 */ /* 0x000fe20000000000 */
[----:B------:R-:W-:Y:S01]  /*aef0*/  CS2R R54, SRZ ;  /* 0x0000000000367805 */ /* 0x000fe2000001ff00 */
[----:B------:R-:W-:Y:S01]  /*af00*/  IMAD.MOV.U32 R3, RZ, RZ, R60 ;  /* 0x000000ffff037224 */ /* 0x000fe200078e003c */
[----:B------:R-:W-:Y:S01]  /*af10*/  CS2R R52, SRZ ;  /* 0x0000000000347805 */ /* 0x000fe2000001ff00 */
[----:B------:R-:W-:Y:S01]  /*af20*/  IMAD.MOV.U32 R12, RZ, RZ, R59 ;  /* 0x000000ffff0c7224 */ /* 0x000fe200078e003b */
[----:B------:R-:W-:Y:S01]  /*af30*/  CS2R R50, SRZ ;  /* 0x0000000000327805 */ /* 0x000fe2000001ff00 */
[----:B------:R-:W-:Y:S01]  /*af40*/  IMAD.MOV.U32 R8, RZ, RZ, R108 ;  /* 0x000000ffff087224 */ /* 0x000fe200078e006c */
        /* <DEDUP_REMOVED lines=12> */
[----:B0-----:R-:W-:-:S07]  /*b010*/  CS2R R24, SRZ ;  /* 0x0000000000187805 */ /* 0x001fce000001ff00 */
.L_x_390:
[----:B-----5:R-:W-:-:S04]  /*b020*/  ISETP.NE.AND P1, PT, R8, 0x1, PT ;  /* 0x000000010800780c */ /* 0x020fc80003f25270 */
[----:B------:R-:W-:-:S04]  /*b030*/  SEL R10, RZ, 0x1, P1 ;  /* 0x00000001ff0a7807 */ /* 0x000fc80000800000 */
[----:B-----5:R-:W-:-:S05]  /*b040*/  LOP3.LUT R13, R9, R10, RZ, 0x3c, !PT ;  /* 0x0000000a090d7212 */ /* 0x020fca00078e3cff */
[----:B0-----:R0:W-:Y:S01]  /*b050*/  STL [R1+0xc], R13 ;  /* 0x00000c0d01007387 */ /* 0x0011e20000100800 */
[----:B------:R-:W-:Y:S05]  /*b060*/  @!P0 BRA `(.L_x_379) ;  /* 0x0000000000048947 */ /* 0x000fea0003800000 */
[----:B------:R-:W-:Y:S01]  /*b070*/  BPT.TRAP 0x1 ;  /* 0x000000040000795c */ /* 0x000fe20000300000 */
.L_x_379:
[----:B------:R-:W-:-:S05]  /*b080*/  VIADD R10, R8, 0x1 ;  /* 0x00000001080a7836 */ /* 0x000fca0000000000 */
[----:B------:R-:W-:-:S04]  /*b090*/  ISETP.NE.AND P1, PT, R10, 0x2, PT ;  /* 0x000000020a00780c */ /* 0x000fc80003f25270 */
[----:B------:R-:W-:Y:S02]  /*b0a0*/  SEL R11, R10, RZ, P1 ;  /* 0x000000ff0a0b7207 */ /* 0x000fe40000800000 */
[----:B------:R-:W-:Y:S02]  /*b0b0*/  SHF.L.U32 R10, R13, 0x1f, RZ ;  /* 0x0000001f0d0a7819 */ /* 0x000fe400000006ff */
[----:B0-----:R-:W-:Y:S01]  /*b0c0*/  LEA R13, R11, R16, 0x3 ;  /* 0x000000100b0d7211 */ /* 0x001fe200078e18ff */
[----:B------:R0:W-:Y:S03]  /*b0d0*/  STL [R1+0x4], R11 ;  /* 0x0000040b01007387 */ /* 0x0001e60000100800 */
[----:B------:R0:W1:Y:S01]  /*b0e0*/  SYNCS.PHASECHK.TRANS64.TRYWAIT P1, [R13+URZ+0x13230], R10 ;  /* 0x0132300a0d0075a7 */ /* 0x000062000802017f */
[----:B------:R-:W-:Y:S05]  /*b0f0*/  @!P0 BRA `(.L_x_380) ;  /* 0x0000000000048947 */ /* 0x000fea0003800000 */
[----:B------:R-:W-:Y:S01]  /*b100*/  BPT.TRAP 0x1 ;  /* 0x000000040000795c */ /* 0x000fe20000300000 */
.L_x_380:
[----:B------:R-:W2:Y:S01]  /*b110*/  LDL R14, [R1+0x10] ;  /* 0x00001000010e7983 */ /* 0x000ea20000100800 */
[----:B------:R-:W-:Y:S01]  /*b120*/  BSSY B1, `(.L_x_381) ;  /* 0x0000007000017945 */ /* 0x000fe20003800000 */
[----:B--2---:R-:W-:-:S04]  /*b130*/  IMAD R14, R11, 0x280, R14 ;  /* 0x000002800b0e7824 */ /* 0x004fc800078e020e */
[C---:B------:R-:W-:Y:S02]  /*b140*/  VIADD R56, R14.reuse, 0x80 ;  /* 0x000000800e387836 */ /* 0x040fe40000000000 */
[----:B------:R-:W-:Y:S01]  /*b150*/  VIADD R21, R14, 0x100 ;  /* 0x000001000e157836 */ /* 0x000fe20000000000 */
[----:B-1----:R-:W-:Y:S06]  /*b160*/  @P1 BRA `(.L_x_382) ;  /* 0x0000000000081947 */ /* 0x002fec0003800000 */
[----:B------:R-:W1:Y:S02]  /*b170*/  SYNCS.PHASECHK.TRANS64.TRYWAIT P1, [R13+URZ+0x13230], R10 ;  /* 0x0132300a0d0075a7 */ /* 0x000e64000802017f */
[----:B-1----:R-:W-:Y:S05]  /*b180*/  @!P1 BRA `(.L_x_383) ;  /* 0x000000b000f89947 */ /* 0x002fea0003800000 */
.L_x_382:
[----:B------:R-:W-:Y:S05]  /*b190*/  BSYNC B1 ;  /* 0x0000000000017941 */ /* 0x000fea0003800000 */
.L_x_381:
[----:B01----:R-:W-:Y:S01]  /*b1a0*/  IMAD.MOV.U32 R10, RZ, RZ, R14 ;  /* 0x000000ffff0a7224 */ /* 0x003fe200078e000e */
[----:B------:R-:W-:Y:S01]  /*b1b0*/  R2UR UR4, R4 ;  /* 0x00000000040472ca */ /* 0x000fe200000e0000 */
[----:B------:R-:W-:Y:S01]  /*b1c0*/  IMAD.MOV.U32 R11, RZ, RZ, -0x7fffffe0 ;  /* 0x80000020ff0b7424 */ /* 0x000fe200078e00ff */
[----:B------:R-:W-:Y:S01]  /*b1d0*/  R2UR UR5, R5 ;  /* 0x00000000050572ca */ /* 0x000fe200000e0000 */
[----:B------:R-:W-:Y:S01]  /*b1e0*/  WARPGROUP.ARRIVE ;  /* 0x00000000000079c5 */ /* 0x000fe20000000000 */
[----:B------:R-:W-:Y:S01]  /*b1f0*/  R2UR UR6, R10 ;  /* 0x000000000a0672ca */ /* 0x000fe200000e0000 */
[----:B------:R-:W-:Y:S01]  /*b200*/  IMAD.MOV.U32 R57, RZ, RZ, -0x7fffffe0 ;  /* 0x80000020ff397424 */ /* 0x000fe200078e00ff */
[----:B------:R-:W-:Y:S01]  /*b210*/  R2UR UR7, R11 ;  /* 0x000000000b0772ca */ /* 0x000fe200000e0000 */
[----:B------:R-:W-:Y:S01]  /*b220*/  VIADD R58, R14, 0x182 ;  /* 0x000001820e3a7836 */ /* 0x000fe20000000000 */
[----:B------:R-:W-:Y:S01]  /*b230*/  R2UR UR10, R56 ;  /* 0x00000000380a72ca */ /* 0x000fe200000e0000 */
[----:B------:R-:W-:Y:S01]  /*b240*/  VIADD R56, R14, 0x180 ;  /* 0x000001800e387836 */ /* 0x000fe20000000000 */
[----:B------:R-:W-:Y:S01]  /*b250*/  R2UR UR11, R57 ;  /* 0x00000000390b72ca */ /* 0x000fe200000e0000 */
[----:B------:R-:W-:Y:S01]  /*b260*/  IMAD.MOV.U32 R59, RZ, RZ, -0x7fffffe0 ;  /* 0x80000020ff3b7424 */ /* 0x000fe200078e00ff */
[----:B------:R-:W-:-:S02]  /*b270*/  R2UR UR8, R4 ;  /* 0x00000000040872ca */ /* 0x000fc400000e0000 */
[----:B------:R-:W-:Y:S02]  /*b280*/  R2UR UR9, R5 ;  /* 0x00000000050972ca */ /* 0x000fe400000e0000 */
[----:B------:R-:W-:Y:S02]  /*b290*/  MOV R10, R21 ;  /* 0x00000015000a7202 */ /* 0x000fe40000000f00 */
[----:B------:R-:W-:Y:S01]  /*b2a0*/  R2UR UR15, R11 ;  /* 0x000000000b0f72ca */ /* 0x000fe200000e0000 */
[----:B------:R-:W-:Y:S01]  /*b2b0*/  QGMMA.64x32x32.F32.E4M3.E4M3 R120, gdesc[UR4], RZ, !UPT, gsb0 ;  /* 0x00600000047879f3 */ /* 0x000fe2000c0008ff */
[----:B------:R-:W-:Y:S01]  /*b2c0*/  R2UR UR14, R10 ;  /* 0x000000000a0e72ca */ /* 0x000fe200000e0000 */
[----:B------:R-:W-:Y:S01]  /*b2d0*/  VIADD R10, R14, 0x200 ;  /* 0x000002000e0a7836 */ /* 0x000fe20000000000 */
[----:B------:R-:W-:Y:S02]  /*b2e0*/  R2UR UR12, R4 ;  /* 0x00000000040c72ca */ /* 0x000fe400000e0000 */
[----:B------:R-:W-:-:S02]  /*b2f0*/  R2UR UR13, R5 ;  /* 0x00000000050d72ca */ /* 0x000fc400000e0000 */
[----:B------:R-:W-:Y:S01]  /*b300*/  R2UR UR18, R56 ;  /* 0x00000000381272ca */ /* 0x000fe200000e0000 */
[----:B------:R-:W-:Y:S01]  /*b310*/  VIADD R56, R14, 0x2 ;  /* 0x000000020e387836 */ /* 0x000fe20000000000 */
[----:B------:R-:W-:Y:S02]  /*b320*/  R2UR UR19, R57 ;  /* 0x00000000391372ca */ /* 0x000fe400000e0000 */
[----:B------:R-:W-:Y:S02]  /*b330*/  R2UR UR16, R4 ;  /* 0x00000000041072ca */ /* 0x000fe400000e0000 */
[----:B------:R-:W-:Y:S02]  /*b340*/  R2UR UR17, R5 ;  /* 0x00000000051172ca */ /* 0x000fe400000e0000 */
[----:B------:R-:W-:Y:S01]  /*b350*/  R2UR UR22, R10 ;  /* 0x000000000a1672ca */ /* 0x000fe200000e0000 */
[----:B------:R-:W-:Y:S01]  /*b360*/  VIADD R10, R14, 0x82 ;  /* 0x000000820e0a7836 */ /* 0x000fe20000000000 */
[----:B------:R-:W-:Y:S01]  /*b370*/  R2UR UR23, R11 ;  /* 0x000000000b1772ca */ /* 0x000fe200000e0000 */
[----:B------:R-:W-:Y:S01]  /*b380*/  IMAD.MOV.U32 R11, RZ, RZ, -0x7fffffe0 ;  /* 0x80000020ff0b7424 */ /* 0x000fe200078e00ff */
[----:B------:R-:W-:Y:S01]  /*b390*/  R2UR UR26, R56 ;  /* 0x00000000381a72ca */ /* 0x000fe200000e0000 */
[----:B------:R-:W-:Y:S01]  /*b3a0*/  VIADD R56, R14, 0x102 ;  /* 0x000001020e387836 */ /* 0x000fe20000000000 */
[----:B------:R-:W-:Y:S01]  /*b3b0*/  R2UR UR27, R57 ;  /* 0x00000000391b72ca */ /* 0x000fe200000e0000 */
[----:B------:R-:W-:Y:S01]  /*b3c0*/  IMAD.MOV.U32 R57, RZ, RZ, -0x7fffffe0 ;  /* 0x80000020ff397424 */ /* 0x000fe200078e00ff */
[----:B------:R-:W-:-:S02]  /*b3d0*/  R2UR UR20, R4 ;  /* 0x00000000041472ca */ /* 0x000fc400000e0000 */
[----:B------:R-:W-:Y:S02]  /*b3e0*/  R2UR UR21, R5 ;  /* 0x00000000051572ca */ /* 0x000fe400000e0000 */
[----:B------:R-:W-:Y:S02]  /*b3f0*/  R2UR UR24, R6 ;  /* 0x00000000061872ca */ /* 0x000fe400000e0000 */
[----:B------:R-:W-:Y:S02]  /*b400*/  R2UR UR25, R7 ;  /* 0x00000000071972ca */ /* 0x000fe400000e0000 */
[----:B------:R-:W-:Y:S02]  /*b410*/  R2UR UR6, R10 ;  /* 0x000000000a0672ca */ /* 0x000fe400000e0000 */
[----:B------:R-:W-:Y:S01]  /*b420*/  R2UR UR7, R11 ;  /* 0x000000000b0772ca */ /* 0x000fe200000e0000 */
[----:B------:R-:W-:Y:S01]  /*b430*/  IMAD.MOV.U32 R11, RZ, RZ, -0x7fffffe0 ;  /* 0x80000020ff0b7424 */ /* 0x000fe200078e00ff */
[----:B------:R-:W-:-:S02]  /*b440*/  R2UR UR4, R6 ;  /* 0x00000000060472ca */ /* 0x000fc400000e0000 */
[----:B------:R-:W-:Y:S02]  /*b450*/  R2UR UR5, R7 ;  /* 0x00000000070572ca */ /* 0x000fe400000e0000 */
[----:B------:R-:W-:Y:S01]  /*b460*/  IADD3 R10, R14, 0x202, RZ ;  /* 0x000002020e0a7810 */ /* 0x000fe20007ffe0ff */
[----:B------:R-:W-:Y:S02]  /*b470*/  WARPGROUP.DEPBAR.LE gsb0, 0x0 ;  /* 0x00008000000079c5 */ /* 0x000fe40000010000 */
[----:B------:R-:W-:-:S06]  /*b480*/  WARPGROUP.ARRIVE ;  /* 0x00000000000079c5 */ /* 0x000fcc0000000000 */
[----:B------:R-:W-:Y:S01]  /*b490*/  QGMMA.64x32x32.F32.E4M3.E4M3 R104, gdesc[UR8], RZ, !UPT, gsb0 ;  /* 0x00600000086879f3 */ /* 0x000fe2000c0008ff */
[----:B------:R-:W-:Y:S02]  /*b4a0*/  R2UR UR10, R56 ;  /* 0x00000000380a72ca */ /* 0x000fe400000e0000 */
[----:B------:R-:W-:Y:S02]  /*b4b0*/  R2UR UR11, R57 ;  /* 0x00000000390b72ca */ /* 0x000fe400000e0000 */
[----:B------:R-:W-:Y:S02]  /*b4c0*/  R2UR UR8, R6 ;  /* 0x00000000060872ca */ /* 0x000fe400000e0000 */
[----:B------:R-:W-:Y:S01]  /*b4d0*/  R2UR UR9, R7 ;  /* 0x00000000070972ca */ /* 0x000fe200000e0000 */
        /* <DEDUP_REMOVED lines=16> */
[----:B------:R-:W-:Y:S03]  /*b5e0*/  QGMMA.64x32x32.F32.E4M3.E4M3 R56, gdesc[UR20], RZ, !UPT, gsb0 ;  /* 0x00600000143879f3 */ /* 0x000fe6000c0008ff */
        /* <DEDUP_REMOVED lines=16> */
[----:B------:R-:W-:Y:S05]  /*b6f0*/  @!P0 BRA `(.L_x_384) ;  /* 0x0000000000048947 */ /* 0x000fea0003800000 */
[----:B------:R-:W-:Y:S01]  /*b700*/  BPT.TRAP 0x1 ;  /* 0x000000040000795c */ /* 0x000fe20000300000 */
.L_x_384:
[----:B------:R-:W-:Y:S01]  /*b710*/  SHF.L.U32 R9, R9, 0x1f, RZ ;  /* 0x0000001f09097819 */ /* 0x000fe200000006ff */
[----:B------:R-:W-:-:S04]  /*b720*/  IMAD R14, R8, 0x8, R16 ;  /* 0x00000008080e7824 */ /* 0x000fc800078e0210 */
[----:B------:R0:W1:Y:S01]  /*b730*/  SYNCS.PHASECHK.TRANS64.TRYWAIT P1, [R14+URZ+0x13250], R9 ;  /* 0x013250090e0075a7 */ /* 0x000062000802017f */
[----:B------:R-:W-:Y:S05]  /*b740*/  @!P0 BRA `(.L_x_385) ;  /* 0x0000000000048947 */ /* 0x000fea0003800000 */
[----:B------:R-:W-:Y:S01]  /*b750*/  BPT.TRAP 0x1 ;  /* 0x000000040000795c */ /* 0x000fe20000300000 */
.L_x_385:
[----:B------:R-:W-:Y:S04]  /*b760*/  BSSY B1, `(.L_x_386) ;  /* 0x0000004000017945 */ /* 0x000fe80003800000 */
[----:B-1----:R-:W-:Y:S05]  /*b770*/  @P1 BRA `(.L_x_387) ;  /* 0x0000000000081947 */ /* 0x002fea0003800000 */
[----:B------:R-:W1:Y:S02]  /*b780*/  SYNCS.PHASECHK.TRANS64.TRYWAIT P1, [R14+URZ+0x13250], R9 ;  /* 0x013250090e0075a7 */ /* 0x000e64000802017f */
[----:B-1----:R-:W-:Y:S05]  /*b790*/  @!P1 BRA `(.L_x_388) ;  /* 0x000000ac00889947 */ /* 0x002fea0003800000 */
.L_x_387:
[----:B------:R-:W-:Y:S05]  /*b7a0*/  BSYNC B1 ;  /* 0x0000000000017941 */ /* 0x000fea0003800000 */
.L_x_386:
[----:B01----:R-:W-:Y:S01]  /*b7b0*/  VIADD R9, R16, 0x1000 ;  /* 0x0000100010097836 */ /* 0x003fe20000000000 */
[----:B------:R-:W-:Y:S01]  /*b7c0*/  WARPGROUP.ARRIVE ;  /* 0x00000000000079c5 */ /* 0x000fe20000000000 */
[----:B------:R-:W-:Y:S02]  /*b7d0*/  IMAD.MOV.U32 R11, RZ, RZ, -0x3ffffff0 ;  /* 0xc0000010ff0b7424 */ /* 0x000fe400078e00ff */
[C---:B------:R-:W-:Y:S01]  /*b7e0*/  FMUL.FTZ R21, R2.reuse, R123 ;  /* 0x0000007b02157220 */ /* 0x040fe20000410000 */
[C---:B------:R-:W-:Y:S01]  /*b7f0*/  FMUL.FTZ R123, R2.reuse, R127 ;  /* 0x0000007f027b7220 */ /* 0x040fe20000410000 */
[----:B------:R-:W-:Y:S01]  /*b800*/  SHF.R.U32.HI R9, RZ, 0x4, R9 ;  /* 0x00000004ff097819 */ /* 0x000fe20000011609 */
[C---:B------:R-:W-:Y:S01]  /*b810*/  FMUL.FTZ R127, R2.reuse, R131 ;  /* 0x00000083027f7220 */ /* 0x040fe20000410000 */
[C---:B------:R-:W-:Y:S01]  /*b820*/  FMUL.FTZ R104, R2.reuse, R104 ;  /* 0x0000006802687220 */ /* 0x040fe20000410000 */
[C---:B------:R-:W-:Y:S01]  /*b830*/  FMUL.FTZ R131, R2.reuse, R135 ;  /* 0x0000008702837220 */ /* 0x040fe20000410000 */
[----:B------:R-:W-:Y:S01]  /*b840*/  LOP3.LUT R9, R9, 0x3fff, RZ, 0xc0, !PT ;  /* 0x00003fff09097812 */ /* 0x000fe200078ec0ff */
[----:B------:R-:W-:Y:S01]  /*b850*/  MUFU.TANH R21, R21 ;  /* 0x0000001500157308 */ /* 0x000fe20000002400 */
[C---:B------:R-:W-:Y:S01]  /*b860*/  FMUL.FTZ R105, R2.reuse, R105 ;  /* 0x0000006902697220 */ /* 0x040fe20000410000 */
[C---:B------:R-:W-:Y:S01]  /*b870*/  FMUL.FTZ R106, R2.reuse, R106 ;  /* 0x0000006a026a7220 */ /* 0x040fe20000410000 */
[----:B------:R-:W-:Y:S01]  /*b880*/  LOP3.LUT R9, R9, 0x10000, RZ, 0xfc, !PT ;  /* 0x0001000009097812 */ /* 0x000fe200078efcff */
[C---:B------:R-:W-:Y:S01]  /*b890*/  FMUL.FTZ R108, R2.reuse, R108 ;  /* 0x0000006c026c7220 */ /* 0x040fe20000410000 */
[C---:B------:R-:W-:Y:S01]  /*b8a0*/  FMUL.FTZ R107, R2.reuse, R107 ;  /* 0x0000006b026b7220 */ /* 0x040fe20000410000 */
[C---:B------:R-:W-:Y:S01]  /*b8b0*/  FMUL.FTZ R109, R2.reuse, R109 ;  /* 0x0000006d026d7220 */ /* 0x040fe20000410000 */
[----:B------:R-:W-:Y:S01]  /*b8c0*/  FMUL.FTZ R110, R2, R110 ;  /* 0x0000006e026e7220 */ /* 0x000fe20000410000 */
[----:B------:R-:W-:Y:S01]  /*b8d0*/  IMAD R8, R8, 0x280, R9 ;  /* 0x0000028008087824 */ /* 0x000fe200078e0209 */
[----:B------:R-:W-:Y:S01]  /*b8e0*/  MUFU.TANH R123, R123 ;  /* 0x0000007b007b7308 */ /* 0x000fe20000002400 */
[----:B------:R-:W-:-:S02]  /*b8f0*/  IMAD.MOV.U32 R9, RZ, RZ, -0x3ffffff0 ;  /* 0xc0000010ff097424 */ /* 0x000fc400078e00ff */
[C---:B------:R-:W-:Y:S01]  /*b900*/  FMUL.FTZ R112, R2.reuse, R112 ;  /* 0x0000007002707220 */ /* 0x040fe20000410000 */
[----:B------:R-:W-:Y:S01]  /*b910*/  FMUL.FTZ R111, R2, R111 ;  /* 0x0000006f026f7220 */ /* 0x000fe20000410000 */
[----:B------:R-:W-:Y:S01]  /*b920*/  R2UR UR6, R8 ;  /* 0x00000000080672ca */ /* 0x000fe200000e0000 */
[C---:B------:R-:W-:Y:S01]  /*b930*/  FMUL.FTZ R113, R2.reuse, R113 ;  /* 0x0000007102717220 */ /* 0x040fe20000410000 */
[----:B------:R-:W-:Y:S01]  /*b940*/  R2UR UR7, R9 ;  /* 0x00000000090772ca */ /* 0x000fe200000e0000 */
[----:B------:R-:W-:Y:S01]  /*b950*/  FMUL.FTZ R9, R2, R120 ;  /* 0x0000007802097220 */ /* 0x000fe20000410000 */
[----:B------:R-:W-:Y:S01]  /*b960*/  IADD3 R10, R8, 0x80, RZ ;  /* 0x00000080080a7810 */ /* 0x000fe20007ffe0ff */
[C---:B------:R-:W-:Y:S01]  /*b970*/  FMUL.FTZ R120, R2.reuse, R124 ;  /* 0x0000007c02787220 */ /* 0x040fe20000410000 */
        /* <DEDUP_REMOVED lines=8> */
[----:B------:R-:W-:Y:S01]  /*ba00*/  FMUL.FTZ R118, R2, R118 ;  /* 0x0000007602767220 */ /* 0x000fe20000410000 */
[----:B------:R-:W-:Y:S01]  /*ba10*/  QGMMA.64x64x32.F32.E4M3.E4M3 R24, R152, gdesc[UR4], R24, gsb0 ;  /* 0x00e0000498187df3 */ /* 0x000fe20008000818 */
[----:B------:R-:W-:Y:S01]  /*ba20*/  R2UR UR6, R10 ;  /* 0x000000000a0672ca */ /* 0x000fe200000e0000 */
[----:B------:R-:W-:Y:S01]  /*ba30*/  VIADD R10, R8, 0x100 ;  /* 0x00000100080a7836 */ /* 0x000fe20000000000 */
[----:B------:R-:W-:Y:S01]  /*ba40*/  R2UR UR7, R11 ;  /* 0x000000000b0772ca */ /* 0x000fe200000e0000 */
[----:B------:R-:W-:Y:S01]  /*ba50*/  IMAD.MOV.U32 R11, RZ, RZ, -0x3ffffff0 ;  /* 0xc0000010ff0b7424 */ /* 0x000fe200078e00ff */
        /* <DEDUP_REMOVED lines=51> */
[----:B------:R-:W-:Y:S01]  /*bd90*/  FMUL.FTZ R71, R2, R71 ;  /* 0x0000004702477220 */ /* 0x000fe20000410000 */
[----:B------:R-:W-:-:S04]  /*bda0*/  ULDC UR4, c[0x0][0x988] ;  /* 0x0002620000047ab9 */ /* 0x000fc80000000800 */
[----:B------:R-:W-:Y:S08]  /*bdb0*/  MUFU.TANH R106, R106 ;  /* 0x0000006a006a7308 */ /* 0x000ff00000002400 */
[----:B------:R-:W-:Y:S08]  /*bdc0*/  MUFU.TANH R108, R108 ;  /* 0x0000006c006c7308 */ /* 0x000ff00000002400 */
[----:B------:R-:W-:Y:S01]  /*bdd0*/  MUFU.TANH R107, R107 ;  /* 0x0000006b006b7308 */ /* 0x000fe20000002400 */
[----:B------:R-:W-:-:S02]  /*bde0*/  WARPGROUP.DEPBAR.LE gsb0, 0x0 ;  /* 0x00008000000079c5 */ /* 0x000fc40000010000 */
[----:B------:R-:W-:-:S06]  /*bdf0*/  WARPGROUP.ARRIVE ;  /* 0x00000000000079c5 */ /* 0x000fcc0000000000 */
[----:B------:R-:W1:Y:S01]  /*be00*/  S2R R155, SR_TID.X ;  /* 0x00000000009b7919 */ /* 0x000e620000002100 */
[----:B------:R-:W-:Y:S01]  /*be10*/  MUFU.TANH R109, R109 ;  /* 0x0000006d006d7308 */ /* 0x000fe20000002400 */
[----:B------:R-:W-:Y:S01]  /*be20*/  QGMMA.64x64x32.F32.E4M3.E4M3 R24, R148, gdesc[UR4], R24, gsb0 ;  /* 0x00e0000494187df3 */ /* 0x000fe20008000818 */
[----:B------:R-:W-:Y:S01]  /*be30*/  R2UR UR6, R10 ;  /* 0x000000000a0672ca */ /* 0x000fe200000e0000 */
[C---:B------:R-:W-:Y:S01]  /*be40*/  FMUL.FTZ R10, R2.reuse, R121 ;  /* 0x00000079020a7220 */ /* 0x040fe20000410000 */
[----:B------:R-:W-:Y:S01]  /*be50*/  R2UR UR7, R11 ;  /* 0x000000000b0772ca */ /* 0x000fe200000e0000 */
[C---:B------:R-:W-:Y:S01]  /*be60*/  FMUL.FTZ R11, R2.reuse, R122 ;  /* 0x0000007a020b7220 */ /* 0x040fe20000410000 */
[C---:B------:R-:W-:Y:S01]  /*be70*/  FMUL.FTZ R121, R2.reuse, R125 ;  /* 0x0000007d02797220 */ /* 0x040fe20000410000 */
[C---:B------:R-:W-:Y:S01]  /*be80*/  FMUL.FTZ R122, R2.reuse, R126 ;  /* 0x0000007e027a7220 */ /* 0x040fe20000410000 */
[C---:B------:R-:W-:Y:S01]  /*be90*/  FMUL.FTZ R125, R2.reuse, R129 ;  /* 0x00000081027d7220 */ /* 0x040fe20000410000 */
[----:B------:R-:W2:Y:S01]  /*bea0*/  MUFU.TANH R10, R10 ;  /* 0x0000000a000a7308 */ /* 0x000ea20000002400 */
[C---:B------:R-:W-:Y:S01]  /*beb0*/  FMUL.FTZ R129, R2.reuse, R133 ;  /* 0x0000008502817220 */ /* 0x040fe20000410000 */
[C---:B------:R-:W-:Y:S01]  /*bec0*/  FMUL.FTZ R126, R2.reuse, R130 ;  /* 0x00000082027e7220 */ /* 0x040fe20000410000 */
[----:B0-----:R-:W-:Y:S01]  /*bed0*/  FMNMX.FTZ R133, R9, R12, !PT ;  /* 0x0000000c09857209 */ /* 0x001fe20007810000 */
[----:B------:R-:W-:-:S04]  /*bee0*/  FMUL.FTZ R130, R2, R134 ;  /* 0x0000008602827220 */ /* 0x000fc80000410000 */
[----:B------:R-:W0:Y:S08]  /*bef0*/  MUFU.TANH R11, R11 ;  /* 0x0000000b000b7308 */ /* 0x000e300000002400 */
[----:B------:R-:W3:Y:S01]  /*bf00*/  MUFU.TANH R121, R121 ;  /* 0x0000007900797308 */ /* 0x000ee20000002400 */
[----:B--2---:R-:W-:Y:S02]  /*bf10*/  FMNMX.FTZ R133, R10, R133, !PT ;  /* 0x000000850a857209 */ /* 0x004fe40007810000 */
[----:B-1----:R-:W-:-:S02]  /*bf20*/  LOP3.LUT R155, R155, 0x7f, RZ, 0xc0, !PT ;  /* 0x0000007f9b9b7812 */ /* 0x002fc400078ec0ff */
[----:B------:R-:W-:Y:S02]  /*bf30*/  FMNMX.FTZ R133, R120, R133, !PT ;  /* 0x0000008578857209 */ /* 0x000fe40007810000 */
[----:B------:R-:W-:Y:S01]  /*bf40*/  ISETP.NE.AND P1, PT, R155, RZ, PT ;  /* 0x000000ff9b00720c */ /* 0x000fe20003f25270 */
[----:B------:R-:W1:Y:S01]  /*bf50*/  MUFU.TANH R122, R122 ;  /* 0x0000007a007a7308 */ /* 0x000e620000002400 */
[----:B0-----:R-:W-:-:S04]  /*bf60*/  FMNMX.FTZ R134, R11, R3, !PT ;  /* 0x000000030b867209 */ /* 0x001fc80007810000 */
[----:B------:R-:W-:-:S03]  /*bf70*/  FMNMX.FTZ R134, R21, R134, !PT ;  /* 0x0000008615867209 */ /* 0x000fc60007810000 */
[----:B------:R-:W0:Y:S01]  /*bf80*/  MUFU.TANH R125, R125 ;  /* 0x0000007d007d7308 */ /* 0x000e220000002400 */
[----:B---3--:R-:W-:-:S03]  /*bf90*/  FMNMX.FTZ R133, R121, R133, !PT ;  /* 0x0000008579857209 */ /* 0x008fc60007810000 */
[----:B------:R-:W-:Y:S01]  /*bfa0*/  @!P1 VIADD R13, R13, 0x13240 ;  /* 0x000132400d0d9836 */ /* 0x000fe20000000000 */
[----:B------:R-:W-:-:S03]  /*bfb0*/  FMNMX.FTZ R133, R124, R133, !PT ;  /* 0x000000857c857209 */ /* 0x000fc60007810000 */
[----:B------:R-:W2:Y:S01]  /*bfc0*/  MUFU.TANH R126, R126 ;  /* 0x0000007e007e7308 */ /* 0x000ea20000002400 */
[----:B-1----:R-:W-:Y:S02]  /*bfd0*/  FMNMX.FTZ R134, R122, R134, !PT ;  /* 0x000000867a867209 */ /* 0x002fe40007810000 */
[----:B------:R-:W-:Y:S02]  /*bfe0*/  @!P1 PRMT R13, RZ, 0x654, R13 ;  /* 0x00000654ff0d9816 */ /* 0x000fe4000000000d */
[----:B------:R-:W-:-:S03]  /*bff0*/  FMNMX.FTZ R134, R123, R134, !PT ;  /* 0x000000867b867209 */ /* 0x000fc60007810000 */
[----:B------:R-:W1:Y:S01]  /*c000*/  MUFU.TANH R129, R129 ;  /* 0x0000008100817308 */ /* 0x000e620000002400 */
[----:B0-----:R-:W-:-:S04]  /*c010*/  FMNMX.FTZ R133, R125, R133, !PT ;  /* 0x000000857d857209 */ /* 0x001fc80007810000 */
[----:B------:R-:W-:-:S03]  /*c020*/  FMNMX.FTZ R133, R128, R133, !PT ;  /* 0x0000008580857209 */ /* 0x000fc60007810000 */
[----:B------:R-:W0:Y:S01]  /*c030*/  MUFU.TANH R130, R130 ;  /* 0x0000008200827308 */ /* 0x000e220000002400 */
[----:B--2---:R-:W-:Y:S01]  /*c040*/  FMNMX.FTZ R56, R126, R134, !PT ;  /* 0x000000867e387209 */ /* 0x004fe20007810000 */
[----:B------:R-:W-:-:S03]  /*c050*/  FMUL.FTZ R134, R2, R57 ;  /* 0x0000003902867220 */ /* 0x000fc60000410000 */
[----:B------:R-:W-:-:S03]  /*c060*/  FMNMX.FTZ R56, R127, R56, !PT ;  /* 0x000000387f387209 */ /* 0x000fc60007810000 */
[----:B------:R-:W2:Y:S01]  /*c070*/  MUFU.TANH R110, R110 ;  /* 0x0000006e006e7308 */ /* 0x000ea20000002400 */
[----:B-1----:R-:W-:-:S04]  /*c080*/  FMNMX.FTZ R133, R129, R133, !PT ;  /* 0x0000008581857209 */ /* 0x002fc80007810000 */
[----:B------:R-:W-:Y:S01]  /*c090*/  FMNMX.FTZ R57, R104, R133, !PT ;  /* 0x0000008568397209 */ /* 0x000fe20007810000 */
[----:B------:R-:W-:Y:S02]  /*c0a0*/  WARPGROUP.DEPBAR.LE gsb0, 0x0 ;  /* 0x00008000000079c5 */ /* 0x000fe40000010000 */
[----:B------:R-:W1:Y:S01]  /*c0b0*/  MUFU.TANH R112, R112 ;  /* 0x0000007000707308 */ /* 0x000e620000002400 */
[----:B0-----:R-:W-:Y:S01]  /*c0c0*/  FMNMX.FTZ R56, R130, R56, !PT ;  /* 0x0000003882387209 */ /* 0x001fe20007810000 */
[----:B------:R-:W-:Y:S01]  /*c0d0*/  WARPGROUP.ARRIVE ;  /* 0x00000000000079c5 */ /* 0x000fe20000000000 */
[----:B------:R-:W-:Y:S02]  /*c0e0*/  FMNMX.FTZ R57, R105, R57, !PT ;  /* 0x0000003969397209 */ /* 0x000fe40007810000 */
[----:B------:R-:W-:Y:S02]  /*c0f0*/  FMNMX.FTZ R56, R131, R56, !PT ;  /* 0x0000003883387209 */ /* 0x000fe40007810000 */
[----:B------:R-:W-:Y:S01]  /*c100*/  FMNMX.FTZ R57, R108, R57, !PT ;  /* 0x000000396c397209 */ /* 0x000fe20007810000 */
[----:B------:R-:W0:Y:S01]  /*c110*/  MUFU.TANH R111, R111 ;  /* 0x0000006f006f7308 */ /* 0x000e220000002400 */
[----:B------:R-:W-:Y:S01]  /*c120*/  FMNMX.FTZ R56, R106, R56, !PT ;  /* 0x000000386a387209 */ /* 0x000fe20007810000 */
[----:B------:R-:W-:Y:S01]  /*c130*/  QGMMA.64x64x32.F32.E4M3.E4M3 R24, R136, gdesc[UR4], R24, gsb0 ;  /* 0x00e0000488187df3 */ /* 0x000fe20008000818 */
[----:B------:R-:W-:-:S02]  /*c140*/  FMNMX.FTZ R57, R109, R57, !PT ;  /* 0x000000396d397209 */ /* 0x000fc40007810000 */
[----:B------:R-:W-:-:S03]  /*c150*/  FMNMX.FTZ R56, R107, R56, !PT ;  /* 0x000000386b387209 */ /* 0x000fc60007810000 */
[----:B------:R-:W3:Y:S01]  /*c160*/  MUFU.TANH R113, R113 ;  /* 0x0000007100717308 */ /* 0x000ee20000002400 */
[----:B--2---:R-:W-:Y:S02]  /*c170*/  FMNMX.FTZ R56, R110, R56, !PT ;  /* 0x000000386e387209 */ /* 0x004fe40007810000 */
[----:B-1----:R-:W-:-:S05]  /*c180*/  FMNMX.FTZ R57, R112, R57, !PT ;  /* 0x0000003970397209 */ /* 0x002fca0007810000 */
        /* <DEDUP_REMOVED lines=18> */
[----:B------:R-:W-:Y:S02]  /*c2b0*/  WARPGROUP.DEPBAR.LE gsb0, 0x0 ;  /* 0x00008000000079c5 */ /* 0x000fe40000010000 */
[----:B------:R-:W-:Y:S01]  /*c2c0*/  FMUL.FTZ R136, R2, R60 ;  /* 0x0000003c02887220 */ /* 0x000fe20000410000 */
[----:B------:R-:W-:-:S03]  /*c2d0*/  WARPGROUP.ARRIVE ;  /* 0x00000000000079c5 */ /* 0x000fc60000000000 */
        /* <DEDUP_REMOVED lines=58> */
[----:B------:R2:W3:Y:S01]  /*c680*/  MUFU.TANH R133, R134 ;  /* 0x0000008600857308 */ /* 0x0004e20000002400 */
[----:B-1----:R-:W-:-:S07]  /*c690*/  FMNMX.FTZ R56, R86, R56, !PT ;  /* 0x0000003856387209 */ /* 0x002fce0007810000 */
[----:B------:R-:W1:Y:S01]  /*c6a0*/  MUFU.TANH R87, R87 ;  /* 0x0000005700577308 */ /* 0x000e620000002400 */
[----:B--2---:R-:W-:Y:S01]  /*c6b0*/  FMUL.FTZ R134, R2, R58 ;  /* 0x0000003a02867220 */ /* 0x004fe20000410000 */
[----:B0-----:R-:W-:-:S06]  /*c6c0*/  FMNMX.FTZ R57, R132, R57, !PT ;  /* 0x0000003984397209 */ /* 0x001fcc0007810000 */
        /* <DEDUP_REMOVED lines=28> */
[----:B------:R-:W-:-:S05]  /*c890*/  IMAD.MOV.U32 R57, RZ, RZ, -0x3ffffff0 ;  /* 0xc0000010ff397424 */ /* 0x000fca00078e00ff */
[----:B------:R-:W-:Y:S02]  /*c8a0*/  R2UR UR7, R57 ;  /* 0x00000000390772ca */ /* 0x000fe400000e0000 */
[----:B0-----:R-:W-:Y:S02]  /*c8b0*/  FMNMX.FTZ R58, R70, R56, !PT ;  /* 0x00000038463a7209 */ /* 0x001fe40007810000 */
[----:B------:R-:W0:Y:S02]  /*c8c0*/  SHFL.BFLY PT, R56, R59, 0x2, 0x1f ;  /* 0x0c401f003b387f89 */ /* 0x000e2400000e0000 */
[----:B--2---:R-:W-:-:S05]  /*c8d0*/  FMNMX.FTZ R58, R71, R58, !PT ;  /* 0x0000003a473a7209 */ /* 0x004fca0007810000 */
[----:B------:R-:W1:Y:S01]  /*c8e0*/  SHFL.BFLY PT, R60, R58, 0x2, 0x1f ;  /* 0x0c401f003a3c7f89 */ /* 0x000e6200000e0000 */
[----:B0-----:R-:W-:Y:S01]  /*c8f0*/  FMNMX.FTZ R59, R59, R56, !PT ;  /* 0x000000383b3b7209 */ /* 0x001fe20007810000 */
[----:B------:R-:W-:-:S04]  /*c900*/  VIADD R56, R8, 0x180 ;  /* 0x0000018008387836 */ /* 0x000fc80000000000 */
[----:B------:R-:W0:Y:S01]  /*c910*/  SHFL.BFLY PT, R57, R59, 0x1, 0x1f ;  /* 0x0c201f003b397f89 */ /* 0x000e2200000e0000 */
[----:B------:R-:W-:Y:S02]  /*c920*/  R2UR UR6, R56 ;  /* 0x00000000380672ca */ /* 0x000fe400000e0000 */
[----:B-1----:R-:W-:Y:S01]  /*c930*/  FMNMX.FTZ R60, R58, R60, !PT ;  /* 0x0000003c3a3c7209 */ /* 0x002fe20007810000 */
[----:B------:R-:W-:-:S04]  /*c940*/  IMAD.U32 R58, RZ, RZ, UR4 ;  /* 0x00000004ff3a7e24 */ /* 0x000fc8000f8e00ff */
[----:B------:R-:W1:Y:S06]  /*c950*/  SHFL.BFLY PT, R56, R60, 0x1, 0x1f ;  /* 0x0c201f003c387f89 */ /* 0x000e6c00000e0000 */
[----:B------:R-:W-:Y:S01]  /*c960*/  QGMMA.64x64x32.F32.E4M3.E4M3 R24, R140, gdesc[UR4], R24, gsb0 ;  /* 0x00e000048c187df3 */ /* 0x000fe20008000818 */
[----:B0-----:R-:W-:Y:S01]  /*c970*/  FMNMX.FTZ R59, R59, R57, !PT ;  /* 0x000000393b3b7209 */ /* 0x001fe20007810000 */
[----:B------:R-:W-:-:S04]  /*c980*/  IMAD.MOV.U32 R57, RZ, RZ, -0x3ffffff0 ;  /* 0xc0000010ff397424 */ /* 0x000fc800078e00ff */
[----:B------:R-:W-:Y:S01]  /*c990*/  FADD.FTZ R12, -R59, R12 ;  /* 0x0000000c3b0c7221 */ /* 0x000fe20000010100 */
[----:B------:R-:W-:Y:S01]  /*c9a0*/  R2UR UR7, R57 ;  /* 0x00000000390772ca */ /* 0x000fe200000e0000 */
[-C--:B------:R-:W-:Y:S02]  /*c9b0*/  FFMA.FTZ R57, R59, R58.reuse, -8 ;  /* 0xc10000003b397423 */ /* 0x080fe4000001003a */
[----:B------:R-:W-:Y:S01]  /*c9c0*/  FMUL.FTZ R12, R12, R58 ;  /* 0x0000003a0c0c7220 */ /* 0x000fe20000410000 */
[----:B-1----:R-:W-:Y:S01]  /*c9d0*/  FMNMX.FTZ R60, R60, R56, !PT ;  /* 0x000000383c3c7209 */ /* 0x002fe20007810000 */
[----:B------:R-:W-:-:S01]  /*c9e0*/  FFMA.FTZ R104, R104, R58, -R57 ;  /* 0x0000003a68687223 */ /* 0x000fc20000010839 */
[----:B------:R-:W-:Y:S01]  /*c9f0*/  IADD3 R56, R8, 0x200, RZ ;  /* 0x0000020008387810 */ /* 0x000fe20007ffe0ff */
[----:B------:R-:W-:-:S01]  /*ca00*/  FFMA.FTZ R8, R9, R58, -R57 ;  /* 0x0000003a09087223 */ /* 0x000fc20000010839 */
[-CC-:B------:R-:W-:Y:S01]  /*ca10*/  FFMA.FTZ R9, R10, R58.reuse, -R57.reuse ;  /* 0x0000003a0a097223 */ /* 0x180fe20000010839 */
[----:B------:R-:W-:-:S01]  /*ca20*/  FFMA.FTZ R10, R120, R58, -R57 ;  /* 0x0000003a780a7223 */ /* 0x000fc20000010839 */
[----:B------:R-:W-:Y:S01]  /*ca30*/  R2UR UR6, R56 ;  /* 0x00000000380672ca */ /* 0x000fe200000e0000 */
[----:B------:R-:W-:-:S01]  /*ca40*/  FFMA.FTZ R56, R121, R58, -R57 ;  /* 0x0000003a79387223 */ /* 0x000fc20000010839 */
[-CC-:B------:R-:W-:Y:S01]  /*ca50*/  FFMA.FTZ R120, R124, R58.reuse, -R57.reuse ;  /* 0x0000003a7c787223 */ /* 0x180fe20000010839 */
        /* <DEDUP_REMOVED lines=33> */
[----:B------:R-:W-:Y:S01]  /*cc70*/  FFMA.FTZ R57, R69, R58, -R57 ;  /* 0x0000003a45397223 */ /* 0x000fe20000010839 */
[----:B------:R-:W-:-:S01]  /*cc80*/  FADD.FTZ R3, -R60, R3 ;  /* 0x000000033c037221 */ /* 0x000fc20000010100 */
[-C--:B------:R-:W-:Y:S01]  /*cc90*/  FFMA.FTZ R69, R60, R58.reuse, -8 ;  /* 0xc10000003c457423 */ /* 0x080fe2000001003a */
[----:B------:R-:W-:Y:S02]  /*cca0*/  MUFU.EX2 R12, R12 ;  /* 0x0000000c000c7308 */ /* 0x000fe40000000800 */
[-C--:B------:R-:W-:Y:S01]  /*ccb0*/  FMUL.FTZ R3, R3, R58.reuse ;  /* 0x0000003a03037220 */ /* 0x080fe20000410000 */
[-CC-:B------:R-:W-:Y:S01]  /*ccc0*/  FFMA.FTZ R11, R11, R58.reuse, -R69.reuse ;  /* 0x0000003a0b0b7223 */ /* 0x180fe20000010845 */
[----:B------:R-:W-:-:S01]  /*ccd0*/  FFMA.FTZ R21, R21, R58, -R69 ;  /* 0x0000003a15157223 */ /* 0x000fc20000010845 */
[-CC-:B------:R-:W-:Y:S01]  /*cce0*/  FFMA.FTZ R122, R122, R58.reuse, -R69.reuse ;  /* 0x0000003a7a7a7223 */ /* 0x180fe20000010845 */
[----:B------:R-:W-:-:S01]  /*ccf0*/  FFMA.FTZ R123, R123, R58, -R69 ;  /* 0x0000003a7b7b7223 */ /* 0x000fc20000010845 */
[-CC-:B------:R-:W-:Y:S01]  /*cd00*/  FFMA.FTZ R126, R126, R58.reuse, -R69.reuse ;  /* 0x0000003a7e7e7223 */ /* 0x180fe20000010845 */
[----:B------:R-:W-:Y:S01]  /*cd10*/  MUFU.EX2 R3, R3 ;  /* 0x0000000300037308 */ /* 0x000fe20000000800 */
[----:B------:R-:W-:-:S01]  /*cd20*/  FFMA.FTZ R127, R127, R58, -R69 ;  /* 0x0000003a7f7f7223 */ /* 0x000fc20000010845 */
[-CC-:B------:R-:W-:Y:S01]  /*cd30*/  FFMA.FTZ R130, R130, R58.reuse, -R69.reuse ;  /* 0x0000003a82827223 */ /* 0x180fe20000010845 */
[----:B------:R-:W-:-:S01]  /*cd40*/  FFMA.FTZ R131, R131, R58, -R69 ;  /* 0x0000003a83837223 */ /* 0x000fc20000010845 */
[-CC-:B------:R-:W-:Y:S01]  /*cd50*/  FFMA.FTZ R106, R106, R58.reuse, -R69.reuse ;  /* 0x0000003a6a6a7223 */ /* 0x180fe20000010845 */
[----:B------:R-:W-:-:S01]  /*cd60*/  FFMA.FTZ R107, R107, R58, -R69 ;  /* 0x0000003a6b6b7223 */ /* 0x000fc20000010845 */
[-CC-:B------:R-:W-:Y:S01]  /*cd70*/  FFMA.FTZ R110, R110, R58.reuse, -R69.reuse ;  /* 0x0000003a6e6e7223 */ /* 0x180fe20000010845 */
[----:B------:R-:W-:-:S01]  /*cd80*/  FFMA.FTZ R111, R111, R58, -R69 ;  /* 0x0000003a6f6f7223 */ /* 0x000fc20000010845 */
[----:B------:R-:W0:Y:S01]  /*cd90*/  MUFU.EX2 R8, R8 ;  /* 0x0000000800087308 */ /* 0x000e220000000800 */
[----:B------:R-:W-:-:S01]  /*cda0*/  FFMA.FTZ R114, R114, R58, -R69 ;  /* 0x0000003a72727223 */ /* 0x000fc20000010845 */
[-CC-:B------:R-:W-:Y:S01]  /*cdb0*/  FFMA.FTZ R115, R115, R58.reuse, -R69.reuse ;  /* 0x0000003a73737223 */ /* 0x180fe20000010845 */
[----:B------:R-:W-:-:S01]  /*cdc0*/  FFMA.FTZ R118, R118, R58, -R69 ;  /* 0x0000003a76767223 */ /* 0x000fc20000010845 */
[-CC-:B------:R-:W-:Y:S01]  /*cdd0*/  FFMA.FTZ R119, R119, R58.reuse, -R69.reuse ;  /* 0x0000003a77777223 */ /* 0x180fe20000010845 */
[----:B------:R-:W-:-:S01]  /*cde0*/  FFMA.FTZ R90, R90, R58, -R69 ;  /* 0x0000003a5a5a7223 */ /* 0x000fc20000010845 */
[-CC-:B------:R-:W-:Y:S01]  /*cdf0*/  FFMA.FTZ R91, R91, R58.reuse, -R69.reuse ;  /* 0x0000003a5b5b7223 */ /* 0x180fe20000010845 */
[----:B------:R-:W-:-:S01]  /*ce00*/  FFMA.FTZ R94, R94, R58, -R69 ;  /* 0x0000003a5e5e7223 */ /* 0x000fc20000010845 */
[----:B------:R-:W1:Y:S01]  /*ce10*/  MUFU.EX2 R11, R11 ;  /* 0x0000000b000b7308 */ /* 0x000e620000000800 */
[----:B------:R-:W-:-:S01]  /*ce20*/  FFMA.FTZ R95, R95, R58, -R69 ;  /* 0x0000003a5f5f7223 */ /* 0x000fc20000010845 */
[-CC-:B------:R-:W-:Y:S01]  /*ce30*/  FFMA.FTZ R98, R98, R58.reuse, -R69.reuse ;  /* 0x0000003a62627223 */ /* 0x180fe20000010845 */
[----:B------:R-:W-:-:S01]  /*ce40*/  FFMA.FTZ R99, R99, R58, -R69 ;  /* 0x0000003a63637223 */ /* 0x000fc20000010845 */
[-CC-:B------:R-:W-:Y:S01]  /*ce50*/  FFMA.FTZ R102, R102, R58.reuse, -R69.reuse ;  /* 0x0000003a66667223 */ /* 0x180fe20000010845 */
[----:B------:R-:W-:-:S01]  /*ce60*/  FFMA.FTZ R103, R103, R58, -R69 ;  /* 0x0000003a67677223 */ /* 0x000fc20000010845 */
[-CC-:B------:R-:W-:Y:S01]  /*ce70*/  FFMA.FTZ R74, R74, R58.reuse, -R69.reuse ;  /* 0x0000003a4a4a7223 */ /* 0x180fe20000010845 */
[----:B------:R-:W-:-:S01]  /*ce80*/  FFMA.FTZ R75, R75, R58, -R69 ;  /* 0x0000003a4b4b7223 */ /* 0x000fc20000010845 */
[----:B------:R-:W2:Y:S01]  /*ce90*/  MUFU.EX2 R9, R9 ;  /* 0x0000000900097308 */ /* 0x000ea20000000800 */
[----:B0-----:R-:W-:-:S01]  /*cea0*/  FFMA.FTZ R20, R12, R20, R8 ;  /* 0x000000140c147223 */ /* 0x001fc20000010008 */
[----:B------:R-:W-:-:S02]  /*ceb0*/  WARPGROUP.DEPBAR.LE gsb0, 0x0 ;  /* 0x00008000000079c5 */ /* 0x000fc40000010000 */
[----:B------:R-:W-:Y:S01]  /*cec0*/  WARPGROUP.ARRIVE ;  /* 0x00000000000079c5 */ /* 0x000fe20000000000 */
[-CC-:B------:R-:W-:Y:S01]  /*ced0*/  FFMA.FTZ R78, R78, R58.reuse, -R69.reuse ;  /* 0x0000003a4e4e7223 */ /* 0x180fe20000010845 */
[----:B------:R-:W-:-:S01]  /*cee0*/  FFMA.FTZ R79, R79, R58, -R69 ;  /* 0x0000003a4f4f7223 */ /* 0x000fc20000010845 */
[----:B------:R-:W-:Y:S01]  /*cef0*/  FFMA.FTZ R82, R82, R58, -R69 ;  /* 0x0000003a52527223 */ /* 0x000fe20000010845 */
[----:B------:R-:W0:Y:S01]  /*cf00*/  MUFU.EX2 R21, R21 ;  /* 0x0000001500157308 */ /* 0x000e220000000800 */
[----:B-1----:R-:W-:-:S01]  /*cf10*/  FFMA.FTZ R15, R3, R15, R11 ;  /* 0x0000000f030f7223 */ /* 0x002fc2000001000b */
[----:B------:R-:W-:Y:S01]  /*cf20*/  QGMMA.64x64x32.F32.E4M3.E4M3 R24, R144, gdesc[UR4], R24, gsb0 ;  /* 0x00e0000490187df3 */ /* 0x000fe20008000818 */
[----:B------:R-:W-:-:S01]  /*cf30*/  FFMA.FTZ R83, R83, R58, -R69 ;  /* 0x0000003a53537223 */ /* 0x000fc20000010845 */
[-CC-:B------:R-:W-:Y:S01]  /*cf40*/  FFMA.FTZ R86, R86, R58.reuse, -R69.reuse ;  /* 0x0000003a56567223 */ /* 0x180fe20000010845 */
[----:B------:R-:W-:-:S01]  /*cf50*/  FFMA.FTZ R87, R87, R58, -R69 ;  /* 0x0000003a57577223 */ /* 0x000fc20000010845 */
[-CC-:B------:R-:W-:Y:S01]  /*cf60*/  FFMA.FTZ R133, R134, R58.reuse, -R69.reuse ;  /* 0x0000003a86857223 */ /* 0x180fe20000010845 */
[----:B------:R-:W-:-:S01]  /*cf70*/  FFMA.FTZ R134, R135, R58, -R69 ;  /* 0x0000003a87867223 */ /* 0x000fc20000010845 */
[----:B------:R-:W1:Y:S01]  /*cf80*/  MUFU.EX2 R10, R10 ;  /* 0x0000000a000a7308 */ /* 0x000e620000000800 */
[----:B--2---:R-:W-:-:S01]  /*cf90*/  FADD.FTZ R20, R9, R20 ;  /* 0x0000001409147221 */ /* 0x004fc20000010000 */
[-CC-:B------:R-:W-:Y:S01]  /*cfa0*/  FFMA.FTZ R62, R62, R58.reuse, -R69.reuse ;  /* 0x0000003a3e3e7223 */ /* 0x180fe20000010845 */
[----:B------:R-:W-:-:S01]  /*cfb0*/  FFMA.FTZ R63, R63, R58, -R69 ;  /* 0x0000003a3f3f7223 */ /* 0x000fc20000010845 */
[-CC-:B------:R-:W-:Y:S01]  /*cfc0*/  FFMA.FTZ R66, R66, R58.reuse, -R69.reuse ;  /* 0x0000003a42427223 */ /* 0x180fe20000010845 */
[----:B------:R-:W-:-:S01]  /*cfd0*/  FFMA.FTZ R67, R67, R58, -R69 ;  /* 0x0000003a43437223 */ /* 0x000fc20000010845 */
[-CC-:B------:R-:W-:Y:S01]  /*cfe0*/  FFMA.FTZ R70, R70, R58.reuse, -R69.reuse ;  /* 0x0000003a46467223 */ /* 0x180fe20000010845 */
[----:B------:R-:W-:-:S01]  /*cff0*/  FFMA.FTZ R69, R71, R58, -R69 ;  /* 0x0000003a47457223 */ /* 0x000fc20000010845 */
        /* <DEDUP_REMOVED lines=18> */
[----:B------:R-:W-:Y:S02]  /*d120*/  WARPGROUP.DEPBAR.LE gsb0, 0x0 ;  /* 0x00008000000079c5 */ /* 0x000fe40000010000 */
[----:B------:R2:W-:Y:S04]  /*d130*/  @!P1 SYNCS.ARRIVE.TRANS64.RED.A1T0 RZ, [R13+URZ], RZ ;  /* 0x000000ff0dff99a7 */ /* 0x0005e8000810043f */
[----:B------:R-:W3:Y:S01]  /*d140*/  MUFU.EX2 R125, R125 ;  /* 0x0000007d007d7308 */ /* 0x000ee20000000800 */
[----:B0-----:R-:W-:-:S07]  /*d150*/  FADD.FTZ R20, R124, R20 ;  /* 0x000000147c147221 */ /* 0x001fce0000010000 */
[----:B------:R-:W0:Y:S01]  /*d160*/  MUFU.EX2 R131, R131 ;  /* 0x0000008300837308 */ /* 0x000e220000000800 */
[----:B-1----:R-:W-:-:S07]  /*d170*/  FADD.FTZ R15, R130, R15 ;  /* 0x0000000f820f7221 */ /* 0x002fce0000010000 */
[----:B------:R-:W1:Y:S01]  /*d180*/  MUFU.EX2 R104, R104 ;  /* 0x0000006800687308 */ /* 0x000e620000000800 */
[----:B---3--:R-:W-:-:S07]  /*d190*/  FADD.FTZ R20, R125, R20 ;  /* 0x000000147d147221 */ /* 0x008fce0000010000 */
        /* <DEDUP_REMOVED lines=125> */
[----:B---3--:R-:W-:-:S01]  /*d970*/  FADD.FTZ R15, R70, R15 ;  /* 0x0000000f460f7221 */ /* 0x008fc20000010000 */
[----:B0-----:R-:W-:-:S03]  /*d980*/  FADD.FTZ R20, R57, R20 ;  /* 0x0000001439147221 */ /* 0x001fc60000010000 */
[----:B-1----:R-:W-:Y:S01]  /*d990*/  FADD.FTZ R15, R69, R15 ;  /* 0x0000000f450f7221 */ /* 0x002fe20000010000 */
[----:B--2---:R-:W-:Y:S06]  /*d9a0*/  @!P0 BRA `(.L_x_389) ;  /* 0x0000000000048947 */ /* 0x004fec0003800000 */
[----:B------:R-:W-:Y:S01]  /*d9b0*/  BPT.TRAP 0x1 ;  /* 0x000000040000795c */ /* 0x000fe20000300000 */
.L_x_389:
[----:B------:R-:W2:Y:S01]  /*d9c0*/  LDL R13, [R1+0x28] ;  /* 0x00002800010d7983 */ /* 0x000ea20000100800 */
[----:B------:R-:W-:Y:S01]  /*d9d0*/  F2FP.SATFINITE.E4M3.F32.PACK_AB_MERGE_C R10, R56, R10, RZ ;  /* 0x0000000a380a723e */ /* 0x000fe200048070ff */
[----:B------:R-:W-:Y:S01]  /*d9e0*/  VIADD R14, R14, 0x13260 ;  /* 0x000132600e0e7836 */ /* 0x000fe20000000000 */
[----:B------:R-:W-:Y:S01]  /*d9f0*/  ISETP.GT.AND P1, PT, R0, RZ, PT ;  /* 0x000000ff0000720c */ /* 0x000fe20003f24270 */
[----:B------:R-:W-:Y:S01]  /*da00*/  FMUL.FTZ R24, R24, R12 ;  /* 0x0000000c18187220 */ /* 0x000fe20000410000 */
[----:B------:R-:W-:Y:S01]  /*da10*/  F2FP.SATFINITE.E4M3.F32.PACK_AB_MERGE_C R152, R9, R8, R10 ;  /* 0x000000080998723e */ /* 0x000fe2000480700a */
[----:B------:R-:W-:Y:S01]  /*da20*/  FMUL.FTZ R25, R25, R12 ;  /* 0x0000000c19197220 */ /* 0x000fe20000410000 */
[----:B------:R0:W5:Y:S01]  /*da30*/  LDL R9, [R1+0xc] ;  /* 0x00000c0001097983 */ /* 0x0001620000100800 */
[----:B------:R-:W-:Y:S01]  /*da40*/  F2FP.SATFINITE.E4M3.F32.PACK_AB_MERGE_C R122, R123, R122, RZ ;  /* 0x0000007a7b7a723e */ /* 0x000fe200048070ff */
[----:B------:R-:W-:Y:S01]  /*da50*/  FMUL.FTZ R28, R28, R12 ;  /* 0x0000000c1c1c7220 */ /* 0x000fe20000410000 */
[----:B------:R-:W-:Y:S01]  /*da60*/  F2FP.SATFINITE.E4M3.F32.PACK_AB_MERGE_C R124, R125, R124, RZ ;  /* 0x0000007c7d7c723e */ /* 0x000fe200048070ff */
[----:B------:R0:W5:Y:S01]  /*da70*/  LDL R8, [R1+0x4] ;  /* 0x0000040001087983 */ /* 0x0001620000100800 */
        /* <DEDUP_REMOVED lines=47> */
[----:B------:R-:W-:Y:S01]  /*dd70*/  VIADD R0, R0, 0xffffffff ;  /* 0xffffffff00007836 */ /* 0x000fe20000000000 */
        /* <DEDUP_REMOVED lines=20> */
[----:B--2---:R-:W-:-:S04]  /*dec0*/  PRMT R14, R13, 0x654, R14 ;  /* 0x000006540d0e7816 */ /* 0x004fc8000000000e */
[----:B------:R0:W-:Y:S01]  /*ded0*/  SYNCS.ARRIVE.TRANS64.RED.A1T0 RZ, [R14+URZ], RZ ;  /* 0x000000ff0eff79a7 */ /* 0x0001e2000810043f */
[----:B------:R-:W-:Y:S05]  /*dee0*/  @P1 BRA `(.L_x_390) ;  /* 0xffffffd0004c1947 */ /* 0x000fea000383ffff */
.L_x_378:
[----:B------:R-:W-:Y:S05]  /*def0*/  BSYNC B0 ;  /* 0x0000000000007941 */ /* 0x000fea0003800000 */
.L_x_377:
[----:B------:R-:W-:Y:S06]  /*df00*/  BAR.ARV 0x8, 0x200 ;  /* 0x0208000000007b1d */ /* 0x000fec0000002000 */
[----:B------:R-:W-:Y:S05]  /*df10*/  @!P0 BRA `(.L_x_391) ;  /* 0x0000000000048947 */ /* 0x000fea0003800000 */
[----:B------:R-:W-:Y:S01]  /*df20*/  BPT.TRAP 0x1 ;  /* 0x000000040000795c */ /* 0x000fe20000300000 */
.L_x_391:
[----:B------:R-:W2:Y:S04]  /*df30*/  LDL R0, [R1+0xc] ;  /* 0x00000c0001007983 */ /* 0x000ea80000100800 */
[----:B------:R-:W3:Y:S01]  /*df40*/  LDL R2, [R1+0x4] ;  /* 0x0000040001027983 */ /* 0x000ee20000100800 */
[----:B--2---:R-:W-:Y:S02]  /*df50*/  SHF.L.U32 R3, R0, 0x1f, RZ ;  /* 0x0000001f00037819 */ /* 0x004fe400000006ff */
[----:B---3-5:R-:W-:-:S04]  /*df60*/  LEA R8, R2, R16, 0x3 ;  /* 0x0000001002087211 */ /* 0x028fc800078e18ff */
[----:B------:R1:W2:Y:S01]  /*df70*/  SYNCS.PHASECHK.TRANS64.TRYWAIT P1, [R8+URZ+0x13250], R3 ;  /* 0x01325003080075a7 */ /* 0x0002a2000802017f */
[----:B------:R-:W-:Y:S05]  /*df80*/  @!P0 BRA `(.L_x_392) ;  /* 0x0000000000048947 */ /* 0x000fea0003800000 */
[----:B------:R-:W-:Y:S01]  /*df90*/  BPT.TRAP 0x1 ;  /* 0x000000040000795c */ /* 0x000fe20000300000 */
.L_x_392:
[----:B------:R-:W-:Y:S04]  /*dfa0*/  BSSY B0, `(.L_x_393) ;  /* 0x0000004000007945 */ /* 0x000fe80003800000 */
[----:B--2---:R-:W-:Y:S05]  /*dfb0*/  @P1 BRA `(.L_x_394) ;  /* 0x0000000000081947 */ /* 0x004fea0003800000 */
[----:B------:R-:W2:Y:S02]  /*dfc0*/  SYNCS.PHASECHK.TRANS64.TRYWAIT P1, [R8+URZ+0x13250], R3 ;  /* 0x01325003080075a7 */ /* 0x000ea4000802017f */
[----:B--2---:R-:W-:Y:S05]  /*dfd0*/  @!P1 BRA `(.L_x_395) ;  /* 0x00000084008c9947 */ /* 0x004fea0003800000 */
.L_x_394:
[----:B------:R-:W-:Y:S05]  /*dfe0*/  BSYNC B0 ;  /* 0x0000000000007941 */ /* 0x000fea0003800000 */
.L_x_393:
[----:B------:R-:W3:Y:S04]  /*dff0*/  LDL R0, [R1+0x54] ;  /* 0x0000540001007983 */ /* 0x000ee80000100800 */
[----:B------:R-:W4:Y:S01]  /*e000*/  LDL R11, [R1+0x38] ;  /* 0x00003800010b7983 */ /* 0x000f220000100800 */
[----:B------:R-:W-:-:S03]  /*e010*/  ULDC.64 UR4, c[0x0][0x9a0] ;  /* 0x0002680000047ab9 */ /* 0x000fc60000000a00 */
[----:B------:R-:W5:Y:S04]  /*e020*/  LDL.LU R10, [R1+0x18] ;  /* 0x00001800010a7983 */ /* 0x000f680000300800 */
[----:B0-----:R-:W5:Y:S01]  /*e030*/  LDL R14, [R1+0x4] ;  /* 0x00000400010e7983 */ /* 0x001f620000100800 */
[----:B------:R-:W-:Y:S01]  /*e040*/  VIADD R16, R16, 0x1000 ;  /* 0x0000100010107836 */ /* 0x000fe20000000000 */
[----:B------:R-:W-:Y:S01]  /*e050*/  ISETP.NE.U32.AND P1, PT, RZ, UR4, PT ;  /* 0x00000004ff007c0c */ /* 0x000fe2000bf25070 */
[----:B-12---:R-:W-:Y:S01]  /*e060*/  IMAD.MOV.U32 R3, RZ, RZ, -0x3ffffff0 ;  /* 0xc0000010ff037424 */ /* 0x006fe200078e00ff */
[----:B------:R-:W-:Y:S02]  /*e070*/  WARPGROUP.ARRIVE ;  /* 0x00000000000079c5 */ /* 0x000fe40000000000 */
[----:B------:R-:W-:-:S02]  /*e080*/  SHF.R.U32.HI R16, RZ, 0x4, R16 ;  /* 0x00000004ff107819 */ /* 0x000fc40000011610 */
[----:B------:R-:W-:Y:S02]  /*e090*/  R2UR UR7, R3 ;  /* 0x00000000030772ca */ /* 0x000fe400000e0000 */
[----:B------:R-:W-:Y:S02]  /*e0a0*/  LOP3.LUT R16, R16, 0x3fff, RZ, 0xc0, !PT ;  /* 0x00003fff10107812 */ /* 0x000fe400078ec0ff */
[----:B------:R-:W-:Y:S02]  /*e0b0*/  ISETP.NE.AND.EX P1, PT, RZ, UR5, PT, P1 ;  /* 0x00000005ff007c0c */ /* 0x000fe4000bf25310 */
[----:B------:R-:W-:-:S11]  /*e0c0*/  LOP3.LUT R16, R16, 0x10000, RZ, 0xfc, !PT ;  /* 0x0001000010107812 */ /* 0x000fd600078efcff */
[----:B------:R-:W3:Y:S08]  /*e0d0*/  @P1 LDC.64 R6, c[0x0][0x9c8] ;  /* 0x00027200ff061b82 */ /* 0x000ef00000000a00 */
[----:B------:R-:W0:Y:S01]  /*e0e0*/  @P1 LDC.64 R4, c[0x0][0x9d0] ;  /* 0x00027400ff041b82 */ /* 0x000e220000000a00 */
[----:B---3--:R-:W-:-:S04]  /*e0f0*/  @P1 IMAD R0, R0, R6, RZ ;  /* 0x0000000600001224 */ /* 0x008fc800078e02ff */
[C---:B----4-:R-:W-:Y:S02]  /*e100*/  @P1 IMAD R3, R11.reuse, R7, R0 ;  /* 0x000000070b031224 */ /* 0x050fe400078e0200 */
[----:B------:R-:W-:Y:S01]  /*e110*/  @P1 IMAD.WIDE.U32 R6, R11, R6, RZ ;  /* 0x000000060b061225 */ /* 0x000fe200078e00ff */
[----:B-----5:R-:W-:-:S03]  /*e120*/  @P1 SHF.R.S32.HI R9, RZ, 0x1f, R10 ;  /* 0x0000001fff091819 */ /* 0x020fc6000001140a */
[----:B------:R-:W-:Y:S02]  /*e130*/  @P1 IMAD.IADD R7, R7, 0x1, R3 ;  /* 0x0000000107071824 */ /* 0x000fe400078e0203 */
[----:B------:R-:W-:Y:S02]  /*e140*/  IMAD R2, R14, 0x280, R16 ;  /* 0x000002800e027824 */ /* 0x000fe400078e0210 */
[-C--:B0-----:R-:W-:Y:S02]  /*e150*/  @P1 IMAD R0, R9, R4.reuse, RZ ;  /* 0x0000000409001224 */ /* 0x081fe400078e02ff */
[----:B------:R-:W-:Y:S01]  /*e160*/  IMAD.MOV.U32 R9, RZ, RZ, 0x3f800000 ;  /* 0x3f800000ff097424 */ /* 0x000fe200078e00ff */
[----:B------:R-:W-:Y:S01]  /*e170*/  R2UR UR6, R2 ;  /* 0x00000000020672ca */ /* 0x000fe200000e0000 */
[C---:B------:R-:W-:Y:S02]  /*e180*/  @P1 IMAD R3, R10.reuse, R5, R0 ;  /* 0x000000050a031224 */ /* 0x040fe400078e0200 */
[----:B------:R-:W-:-:S04]  /*e190*/  @P1 IMAD.WIDE.U32 R4, R10, R4, R6 ;  /* 0x000000040a041225 */ /* 0x000fc800078e0006 */
[----:B------:R-:W-:Y:S01]  /*e1a0*/  @P1 IMAD.IADD R3, R5, 0x1, R3 ;  /* 0x0000000105031824 */ /* 0x000fe200078e0203 */
[----:B------:R-:W-:-:S05]  /*e1b0*/  @P1 LEA R6, P2, R4, UR4, 0x2 ;  /* 0x0000000404061c11 */ /* 0x000fca000f8410ff */
[----:B------:R-:W-:Y:S01]  /*e1c0*/  QGMMA.64x64x32.F32.E4M3.E4M3 R24, R152, gdesc[UR4], R24, gsb0 ;  /* 0x00e0000498187df3 */ /* 0x000fe20008000818 */
[----:B------:R-:W-:Y:S01]  /*e1d0*/  @P1 LEA.HI.X R7, R4, UR5, R3, 0x2, P2 ;  /* 0x0000000504071c11 */ /* 0x000fe200090f1403 */
[----:B------:R-:W-:Y:S01]  /*e1e0*/  VIADD R4, R2, 0x80 ;  /* 0x0000008002047836 */ /* 0x000fe20000000000 */
[----:B------:R-:W-:-:S03]  /*e1f0*/  MOV R5, 0xc0000010 ;  /* 0xc000001000057802 */ /* 0x000fc60000000f00 */
[----:B------:R0:W2:Y:S01]  /*e200*/  @P1 LDG.E R9, desc[UR40][R6.64] ;  /* 0x0000002806091981 */ /* 0x0000a2000c1e1900 */
        /* <DEDUP_REMOVED lines=16> */
[----:B------:R-:W1:Y:S04]  /*e310*/  SHFL.BFLY PT, R3, R20, 0x2, 0x1f ;  /* 0x0c401f0014037f89 */ /* 0x000e6800000e0000 */
[----:B------:R-:W3:Y:S01]  /*e320*/  SHFL.BFLY PT, R4, R15, 0x2, 0x1f ;  /* 0x0c401f000f047f89 */ /* 0x000ee200000e0000 */
[----:B------:R-:W-:Y:S01]  /*e330*/  VIADD R2, R2, 0x200 ;  /* 0x0000020002027836 */ /* 0x000fe20000000000 */
[----:B------:R-:W-:-:S02]  /*e340*/  WARPGROUP.DEPBAR.LE gsb0, 0x0 ;  /* 0x00008000000079c5 */ /* 0x000fc40000010000 */
[----:B------:R-:W-:-:S06]  /*e350*/  WARPGROUP.ARRIVE ;  /* 0x00000000000079c5 */ /* 0x000fcc0000000000 */
[----:B------:R-:W-:Y:S01]  /*e360*/  QGMMA.64x64x32.F32.E4M3.E4M3 R24, R140, gdesc[UR4], R24, gsb0 ;  /* 0x00e000048c187df3 */ /* 0x000fe20008000818 */
[----:B-1----:R-:W-:-:S01]  /*e370*/  FADD.FTZ R0, R3, R20 ;  /* 0x0000001403007221 */ /* 0x002fc20000010000 */
[----:B------:R-:W-:Y:S01]  /*e380*/  IMAD.MOV.U32 R3, RZ, RZ, -0x3ffffff0 ;  /* 0xc0000010ff037424 */ /* 0x000fe200078e00ff */
[----:B------:R-:W-:-:S04]  /*e390*/  R2UR UR6, R2 ;  /* 0x00000000020672ca */ /* 0x000fc800000e0000 */
[----:B------:R-:W-:Y:S01]  /*e3a0*/  R2UR UR7, R3 ;  /* 0x00000000030772ca */ /* 0x000fe200000e0000 */
[----:B------:R-:W1:Y:S01]  /*e3b0*/  SHFL.BFLY PT, R5, R0, 0x1, 0x1f ;  /* 0x0c201f0000057f89 */ /* 0x000e6200000e0000 */
[----:B---3--:R-:W-:-:S05]  /*e3c0*/  FADD.FTZ R4, R4, R15 ;  /* 0x0000000f04047221 */ /* 0x008fca0000010000 */
[----:B------:R-:W3:Y:S01]  /*e3d0*/  SHFL.BFLY PT, R3, R4, 0x1, 0x1f ;  /* 0x0c201f0004037f89 */ /* 0x000ee200000e0000 */
[----:B0-----:R-:W-:Y:S01]  /*e3e0*/  MOV R6, RZ ;  /* 0x000000ff00067202 */ /* 0x001fe20000000f00 */
[----:B-1----:R-:W-:-:S05]  /*e3f0*/  FADD.FTZ R7, R0, R5 ;  /* 0x0000000500077221 */ /* 0x002fca0000010000 */
[----:B------:R-:W-:Y:S01]  /*e400*/  FSETP.NE.FTZ.AND P1, PT, R7, RZ, PT ;  /* 0x000000ff0700720b */ /* 0x000fe20003f35000 */
[----:B---3--:R-:W-:-:S01]  /*e410*/  FADD.FTZ R11, R4, R3 ;  /* 0x00000003040b7221 */ /* 0x008fc20000010000 */
[----:B------:R-:W-:Y:S01]  /*e420*/  FMUL.FTZ R12, R7, 0.00390625 ;  /* 0x3b800000070c7820 */ /* 0x000fe20000410000 */
[----:B------:R-:W-:Y:S02]  /*e430*/  WARPGROUP.DEPBAR.LE gsb0, 0x0 ;  /* 0x00008000000079c5 */ /* 0x000fe40000010000 */
[----:B------:R-:W-:-:S06]  /*e440*/  WARPGROUP.ARRIVE ;  /* 0x00000000000079c5 */ /* 0x000fcc0000000000 */
[----:B------:R-:W-:Y:S01]  /*e450*/  QGMMA.64x64x32.F32.E4M3.E4M3 R24, R144, gdesc[UR4], R24, gsb0 ;  /* 0x00e0000490187df3 */ /* 0x000fe20008000818 */
[----:B------:R-:W-:Y:S01]  /*e460*/  FMUL.FTZ R13, R11, 0.00390625 ;  /* 0x3b8000000b0d7820 */ /* 0x000fe20000410000 */
[----:B------:R-:W-:Y:S01]  /*e470*/  FSETP.NE.FTZ.AND P2, PT, R12, RZ, PT ;  /* 0x000000ff0c00720b */ /* 0x000fe20003f55000 */
[----:B------:R-:W-:Y:S03]  /*e480*/  @P1 MUFU.RCP R6, R7 ;  /* 0x0000000700061308 */ /* 0x000fe60000001000 */
[----:B------:R-:W-:Y:S02]  /*e490*/  FSETP.NE.FTZ.AND P3, PT, R13, RZ, PT ;  /* 0x000000ff0d00720b */ /* 0x000fe40003f75000 */
[----:B------:R-:W-:Y:S01]  /*e4a0*/  FSETP.NE.FTZ.AND P1, PT, R11, RZ, PT ;  /* 0x000000ff0b00720b */ /* 0x000fe20003f35000 */
[----:B------:R-:W-:-:S06]  /*e4b0*/  IMAD.MOV.U32 R10, RZ, RZ, RZ ;  /* 0x000000ffff0a7224 */ /* 0x000fcc00078e00ff */
[----:B------:R-:W0:Y:S08]  /*e4c0*/  @P2 MUFU.LG2 R3, R12 ;  /* 0x0000000c00032308 */ /* 0x000e300000000c00 */
[----:B------:R-:W1:Y:S08]  /*e4d0*/  @P3 MUFU.LG2 R5, R13 ;  /* 0x0000000d00053308 */ /* 0x000e700000000c00 */
[----:B------:R-:W3:Y:S01]  /*e4e0*/  @P1 MUFU.RCP R10, R11 ;  /* 0x0000000b000a1308 */ /* 0x000ee20000001000 */
[C---:B------:R-:W-:Y:S01]  /*e4f0*/  @P2 FMUL.FTZ R4, R58.reuse, 0.69314718246459960938 ;  /* 0x3f3172183a042820 */ /* 0x040fe20000410000 */
[----:B------:R-:W-:Y:S01]  /*e500*/  @P3 FMUL.FTZ R58, R58, 0.69314718246459960938 ;  /* 0x3f3172183a3a3820 */ /* 0x000fe20000410000 */
[----:B0-----:R-:W-:Y:S01]  /*e510*/  @P2 FMUL.FTZ R3, R3, 0.69314718246459960938 ;  /* 0x3f31721803032820 */ /* 0x001fe20000410000 */
[----:B------:R-:W-:-:S02]  /*e520*/  IMAD.MOV.U32 R2, RZ, RZ, -0x800000 ;  /* 0xff800000ff027424 */ /* 0x000fc400078e00ff */
[----:B--2---:R-:W-:Y:S01]  /*e530*/  FMUL.FTZ R6, R6, R9 ;  /* 0x0000000906067220 */ /* 0x004fe20000410000 */
[----:B------:R-:W-:Y:S02]  /*e540*/  IMAD.MOV.U32 R0, RZ, RZ, -0x800000 ;  /* 0xff800000ff007424 */ /* 0x000fe400078e00ff */
[----:B-1----:R-:W-:Y:S01]  /*e550*/  @P3 FMUL.FTZ R5, R5, 0.69314718246459960938 ;  /* 0x3f31721805053820 */ /* 0x002fe20000410000 */
[----:B------:R-:W-:-:S03]  /*e560*/  @P2 FFMA.FTZ R2, R4, R59, R3 ;  /* 0x0000003b04022223 */ /* 0x000fc60000010003 */
[----:B------:R-:W-:Y:S01]  /*e570*/  @P3 FFMA.FTZ R0, R58, R60, R5 ;  /* 0x0000003c3a003223 */ /* 0x000fe20000010005 */
[----:B---3--:R-:W-:Y:S01]  /*e580*/  FMUL.FTZ R16, R10, R9 ;  /* 0x000000090a107220 */ /* 0x008fe20000410000 */
[----:B------:R-:W-:Y:S02]  /*e590*/  WARPGROUP.DEPBAR.LE gsb0, 0x0 ;  /* 0x00008000000079c5 */ /* 0x000fe40000010000 */
[----:B------:R-:W-:Y:S05]  /*e5a0*/  @!P0 BRA `(.L_x_396) ;  /* 0x0000000000048947 */ /* 0x000fea0003800000 */
[----:B------:R-:W-:Y:S01]  /*e5b0*/  BPT.TRAP 0x1 ;  /* 0x000000040000795c */ /* 0x000fe20000300000 */
.L_x_396:
[----:B------:R-:W2:Y:S01]  /*e5c0*/  LDL.LU R3, [R1+0x28] ;  /* 0x0000280001037983 */ /* 0x000ea20000300800 */
[----:B------:R-:W-:Y:S02]  /*e5d0*/  VIADD R8, R8, 0x13260 ;  /* 0x0001326008087836 */ /* 0x000fe40000000000 */
[-C--:B------:R-:W-:Y:S01]  /*e5e0*/  FMUL.FTZ R61, R24, R6.reuse ;  /* 0x00000006183d7220 */ /* 0x080fe20000410000 */
[-C--:B------:R-:W-:Y:S01]  /*e5f0*/  FMUL.FTZ R59, R25, R6.reuse ;  /* 0x00000006193b7220 */ /* 0x080fe20000410000 */
[----:B------:R-:W3:Y:S04]  /*e600*/  LDL.LU R63, [R1+0xc] ;  /* 0x00000c00013f7983 */ /* 0x000ee80000300800 */
[----:B------:R-:W4:Y:S01]  /*e610*/  LDL.LU R62, [R1+0x4c] ;  /* 0x00004c00013e7983 */ /* 0x000f220000300800 */
        /* <DEDUP_REMOVED lines=26> */
[----:B------:R-:W-:Y:S01]  /*e7c0*/  FMUL.FTZ R55, R55, R16 ;  /* 0x0000001037377220 */ /* 0x000fe20000410000 */
[----:B--2---:R-:W-:-:S04]  /*e7d0*/  PRMT R4, R3, 0x654, R8 ;  /* 0x0000065403047816 */ /* 0x004fc80000000008 */
[----:B------:R0:W-:Y:S02]  /*e7e0*/  SYNCS.ARRIVE.TRANS64.RED.A1T0 RZ, [R4+URZ], RZ ;  /* 0x000000ff04ff79a7 */ /* 0x0001e4000810043f */
[----:B0-----:R-:W-:-:S05]  /*e7f0*/  VIADD R4, R14, 0x1 ;  /* 0x000000010e047836 */ /* 0x001fca0000000000 */
[----:B------:R-:W-:-:S04]  /*e800*/  ISETP.NE.AND P0, PT, R4, 0x2, PT ;  /* 0x000000020400780c */ /* 0x000fc80003f05270 */
[----:B------:R-:W-:Y:S02]  /*e810*/  SEL R5, RZ, 0x1, P0 ;  /* 0x00000001ff057807 */ /* 0x000fe40000000000 */
[----:B------:R-:W-:Y:S01]  /*e820*/  SEL R4, R4, RZ, P0 ;  /* 0x000000ff04047207 */ /* 0x000fe20000000000 */
[----:B----4-:R-:W-:Y:S01]  /*e830*/  VIADD R62, R62, 0x1 ;  /* 0x000000013e3e7836 */ /* 0x010fe20000000000 */
[----:B---3--:R-:W-:-:S03]  /*e840*/  LOP3.LUT R63, R63, R5, RZ, 0x3c, !PT ;  /* 0x000000053f3f7212 */ /* 0x008fc600078e3cff */
[----:B------:R0:W-:Y:S04]  /*e850*/  STL [R1+0x4], R4 ;  /* 0x0000040401007387 */ /* 0x0001e80000100800 */
[----:B------:R0:W-:Y:S04]  /*e860*/  STL [R1+0xc], R63 ;  /* 0x00000c3f01007387 */ /* 0x0001e80000100800 */
[----:B------:R0:W-:Y:S01]  /*e870*/  STL [R1+0x4c], R62 ;  /* 0x00004c3e01007387 */ /* 0x0001e20000100800 */
[-C--:B------:R-:W-:Y:S01]  /*e880*/  FMUL.FTZ R8, R49, R6.reuse ;  /* 0x0000000631087220 */ /* 0x080fe20000410000 */
[----:B------:R-:W-:Y:S01]  /*e890*/  FMUL.FTZ R3, R53, R6 ;  /* 0x0000000635037220 */ /* 0x000fe20000410000 */
[-C--:B------:R-:W-:Y:S01]  /*e8a0*/  FMUL.FTZ R14, R43, R16.reuse ;  /* 0x000000102b0e7220 */ /* 0x080fe20000410000 */
[----:B------:R-:W-:-:S07]  /*e8b0*/  FMUL.FTZ R6, R51, R16 ;  /* 0x0000001033067220 */ /* 0x000fce0000410000 */
.L_x_348:
[----:B------:R-:W0:Y:S08]  /*e8c0*/  S2UR UR4, SR_CgaCtaId ;  /* 0x00000000000479c3 */ /* 0x000e300000008800 */
[----:B------:R-:W-:Y:S01]  /*e8d0*/  BAR.SYNC.DEFER_BLOCKING 0x5, 0x200 ;  /* 0x0148000000007b1d */ /* 0x000fe20000010000 */
[----:B------:R-:W-:-:S05]  /*e8e0*/  MOV R16, 0x400 ;  /* 0x0000040000107802 */ /* 0x000fca0000000f00 */
[----:B------:R-:W-:Y:S01]  /*e8f0*/  BSSY B0, `(.L_x_397) ;  /* 0x00001d8000007945 */ /* 0x000fe20003800000 */
[----:B0-----:R-:W-:-:S04]  /*e900*/  MOV R4, UR4 ;  /* 0x0000000400047c02 */ /* 0x001fc80008000f00 */
[----:B------:R-:W-:Y:S01]  /*e910*/  LEA R16, R4, R16, 0x18 ;  /* 0x0000001004107211 */ /* 0x000fe200078ec0ff */
[----:B------:R-:W-:Y:S04]  /*e920*/  STL [R1+0x28], R4 ;  /* 0x0000280401007387 */ /* 0x000fe80000100800 */
[----:B------:R-:W0:Y:S04]  /*e930*/  LDS.128 R48, [R16+0x132d0] ;  /* 0x0132d00010307984 */ /* 0x000e280000000c00 */
[----:B0-----:R0:W-:Y:S04]  /*e940*/  STL.64 [R1+0x10], R48 ;  /* 0x0000103001007387 */ /* 0x0011e80000100a00 */
[----:B------:R0:W-:Y:S01]  /*e950*/  STL.64 [R1+0x18], R50 ;  /* 0x0000183201007387 */ /* 0x0001e20000100a00 */
[----:B------:R-:W-:Y:S06]  /*e960*/  BAR.ARV 0x4, 0x200 ;  /* 0x0108000000007b1d */ /* 0x000fec0000002000 */
[----:B------:R-:W-:Y:S05]  /*e970*/  @P1 BRA `(.L_x_398) ;  /* 0x0000001000cc1947 */ /* 0x000fea0003800000 */
[----:B------:R-:W2:Y:S01]  /*e980*/  LDL.LU R5, [R1+0x54] ;  /* 0x0000540001057983 */ /* 0x000ea20000300800 */
[----:B------:R-:W-:Y:S01]  /*e990*/  ULDC.64 UR4, c[0x4][0x38] ;  /* 0x01000e0000047ab9 */ /* 0x000fe20000000a00 */
[----:B------:R-:W1:Y:S01]  /*e9a0*/  S2R R29, SR_TID.X ;  /* 0x00000000001d7919 */ /* 0x000e620000002100 */
[----:B------:R-:W3:Y:S01]  /*e9b0*/  S2R R35, SR_SWINHI ;  /* 0x0000000000237919 */ /* 0x000ee20000002f00 */
[----:B------:R-:W-:Y:S01]  /*e9c0*/  F2FP.BF16.F32.PACK_AB R21, R21, R32 ;  /* 0x000000201515723e */ /* 0x000fe200000010ff */
[----:B------:R-:W-:Y:S01]  /*e9d0*/  ULDC.64 UR6, c[0x0][0xb98] ;  /* 0x0002e60000067ab9 */ /* 0x000fe20000000a00 */
[----:B------:R-:W4:Y:S04]  /*e9e0*/  LDL.LU R4, [R1+0x38] ;  /* 0x0000380001047983 */ /* 0x000f280000300800 */
[----:B------:R-:W3:Y:S04]  /*e9f0*/  LDL R39, [R1+0x74] ;  /* 0x0000740001277983 */ /* 0x000ee80000100800 */
[----:B0-----:R-:W3:Y:S04]  /*ea00*/  LDL R49, [R1+0x6c] ;  /* 0x00006c0001317983 */ /* 0x001ee80000100800 */
[----:B------:R-:W3:Y:S04]  /*ea10*/  LDL.LU R45, [R1+0x40] ;  /* 0x00004000012d7983 */ /* 0x000ee80000300800 */
[----:B------:R-:W3:Y:S01]  /*ea20*/  LDL.LU R46, [R1+0x44] ;  /* 0x00004400012e7983 */ /* 0x000ee20000300800 */
[----:B------:R-:W-:-:S02]  /*ea30*/  F2FP.BF16.F32.PACK_AB R20, R13, R20 ;  /* 0x000000140d14723e */ /* 0x000fc400000010ff */
[----:B------:R-:W-:Y:S01]  /*ea40*/  F2FP.BF16.F32.PACK_AB R9, R9, R12 ;  /* 0x0000000c0909723e */ /* 0x000fe200000010ff */
[----:B------:R-:W3:Y:S01]  /*ea50*/  LDL R42, [R1+0x50] ;  /* 0x00005000012a7983 */ /* 0x000ee20000100800 */
[----:B------:R-:W-:Y:S02]  /*ea60*/  F2FP.BF16.F32.PACK_AB R36, R36, R57 ;  /* 0x000000392424723e */ /* 0x000fe400000010ff */
[----:B------:R-:W-:Y:S02]  /*ea70*/  F2FP.BF16.F32.PACK_AB R33, R33, R56 ;  /* 0x000000382121723e */ /* 0x000fe400000010ff */
[----:B------:R-:W-:Y:S02]  /*ea80*/  F2FP.BF16.F32.PACK_AB R10, R7, R10 ;  /* 0x0000000a070a723e */ /* 0x000fe400000010ff */
[----:B------:R-:W-:Y:S02]  /*ea90*/  F2FP.BF16.F32.PACK_AB R55, R55, R6 ;  /* 0x000000063737723e */ /* 0x000fe400000010ff */
[----:B------:R-:W-:-:S02]  /*eaa0*/  F2FP.BF16.F32.PACK_AB R60, R60, R61 ;  /* 0x0000003d3c3c723e */ /* 0x000fc400000010ff */
[----:B------:R-:W-:Y:S02]  /*eab0*/  F2FP.BF16.F32.PACK_AB R37, R37, R44 ;  /* 0x0000002c2525723e */ /* 0x000fe400000010ff */
[----:B------:R-:W-:Y:S01]  /*eac0*/  F2FP.BF16.F32.PACK_AB R59, R58, R59 ;  /* 0x0000003b3a3b723e */ /* 0x000fe200000010ff */
[----:B------:R-:W3:Y:S01]  /*ead0*/  LDL R44, [R1+0x3c] ;  /* 0x00003c00012c7983 */ /* 0x000ee20000100800 */
[----:B------:R-:W-:Y:S02]  /*eae0*/  F2FP.BF16.F32.PACK_AB R40, R31, R40 ;  /* 0x000000281f28723e */ /* 0x000fe400000010ff */
[----:B------:R-:W-:Y:S02]  /*eaf0*/  F2FP.BF16.F32.PACK_AB R26, R25, R26 ;  /* 0x0000001a191a723e */ /* 0x000fe400000010ff */
[----:B------:R-:W-:Y:S02]  /*eb00*/  F2FP.BF16.F32.PACK_AB R8, R3, R8 ;  /* 0x000000080308723e */ /* 0x000fe400000010ff */
[----:B------:R-:W-:-:S02]  /*eb10*/  F2FP.BF16.F32.PACK_AB R27, R27, R30 ;  /* 0x0000001e1b1b723e */ /* 0x000fc400000010ff */
[----:B------:R-:W-:Y:S02]  /*eb20*/  F2FP.BF16.F32.PACK_AB R15, R15, R24 ;  /* 0x000000180f0f723e */ /* 0x000fe400000010ff */
[----:B------:R-:W-:Y:S01]  /*eb30*/  F2FP.BF16.F32.PACK_AB R14, R11, R14 ;  /* 0x0000000e0b0e723e */ /* 0x000fe200000010ff */
[----:B------:R-:W-:Y:S01]  /*eb40*/  BAR.SYNC.DEFER_BLOCKING 0x1, 0x180 ;  /* 0x0046000000007b1d */ /* 0x000fe20000010000 */
[----:B--2---:R-:W-:Y:S02]  /*eb50*/  IMAD.MOV.U32 R34, RZ, RZ, R5 ;  /* 0x000000ffff227224 */ /* 0x004fe400078e0005 */
[----:B----4-:R-:W-:Y:S02]  /*eb60*/  IMAD.MOV.U32 R38, RZ, RZ, R4 ;  /* 0x000000ffff267224 */ /* 0x010fe400078e0004 */
[----:B-1----:R-:W-:-:S05]  /*eb70*/  IMAD.SHL.U32 R4, R29, 0x4, RZ ;  /* 0x000000041d047824 */ /* 0x002fca00078e00ff */
[----:B------:R-:W-:-:S04]  /*eb80*/  LOP3.LUT R4, R4, 0xc, RZ, 0xc0, !PT ;  /* 0x0000000c04047812 */ /* 0x000fc800078ec0ff */
[----:B------:R-:W-:-:S05]  /*eb90*/  IADD3 R4, P0, R4, UR4, RZ ;  /* 0x0000000404047c10 */ /* 0x000fca000ff1e0ff */
[----:B------:R-:W-:Y:S01]  /*eba0*/  IMAD.X R5, RZ, RZ, UR5, P0 ;  /* 0x00000005ff057e24 */ /* 0x000fe200080e06ff */
[----:B------:R-:W-:-:S04]  /*ebb0*/  ULDC.64 UR4, c[0x0][0xc00] ;  /* 0x0003000000047ab9 */ /* 0x000fc80000000a00 */
[----:B-----5:R0:W2:Y:S02]  /*ebc0*/  LDG.E.CONSTANT R28, desc[UR40][R4.64] ;  /* 0x00000028041c7981 */ /* 0x0200a4000c1e9900 */
[----:B0-----:R-:W-:-:S04]  /*ebd0*/  LOP3.LUT P1, R4, R29, 0x3, RZ, 0xc0, !PT ;  /* 0x000000031d047812 */ /* 0x001fc8000782c0ff */
[----:B------:R-:W-:-:S04]  /*ebe0*/  ISETP.EQ.OR P1, PT, R4, 0x3, !P1 ;  /* 0x000000030400780c */ /* 0x000fc80004f22670 */
[----:B------:R-:W-:Y:S02]  /*ebf0*/  SEL R29, R21, R20, P1 ;  /* 0x00000014151d7207 */ /* 0x000fe40000800000 */
[----:B------:R-:W-:Y:S02]  /*ec00*/  SEL R12, R20, R21, P1 ;  /* 0x00000015140c7207 */ /* 0x000fe40000800000 */
[----:B------:R-:W-:Y:S02]  /*ec10*/  MOV R20, R16 ;  /* 0x0000001000147202 */ /* 0x000fe40000000f00 */
[----:B---3--:R-:W-:Y:S02]  /*ec20*/  MOV R21, R35 ;  /* 0x0000002300157202 */ /* 0x008fe40000000f00 */
[----:B------:R-:W-:Y:S01]  /*ec30*/  SEL R25, R36, R33, P1 ;  /* 0x0000002124197207 */ /* 0x000fe20000800000 */
[----:B------:R-:W-:Y:S01]  /*ec40*/  IMAD.WIDE R6, R39, 0x2, R20 ;  /* 0x0000000227067825 */ /* 0x000fe200078e0214 */
[----:B------:R-:W-:-:S02]  /*ec50*/  SEL R36, R33, R36, P1 ;  /* 0x0000002421247207 */ /* 0x000fc40000800000 */
[----:B------:R-:W-:Y:S02]  /*ec60*/  SEL R13, R60, R59, P1 ;  /* 0x0000003b3c0d7207 */ /* 0x000fe40000800000 */
[----:B------:R-:W-:Y:S02]  /*ec70*/  SEL R33, R37, R40, P1 ;  /* 0x0000002825217207 */ /* 0x000fe40000800000 */
[C---:B------:R-:W-:Y:S02]  /*ec80*/  IADD3 R43, P0, R6.reuse, 0x60, RZ ;  /* 0x00000060062b7810 */ /* 0x040fe40007f1e0ff */
[----:B------:R-:W-:Y:S02]  /*ec90*/  IADD3 R41, P2, R6, 0x40, RZ ;  /* 0x0000004006297810 */ /* 0x000fe40007f5e0ff */
[----:B------:R-:W-:Y:S02]  /*eca0*/  SEL R60, R59, R60, P1 ;  /* 0x0000003c3b3c7207 */ /* 0x000fe40000800000 */
[----:B------:R-:W-:-:S02]  /*ecb0*/  SEL R40, R40, R37, P1 ;  /* 0x0000002528287207 */ /* 0x000fc40000800000 */
[----:B------:R-:W-:Y:S02]  /*ecc0*/  SEL R31, R9, R8, P1 ;  /* 0x00000008091f7207 */ /* 0x000fe40000800000 */
[----:B------:R-:W-:Y:S02]  /*ecd0*/  SEL R24, R8, R9, P1 ;  /* 0x0000000908187207 */ /* 0x000fe40000800000 */
[----:B------:R-:W-:Y:S02]  /*ece0*/  SEL R35, R27, R26, P1 ;  /* 0x0000001a1b237207 */ /* 0x000fe40000800000 */
[----:B------:R-:W-:Y:S02]  /*ecf0*/  LOP3.LUT R8, R41, 0x380, RZ, 0xc0, !PT ;  /* 0x0000038029087812 */ /* 0x000fe400078ec0ff */
[----:B------:R-:W-:Y:S02]  /*ed00*/  LOP3.LUT R30, R43, 0x380, RZ, 0xc0, !PT ;  /* 0x000003802b1e7812 */ /* 0x000fe400078ec0ff */
[----:B------:R-:W-:-:S02]  /*ed10*/  SEL R26, R26, R27, P1 ;  /* 0x0000001b1a1a7207 */ /* 0x000fc40000800000 */
[----:B------:R-:W-:Y:S02]  /*ed20*/  SEL R27, R15, R14, P1 ;  /* 0x0000000e0f1b7207 */ /* 0x000fe40000800000 */
[----:B------:R-:W-:Y:S02]  /*ed30*/  SEL R14, R14, R15, P1 ;  /* 0x0000000f0e0e7207 */ /* 0x000fe40000800000 */
[----:B------:R-:W-:Y:S02]  /*ed40*/  SEL R15, R10, R55, P1 ;  /* 0x000000370a0f7207 */ /* 0x000fe40000800000 */
[----:B------:R-:W-:Y:S02]  /*ed50*/  SEL R32, R55, R10, P1 ;  /* 0x0000000a37207207 */ /* 0x000fe40000800000 */
[----:B------:R-:W-:Y:S02]  /*ed60*/  SHF.R.U64 R8, R8, 0x3, RZ ;  /* 0x0000000308087819 */ /* 0x000fe400000012ff */
[----:B------:R-:W-:-:S02]  /*ed70*/  SHF.R.U64 R30, R30, 0x3, RZ ;  /* 0x000000031e1e7819 */ /* 0x000fc400000012ff */
[----:B------:R-:W-:Y:S02]  /*ed80*/  LOP3.LUT R10, R8, R41, RZ, 0x3c, !PT ;  /* 0x00000029080a7212 */ /* 0x000fe400078e3cff */
[----:B------:R-:W-:Y:S02]  /*ed90*/  LOP3.LUT R8, R30, R43, RZ, 0x3c, !PT ;  /* 0x0000002b1e087212 */ /* 0x000fe400078e3cff */
[C---:B------:R-:W-:Y:S02]  /*eda0*/  IADD3 R39, P3, R6.reuse, 0x20, RZ ;  /* 0x0000002006277810 */ /* 0x040fe40007f7e0ff */
[----:B------:R-:W-:Y:S02]  /*edb0*/  LOP3.LUT R37, R6, 0x380, RZ, 0xc0, !PT ;  /* 0x0000038006257812 */ /* 0x000fe400078ec0ff */
[----:B------:R-:W-:Y:S02]  /*edc0*/  LOP3.LUT R4, R39, 0x380, RZ, 0xc0, !PT ;  /* 0x0000038027047812 */ /* 0x000fe400078ec0ff */
[----:B------:R-:W-:-:S02]  /*edd0*/  SHF.R.U64 R37, R37, 0x3, RZ ;  /* 0x0000000325257819 */ /* 0x000fc400000012ff */
[----:B------:R-:W-:Y:S01]  /*ede0*/  SHF.R.U64 R4, R4, 0x3, RZ ;  /* 0x0000000304047819 */ /* 0x000fe200000012ff */
[--C-:B------:R-:W-:Y:S01]  /*edf0*/  IMAD.X R5, RZ, RZ, R7.reuse, P3 ;  /* 0x000000ffff057224 */ /* 0x100fe200018e0607 */
[----:B------:R-:W-:Y:S02]  /*ee00*/  LOP3.LUT R6, R37, R6, RZ, 0x3c, !PT ;  /* 0x0000000625067212 */ /* 0x000fe400078e3cff */
[----:B------:R-:W-:Y:S01]  /*ee10*/  LOP3.LUT R4, R4, R39, RZ, 0x3c, !PT ;  /* 0x0000002704047212 */ /* 0x000fe200078e3cff */
[----:B------:R-:W-:Y:S01]  /*ee20*/  IMAD.MOV.U32 R47, RZ, RZ, R38 ;  /* 0x000000ffff2f7224 */ /* 0x000fe200078e0026 */
[-C--:B------:R-:W-:Y:S01]  /*ee30*/  IADD3.X R9, RZ, R7.reuse, RZ, P0, !PT ;  /* 0x00000007ff097210 */ /* 0x080fe200007fe4ff */
[----:B------:R-:W-:Y:S01]  /*ee40*/  IMAD.X R11, RZ, RZ, R7, P2 ;  /* 0x000000ffff0b7224 */ /* 0x000fe200010e0607 */
[----:B------:R-:W-:Y:S02]  /*ee50*/  MOV R38, R6 ;  /* 0x0000000600267202 */ /* 0x000fe40000000f00 */
[----:B------:R-:W-:Y:S01]  /*ee60*/  MOV R37, R4 ;  /* 0x0000000400257202 */ /* 0x000fe20000000f00 */
[----:B------:R-:W-:Y:S01]  /*ee70*/  IMAD.MOV.U32 R48, RZ, RZ, R34 ;  /* 0x000000ffff307224 */ /* 0x000fe200078e0022 */
[----:B------:R-:W-:-:S02]  /*ee80*/  MOV R34, R10 ;  /* 0x0000000a00227202 */ /* 0x000fc40000000f00 */
[----:B------:R-:W-:-:S04]  /*ee90*/  ISETP.NE.U32.AND P0, PT, RZ, UR4, PT ;  /* 0x00000004ff007c0c */ /* 0x000fc8000bf05070 */
[----:B------:R-:W-:Y:S02]  /*eea0*/  ISETP.NE.AND.EX P0, PT, RZ, UR5, PT, P0 ;  /* 0x00000005ff007c0c */ /* 0x000fe4000bf05300 */
[----:B--2---:R-:W-:Y:S01]  /*eeb0*/  LOP3.LUT R3, R28, 0x2, RZ, 0x3c, !PT ;  /* 0x000000021c037812 */ /* 0x004fe200078e3cff */
[----:B------:R-:W-:Y:S04]  /*eec0*/  SHFL.IDX PT, R13, R13, R28, 0x1c1f ;  /* 0x001c1f1c0d0d7589 */ /* 0x000fe800000e0000 */
[----:B------:R-:W0:Y:S04]  /*eed0*/  SHFL.IDX PT, R60, R60, R3, 0x1c1f ;  /* 0x001c1f033c3c7589 */ /* 0x000e2800000e0000 */
[----:B------:R-:W-:Y:S04]  /*eee0*/  SHFL.IDX PT, R33, R33, R28, 0x1c1f ;  /* 0x001c1f1c21217589 */ /* 0x000fe800000e0000 */
[----:B------:R-:W1:Y:S04]  /*eef0*/  SHFL.IDX PT, R40, R40, R3, 0x1c1f ;  /* 0x001c1f0328287589 */ /* 0x000e6800000e0000 */
[----:B------:R-:W-:Y:S04]  /*ef00*/  SHFL.IDX PT, R25, R25, R28, 0x1c1f ;  /* 0x001c1f1c19197589 */ /* 0x000fe800000e0000 */
[----:B------:R-:W-:Y:S04]  /*ef10*/  SHFL.IDX PT, R36, R36, R3, 0x1c1f ;  /* 0x001c1f0324247589 */ /* 0x000fe800000e0000 */
[----:B------:R-:W-:Y:S04]  /*ef20*/  SHFL.IDX PT, R35, R35, R28, 0x1c1f ;  /* 0x001c1f1c23237589 */ /* 0x000fe800000e0000 */
[----:B------:R-:W-:Y:S04]  /*ef30*/  SHFL.IDX PT, R26, R26, R3, 0x1c1f ;  /* 0x001c1f031a1a7589 */ /* 0x000fe800000e0000 */
[----:B------:R-:W-:Y:S04]  /*ef40*/  SHFL.IDX PT, R29, R29, R28, 0x1c1f ;  /* 0x001c1f1c1d1d7589 */ /* 0x000fe800000e0000 */
[----:B------:R-:W2:Y:S04]  /*ef50*/  SHFL.IDX PT, R12, R12, R3, 0x1c1f ;  /* 0x001c1f030c0c7589 */ /* 0x000ea800000e0000 */
[----:B------:R-:W-:Y:S04]  /*ef60*/  SHFL.IDX PT, R27, R27, R28, 0x1c1f ;  /* 0x001c1f1c1b1b7589 */ /* 0x000fe800000e0000 */
[----:B------:R-:W-:Y:S04]  /*ef70*/  SHFL.IDX PT, R15, R15, R28, 0x1c1f ;  /* 0x001c1f1c0f0f7589 */ /* 0x000fe800000e0000 */
[----:B------:R-:W3:Y:S04]  /*ef80*/  SHFL.IDX PT, R30, R14, R3, 0x1c1f ;  /* 0x001c1f030e1e7589 */ /* 0x000ee800000e0000 */
[----:B------:R-:W4:Y:S04]  /*ef90*/  SHFL.IDX PT, R32, R32, R3, 0x1c1f ;  /* 0x001c1f0320207589 */ /* 0x000f2800000e0000 */
[----:B------:R3:W-:Y:S04]  /*efa0*/  SHFL.IDX PT, R31, R31, R28, 0x1c1f ;  /* 0x001c1f1c1f1f7589 */ /* 0x0007e800000e0000 */
[----:B------:R3:W4:Y:S01]  /*efb0*/  SHFL.IDX PT, R24, R24, R3, 0x1c1f ;  /* 0x001c1f0318187589 */ /* 0x00072200000e0000 */
[----:B0-----:R-:W-:-:S02]  /*efc0*/  SEL R4, R13, R60, P1 ;  /* 0x0000003c0d047207 */ /* 0x001fc40000800000 */
[----:B------:R-:W-:Y:S02]  /*efd0*/  SEL R6, R60, R13, P1 ;  /* 0x0000000d3c067207 */ /* 0x000fe40000800000 */
[----:B-1----:R-:W-:Y:S02]  /*efe0*/  SEL R5, R33, R40, P1 ;  /* 0x0000002821057207 */ /* 0x002fe40000800000 */
[----:B------:R-:W-:Y:S02]  /*eff0*/  SEL R7, R40, R33, P1 ;  /* 0x0000002128077207 */ /* 0x000fe40000800000 */
[----:B------:R-:W-:Y:S02]  /*f000*/  MOV R33, R8 ;  /* 0x0000000800217202 */ /* 0x000fe40000000f00 */
[----:B--2---:R-:W-:Y:S01]  /*f010*/  SEL R10, R12, R29, P1 ;  /* 0x0000001d0c0a7207 */ /* 0x004fe20000800000 */
[----:B------:R0:W-:Y:S01]  /*f020*/  STSM.16.M88.4 [R38], R4 ;  /* 0x0000000426007844 */ /* 0x0001e20000000200 */
[----:B------:R-:W-:-:S02]  /*f030*/  SEL R8, R29, R12, P1 ;  /* 0x0000000c1d087207 */ /* 0x000fc40000800000 */
[----:B---3--:R-:W-:Y:S01]  /*f040*/  SEL R11, R30, R27, P1 ;  /* 0x0000001b1e0b7207 */ /* 0x008fe20000800000 */
[----:B------:R-:W-:Y:S01]  /*f050*/  IMAD.MOV.U32 R28, RZ, RZ, RZ ;  /* 0x000000ffff1c7224 */ /* 0x000fe200078e00ff */
[----:B------:R-:W-:Y:S01]  /*f060*/  SEL R9, R27, R30, P1 ;  /* 0x0000001e1b097207 */ /* 0x000fe20000800000 */
[----:B------:R-:W1:Y:S01]  /*f070*/  LDC R3, c[0x0][0xbe8] ;  /* 0x0002fa00ff037b82 */ /* 0x000e620000000800 */
[----:B----4-:R-:W-:Y:S02]  /*f080*/  SEL R13, R15, R32, P1 ;  /* 0x000000200f0d7207 */ /* 0x010fe40000800000 */
[----:B------:R-:W-:Y:S02]  /*f090*/  SEL R15, R32, R15, P1 ;  /* 0x0000000f200f7207 */ /* 0x000fe40000800000 */
[----:B------:R-:W-:Y:S02]  /*f0a0*/  SEL R12, R31, R24, P1 ;  /* 0x000000181f0c7207 */ /* 0x000fe40000800000 */
[----:B------:R-:W-:-:S02]  /*f0b0*/  SEL R14, R24, R31, P1 ;  /* 0x0000001f180e7207 */ /* 0x000fc40000800000 */
[----:B0-----:R-:W-:Y:S02]  /*f0c0*/  SEL R4, R25, R36, P1 ;  /* 0x0000002419047207 */ /* 0x001fe40000800000 */
[----:B------:R-:W-:Y:S02]  /*f0d0*/  SEL R6, R36, R25, P1 ;  /* 0x0000001924067207 */ /* 0x000fe40000800000 */
[----:B------:R-:W-:Y:S02]  /*f0e0*/  SEL R5, R35, R26, P1 ;  /* 0x0000001a23057207 */ /* 0x000fe40000800000 */
[----:B------:R-:W-:-:S05]  /*f0f0*/  SEL R7, R26, R35, P1 ;  /* 0x000000231a077207 */ /* 0x000fca0000800000 */
[----:B------:R-:W-:Y:S04]  /*f100*/  STSM.16.M88.4 [R37], R4 ;  /* 0x0000000425007844 */ /* 0x000fe80000000200 */
[----:B------:R0:W-:Y:S04]  /*f110*/  STSM.16.M88.4 [R34], R8 ;  /* 0x0000000822007844 */ /* 0x0001e80000000200 */
[----:B------:R2:W-:Y:S01]  /*f120*/  STSM.16.M88.4 [R33], R12 ;  /* 0x0000000c21007844 */ /* 0x0005e20000000200 */
[----:B------:R-:W-:-:S04]  /*f130*/  IADD3 R24, P2, R45, UR4, RZ ;  /* 0x000000042d187c10 */ /* 0x000fc8000ff5e0ff */
[----:B------:R-:W-:Y:S01]  /*f140*/  IADD3.X R25, R46, UR5, RZ, P2, !PT ;  /* 0x000000052e197c10 */ /* 0x000fe200097fe4ff */
[----:B------:R-:W-:Y:S01]  /*f150*/  BAR.SYNC.DEFER_BLOCKING 0x1, 0x180 ;  /* 0x0046000000007b1d */ /* 0x000fe20000010000 */
[----:B------:R-:W-:Y:S01]  /*f160*/  IMAD R31, R42, 0xc0, R49 ;  /* 0x000000c02a1f7824 */ /* 0x000fe200078e0231 */
[----:B------:R-:W-:-:S04]  /*f170*/  SHF.R.S32.HI R32, RZ, 0x1f, R44 ;  /* 0x0000001fff207819 */ /* 0x000fc8000001142c */
[----:B------:R-:W-:Y:S01]  /*f180*/  ULDC.64 UR4, c[0x0][0xb90] ;  /* 0x0002e40000047ab9 */ /* 0x000fe20000000a00 */
[----:B------:R-:W-:Y:S01]  /*f190*/  SEL R30, R48, RZ, !P0 ;  /* 0x000000ff301e7207 */ /* 0x000fe20004000000 */
[----:B------:R-:W-:Y:S01]  /*f1a0*/  ULDC UR8, c[0x0][0xa88] ;  /* 0x0002a20000087ab9 */ /* 0x000fe20000000800 */
[----:B0-----:R-:W3:Y:S04]  /*f1b0*/  LDL R34, [R1+0x58] ;  /* 0x0000580001227983 */ /* 0x001ee80000100800 */
[----:B------:R-:W4:Y:S01]  /*f1c0*/  @P0 LDG.E R28, desc[UR40][R24.64] ;  /* 0x00000028181c0981 */ /* 0x000f22000c1e1900 */
[----:B-1----:R-:W-:-:S13]  /*f1d0*/  ISETP.NE.AND P2, PT, R3, 0x1, PT ;  /* 0x000000010300780c */ /* 0x002fda0003f45270 */
[----:B------:R-:W0:Y:S08]  /*f1e0*/  @P2 LDC R26, c[0x0][0xbec] ;  /* 0x0002fb00ff1a2b82 */ /* 0x000e300000000800 */
[----:B------:R-:W1:Y:S01]  /*f1f0*/  @P2 LDC R27, c[0x0][0xbf0] ;  /* 0x0002fc00ff1b2b82 */ /* 0x000e620000000800 */
[----:B------:R-:W-:Y:S02]  /*f200*/  IMAD R5, R32, UR4, RZ ;  /* 0x0000000420057c24 */ /* 0x000fe4000f8e02ff */
[----:B------:R-:W-:-:S02]  /*f210*/  IMAD.MOV.U32 R7, RZ, RZ, R31 ;  /* 0x000000ffff077224 */ /* 0x000fc400078e001f */
[----:B------:R-:W-:Y:S01]  /*f220*/  IMAD R11, R44, UR5, R5 ;  /* 0x000000052c0b7c24 */ /* 0x000fe2000f8e0205 */
[----:B--2---:R-:W-:Y:S01]  /*f230*/  SEL R33, R47, RZ, !P0 ;  /* 0x000000ff2f217207 */ /* 0x004fe20004000000 */
[----:B0-----:R-:W-:-:S05]  /*f240*/  @P2 IMAD.HI.U32 R4, R31, R26, RZ ;  /* 0x0000001a1f042227 */ /* 0x001fca00078e00ff */
[----:B-1----:R-:W-:-:S05]  /*f250*/  @P2 SHF.R.U32.HI R7, RZ, R27, R4 ;  /* 0x0000001bff072219 */ /* 0x002fca0000011604 */
[----:B------:R-:W-:-:S04]  /*f260*/  IMAD.MOV R6, RZ, RZ, -R7 ;  /* 0x000000ffff067224 */ /* 0x000fc800078e0a07 */
[----:B------:R-:W-:Y:S02]  /*f270*/  IMAD R9, R3, R6, R31 ;  /* 0x0000000603097224 */ /* 0x000fe400078e021f */
[----:B------:R-:W-:-:S03]  /*f280*/  IMAD R6, R30, UR6, RZ ;  /* 0x000000061e067c24 */ /* 0x000fc6000f8e02ff */
[----:B------:R-:W-:Y:S01]  /*f290*/  SHF.R.S32.HI R8, RZ, 0x1f, R9 ;  /* 0x0000001fff087819 */ /* 0x000fe20000011409 */
[----:B------:R-:W-:Y:S01]  /*f2a0*/  IMAD R10, R33, UR7, R6 ;  /* 0x00000007210a7c24 */ /* 0x000fe2000f8e0206 */
[----:B----4-:R-:W-:-:S03]  /*f2b0*/  SHF.R.S32.HI R29, RZ, 0x1f, R28 ;  /* 0x0000001fff1d7819 */ /* 0x010fc6000001141c */
[----:B------:R-:W-:Y:S01]  /*f2c0*/  IMAD.WIDE.U32 R4, R44, UR4, R28 ;  /* 0x000000042c047c25 */ /* 0x000fe2000f8e001c */
[----:B------:R-:W-:-:S03]  /*f2d0*/  ULDC.64 UR4, c[0x0][0xc08] ;  /* 0x0003020000047ab9 */ /* 0x000fc60000000a00 */
[----:B------:R-:W-:Y:S01]  /*f2e0*/  IMAD.IADD R5, R5, 0x1, R11 ;  /* 0x0000000105057824 */ /* 0x000fe200078e020b */
[----:B------:R-:W-:Y:S01]  /*f2f0*/  ISETP.NE.U32.AND P1, PT, RZ, UR4, PT ;  /* 0x00000004ff007c0c */ /* 0x000fe2000bf25070 */
[----:B------:R-:W-:-:S03]  /*f300*/  IMAD.WIDE.U32 R4, R33, UR6, R4 ;  /* 0x0000000621047c25 */ /* 0x000fc6000f8e0004 */
[----:B------:R-:W-:Y:S01]  /*f310*/  ISETP.NE.AND.EX P1, PT, RZ, UR5, PT, P1 ;  /* 0x00000005ff007c0c */ /* 0x000fe2000bf25310 */
[----:B------:R-:W-:Y:S01]  /*f320*/  ULDC.64 UR6, c[0x0][0xb88] ;  /* 0x0002e20000067ab9 */ /* 0x000fe20000000a00 */
[----:B------:R-:W-:Y:S02]  /*f330*/  SHF.R.S32.HI R11, RZ, 0x1f, R7 ;  /* 0x0000001fff0b7819 */ /* 0x000fe40000011407 */
[----:B------:R-:W-:Y:S01]  /*f340*/  IADD3 R6, P3, R7, R4, RZ ;  /* 0x0000000407067210 */ /* 0x000fe20007f7e0ff */
[----:B------:R-:W-:-:S03]  /*f350*/  IMAD R8, R8, UR6, RZ ;  /* 0x0000000608087c24 */ /* 0x000fc6000f8e02ff */
[----:B------:R-:W-:Y:S01]  /*f360*/  IADD3.X R7, R11, R5, R10, P3, !PT ;  /* 0x000000050b077210 */ /* 0x000fe20001ffe40a */
[C---:B------:R-:W-:Y:S02]  /*f370*/  IMAD R5, R9.reuse, UR7, R8 ;  /* 0x0000000709057c24 */ /* 0x040fe4000f8e0208 */
[----:B------:R-:W-:Y:S02]  /*f380*/  IMAD.WIDE.U32 R6, R9, UR6, R6 ;  /* 0x0000000609067c25 */ /* 0x000fe4000f8e0006 */
[----:B------:R-:W-:Y:S01]  /*f390*/  @P1 IADD3 R4, P3, R45, UR4, RZ ;  /* 0x000000042d041c10 */ /* 0x000fe2000ff7e0ff */
[----:B------:R-:W0:Y:S01]  /*f3a0*/  S2R R13, SR_TID.X ;  /* 0x00000000000d7919 */ /* 0x000e220000002100 */
[----:B------:R-:W-:Y:S01]  /*f3b0*/  ULDC.64 UR6, c[0x0][0xb50] ;  /* 0x0002d40000067ab9 */ /* 0x000fe20000000a00 */
[----:B------:R-:W-:Y:S01]  /*f3c0*/  IMAD.IADD R7, R7, 0x1, R5 ;  /* 0x0000000107077824 */ /* 0x000fe200078e0205 */
[----:B------:R-:W-:Y:S01]  /*f3d0*/  @P1 IADD3.X R5, R46, UR5, RZ, P3, !PT ;  /* 0x000000052e051c10 */ /* 0x000fe20009ffe4ff */
[----:B------:R-:W-:-:S06]  /*f3e0*/  IMAD.U32 R8, RZ, RZ, UR8 ;  /* 0x00000008ff087e24 */ /* 0x000fcc000f8e00ff */
[----:B------:R1:W5:Y:S01]  /*f3f0*/  @P1 LDG.E R8, desc[UR40][R4.64] ;  /* 0x0000002804081981 */ /* 0x000362000c1e1900 */
[----:B------:R-:W-:-:S04]  /*f400*/  LEA R10, P4, R6, UR6, 0x2 ;  /* 0x00000006060a7c11 */ /* 0x000fc8000f8810ff */
[----:B------:R-:W-:Y:S02]  /*f410*/  LEA.HI.X R11, R6, UR7, R7, 0x2, P4 ;  /* 0x00000007060b7c11 */ /* 0x000fe4000a0f1407 */
[----:B0-----:R-:W-:-:S04]  /*f420*/  IADD3 R45, R13, -0x80, RZ ;  /* 0xffffff800d2d7810 */ /* 0x001fc80007ffe0ff */
[----:B------:R-:W-:-:S04]  /*f430*/  SHF.R.S32.HI R38, RZ, 0x1f, R45 ;  /* 0x0000001fff267819 */ /* 0x000fc8000001142d */
[----:B------:R-:W-:-:S04]  /*f440*/  LEA.HI R38, R38, R45, RZ, 0x3 ;  /* 0x0000002d26267211 */ /* 0x000fc800078f18ff */
[----:B------:R-:W-:-:S05]  /*f450*/  SHF.R.S32.HI R38, RZ, 0x3, R38 ;  /* 0x00000003ff267819 */ /* 0x000fca0000011426 */
[----:B---3--:R-:W-:Y:S01]  /*f460*/  IMAD R9, R38, 0x40, R34 ;  /* 0x0000004026097824 */ /* 0x008fe200078e0222 */
[----:B-1----:R-:W-:Y:S06]  /*f470*/  @P1 BRA `(.L_x_399) ;  /* 0x0000000000101947 */ /* 0x002fec0003800000 */
[----:B------:R-:W-:Y:S05]  /*f480*/  @!P0 BRA `(.L_x_399) ;  /* 0x00000000000c8947 */ /* 0x000fea0003800000 */
[----:B------:R-:W2:Y:S04]  /*f490*/  LDG.E R5, desc[UR40][R24.64] ;  /* 0x0000002818057981 */ /* 0x000ea8000c1e1900 */
[----:B-----5:R-:W2:Y:S02]  /*f4a0*/  LDG.E R8, desc[UR40][R24.64+0x4] ;  /* 0x0000042818087981 */ /* 0x020ea4000c1e1900 */
[----:B--2---:R-:W-:-:S07]  /*f4b0*/  IMAD.IADD R8, R8, 0x1, -R5 ;  /* 0x0000000108087824 */ /* 0x004fce00078e0a05 */
.L_x_399:
[----:B------:R-:W2:Y:S01]  /*f4c0*/  LDL R12, [R1+0x68] ;  /* 0x00006800010c7983 */ /* 0x000ea20000100800 */
[----:B------:R-:W-:Y:S01]  /*f4d0*/  VIADD R14, R13, 0xffffff80 ;  /* 0xffffff800d0e7836 */ /* 0x000fe20000000000 */
[----:B------:R-:W0:Y:S01]  /*f4e0*/  @P2 LDC R37, c[0x0][0xbf0] ;  /* 0x0002fc00ff252b82 */ /* 0x000e220000000800 */
[----:B-----5:R-:W-:Y:S01]  /*f4f0*/  IMAD R35, R8, R3, RZ ;  /* 0x0000000308237224 */ /* 0x020fe200078e02ff */
[----:B------:R-:W-:Y:S01]  /*f500*/  SHFL.IDX PT, R4, R10, RZ, 0x1c1f ;  /* 0x001c1fff0a047589 */ /* 0x000fe200000e0000 */
[----:B------:R-:W-:Y:S01]  /*f510*/  IMAD.WIDE R20, R9, 0x2, R20 ;  /* 0x0000000209147825 */ /* 0x000fe200078e0214 */
[----:B------:R-:W-:Y:S01]  /*f520*/  SHF.R.S32.HI R13, RZ, 0x1f, R14 ;  /* 0x0000001fff0d7819 */ /* 0x000fe2000001140e */
[----:B------:R-:W-:Y:S01]  /*f530*/  ULDC.64 UR4, c[0x0][0xaa0] ;  /* 0x0002a80000047ab9 */ /* 0x000fe20000000a00 */
[----:B------:R-:W1:Y:S02]  /*f540*/  SHFL.IDX PT, R5, R11, RZ, 0x1c1f ;  /* 0x001c1fff0b057589 */ /* 0x000e6400000e0000 */
[----:B------:R-:W-:-:S02]  /*f550*/  LEA.HI R13, R13, R14, RZ, 0x7 ;  /* 0x0000000e0d0d7211 */ /* 0x000fc400078f38ff */
[----:B------:R-:W-:Y:S04]  /*f560*/  SHFL.IDX PT, R6, R10, 0x1, 0x1c1f ;  /* 0x003c1f000a067f89 */ /* 0x000fe800000e0000 */
[----:B------:R-:W3:Y:S01]  /*f570*/  SHFL.IDX PT, R7, R11, 0x1, 0x1c1f ;  /* 0x003c1f000b077f89 */ /* 0x000ee200000e0000 */
[----:B------:R-:W-:Y:S02]  /*f580*/  LOP3.LUT R13, R13, 0xffffff80, RZ, 0xc0, !PT ;  /* 0xffffff800d0d7812 */ /* 0x000fe400078ec0ff */
[----:B------:R-:W-:Y:S02]  /*f590*/  SHF.R.S32.HI R36, RZ, 0x1f, R45 ;  /* 0x0000001fff247819 */ /* 0x000fe4000001142d */
[----:B------:R-:W-:Y:S01]  /*f5a0*/  IADD3 R25, P4, R20, 0x3000, RZ ;  /* 0x0000300014197810 */ /* 0x000fe20007f9e0ff */
[----:B------:R-:W-:Y:S01]  /*f5b0*/  IMAD.IADD R13, R14, 0x1, -R13 ;  /* 0x000000010e0d7824 */ /* 0x000fe200078e0a0d */
[----:B------:R-:W-:-:S02]  /*f5c0*/  LEA.HI R36, R36, R45, RZ, 0x3 ;  /* 0x0000002d24247211 */ /* 0x000fc400078f18ff */
[C---:B------:R-:W-:Y:S02]  /*f5d0*/  LOP3.LUT R9, R20.reuse, 0x380, RZ, 0xc0, !PT ;  /* 0x0000038014097812 */ /* 0x040fe400078ec0ff */
[----:B------:R-:W-:Y:S02]  /*f5e0*/  LOP3.LUT P0, RZ, R13, 0x3, RZ, 0xc0, !PT ;  /* 0x000000030dff7812 */ /* 0x000fe4000780c0ff */
[----:B------:R-:W-:Y:S02]  /*f5f0*/  IADD3 R13, P3, R20, 0x1800, RZ ;  /* 0x00001800140d7810 */ /* 0x000fe40007f7e0ff */
[----:B------:R-:W-:Y:S02]  /*f600*/  LOP3.LUT R36, R36, 0xfffffff8, RZ, 0xc0, !PT ;  /* 0xfffffff824247812 */ /* 0x000fe400078ec0ff */
[----:B------:R-:W-:Y:S02]  /*f610*/  LOP3.LUT R24, R25, 0x380, RZ, 0xc0, !PT ;  /* 0x0000038019187812 */ /* 0x000fe400078ec0ff */
[----:B------:R-:W-:Y:S01]  /*f620*/  SHF.R.U64 R9, R9, 0x3, RZ ;  /* 0x0000000309097819 */ /* 0x000fe200000012ff */
[----:B------:R-:W-:Y:S01]  /*f630*/  IMAD.IADD R36, R45, 0x1, -R36 ;  /* 0x000000012d247824 */ /* 0x000fe200078e0a24 */
[----:B------:R-:W-:-:S04]  /*f640*/  SHF.R.U64 R24, R24, 0x3, RZ ;  /* 0x0000000318187819 */ /* 0x000fc800000012ff */
[----:B------:R-:W-:Y:S01]  /*f650*/  LOP3.LUT R24, R24, R25, RZ, 0x3c, !PT ;  /* 0x0000001918187212 */ /* 0x000fe200078e3cff */
[----:B------:R-:W-:Y:S02]  /*f660*/  IMAD.X R25, RZ, RZ, R21, P4 ;  /* 0x000000ffff197224 */ /* 0x000fe400020e0615 */
[----:B--2---:R-:W-:-:S05]  /*f670*/  IMAD R12, R42, 0xc0, R12 ;  /* 0x000000c02a0c7824 */ /* 0x004fca00078e020c */
[C---:B------:R-:W-:Y:S02]  /*f680*/  IADD3 R8, R12.reuse, 0x8, RZ ;  /* 0x000000080c087810 */ /* 0x040fe40007ffe0ff */
[-C--:B------:R-:W-:Y:S02]  /*f690*/  ISETP.GE.OR P1, PT, R12, R35.reuse, P0 ;  /* 0x000000230c00720c */ /* 0x080fe40000726670 */
[----:B------:R-:W-:Y:S02]  /*f6a0*/  ISETP.GE.OR P0, PT, R8, R35, P0 ;  /* 0x000000230800720c */ /* 0x000fe40000706670 */
[----:B------:R-:W-:Y:S02]  /*f6b0*/  LOP3.LUT R12, R13, 0x380, RZ, 0xc0, !PT ;  /* 0x000003800d0c7812 */ /* 0x000fe400078ec0ff */
[----:B------:R-:W-:Y:S01]  /*f6c0*/  LOP3.LUT R8, R9, R20, RZ, 0x3c, !PT ;  /* 0x0000001409087212 */ /* 0x000fe200078e3cff */
[----:B------:R-:W-:Y:S01]  /*f6d0*/  IMAD.MOV.U32 R9, RZ, RZ, R21 ;  /* 0x000000ffff097224 */ /* 0x000fe200078e0015 */
[----:B------:R-:W-:-:S04]  /*f6e0*/  SHF.R.U64 R12, R12, 0x3, RZ ;  /* 0x000000030c0c7819 */ /* 0x000fc800000012ff */
[----:B------:R-:W-:Y:S01]  /*f6f0*/  LOP3.LUT R12, R12, R13, RZ, 0x3c, !PT ;  /* 0x0000000d0c0c7212 */ /* 0x000fe200078e3cff */
[----:B-1----:R-:W-:Y:S01]  /*f700*/  @!P1 ST.E desc[UR40][R4.64], R2 ;  /* 0x0000000204009985 */ /* 0x002fe2000c101928 */
[----:B------:R-:W-:-:S03]  /*f710*/  IMAD.X R13, RZ, RZ, R21, P3 ;  /* 0x000000ffff0d7224 */ /* 0x000fc600018e0615 */
[----:B---3--:R1:W-:Y:S04]  /*f720*/  @!P0 ST.E desc[UR40][R6.64], R0 ;  /* 0x0000000006008985 */ /* 0x0083e8000c101928 */
[----:B------:R-:W2:Y:S04]  /*f730*/  LD.E.128 R8, desc[UR40][R8.64] ;  /* 0x0000002808087980 */ /* 0x000ea8000c101d00 */
[----:B------:R-:W3:Y:S01]  /*f740*/  LD.E.128 R12, desc[UR40][R12.64] ;  /* 0x000000280c0c7980 */ /* 0x000ee2000c101d00 */
[----:B-1----:R-:W-:-:S03]  /*f750*/  IMAD R0, R36, 0x30, R38 ;  /* 0x0000003024007824 */ /* 0x002fc600078e0226 */
[----:B------:R-:W4:Y:S01]  /*f760*/  LD.E.128 R24, desc[UR40][R24.64] ;  /* 0x0000002818187980 */ /* 0x000f22000c101d00 */
[----:B------:R-:W-:-:S03]  /*f770*/  IADD3 R31, P0, R20, 0x4800, RZ ;  /* 0x00004800141f7810 */ /* 0x000fc60007f1e0ff */
[----:B------:R-:W2:Y:S01]  /*f780*/  LDL R36, [R1+0x78] ;  /* 0x0000780001247983 */ /* 0x000ea20000100800 */
[----:B------:R-:W-:Y:S01]  /*f790*/  LOP3.LUT R20, R31, 0x380, RZ, 0xc0, !PT ;  /* 0x000003801f147812 */ /* 0x000fe200078ec0ff */
[----:B------:R-:W-:-:S03]  /*f7a0*/  IMAD.X R5, RZ, RZ, R21, P0 ;  /* 0x000000ffff057224 */ /* 0x000fc600000e0615 */
[----:B------:R-:W-:-:S04]  /*f7b0*/  SHF.R.U64 R2, R20, 0x3, RZ ;  /* 0x0000000314027819 */ /* 0x000fc800000012ff */
[----:B------:R-:W-:Y:S02]  /*f7c0*/  LOP3.LUT R4, R2, R31, RZ, 0x3c, !PT ;  /* 0x0000001f02047212 */ /* 0x000fe400078e3cff */
[----:B------:R-:W1:Y:S01]  /*f7d0*/  @P2 LDC R31, c[0x0][0xbec] ;  /* 0x0002fb00ff1f2b82 */ /* 0x000e620000000800 */
[----:B------:R-:W-:-:S03]  /*f7e0*/  IMAD R21, R29, UR4, RZ ;  /* 0x000000041d157c24 */ /* 0x000fc6000f8e02ff */
[----:B------:R-:W5:Y:S01]  /*f7f0*/  LD.E.128 R4, desc[UR40][R4.64] ;  /* 0x0000002804047980 */ /* 0x000f62000c101d00 */
[C---:B------:R-:W-:Y:S02]  /*f800*/  IMAD R29, R28.reuse, UR5, R21 ;  /* 0x000000051c1d7c24 */ /* 0x040fe4000f8e0215 */
[----:B------:R-:W-:Y:S01]  /*f810*/  IMAD.WIDE.U32 R20, R28, UR4, RZ ;  /* 0x000000041c147c25 */ /* 0x000fe2000f8e00ff */
[----:B------:R-:W-:Y:S01]  /*f820*/  ULDC.64 UR4, c[0x0][0xae8] ;  /* 0x0002ba0000047ab9 */ /* 0x000fe20000000a00 */
[----:B------:R-:W-:Y:S01]  /*f830*/  @!PT LDS RZ, [RZ] ;  /* 0x00000000fffff984 */ /* 0x000fe20000000800 */
[----:B------:R-:W-:Y:S01]  /*f840*/  @!PT LDS RZ, [RZ] ;  /* 0x00000000fffff984 */ /* 0x000fe20000000800 */
[----:B------:R-:W-:Y:S01]  /*f850*/  @!PT LDS RZ, [RZ] ;  /* 0x00000000fffff984 */ /* 0x000fe20000000800 */
[----:B------:R-:W-:Y:S01]  /*f860*/  @!PT LDS RZ, [RZ] ;  /* 0x00000000fffff984 */ /* 0x000fe20000000800 */
[----:B------:R0:W-:Y:S06]  /*f870*/  MEMBAR.ALL.CTA ;  /* 0x0000000000007992 */ /* 0x0001ec0000008000 */
[----:B0-----:R-:W0:Y:S01]  /*f880*/  FENCE.VIEW.ASYNC.S ;  /* 0x00000000000073c6 */ /* 0x001e220000000000 */
[----:B------:R-:W-:-:S02]  /*f890*/  IMAD.IADD R21, R21, 0x1, R29 ;  /* 0x0000000115157824 */ /* 0x000fc400078e021d */
[----:B------:R-:W-:Y:S02]  /*f8a0*/  IMAD R2, R32, UR4, RZ ;  /* 0x0000000420027c24 */ /* 0x000fe4000f8e02ff */
[----:B------:R-:W-:Y:S02]  /*f8b0*/  IMAD R28, R42, 0xc0, R0 ;  /* 0x000000c02a1c7824 */ /* 0x000fe400078e0200 */
[C---:B------:R-:W-:Y:S02]  /*f8c0*/  IMAD R29, R44.reuse, UR5, R2 ;  /* 0x000000052c1d7c24 */ /* 0x040fe4000f8e0202 */
[----:B------:R-:W-:Y:S01]  /*f8d0*/  IMAD.WIDE.U32 R20, R44, UR4, R20 ;  /* 0x000000042c147c25 */ /* 0x000fe2000f8e0014 */
[----:B------:R-:W-:-:S03]  /*f8e0*/  ULDC.64 UR4, c[0x0][0xaf0] ;  /* 0x0002bc0000047ab9 */ /* 0x000fc60000000a00 */
[----:B-1----:R-:W-:Y:S01]  /*f8f0*/  @P2 IMAD.HI.U32 R0, R28, R31, RZ ;  /* 0x0000001f1c002227 */ /* 0x002fe200078e00ff */
[----:B------:R-:W-:-:S03]  /*f900*/  IADD3 R21, R21, R29, RZ ;  /* 0x0000001d15157210 */ /* 0x000fc60007ffe0ff */
[----:B------:R-:W-:Y:S01]  /*f910*/  IMAD.MOV.U32 R29, RZ, RZ, R28 ;  /* 0x000000ffff1d7224 */ /* 0x000fe200078e001c */
[----:B------:R-:W-:Y:S01]  /*f920*/  @P2 SHF.R.U32.HI R29, RZ, R37, R0 ;  /* 0x00000025ff1d2219 */ /* 0x000fe20000011600 */
[----:B------:R-:W-:Y:S02]  /*f930*/  IMAD R2, R30, UR4, RZ ;  /* 0x000000041e027c24 */ /* 0x000fe4000f8e02ff */
[----:B------:R-:W-:Y:S01]  /*f940*/  IMAD.WIDE.U32 R20, R33, UR4, R20 ;  /* 0x0000000421147c25 */ /* 0x000fe2000f8e0014 */
[----:B------:R-:W-:-:S03]  /*f950*/  SHF.R.S32.HI R0, RZ, 0x1f, R29 ;  /* 0x0000001fff007819 */ /* 0x000fc6000001141d */
[----:B------:R-:W-:Y:S01]  /*f960*/  IMAD R31, R33, UR5, R2 ;  /* 0x00000005211f7c24 */ /* 0x000fe2000f8e0202 */
[----:B------:R-:W-:Y:S01]  /*f970*/  ULDC.64 UR4, c[0x0][0xae0] ;  /* 0x0002b80000047ab9 */ /* 0x000fe20000000a00 */
[----:B------:R-:W-:Y:S02]  /*f980*/  IMAD.MOV R2, RZ, RZ, -R29 ;  /* 0x000000ffff027224 */ /* 0x000fe400078e0a1d */
[----:B------:R-:W-:Y:S02]  /*f990*/  IMAD.IADD R21, R21, 0x1, R31 ;  /* 0x0000000115157824 */ /* 0x000fe400078e021f */
[----:B------:R-:W-:Y:S02]  /*f9a0*/  IMAD R0, R0, UR4, RZ ;  /* 0x0000000400007c24 */ /* 0x000fe4000f8e02ff */
[----:B------:R-:W-:Y:S02]  /*f9b0*/  IMAD R31, R3, R2, R28 ;  /* 0x00000002031f7224 */ /* 0x000fe400078e021c */
[----:B------:R-:W-:-:S02]  /*f9c0*/  IMAD R33, R29, UR5, R0 ;  /* 0x000000051d217c24 */ /* 0x000fc4000f8e0200 */
[----:B------:R-:W-:Y:S01]  /*f9d0*/  IMAD.WIDE.U32 R2, R29, UR4, R20 ;  /* 0x000000041d027c25 */ /* 0x000fe2000f8e0014 */
[----:B------:R-:W-:Y:S01]  /*f9e0*/  SHF.R.S32.HI R0, RZ, 0x1f, R31 ;  /* 0x0000001fff007819 */ /* 0x000fe2000001141f */
[----:B------:R-:W-:Y:S02]  /*f9f0*/  ULDC.64 UR4, c[0x0][0xad8] ;  /* 0x0002b60000047ab9 */ /* 0x000fe40000000a00 */
[----:B------:R-:W-:Y:S02]  /*fa00*/  IMAD.IADD R3, R3, 0x1, R33 ;  /* 0x0000000103037824 */ /* 0x000fe400078e0221 */
[----:B------:R-:W-:Y:S02]  /*fa10*/  IMAD R0, R0, UR4, RZ ;  /* 0x0000000400007c24 */ /* 0x000fe4000f8e02ff */
[----:B------:R-:W-:-:S04]  /*fa20*/  IMAD.WIDE.U32 R2, R31, UR4, R2 ;  /* 0x000000041f027c25 */ /* 0x000fc8000f8e0002 */
[----:B------:R-:W-:Y:S01]  /*fa30*/  IMAD R21, R31, UR5, R0 ;  /* 0x000000051f157c24 */ /* 0x000fe2000f8e0200 */
[----:B------:R-:W-:Y:S02]  /*fa40*/  ULDC.64 UR4, c[0x0][0xa80] ;  /* 0x0002a00000047ab9 */ /* 0x000fe40000000a00 */
[----:B------:R-:W-:Y:S01]  /*fa50*/  LEA R30, P0, R2, UR4, 0x1 ;  /* 0x00000004021e7c11 */ /* 0x000fe2000f8008ff */
[----:B------:R-:W-:Y:S01]  /*fa60*/  IMAD.IADD R3, R3, 0x1, R21 ;  /* 0x0000000103037824 */ /* 0x000fe200078e0215 */
[----:B------:R-:W-:-:S03]  /*fa70*/  ULDC UR4, c[0x0][0xac8] ;  /* 0x0002b20000047ab9 */ /* 0x000fc60000000800 */
[----:B0-----:R-:W0:Y:S01]  /*fa80*/  SHFL.IDX PT, R20, R30, RZ, 0x181f ;  /* 0x00181fff1e147589 */ /* 0x001e2200000e0000 */
[----:B------:R-:W-:Y:S01]  /*fa90*/  LEA.HI.X R31, R2, UR5, R3, 0x1, P0 ;  /* 0x00000005021f7c11 */ /* 0x000fe200080f0c03 */
[----:B------:R-:W-:Y:S02]  /*faa0*/  IMAD R32, R42, 0xc0, R38 ;  /* 0x000000c02a207824 */ /* 0x000fe400078e0226 */
[----:B------:R-:W1:Y:S04]  /*fab0*/  SHFL.IDX PT, R28, R30, 0x1, 0x181f ;  /* 0x00381f001e1c7f89 */ /* 0x000e6800000e0000 */
[----:B------:R-:W1:Y:S01]  /*fac0*/  SHFL.IDX PT, R33, R30, 0x2, 0x181f ;  /* 0x00581f001e217f89 */ /* 0x000e6200000e0000 */
[----:B------:R-:W-:-:S03]  /*fad0*/  ISETP.GE.AND P0, PT, R34, UR4, PT ;  /* 0x0000000422007c0c */ /* 0x000fc6000bf06270 */
[----:B------:R-:W2:Y:S01]  /*fae0*/  SHFL.IDX PT, R3, R31, RZ, 0x181f ;  /* 0x00181fff1f037589 */ /* 0x000ea200000e0000 */
[----:B------:R-:W-:-:S03]  /*faf0*/  VIADD R0, R32, 0x30 ;  /* 0x0000003020007836 */ /* 0x000fc60000000000 */
[----:B------:R-:W2:Y:S01]  /*fb00*/  SHFL.IDX PT, R21, R31, 0x1, 0x181f ;  /* 0x00381f001f157f89 */ /* 0x000ea200000e0000 */
[----:B------:R-:W-:-:S03]  /*fb10*/  IADD3 R2, R32, 0x60, RZ ;  /* 0x0000006020027810 */ /* 0x000fc60007ffe0ff */
[----:B------:R-:W2:Y:S01]  /*fb20*/  SHFL.IDX PT, R29, R31, 0x2, 0x181f ;  /* 0x00581f001f1d7f89 */ /* 0x000ea200000e0000 */
[-C--:B------:R-:W-:Y:S02]  /*fb30*/  ISETP.GE.OR P1, PT, R32, R35.reuse, P0 ;  /* 0x000000232000720c */ /* 0x080fe40000726670 */
[-C--:B------:R-:W-:Y:S02]  /*fb40*/  ISETP.GE.OR P2, PT, R0, R35.reuse, P0 ;  /* 0x000000230000720c */ /* 0x080fe40000746670 */
[----:B------:R-:W-:Y:S01]  /*fb50*/  ISETP.GE.OR P3, PT, R2, R35, P0 ;  /* 0x000000230200720c */ /* 0x000fe20000766670 */
[----:B------:R-:W-:-:S08]  /*fb60*/  VIADD R0, R16, 0x13220 ;  /* 0x0001322010007836 */ /* 0x000fd00000000000 */
[C---:B0-----:R-:W-:Y:S02]  /*fb70*/  @!P1 LEA R2, P4, R34.reuse, R20, 0x1 ;  /* 0x0000001422029211 */ /* 0x041fe400078808ff */
[C---:B-1----:R-:W-:Y:S02]  /*fb80*/  @!P2 LEA R20, P5, R34.reuse, R28, 0x1 ;  /* 0x0000001c2214a211 */ /* 0x042fe400078a08ff */
[----:B------:R-:W-:Y:S02]  /*fb90*/  @!P3 LEA R28, P6, R34, R33, 0x1 ;  /* 0x00000021221cb211 */ /* 0x000fe400078c08ff */
[----:B------:R-:W-:-:S04]  /*fba0*/  PRMT R0, RZ, 0x654, R0 ;  /* 0x00000654ff007816 */ /* 0x000fc80000000000 */
[----:B------:R0:W-:Y:S02]  /*fbb0*/  SYNCS.ARRIVE.TRANS64.RED.A1T0 RZ, [R0+URZ], RZ ;  /* 0x000000ff00ff79a7 */ /* 0x0001e4000810043f */
[----:B0-----:R-:W-:-:S05]  /*fbc0*/  VIADD R0, R32, 0x90 ;  /* 0x0000009020007836 */ /* 0x001fca0000000000 */
[----:B------:R-:W-:Y:S01]  /*fbd0*/  ISETP.GE.OR P0, PT, R0, R35, P0 ;  /* 0x000000230000720c */ /* 0x000fe20000706670 */
[----:B------:R-:W0:Y:S04]  /*fbe0*/  SHFL.IDX PT, R30, R30, 0x3, 0x181f ;  /* 0x00781f001e1e7f89 */ /* 0x000e2800000e0000 */
[----:B------:R-:W1:Y:S01]  /*fbf0*/  SHFL.IDX PT, R31, R31, 0x3, 0x181f ;  /* 0x00781f001f1f7f89 */ /* 0x000e6200000e0000 */
[C-C-:B--2---:R-:W-:Y:S02]  /*fc00*/  @!P1 LEA.HI.X R3, R34.reuse, R3, R36.reuse, 0x1, P4 ;  /* 0x0000000322039211 */ /* 0x144fe400020f0c24 */
[C-C-:B------:R-:W-:Y:S02]  /*fc10*/  @!P2 LEA.HI.X R21, R34.reuse, R21, R36.reuse, 0x1, P5 ;  /* 0x000000152215a211 */ /* 0x140fe400028f0c24 */
[----:B------:R-:W-:Y:S01]  /*fc20*/  @!P3 LEA.HI.X R29, R34, R29, R36, 0x1, P6 ;  /* 0x0000001d221db211 */ /* 0x000fe200030f0c24 */
[----:B------:R2:W-:Y:S04]  /*fc30*/  @!P1 ST.E.128 desc[UR40][R2.64], R8 ;  /* 0x0000000802009985 */ /* 0x0005e8000c101d28 */
[----:B---3--:R2:W-:Y:S04]  /*fc40*/  @!P2 ST.E.128 desc[UR40][R20.64], R12 ;  /* 0x0000000c1400a985 */ /* 0x0085e8000c101d28 */
[----:B----4-:R2:W-:Y:S01]  /*fc50*/  @!P3 ST.E.128 desc[UR40][R28.64], R24 ;  /* 0x000000181c00b985 */ /* 0x0105e2000c101d28 */
[----:B01----:R-:W-:Y:S05]  /*fc60*/  @P0 BRA `(.L_x_400) ;  /* 0x0000000800800947 */ /* 0x003fea0003800000 */
[----:B--2---:R-:W-:-:S04]  /*fc70*/  LEA R2, P0, R34, R30, 0x1 ;  /* 0x0000001e22027211 */ /* 0x004fc800078008ff */
[----:B------:R-:W-:-:S05]  /*fc80*/  LEA.HI.X R3, R34, R31, R36, 0x1, P0 ;  /* 0x0000001f22037211 */ /* 0x000fca00000f0c24 */
[----:B-----5:R0:W-:Y:S01]  /*fc90*/  ST.E.128 desc[UR40][R2.64], R4 ;  /* 0x0000000402007985 */ /* 0x0201e2000c101d28 */
[----:B------:R-:W-:Y:S05]  /*fca0*/  BRA `(.L_x_400) ;  /* 0x0000000800707947 */ /* 0x000fea0003800000 */
.L_x_398:
[----:B------:R-:W2:Y:S01]  /*fcb0*/  LDL.LU R4, [R1+0x40] ;  /* 0x0000400001047983 */ /* 0x000ea20000300800 */
[----:B------:R-:W-:Y:S01]  /*fcc0*/  ULDC.64 UR4, c[0x0][0xc00] ;  /* 0x0003000000047ab9 */ /* 0x000fe20000000a00 */
[----:B------:R-:W-:Y:S01]  /*fcd0*/  IMAD.MOV.U32 R6, RZ, RZ, RZ ;  /* 0x000000ffff067224 */ /* 0x000fe200078e00ff */
[----:B------:R-:W1:Y:S01]  /*fce0*/  LDC R25, c[0x0][0xbe8] ;  /* 0x0002fa00ff197b82 */ /* 0x000e620000000800 */
[----:B------:R-:W3:Y:S01]  /*fcf0*/  LDL.LU R0, [R1+0x44] ;  /* 0x0000440001007983 */ /* 0x000ee20000300800 */
[----:B------:R-:W-:-:S04]  /*fd00*/  ISETP.NE.U32.AND P0, PT, RZ, UR4, PT ;  /* 0x00000004ff007c0c */ /* 0x000fc8000bf05070 */
[----:B------:R-:W-:Y:S02]  /*fd10*/  ISETP.NE.AND.EX P0, PT, RZ, UR5, PT, P0 ;  /* 0x00000005ff007c0c */ /* 0x000fe4000bf05300 */
[----:B--2---:R-:W-:-:S04]  /*fd20*/  IADD3 R2, P1, R4, UR4, RZ ;  /* 0x0000000404027c10 */ /* 0x004fc8000ff3e0ff */
[----:B---3--:R-:W-:Y:S01]  /*fd30*/  IADD3.X R3, R0, UR5, RZ, P1, !PT ;  /* 0x0000000500037c10 */ /* 0x008fe20008ffe4ff */
[----:B------:R-:W-:Y:S02]  /*fd40*/  ULDC.64 UR4, c[0x0][0xc08] ;  /* 0x0003020000047ab9 */ /* 0x000fe40000000a00 */
[----:B------:R-:W-:-:S04]  /*fd50*/  ISETP.NE.U32.AND P1, PT, RZ, UR4, PT ;  /* 0x00000004ff007c0c */ /* 0x000fc8000bf25070 */
[----:B------:R2:W5:Y:S01]  /*fd60*/  @P0 LDG.E R6, desc[UR40][R2.64] ;  /* 0x0000002802060981 */ /* 0x000562000c1e1900 */
[----:B------:R-:W-:Y:S01]  /*fd70*/  ISETP.NE.AND.EX P1, PT, RZ, UR5, PT, P1 ;  /* 0x00000005ff007c0c */ /* 0x000fe2000bf25310 */
[----:B------:R-:W3:-:S12]  /*fd80*/  S2R R7, SR_TID.X ;  /* 0x0000000000077919 */ /* 0x000ed80000002100 */
[----:B------:R-:W-:Y:S01]  /*fd90*/  @P1 IADD3 R4, P2, R4, UR4, RZ ;  /* 0x0000000404041c10 */ /* 0x000fe2000ff5e0ff */
[----:B------:R-:W-:-:S03]  /*fda0*/  ULDC UR4, c[0x0][0xa88] ;  /* 0x0002a20000047ab9 */ /* 0x000fc60000000800 */
[----:B------:R-:W-:Y:S01]  /*fdb0*/  @P1 IADD3.X R5, R0, UR5, RZ, P2, !PT ;  /* 0x0000000500051c10 */ /* 0x000fe200097fe4ff */
[----:B------:R-:W-:-:S06]  /*fdc0*/  IMAD.U32 R0, RZ, RZ, UR4 ;  /* 0x00000004ff007e24 */ /* 0x000fcc000f8e00ff */
[----:B------:R2:W5:Y:S01]  /*fdd0*/  @P1 LDG.E R0, desc[UR40][R4.64] ;  /* 0x0000002804001981 */ /* 0x000562000c1e1900 */
[----:B-1----:R-:W-:Y:S01]  /*fde0*/  ISETP.NE.AND P2, PT, R25, 0x1, PT ;  /* 0x000000011900780c */ /* 0x002fe20003f45270 */
[----:B---3--:R-:W-:-:S12]  /*fdf0*/  VIADD R26, R7, 0xffffff80 ;  /* 0xffffff80071a7836 */ /* 0x008fd80000000000 */
[----:B------:R-:W1:Y:S01]  /*fe00*/  @P2 LDC R27, c[0x0][0xbec] ;  /* 0x0002fb00ff1b2b82 */ /* 0x000e620000000800 */
[----:B------:R-:W-:Y:S01]  /*fe10*/  ISETP.GE.AND P3, PT, R26, 0xc0, PT ;  /* 0x000000c01a00780c */ /* 0x000fe20003f66270 */
[----:B--2---:R-:W-:-:S12]  /*fe20*/  @P1 BRA `(.L_x_401) ;  /* 0x0000000000101947 */ /* 0x004fd80003800000 */
[----:B------:R-:W-:Y:S05]  /*fe30*/  @!P0 BRA `(.L_x_401) ;  /* 0x00000000000c8947 */ /* 0x000fea0003800000 */
[----:B------:R-:W2:Y:S04]  /*fe40*/  LDG.E R5, desc[UR40][R2.64] ;  /* 0x0000002802057981 */ /* 0x000ea8000c1e1900 */
[----:B-----5:R-:W2:Y:S02]  /*fe50*/  LDG.E R0, desc[UR40][R2.64+0x4] ;  /* 0x0000042802007981 */ /* 0x020ea4000c1e1900 */
[----:B--2---:R-:W-:-:S07]  /*fe60*/  IMAD.IADD R0, R0, 0x1, -R5 ;  /* 0x0000000100007824 */ /* 0x004fce00078e0a05 */
.L_x_401:
[----:B------:R-:W2:Y:S04]  /*fe70*/  LDL.LU R3, [R1+0x38] ;  /* 0x0000380001037983 */ /* 0x000ea80000300800 */
[----:B------:R-:W3:Y:S04]  /*fe80*/  LDL.LU R2, [R1+0x54] ;  /* 0x0000540001027983 */ /* 0x000ee80000300800 */
[----:B------:R-:W4:Y:S04]  /*fe90*/  LDL R24, [R1+0x3c] ;  /* 0x00003c0001187983 */ /* 0x000f280000100800 */
[----:B------:R0:W5:Y:S01]  /*fea0*/  LDL R14, [R1+0x50] ;  /* 0x00005000010e7983 */ /* 0x0001620000100800 */
[----:B------:R-:W-:Y:S01]  /*feb0*/  BSSY B1, `(.L_x_402) ;  /* 0x000002d000017945 */ /* 0x000fe20003800000 */
[----:B-----5:R-:W-:-:S02]  /*fec0*/  SHF.R.S32.HI R11, RZ, 0x1f, R6 ;  /* 0x0000001fff0b7819 */ /* 0x020fc40000011406 */
[----:B--2---:R-:W-:Y:S02]  /*fed0*/  SEL R13, R3, RZ, !P0 ;  /* 0x000000ff030d7207 */ /* 0x004fe40004000000 */
[----:B---3--:R-:W-:Y:S02]  /*fee0*/  SEL R12, R2, RZ, !P0 ;  /* 0x000000ff020c7207 */ /* 0x008fe40004000000 */
[----:B----4-:R-:W-:Y:S01]  /*fef0*/  SHF.R.S32.HI R10, RZ, 0x1f, R24 ;  /* 0x0000001fff0a7819 */ /* 0x010fe20000011418 */
[----:B0-----:R-:W-:Y:S06]  /*ff00*/  @P3 BRA `(.L_x_403) ;  /* 0x00000000009c3947 */ /* 0x001fec0003800000 */
[----:B------:R-:W0:Y:S01]  /*ff10*/  LDC R9, c[0x0][0xbe8] ;  /* 0x0002fa00ff097b82 */ /* 0x000e220000000800 */
[----:B------:R-:W-:-:S05]  /*ff20*/  IMAD R2, R14, 0xc0, R7 ;  /* 0x000000c00e027824 */ /* 0x000fca00078e0207 */
[----:B------:R-:W-:Y:S01]  /*ff30*/  IADD3 R8, R2, -0x80, RZ ;  /* 0xffffff8002087810 */ /* 0x000fe20007ffe0ff */
[----:B0-----:R-:W-:-:S05]  /*ff40*/  IMAD R3, R0, R9, RZ ;  /* 0x0000000900037224 */ /* 0x001fca00078e02ff */
[----:B------:R-:W-:-:S13]  /*ff50*/  ISETP.GE.AND P0, PT, R8, R3, PT ;  /* 0x000000030800720c */ /* 0x000fda0003f06270 */
[----:B------:R-:W-:Y:S05]  /*ff60*/  @P0 BRA `(.L_x_403) ;  /* 0x0000000000840947 */ /* 0x000fea0003800000 */
[----:B------:R-:W-:Y:S01]  /*ff70*/  ISETP.NE.AND P0, PT, R9, 0x1, PT ;  /* 0x000000010900780c */ /* 0x000fe20003f05270 */
[----:B------:R-:W-:Y:S01]  /*ff80*/  ULDC.64 UR4, c[0x0][0xb90] ;  /* 0x0002e40000047ab9 */ /* 0x000fe20000000a00 */
[----:B------:R-:W-:Y:S02]  /*ff90*/  IMAD.MOV.U32 R2, RZ, RZ, R6 ;  /* 0x000000ffff027224 */ /* 0x000fe400078e0006 */
[----:B------:R-:W-:Y:S02]  /*ffa0*/  IMAD R7, R10, UR4, RZ ;  /* 0x000000040a077c24 */ /* 0x000fe4000f8e02ff */
[----:B------:R-:W-:Y:S02]  /*ffb0*/  IMAD.MOV.U32 R3, RZ, RZ, R11 ;  /* 0x000000ffff037224 */ /* 0x000fe400078e000b */
[----:B------:R-:W-:Y:S02]  /*ffc0*/  IMAD.MOV.U32 R5, RZ, RZ, R8 ;  /* 0x000000ffff057224 */ /* 0x000fe400078e0008 */
[----:B------:R-:W-:-:S03]  /*ffd0*/  IMAD.WIDE.U32 R2, R24, UR4, R2 ;  /* 0x0000000418027c25 */ /* 0x000fc6000f8e0002 */
[----:B------:R-:W0:Y:S01]  /*ffe0*/  @P0 LDC R15, c[0x0][0xbec] ;  /* 0x0002fb00ff0f0b82 */ /* 0x000e220000000800 */
[----:B------:R-:W-:Y:S01]  /*fff0*/  IMAD R7, R24, UR5, R7 ;  /* 0x0000000518077c24 */ /* 0x000fe2000f8e0207 */
[----:B------:R-:W-:-:S03]  /*10000*/  ULDC.64 UR4, c[0x0][0xb98] ;  /* 0x0002e60000047ab9 */ /* 0x000fc60000000a00 */
[----:B------:R-:W-:-:S03]  /*10010*/  IMAD.IADD R3, R3, 0x1, R7 ;  /* 0x0000000103037824 */ /* 0x000fc600078e0207 */
[----:B------:R-:W2:Y:S01]  /*10020*/  @P0 LDC R21, c[0x0][0xbf0] ;  /* 0x0002fc00ff150b82 */ /* 0x000ea20000000800 */
[----:B------:R-:W-:-:S04]  /*10030*/  IMAD.WIDE.U32 R2, R13, UR4, R2 ;  /* 0x000000040d027c25 */ /* 0x000fc8000f8e0002 */
[----:B0-----:R-:W-:-:S05]  /*10040*/  @P0 IMAD.HI.U32 R4, R8, R15, RZ ;  /* 0x0000000f08040227 */ /* 0x001fca00078e00ff */
[----:B--2---:R-:W-:Y:S01]  /*10050*/  @P0 SHF.R.U32.HI R5, RZ, R21, R4 ;  /* 0x00000015ff050219 */ /* 0x004fe20000011604 */
[----:B------:R-:W-:-:S03]  /*10060*/  IMAD R4, R12, UR4, RZ ;  /* 0x000000040c047c24 */ /* 0x000fc6000f8e02ff */
[----:B------:R-:W-:Y:S01]  /*10070*/  IADD3 R2, P0, R5, R2, RZ ;  /* 0x0000000205027210 */ /* 0x000fe20007f1e0ff */
[----:B------:R-:W-:-:S04]  /*10080*/  IMAD.MOV R7, RZ, RZ, -R5 ;  /* 0x000000ffff077224 */ /* 0x000fc800078e0a05 */
[----:B------:R-:W-:Y:S01]  /*10090*/  IMAD R7, R9, R7, R8 ;  /* 0x0000000709077224 */ /* 0x000fe200078e0208 */
[----:B------:R-:W-:Y:S01]  /*100a0*/  SHF.R.S32.HI R9, RZ, 0x1f, R5 ;  /* 0x0000001fff097819 */ /* 0x000fe20000011405 */
[----:B------:R-:W-:Y:S01]  /*100b0*/  IMAD R8, R13, UR5, R4 ;  /* 0x000000050d087c24 */ /* 0x000fe2000f8e0204 */
[----:B------:R-:W-:Y:S02]  /*100c0*/  ULDC.64 UR4, c[0x0][0xb88] ;  /* 0x0002e20000047ab9 */ /* 0x000fe40000000a00 */
[----:B------:R-:W-:Y:S02]  /*100d0*/  SHF.R.S32.HI R4, RZ, 0x1f, R7 ;  /* 0x0000001fff047819 */ /* 0x000fe40000011407 */
[----:B------:R-:W-:-:S03]  /*100e0*/  IADD3.X R3, R9, R3, R8, P0, !PT ;  /* 0x0000000309037210 */ /* 0x000fc600007fe408 */
[----:B------:R-:W-:Y:S02]  /*100f0*/  IMAD R4, R4, UR4, RZ ;  /* 0x0000000404047c24 */ /* 0x000fe4000f8e02ff */
[----:B------:R-:W-:-:S04]  /*10100*/  IMAD.WIDE.U32 R2, R7, UR4, R2 ;  /* 0x0000000407027c25 */ /* 0x000fc8000f8e0002 */
[----:B------:R-:W-:Y:S01]  /*10110*/  IMAD R5, R7, UR5, R4 ;  /* 0x0000000507057c24 */ /* 0x000fe2000f8e0204 */
[----:B------:R-:W-:Y:S02]  /*10120*/  ULDC.64 UR4, c[0x0][0xb50] ;  /* 0x0002d40000047ab9 */ /* 0x000fe40000000a00 */
[----:B------:R-:W-:Y:S01]  /*10130*/  LEA R4, P0, R2, UR4, 0x2 ;  /* 0x0000000402047c11 */ /* 0x000fe2000f8010ff */
[----:B------:R-:W-:-:S05]  /*10140*/  IMAD.IADD R3, R3, 0x1, R5 ;  /* 0x0000000103037824 */ /* 0x000fca00078e0205 */
[----:B------:R-:W-:Y:S02]  /*10150*/  LEA.HI.X R5, R2, UR5, R3, 0x2, P0 ;  /* 0x0000000502057c11 */ /* 0x000fe400080f1403 */
[----:B------:R-:W-:-:S05]  /*10160*/  MOV R3, 0xff800000 ;  /* 0xff80000000037802 */ /* 0x000fca0000000f00 */
[----:B------:R0:W-:Y:S02]  /*10170*/  STG.E desc[UR40][R4.64], R3 ;  /* 0x0000000304007986 */ /* 0x0001e4000c101928 */
.L_x_403:
[----:B------:R-:W-:Y:S05]  /*10180*/  BSYNC B1 ;  /* 0x0000000000017941 */ /* 0x000fea0003800000 */
.L_x_402:
[----:B------:R-:W2:Y:S04]  /*10190*/  LDL R15, [R1+0x58] ;  /* 0x00005800010f7983 */ /* 0x000ea80000100800 */
[----:B------:R-:W3:Y:S01]  /*101a0*/  LDL R20, [R1+0x78] ;  /* 0x0000780001147983 */ /* 0x000ee20000100800 */
[--C-:B0-----:R-:W-:Y:S01]  /*101b0*/  SHF.R.S32.HI R4, RZ, 0x1f, R26.reuse ;  /* 0x0000001fff047819 */ /* 0x101fe2000001141a */
[----:B------:R-:W0:Y:S01]  /*101c0*/  @P2 LDC R9, c[0x0][0xbf0] ;  /* 0x0002fc00ff092b82 */ /* 0x000e220000000800 */
[----:B------:R-:W-:Y:S01]  /*101d0*/  SHF.R.S32.HI R21, RZ, 0x1f, R26 ;  /* 0x0000001fff157819 */ /* 0x000fe2000001141a */
[----:B------:R-:W-:Y:S01]  /*101e0*/  ULDC.64 UR4, c[0x0][0xaa0] ;  /* 0x0002a80000047ab9 */ /* 0x000fe20000000a00 */
[-C--:B------:R-:W-:Y:S01]  /*101f0*/  LEA.HI R4, R4, R26.reuse, RZ, 0x3 ;  /* 0x0000001a04047211 */ /* 0x080fe200078f18ff */
[----:B------:R-:W-:Y:S01]  /*10200*/  IMAD R3, R11, UR4, RZ ;  /* 0x000000040b037c24 */ /* 0x000fe2000f8e02ff */
[----:B------:R-:W-:-:S02]  /*10210*/  LEA.HI R21, R21, R26, RZ, 0x3 ;  /* 0x0000001a15157211 */ /* 0x000fc400078f18ff */
[----:B------:R-:W-:Y:S01]  /*10220*/  LOP3.LUT R4, R4, 0xfffffff8, RZ, 0xc0, !PT ;  /* 0xfffffff804047812 */ /* 0x000fe200078ec0ff */
[C---:B------:R-:W-:Y:S01]  /*10230*/  IMAD R5, R6.reuse, UR5, R3 ;  /* 0x0000000506057c24 */ /* 0x040fe2000f8e0203 */
[----:B------:R-:W-:Y:S01]  /*10240*/  SHF.R.S32.HI R21, RZ, 0x3, R21 ;  /* 0x00000003ff157819 */ /* 0x000fe20000011415 */
[----:B------:R-:W-:Y:S01]  /*10250*/  IMAD.WIDE.U32 R2, R6, UR4, RZ ;  /* 0x0000000406027c25 */ /* 0x000fe2000f8e00ff */
[----:B------:R-:W-:-:S03]  /*10260*/  ULDC.64 UR4, c[0x0][0xae8] ;  /* 0x0002ba0000047ab9 */ /* 0x000fc60000000a00 */
[----:B------:R-:W-:Y:S02]  /*10270*/  IMAD.IADD R4, R26, 0x1, -R4 ;  /* 0x000000011a047824 */ /* 0x000fe400078e0a04 */
[----:B------:R-:W-:Y:S02]  /*10280*/  IMAD.IADD R3, R3, 0x1, R5 ;  /* 0x0000000103037824 */ /* 0x000fe400078e0205 */
[----:B------:R-:W-:Y:S02]  /*10290*/  IMAD R6, R4, 0x30, R21 ;  /* 0x0000003004067824 */ /* 0x000fe400078e0215 */
[----:B------:R-:W-:Y:S02]  /*102a0*/  IMAD R4, R10, UR4, RZ ;  /* 0x000000040a047c24 */ /* 0x000fe4000f8e02ff */
[----:B------:R-:W-:Y:S02]  /*102b0*/  IMAD R8, R14, 0xc0, R6 ;  /* 0x000000c00e087824 */ /* 0x000fe400078e0206 */
[----:B------:R-:W-:-:S02]  /*102c0*/  IMAD R7, R24, UR5, R4 ;  /* 0x0000000518077c24 */ /* 0x000fc4000f8e0204 */
[----:B-1----:R-:W-:-:S04]  /*102d0*/  @P2 IMAD.HI.U32 R4, R8, R27, RZ ;  /* 0x0000001b08042227 */ /* 0x002fc800078e00ff */
[----:B------:R-:W-:Y:S01]  /*102e0*/  IMAD.WIDE.U32 R2, R24, UR4, R2 ;  /* 0x0000000418027c25 */ /* 0x000fe2000f8e0002 */
[----:B------:R-:W-:-:S03]  /*102f0*/  ULDC.64 UR4, c[0x0][0xaf0] ;  /* 0x0002bc0000047ab9 */ /* 0x000fc60000000a00 */
[----:B------:R-:W-:Y:S01]  /*10300*/  IMAD.MOV.U32 R5, RZ, RZ, R8 ;  /* 0x000000ffff057224 */ /* 0x000fe200078e0008 */
[----:B0-----:R-:W-:Y:S01]  /*10310*/  @P2 SHF.R.U32.HI R5, RZ, R9, R4 ;  /* 0x00000009ff052219 */ /* 0x001fe20000011604 */
[----:B------:R-:W-:Y:S02]  /*10320*/  IMAD.IADD R3, R3, 0x1, R7 ;  /* 0x0000000103037824 */ /* 0x000fe400078e0207 */
[----:B------:R-:W-:Y:S01]  /*10330*/  IMAD R6, R12, UR4, RZ ;  /* 0x000000040c067c24 */ /* 0x000fe2000f8e02ff */
[--C-:B------:R-:W-:Y:S01]  /*10340*/  SHF.R.S32.HI R4, RZ, 0x1f, R5.reuse ;  /* 0x0000001fff047819 */ /* 0x100fe20000011405 */
[----:B------:R-:W-:Y:S02]  /*10350*/  IMAD.MOV R7, RZ, RZ, -R5 ;  /* 0x000000ffff077224 */ /* 0x000fe400078e0a05 */
[C---:B------:R-:W-:Y:S02]  /*10360*/  IMAD R9, R13.reuse, UR5, R6 ;  /* 0x000000050d097c24 */ /* 0x040fe4000f8e0206 */
[----:B------:R-:W-:Y:S01]  /*10370*/  IMAD.WIDE.U32 R2, R13, UR4, R2 ;  /* 0x000000040d027c25 */ /* 0x000fe2000f8e0002 */
[----:B------:R-:W-:-:S03]  /*10380*/  ULDC.64 UR4, c[0x0][0xae0] ;  /* 0x0002b80000047ab9 */ /* 0x000fc60000000a00 */
[----:B------:R-:W-:Y:S02]  /*10390*/  IMAD R7, R25, R7, R8 ;  /* 0x0000000719077224 */ /* 0x000fe400078e0208 */
[----:B------:R-:W-:Y:S02]  /*103a0*/  IMAD R6, R4, UR4, RZ ;  /* 0x0000000404067c24 */ /* 0x000fe4000f8e02ff */
[----:B------:R-:W-:Y:S01]  /*103b0*/  IMAD.IADD R3, R3, 0x1, R9 ;  /* 0x0000000103037824 */ /* 0x000fe200078e0209 */
[----:B------:R-:W-:Y:S01]  /*103c0*/  SHF.R.S32.HI R4, RZ, 0x1f, R7 ;  /* 0x0000001fff047819 */ /* 0x000fe20000011407 */
[C---:B------:R-:W-:Y:S02]  /*103d0*/  IMAD R9, R5.reuse, UR5, R6 ;  /* 0x0000000505097c24 */ /* 0x040fe4000f8e0206 */
[----:B------:R-:W-:Y:S01]  /*103e0*/  IMAD.WIDE.U32 R2, R5, UR4, R2 ;  /* 0x0000000405027c25 */ /* 0x000fe2000f8e0002 */
[----:B------:R-:W-:-:S03]  /*103f0*/  ULDC.64 UR4, c[0x0][0xad8] ;  /* 0x0002b60000047ab9 */ /* 0x000fc60000000a00 */
[----:B------:R-:W-:Y:S01]  /*10400*/  IMAD R4, R4, UR4, RZ ;  /* 0x0000000404047c24 */ /* 0x000fe2000f8e02ff */
[----:B------:R-:W-:Y:S01]  /*10410*/  IADD3 R3, R3, R9, RZ ;  /* 0x0000000903037210 */ /* 0x000fe20007ffe0ff */
[----:B------:R-:W-:Y:S02]  /*10420*/  IMAD R14, R14, 0xc0, R21 ;  /* 0x000000c00e0e7824 */ /* 0x000fe400078e0215 */
[C---:B------:R-:W-:Y:S02]  /*10430*/  IMAD R5, R7.reuse, UR5, R4 ;  /* 0x0000000507057c24 */ /* 0x040fe4000f8e0204 */
[----:B------:R-:W-:Y:S01]  /*10440*/  IMAD.WIDE.U32 R2, R7, UR4, R2 ;  /* 0x0000000407027c25 */ /* 0x000fe2000f8e0002 */
[----:B------:R-:W-:-:S03]  /*10450*/  ULDC.64 UR4, c[0x0][0xa80] ;  /* 0x0002a00000047ab9 */ /* 0x000fc60000000a00 */
[----:B------:R-:W-:Y:S01]  /*10460*/  IMAD.IADD R3, R3, 0x1, R5 ;  /* 0x0000000103037824 */ /* 0x000fe200078e0205 */
[----:B------:R-:W-:Y:S01]  /*10470*/  LEA R4, P0, R2, UR4, 0x1 ;  /* 0x0000000402047c11 */ /* 0x000fe2000f8008ff */
[----:B------:R-:W-:Y:S01]  /*10480*/  ULDC UR4, c[0x0][0xac8] ;  /* 0x0002b20000047ab9 */ /* 0x000fe20000000800 */
[----:B------:R-:W-:Y:S02]  /*10490*/  IMAD R25, R0, R25, RZ ;  /* 0x0000001900197224 */ /* 0x000fe400078e02ff */
[----:B------:R-:W-:Y:S01]  /*104a0*/  LEA.HI.X R8, R2, UR5, R3, 0x1, P0 ;  /* 0x0000000502087c11 */ /* 0x000fe200080f0c03 */
[----:B------:R-:W0:Y:S01]  /*104b0*/  SHFL.IDX PT, R6, R4, RZ, 0x181f ;  /* 0x00181fff04067589 */ /* 0x000e2200000e0000 */
[C---:B------:R-:W-:Y:S02]  /*104c0*/  VIADD R0, R14.reuse, 0x30 ;  /* 0x000000300e007836 */ /* 0x040fe40000000000 */
[C---:B------:R-:W-:Y:S01]  /*104d0*/  VIADD R2, R14.reuse, 0x60 ;  /* 0x000000600e027836 */ /* 0x040fe20000000000 */
[----:B------:R-:W1:Y:S01]  /*104e0*/  SHFL.IDX PT, R9, R4, 0x1, 0x181f ;  /* 0x00381f0004097f89 */ /* 0x000e6200000e0000 */
[----:B------:R-:W-:-:S03]  /*104f0*/  VIADD R3, R14, 0x90 ;  /* 0x000000900e037836 */ /* 0x000fc60000000000 */
[----:B------:R-:W4:Y:S04]  /*10500*/  SHFL.IDX PT, R11, R4, 0x2, 0x181f ;  /* 0x00581f00040b7f89 */ /* 0x000f2800000e0000 */
[----:B------:R-:W3:Y:S04]  /*10510*/  SHFL.IDX PT, R5, R8, RZ, 0x181f ;  /* 0x00181fff08057589 */ /* 0x000ee800000e0000 */
[----:B------:R1:W5:Y:S04]  /*10520*/  SHFL.IDX PT, R13, R4, 0x3, 0x181f ;  /* 0x00781f00040d7f89 */ /* 0x00036800000e0000 */
[----:B------:R-:W5:Y:S04]  /*10530*/  SHFL.IDX PT, R7, R8, 0x1, 0x181f ;  /* 0x00381f0008077f89 */ /* 0x000f6800000e0000 */
[----:B------:R-:W5:Y:S04]  /*10540*/  SHFL.IDX PT, R10, R8, 0x2, 0x181f ;  /* 0x00581f00080a7f89 */ /* 0x000f6800000e0000 */
[----:B------:R5:W5:Y:S01]  /*10550*/  SHFL.IDX PT, R12, R8, 0x3, 0x181f ;  /* 0x00781f00080c7f89 */ /* 0x000b6200000e0000 */
[----:B--2---:R-:W-:-:S04]  /*10560*/  ISETP.GE.AND P0, PT, R15, UR4, PT ;  /* 0x000000040f007c0c */ /* 0x004fc8000bf06270 */
[-C--:B------:R-:W-:Y:S02]  /*10570*/  ISETP.GE.OR P3, PT, R14, R25.reuse, P0 ;  /* 0x000000190e00720c */ /* 0x080fe40000766670 */
[-C--:B------:R-:W-:Y:S02]  /*10580*/  ISETP.GE.OR P2, PT, R0, R25.reuse, P0 ;  /* 0x000000190000720c */ /* 0x080fe40000746670 */
[-C--:B------:R-:W-:Y:S02]  /*10590*/  ISETP.GE.OR P1, PT, R2, R25.reuse, P0 ;  /* 0x000000190200720c */ /* 0x080fe40000726670 */
[----:B------:R-:W-:-:S07]  /*105a0*/  ISETP.GE.OR P0, PT, R3, R25, P0 ;  /* 0x000000190300720c */ /* 0x000fce0000706670 */
[C---:B0-----:R-:W-:Y:S02]  /*105b0*/  @!P3 LEA R2, P6, R15.reuse, R6, 0x1 ;  /* 0x000000060f02b211 */ /* 0x041fe400078c08ff */
[C---:B-1----:R-:W-:Y:S02]  /*105c0*/  @!P2 LEA R4, P5, R15.reuse, R9, 0x1 ;  /* 0x000000090f04a211 */ /* 0x042fe400078a08ff */
[C---:B----4-:R-:W-:Y:S02]  /*105d0*/  @!P1 LEA R6, P4, R15.reuse, R11, 0x1 ;  /* 0x0000000b0f069211 */ /* 0x050fe400078808ff */
[C-C-:B---3--:R-:W-:Y:S02]  /*105e0*/  @!P3 LEA.HI.X R3, R15.reuse, R5, R20.reuse, 0x1, P6 ;  /* 0x000000050f03b211 */ /* 0x148fe400030f0c14 */
[C---:B-----5:R-:W-:Y:S02]  /*105f0*/  @!P0 LEA R8, P6, R15.reuse, R13, 0x1 ;  /* 0x0000000d0f088211 */ /* 0x060fe400078c08ff */
[C-C-:B------:R-:W-:Y:S01]  /*10600*/  @!P2 LEA.HI.X R5, R15.reuse, R7, R20.reuse, 0x1, P5 ;  /* 0x000000070f05a211 */ /* 0x140fe200028f0c14 */
[----:B------:R1:W-:Y:S01]  /*10610*/  @!P3 ST.E.128 desc[UR40][R2.64], RZ ;  /* 0x000000ff0200b985 */ /* 0x0003e2000c101d28 */
[----:B------:R-:W-:-:S02]  /*10620*/  @!P1 LEA.HI.X R7, R15, R10, R20, 0x1, P4 ;  /* 0x0000000a0f079211 */ /* 0x000fc400020f0c14 */
[----:B------:R-:W-:Y:S01]  /*10630*/  @!P0 LEA.HI.X R9, R15, R12, R20, 0x1, P6 ;  /* 0x0000000c0f098211 */ /* 0x000fe200030f0c14 */
[----:B------:R1:W-:Y:S04]  /*10640*/  @!P2 ST.E.128 desc[UR40][R4.64], RZ ;  /* 0x000000ff0400a985 */ /* 0x0003e8000c101d28 */
[----:B------:R1:W-:Y:S04]  /*10650*/  @!P1 ST.E.128 desc[UR40][R6.64], RZ ;  /* 0x000000ff06009985 */ /* 0x0003e8000c101d28 */
[----:B------:R1:W-:Y:S02]  /*10660*/  @!P0 ST.E.128 desc[UR40][R8.64], RZ ;  /* 0x000000ff08008985 */ /* 0x0003e4000c101d28 */
.L_x_400:
[----:B------:R-:W-:Y:S05]  /*10670*/  BSYNC B0 ;  /* 0x0000000000007941 */ /* 0x000fea0003800000 */
.L_x_397:
[----:B------:R-:W3:Y:S01]  /*10680*/  LDL R0, [R1+0x1c] ;  /* 0x00001c0001007983 */ /* 0x000ee20000100800 */
[----:B------:R-:W-:Y:S02]  /*10690*/  ULDC UR4, c[0x0][0xc3c] ;  /* 0x00030f0000047ab9 */ /* 0x000fe40000000800 */
[----:B---3--:R-:W-:-:S13]  /*106a0*/  ISETP.GE.AND P0, PT, R0, UR4, PT ;  /* 0x0000000400007c0c */ /* 0x008fda000bf06270 */
[----:B------:R-:W-:Y:S05]  /*106b0*/  @!P0 BRA `(.L_x_404) ;  /* 0xffffff0800a08947 */ /* 0x000fea000383ffff */
[----:B------:R-:W-:Y:S05]  /*106c0*/  BRA `(.L_x_307) ;  /* 0x0000005800347947 */ /* 0x000fea0003800000 */
.L_x_305:
[----:B------:R-:W-:-:S08]  /*106d0*/  NOP ;  /* 0x0000000000007918 */ /* 0x000fd00000000000 */
[----:B--2---:R-:W0:-:S00]  /*106e0*/  USETMAXREG.DEALLOC.CTAPOOL 0x20 ;  /* 0x00000020000079c8 */ /* 0x004e0000080e0500 */
[----:B0-----:R-:W2:Y:S01]  /*106f0*/  LDL.LU R2, [R1] ;  /* 0x0000000001027983 */ /* 0x001ea20000300800 */
[----:B------:R-:W-:-:S06]  /*10700*/  LOP3.LUT R0, R0, 0x3, RZ, 0xc0, !PT ;  /* 0x0000000300007812 */ /* 0x000fcc00078ec0ff */
[----:B------:R-:W0:Y:S02]  /*10710*/  SHFL.IDX PT, R0, R0, RZ, 0x1f ;  /* 0x00001fff00007589 */ /* 0x000e2400000e0000 */
[----:B0-----:R-:W-:Y:S01]  /*10720*/  ISETP.NE.AND P0, PT, R0, RZ, PT ;  /* 0x000000ff0000720c */ /* 0x001fe20003f05270 */
[----:B------:R-:W-:Y:S01]  /*10730*/  IMAD.MOV.U32 R0, RZ, RZ, RZ ;  /* 0x000000ffff007224 */ /* 0x000fe200078e00ff */
[----:B--2---:R-:W-:-:S11]  /*10740*/  LOP3.LUT R2, R2, 0xfffffffd, RZ, 0xc0, !PT ;  /* 0xfffffffd02027812 */ /* 0x004fd600078ec0ff */
[----:B------:R-:W-:-:S05]  /*10750*/  @P0 LOP3.LUT R2, R2, 0x2, RZ, 0xfc, !PT ;  /* 0x0000000202020812 */ /* 0x000fca00078efcff */
[----:B------:R0:W-:Y:S01]  /*10760*/  STL [R1], R2 ;  /* 0x0000000201007387 */ /* 0x0001e20000100800 */
[----:B------:R-:W-:Y:S05]  /*10770*/  @!P0 BRA `(.L_x_405) ;  /* 0x00000000001c8947 */ /* 0x000fea0003800000 */
[----:B------:R-:W1:Y:S08]  /*10780*/  S2UR UR5, SR_CgaCtaId ;  /* 0x00000000000579c3 */ /* 0x000e700000008800 */
[----:B------:R-:W-:Y:S06]  /*10790*/  BAR.SYNC.DEFER_BLOCKING 0x5, 0x200 ;  /* 0x0148000000007b1d */ /* 0x000fec0000010000 */
[----:B------:R-:W-:-:S02]  /*107a0*/  UMOV UR4, 0x400 ;  /* 0x0000040000047882 */ /* 0x000fc40000000000 */
[----:B-1----:R-:W-:-:S09]  /*107b0*/  ULEA UR4, UR5, UR4, 0x18 ;  /* 0x0000000405047291 */ /* 0x002fd2000f8ec03f */
[----:B------:R-:W1:Y:S01]  /*107c0*/  LDS.128 R16, [UR4+0x132d0] ;  /* 0x0132d004ff107984 */ /* 0x000e620008000c00 */
[----:B------:R-:W-:Y:S06]  /*107d0*/  BAR.ARV 0x4, 0x200 ;  /* 0x0108000000007b1d */ /* 0x000fec0000002000 */
[----:B------:R-:W-:Y:S05]  /*107e0*/  BRA `(.L_x_406) ;  /* 0x0000000800007947 */ /* 0x000fea0003800000 */
.L_x_405:
[----:B0-----:R-:W0:Y:S01]  /*107f0*/  S2R R2, SR_TID.X ;  /* 0x0000000000027919 */ /* 0x001e220000002100 */
[----:B------:R-:W-:Y:S01]  /*10800*/  ULDC UR4, c[0x0][0xc3c] ;  /* 0x00030f0000047ab9 */ /* 0x000fe20000000800 */
[----:B------:R-:W1:Y:S01]  /*10810*/  S2UR UR6, SR_CTAID.X ;  /* 0x00000000000679c3 */ /* 0x000e620000002500 */
[----:B------:R-:W-:Y:S01]  /*10820*/  ULDC UR5, c[0x0][0xc38] ;  /* 0x00030e0000057ab9 */ /* 0x000fe20000000800 */
        /* <DEDUP_REMOVED lines=28> */
[----:B------:R-:W0:Y:S02]  /*109f0*/  SHFL.IDX PT, R4, R7, 0x1f, 0x1f ;  /* 0x03e01f0007047f89 */ /* 0x000e2400000e0000 */
[----:B0-----:R-:W-:-:S04]  /*10a00*/  IMAD R4, R4, UR5, RZ ;  /* 0x0000000504047c24 */ /* 0x001fc8000f8e02ff */
[----:B------:R-:W-:Y:S01]  /*10a10*/  IMAD.MOV.U32 R3, RZ, RZ, R4 ;  /* 0x000000ffff037224 */ /* 0x000fe200078e0004 */
[----:B-1----:R-:W-:-:S13]  /*10a20*/  ISETP.GT.AND P6, PT, R4, UR6, PT ;  /* 0x0000000604007c0c */ /* 0x002fda000bfc4270 */
[----:B------:R-:W-:Y:S05]  /*10a30*/  @P6 BRA `(.L_x_407) ;  /* 0x00000000009c6947 */ /* 0x000fea0003800000 */
[----:B------:R-:W0:Y:S01]  /*10a40*/  LDC R6, c[0x0][0xc3c] ;  /* 0x00030f00ff067b82 */ /* 0x000e220000000800 */
[----:B------:R-:W-:Y:S01]  /*10a50*/  IMAD.MOV.U32 R4, RZ, RZ, R3 ;  /* 0x000000ffff047224 */ /* 0x000fe200078e0003 */
[----:B------:R-:W-:Y:S01]  /*10a60*/  UMOV UR4, URZ ;  /* 0x0000003f00047c82 */ /* 0x000fe20008000000 */
[----:B------:R-:W-:Y:S01]  /*10a70*/  ULDC UR7, c[0x0][0xc3c] ;  /* 0x00030f0000077ab9 */ /* 0x000fe20000000800 */
[----:B------:R-:W-:-:S05]  /*10a80*/  ULDC UR5, c[0x0][0xc38] ;  /* 0x00030e0000057ab9 */ /* 0x000fca0000000800 */
.L_x_411:
[----:B------:R-:W-:Y:S01]  /*10a90*/  UIADD3 UR4, UR4, 0x1f, URZ ;  /* 0x0000001f04047890 */ /* 0x000fe2000fffe03f */
[----:B------:R-:W-:-:S05]  /*10aa0*/  MOV R19, UR7 ;  /* 0x0000000700137c02 */ /* 0x000fca0008000f00 */
[----:B0-----:R-:W-:-:S13]  /*10ab0*/  ISETP.LE.AND P6, PT, R6, UR4, PT ;  /* 0x0000000406007c0c */ /* 0x001fda000bfc3270 */
[----:B------:R-:W-:Y:S05]  /*10ac0*/  @P6 BRA `(.L_x_408) ;  /* 0x0000000400246947 */ /* 0x000fea0003800000 */
[----:B------:R-:W-:Y:S01]  /*10ad0*/  VIADD R7, R5, UR4 ;  /* 0x0000000405077c36 */ /* 0x000fe20008000000 */
[----:B------:R-:W-:Y:S01]  /*10ae0*/  BSSY B0, `(.L_x_409) ;  /* 0x0000007000007945 */ /* 0x000fe20003800000 */
[----:B------:R-:W-:-:S03]  /*10af0*/  IMAD.MOV.U32 R0, RZ, RZ, RZ ;  /* 0x000000ffff007224 */ /* 0x000fc600078e00ff */
[----:B------:R-:W-:-:S13]  /*10b00*/  ISETP.GE.OR P6, PT, R7, R6, !P0 ;  /* 0x000000060700720c */ /* 0x000fda00047c6670 */
[----:B------:R-:W-:Y:S05]  /*10b10*/  @P6 BRA `(.L_x_410) ;  /* 0x00000000000c6947 */ /* 0x000fea0003800000 */
[----:B------:R-:W0:Y:S02]  /*10b20*/  LDC.64 R2, c[0x0][0xc80] ;  /* 0x00032000ff027b82 */ /* 0x000e240000000a00 */
[----:B0-----:R-:W-:-:S05]  /*10b30*/  IMAD.WIDE R2, R7, 0x4, R2 ;  /* 0x0000000407027825 */ /* 0x001fca00078e0202 */
[----:B------:R0:W5:Y:S02]  /*10b40*/  LDG.E R0, desc[UR40][R2.64] ;  /* 0x0000002802007981 */ /* 0x000164000c1e1900 */
.L_x_410:
[----:B------:R-:W-:Y:S05]  /*10b50*/  BSYNC B0 ;  /* 0x0000000000007941 */ /* 0x000fea0003800000 */
.L_x_409:
        /* <DEDUP_REMOVED lines=15> */
[----:B------:R-:W0:Y:S02]  /*10c50*/  SHFL.IDX PT, R3, R9, 0x1f, 0x1f ;  /* 0x03e01f0009037f89 */ /* 0x000e2400000e0000 */
[----:B0-----:R-:W-:-:S04]  /*10c60*/  IMAD R3, R3, UR5, RZ ;  /* 0x0000000503037c24 */ /* 0x001fc8000f8e02ff */
[----:B------:R-:W-:-:S05]  /*10c70*/  IMAD.IADD R4, R3, 0x1, R4 ;  /* 0x0000000103047824 */ /* 0x000fca00078e0204 */
[----:B------:R-:W-:-:S13]  /*10c80*/  ISETP.GT.AND P6, PT, R4, UR6, PT ;  /* 0x0000000604007c0c */ /* 0x000fda000bfc4270 */
[----:B------:R-:W-:Y:S05]  /*10c90*/  @!P6 BRA `(.L_x_411) ;  /* 0xfffffffc007ce947 */ /* 0x000fea000383ffff */
[----:B------:R-:W-:-:S07]  /*10ca0*/  IMAD.MOV.U32 R7, RZ, RZ, R9 ;  /* 0x000000ffff077224 */ /* 0x000fce00078e0009 */
.L_x_407:
[----:B------:R-:W-:-:S04]  /*10cb0*/  IMAD.IADD R9, R4, 0x1, -R3 ;  /* 0x0000000104097824 */ /* 0x000fc800078e0a03 */
[----:B------:R-:W-:-:S05]  /*10cc0*/  IMAD R2, R7, UR5, R9 ;  /* 0x0000000507027c24 */ /* 0x000fca000f8e0209 */
[----:B------:R-:W-:-:S13]  /*10cd0*/  ISETP.GT.AND P0, PT, R2, UR6, PT ;  /* 0x0000000602007c0c */ /* 0x000fda000bf04270 */
[----:B------:R-:W-:-:S04]  /*10ce0*/  VOTE.ANY R6, PT, !P0 ;  /* 0x0000000000067806 */ /* 0x000fc800040e0100 */
[----:B------:R-:W0:Y:S01]  /*10cf0*/  POPC R19, R6 ;  /* 0x0000000600137309 */ /* 0x000e220000000000 */
[----:B------:R-:W-:Y:S01]  /*10d00*/  ISETP.NE.AND P0, PT, R6, RZ, PT ;  /* 0x000000ff0600720c */ /* 0x000fe20003f05270 */
[----:B0-----:R-:W0:Y:S02]  /*10d10*/  SHFL.IDX PT, R0, R0, R19, 0x1f ;  /* 0x00001f1300007589 */ /* 0x001e2400000e0000 */
[----:B0-----:R-:W-:-:S04]  /*10d20*/  IABS R4, R0 ;  /* 0x0000000000047213 */ /* 0x001fc80000000000 */
[----:B------:R-:W0:Y:S08]  /*10d30*/  I2F.RP R8, R4 ;  /* 0x0000000400087306 */ /* 0x000e300000209400 */
[----:B0-----:R-:W0:Y:S02]  /*10d40*/  MUFU.RCP R8, R8 ;  /* 0x0000000800087308 */ /* 0x001e240000001000 */
[----:B0-----:R-:W-:-:S06]  /*10d50*/  VIADD R2, R8, 0xffffffe ;  /* 0x0ffffffe08027836 */ /* 0x001fcc0000000000 */
[----:B------:R0:W1:Y:S01]  /*10d60*/  F2I.FTZ.U32.TRUNC.NTZ R3, R2 ;  /* 0x0000000200037305 */ /* 0x000062000021f000 */
[----:B------:R-:W-:Y:S05]  /*10d70*/  @!P0 BRA `(.L_x_412) ;  /* 0x0000000000088947 */ /* 0x000fea0003800000 */
[----:B------:R-:W-:-:S06]  /*10d80*/  VIADD R16, R19, 0xffffffff ;  /* 0xffffffff13107836 */ /* 0x000fcc0000000000 */
[----:B------:R2:W3:Y:S02]  /*10d90*/  SHFL.IDX PT, R16, R7, R16, 0x1f ;  /* 0x00001f1007107589 */ /* 0x0004e400000e0000 */
.L_x_412:
[----:B---3--:R-:W-:Y:S01]  /*10da0*/  IMAD R16, R16, UR5, R9 ;  /* 0x0000000510107c24 */ /* 0x008fe2000f8e0209 */
[----:B0-----:R-:W-:Y:S01]  /*10db0*/  IABS R2, R0 ;  /* 0x0000000000027213 */ /* 0x001fe20000000000 */
[----:B-12---:R-:W-:Y:S02]  /*10dc0*/  IMAD.MOV R7, RZ, RZ, -R3 ;  /* 0x000000ffff077224 */ /* 0x006fe400078e0a03 */
[----:B------:R-:W-:Y:S01]  /*10dd0*/  VIADD R19, R19, UR4 ;  /* 0x0000000413137c36 */ /* 0x000fe20008000000 */
[----:B------:R-:W-:Y:S01]  /*10de0*/  IADD3 R9, -R16, UR6, RZ ;  /* 0x0000000610097c10 */ /* 0x000fe2000fffe1ff */
[----:B------:R-:W-:Y:S01]  /*10df0*/  IMAD R7, R7, R4, RZ ;  /* 0x0000000407077224 */ /* 0x000fe200078e02ff */
[----:B------:R-:W-:Y:S01]  /*10e00*/  IADD3 R8, RZ, -R2, RZ ;  /* 0x80000002ff087210 */ /* 0x000fe20007ffe0ff */
[----:B------:R-:W-:Y:S01]  /*10e10*/  IMAD.MOV.U32 R2, RZ, RZ, RZ ;  /* 0x000000ffff027224 */ /* 0x000fe200078e00ff */
[----:B------:R-:W-:-:S03]  /*10e20*/  IABS R6, R9 ;  /* 0x0000000900067213 */ /* 0x000fc60000000000 */
[----:B------:R-:W-:-:S04]  /*10e30*/  IMAD.HI.U32 R2, R3, R7, R2 ;  /* 0x0000000703027227 */ /* 0x000fc800078e0002 */
[----:B------:R-:W-:Y:S02]  /*10e40*/  IMAD.MOV.U32 R3, RZ, RZ, R6 ;  /* 0x000000ffff037224 */ /* 0x000fe400078e0006 */
[----:B------:R-:W-:Y:S02]  /*10e50*/  IMAD.MOV.U32 R6, RZ, RZ, R8 ;  /* 0x000000ffff067224 */ /* 0x000fe400078e0008 */
        /* <DEDUP_REMOVED lines=10> */
[----:B------:R-:W-:Y:S02]  /*10f00*/  @!P2 IADD3 R2, -R2, RZ, RZ ;  /* 0x000000ff0202a210 */ /* 0x000fe40007ffe1ff */
[----:B------:R-:W-:-:S05]  /*10f10*/  @!P1 LOP3.LUT R2, RZ, R0, RZ, 0x33, !PT ;  /* 0x00000000ff029212 */ /* 0x000fca00078e33ff */
[--C-:B------:R-:W-:Y:S02]  /*10f20*/  IMAD.MOV R17, RZ, RZ, -R2.reuse ;  /* 0x000000ffff117224 */ /* 0x100fe400078e0a02 */
[----:B------:R-:W-:Y:S02]  /*10f30*/  IMAD.MOV.U32 R18, RZ, RZ, R2 ;  /* 0x000000ffff127224 */ /* 0x000fe400078e0002 */
[----:B------:R-:W-:Y:S01]  /*10f40*/  IMAD R17, R0, R17, R9 ;  /* 0x0000001100117224 */ /* 0x000fe200078e0209 */
[----:B------:R-:W-:Y:S06]  /*10f50*/  BRA `(.L_x_413) ;  /* 0x00000000000c7947 */ /* 0x000fec0003800000 */
.L_x_408:
[----:B------:R-:W-:Y:S02]  /*10f60*/  IMAD.MOV.U32 R17, RZ, RZ, RZ ;  /* 0x000000ffff117224 */ /* 0x000fe400078e00ff */
[----:B------:R-:W-:Y:S02]  /*10f70*/  IMAD.U32 R16, RZ, RZ, UR6 ;  /* 0x00000006ff107e24 */ /* 0x000fe4000f8e00ff */
[----:B------:R-:W-:-:S07]  /*10f80*/  IMAD.MOV.U32 R18, RZ, RZ, RZ ;  /* 0x000000ffff127224 */ /* 0x000fce00078e00ff */
.L_x_413:
[----:B------:R-:W-:-:S13]  /*10f90*/  ISETP.NE.AND P0, PT, R5, RZ, PT ;  /* 0x000000ff0500720c */ /* 0x000fda0003f05270 */
[----:B------:R-:W0:Y:S01]  /*10fa0*/  @!P0 S2R R3, SR_CgaCtaId ;  /* 0x0000000000038919 */ /* 0x000e220000008800 */
[----:B------:R-:W-:-:S04]  /*10fb0*/  @!P0 MOV R0, 0x400 ;  /* 0x0000040000008802 */ /* 0x000fc80000000f00 */
[----:B0-----:R-:W-:-:S05]  /*10fc0*/  @!P0 LEA R0, R3, R0, 0x18 ;  /* 0x0000000003008211 */ /* 0x001fca00078ec0ff */
[----:B------:R2:W-:Y:S01]  /*10fd0*/  @!P0 STS.128 [R0+0x132d0], R16 ;  /* 0x0132d01000008388 */ /* 0x0005e20000000c00 */
[----:B------:R-:W-:Y:S06]  /*10fe0*/  BAR.ARV 0x5, 0x200 ;  /* 0x0148000000007b1d */ /* 0x000fec0000002000 */
.L_x_406:
[----:B------:R3:W-:Y:S01]  /*10ff0*/  STL [R1+0x40], RZ ;  /* 0x000040ff01007387 */ /* 0x0007e20000100800 */
[----:B------:R-:W-:Y:S01]  /*11000*/  ULDC UR4, c[0x0][0xc3c] ;  /* 0x00030f0000047ab9 */ /* 0x000fe20000000800 */
[----:B------:R-:W-:Y:S01]  /*11010*/  MOV R26, 0x1 ;  /* 0x00000001001a7802 */ /* 0x000fe20000000f00 */
[----:B------:R-:W-:Y:S01]  /*11020*/  IMAD.MOV.U32 R24, RZ, RZ, RZ ;  /* 0x000000ffff187224 */ /* 0x000fe200078e00ff */
[----:B-1----:R-:W-:-:S13]  /*11030*/  ISETP.GE.AND P0, PT, R19, UR4, PT ;  /* 0x0000000413007c0c */ /* 0x002fda000bf06270 */
[----:B---3--:R-:W-:Y:S05]  /*11040*/  @P0 BRA `(.L_x_414) ;  /* 0x0000004800dc0947 */ /* 0x008fea0003800000 */
[----:B------:R-:W3:Y:S01]  /*11050*/  LDL R10, [R1+0x34] ;  /* 0x00003400010a7983 */ /* 0x000ee20000100800 */
[----:B------:R-:W1:Y:S01]  /*11060*/  S2R R12, SR_TID.X ;  /* 0x00000000000c7919 */ /* 0x000e620000002100 */
[----:B------:R-:W4:Y:S01]  /*11070*/  S2UR UR5, SR_CgaCtaId ;  /* 0x00000000000579c3 */ /* 0x000f220000008800 */
[----:B------:R-:W-:Y:S01]  /*11080*/  UMOV UR4, 0x400 ;  /* 0x0000040000047882 */ /* 0x000fe20000000000 */
[C---:B-1----:R-:W-:Y:S01]  /*11090*/  IMAD.SHL.U32 R3, R12.reuse, 0x40, RZ ;  /* 0x000000400c037824 */ /* 0x042fe200078e00ff */
[C---:B------:R-:W-:Y:S01]  /*110a0*/  LOP3.LUT R11, R12.reuse, 0x7f, RZ, 0xc0, !PT ;  /* 0x0000007f0c0b7812 */ /* 0x040fe200078ec0ff */
[C---:B0-----:R-:W-:Y:S01]  /*110b0*/  IMAD.SHL.U32 R2, R12.reuse, 0x10, RZ ;  /* 0x000000100c027824 */ /* 0x041fe200078e00ff */
[----:B------:R-:W-:Y:S01]  /*110c0*/  SHF.R.U32.HI R5, RZ, 0x1, R12 ;  /* 0x00000001ff057819 */ /* 0x000fe2000001160c */
[----:B--2---:R-:W-:Y:S01]  /*110d0*/  IMAD.SHL.U32 R0, R12, 0x20, RZ ;  /* 0x000000200c007824 */ /* 0x004fe200078e00ff */
[----:B------:R-:W-:Y:S01]  /*110e0*/  LOP3.LUT R4, R3, 0x180, RZ, 0xc0, !PT ;  /* 0x0000018003047812 */ /* 0x000fe200078ec0ff */
[----:B------:R-:W-:Y:S01]  /*110f0*/  IMAD.SHL.U32 R7, R11, 0x10, RZ ;  /* 0x000000100b077824 */ /* 0x000fe200078e00ff */
[----:B------:R-:W-:Y:S01]  /*11100*/  LOP3.LUT R8, R2, 0x1b0, RZ, 0xc0, !PT ;  /* 0x000001b002087812 */ /* 0x000fe200078ec0ff */
[----:B------:R-:W-:Y:S01]  /*11110*/  IMAD.SHL.U32 R9, R12, 0x2, RZ ;  /* 0x000000020c097824 */ /* 0x000fe200078e00ff */
[----:B------:R-:W-:-:S02]  /*11120*/  LOP3.LUT R4, R4, 0x30, R5, 0xf8, !PT ;  /* 0x0000003004047812 */ /* 0x000fc400078ef805 */
[----:B------:R-:W-:Y:S02]  /*11130*/  SHF.L.U32 R5, R12, 0x3, RZ ;  /* 0x000000030c057819 */ /* 0x000fe400000006ff */
[----:B------:R-:W-:Y:S02]  /*11140*/  LOP3.LUT R6, R0, 0x80, RZ, 0xc0, !PT ;  /* 0x0000008000067812 */ /* 0x000fe400078ec0ff */
[----:B------:R-:W-:Y:S02]  /*11150*/  LOP3.LUT R7, R7, 0x600, RZ, 0xc0, !PT ;  /* 0x0000060007077812 */ /* 0x000fe400078ec0ff */
[----:B------:R-:W-:Y:S01]  /*11160*/  LOP3.LUT R8, R8, 0x30, R9, 0x78, !PT ;  /* 0x0000003008087812 */ /* 0x000fe200078e7809 */
[----:B------:R-:W-:Y:S01]  /*11170*/  IMAD.SHL.U32 R9, R12, 0x4, RZ ;  /* 0x000000040c097824 */ /* 0x000fe200078e00ff */
[----:B------:R-:W-:Y:S02]  /*11180*/  LOP3.LUT R4, R4, 0x30, R5, 0x78, !PT ;  /* 0x0000003004047812 */ /* 0x000fe400078e7805 */
[----:B------:R-:W-:-:S02]  /*11190*/  LOP3.LUT R6, R6, 0x10, R12, 0xf8, !PT ;  /* 0x0000001006067812 */ /* 0x000fc400078ef80c */
[--C-:B------:R-:W-:Y:S01]  /*111a0*/  LOP3.LUT R5, R7, 0x60, R0.reuse, 0xf8, !PT ;  /* 0x0000006007057812 */ /* 0x100fe200078ef800 */
[----:B----4-:R-:W-:Y:S01]  /*111b0*/  ULEA UR4, UR5, UR4, 0x18 ;  /* 0x0000000405047291 */ /* 0x010fe2000f8ec03f */
[----:B------:R-:W-:Y:S02]  /*111c0*/  LOP3.LUT R6, R6, 0x10, R9, 0x78, !PT ;  /* 0x0000001006067812 */ /* 0x000fe400078e7809 */
[----:B------:R-:W-:Y:S02]  /*111d0*/  LOP3.LUT R5, R5, 0x100, R0, 0xf8, !PT ;  /* 0x0000010005057812 */ /* 0x000fe400078ef800 */
[----:B------:R-:W-:Y:S02]  /*111e0*/  LOP3.LUT R3, R4, 0x640, R3, 0xf8, !PT ;  /* 0x0000064004037812 */ /* 0x000fe400078ef803 */
[----:B------:R-:W-:Y:S02]  /*111f0*/  LOP3.LUT R7, R7, 0x40, R2, 0xf8, !PT ;  /* 0x0000004007077812 */ /* 0x000fe400078ef802 */
[----:B------:R-:W-:Y:S01]  /*11200*/  LOP3.LUT R2, R5, R6, RZ, 0xfc, !PT ;  /* 0x0000000605027212 */ /* 0x000fe200078efcff */
[----:B------:R0:W-:Y:S01]  /*11210*/  STL [R1+0xc], R3 ;  /* 0x00000c0301007387 */ /* 0x0001e20000100800 */
[----:B------:R-:W-:Y:S01]  /*11220*/  LOP3.LUT R7, R7, R8, RZ, 0xfc, !PT ;  /* 0x0000000807077212 */ /* 0x000fe200078efcff */
[----:B------:R-:W-:-:S02]  /*11230*/  IMAD.U32 R22, RZ, RZ, UR4 ;  /* 0x00000004ff167e24 */ /* 0x000fc4000f8e00ff */
[----:B------:R1:W-:Y:S01]  /*11240*/  STL [R1+0x8], R2 ;  /* 0x0000080201007387 */ /* 0x0003e20000100800 */
[----:B0-----:R-:W-:-:S04]  /*11250*/  SHF.R.U32.HI R3, RZ, 0x2, R11 ;  /* 0x00000002ff037819 */ /* 0x001fc8000001160b */
[----:B------:R-:W-:Y:S01]  /*11260*/  LOP3.LUT R3, R3, 0x60, R0, 0xf8, !PT ;  /* 0x0000006003037812 */ /* 0x000fe200078ef800 */
[----:B-1----:R-:W-:Y:S01]  /*11270*/  IMAD.IADD R2, R22, 0x1, R7 ;  /* 0x0000000116027824 */ /* 0x002fe200078e0207 */
[----:B------:R-:W-:Y:S01]  /*11280*/  BSSY B7, `(.L_x_414) ;  /* 0x0000493000077945 */ /* 0x000fe20003800000 */
[----:B------:R-:W-:Y:S01]  /*11290*/  IMAD.MOV.U32 R27, RZ, RZ, 0x1 ;  /* 0x00000001ff1b7424 */ /* 0x000fe200078e00ff */
[----:B------:R-:W-:Y:S01]  /*112a0*/  CS2R R24, SRZ ;  /* 0x0000000000187805 */ /* 0x000fe2000001ff00 */
[----:B------:R-:W-:Y:S01]  /*112b0*/  IMAD.MOV.U32 R26, RZ, RZ, 0x1 ;  /* 0x00000001ff1a7424 */ /* 0x000fe200078e00ff */
[----:B------:R-:W-:Y:S01]  /*112c0*/  ULDC.64 UR38, c[0x0][0x198] ;  /* 0x0000660000267ab9 */ /* 0x000fe20000000a00 */
[----:B------:R-:W-:Y:S01]  /*112d0*/  ULDC UR36, c[0x0][0xc] ;  /* 0x0000030000247ab9 */ /* 0x000fe20000000800 */
[C---:B---3--:R-:W-:Y:S02]  /*112e0*/  LOP3.LUT R4, R10.reuse, 0x1, RZ, 0xfc, !PT ;  /* 0x000000010a047812 */ /* 0x048fe400078efcff */
[----:B------:R-:W-:-:S03]  /*112f0*/  LOP3.LUT R0, R10, 0x2, RZ, 0xfc, !PT ;  /* 0x000000020a007812 */ /* 0x000fc600078efcff */
[----:B------:R0:W-:Y:S04]  /*11300*/  STL [R1+0x48], R4 ;  /* 0x0000480401007387 */ /* 0x0001e80000100800 */
[----:B------:R0:W-:Y:S04]  /*11310*/  STL [R1+0x30], R2 ;  /* 0x0000300201007387 */ /* 0x0001e80000100800 */
[----:B------:R0:W-:Y:S04]  /*11320*/  STL [R1+0x18], R0 ;  /* 0x0000180001007387 */ /* 0x0001e80000100800 */
[----:B------:R0:W-:Y:S02]  /*11330*/  STL [R1+0x40], RZ ;  /* 0x000040ff01007387 */ /* 0x0001e40000100800 */
.L_x_516:
[----:B0-----:R-:W0:Y:S02]  /*11340*/  LDC.64 R2, c[0x0][0xc88] ;  /* 0x00032200ff027b82 */ /* 0x001e240000000a00 */
[----:B0-----:R-:W-:-:S05]  /*11350*/  IMAD.WIDE R2, R19, 0x4, R2 ;  /* 0x0000000413027825 */ /* 0x001fca00078e0202 */
[----:B------:R-:W2:Y:S01]  /*11360*/  LDG.E R13, desc[UR40][R2.64] ;  /* 0x00000028020d7981 */ /* 0x000ea2000c1e1900 */
[----:B------:R-:W-:Y:S05]  /*11370*/  YIELD ;  /* 0x0000000000007946 */ /* 0x000fea0003800000 */
[----:B------:R-:W-:Y:S01]  /*11380*/  ULDC.64 UR4, c[0x0][0xa28] ;  /* 0x00028a0000047ab9 */ /* 0x000fe20000000a00 */
[----:B------:R-:W-:Y:S01]  /*11390*/  ULDC.64 UR6, c[0x0][0xa00] ;  /* 0x0002800000067ab9 */ /* 0x000fe20000000a00 */
[----:B------:R-:W-:Y:S02]  /*113a0*/  ISETP.NE.U32.AND P0, PT, RZ, UR4, PT ;  /* 0x00000004ff007c0c */ /* 0x000fe4000bf05070 */
[----:B------:R-:W-:Y:S01]  /*113b0*/  CS2R R8, SRZ ;  /* 0x0000000000087805 */ /* 0x000fe2000001ff00 */
[----:B------:R-:W-:Y:S01]  /*113c0*/  ULDC.64 UR8, c[0x0][0xa18] ;  /* 0x0002860000087ab9 */ /* 0x000fe20000000a00 */
[----:B------:R-:W-:-:S02]  /*113d0*/  ISETP.NE.AND.EX P1, PT, RZ, UR5, PT, P0 ;  /* 0x00000005ff007c0c */ /* 0x000fc4000bf25300 */
[----:B------:R-:W-:-:S04]  /*113e0*/  ISETP.NE.U32.AND P0, PT, RZ, UR6, PT ;  /* 0x00000006ff007c0c */ /* 0x000fc8000bf05070 */
[----:B------:R-:W-:Y:S02]  /*113f0*/  ISETP.NE.AND.EX P0, PT, RZ, UR7, PT, P0 ;  /* 0x00000007ff007c0c */ /* 0x000fe4000bf05300 */
[----:B--2---:R-:W-:Y:S01]  /*11400*/  SHF.R.S32.HI R0, RZ, 0x1f, R13 ;  /* 0x0000001fff007819 */ /* 0x004fe2000001140d */
[----:B------:R-:W-:-:S04]  /*11410*/  IMAD.SHL.U32 R23, R13, 0x4, RZ ;  /* 0x000000040d177824 */ /* 0x000fc800078e00ff */
[C---:B------:R-:W-:Y:S01]  /*11420*/  @P1 LEA R4, P2, R13.reuse, UR4, 0x2 ;  /* 0x000000040d041c11 */ /* 0x040fe2000f8410ff */
[----:B------:R-:W-:Y:S01]  /*11430*/  STL [R1+0x10], R13 ;  /* 0x0000100d01007387 */ /* 0x000fe20000100800 */
[C-C-:B------:R-:W-:Y:S02]  /*11440*/  SHF.L.U64.HI R29, R13.reuse, 0x2, R0.reuse ;  /* 0x000000020d1d7819 */ /* 0x140fe40000010200 */
[----:B------:R-:W-:Y:S01]  /*11450*/  @P1 LEA.HI.X R5, R13, UR5, R0, 0x2, P2 ;  /* 0x000000050d051c11 */ /* 0x000fe200090f1400 */
[----:B------:R-:W-:Y:S01]  /*11460*/  ULDC.64 UR4, c[0x0][0xa08] ;  /* 0x0002820000047ab9 */ /* 0x000fe20000000a00 */
[----:B------:R-:W-:Y:S01]  /*11470*/  IADD3 R2, P2, R23, UR6, RZ ;  /* 0x0000000617027c10 */ /* 0x000fe2000ff5e0ff */
[----:B------:R0:W-:Y:S03]  /*11480*/  STL [R1+0x28], R0 ;  /* 0x0000280001007387 */ /* 0x0001e60000100800 */
[----:B------:R-:W-:Y:S01]  /*11490*/  IADD3.X R3, R29, UR7, RZ, P2, !PT ;  /* 0x000000071d037c10 */ /* 0x000fe200097fe4ff */
[----:B------:R-:W-:Y:S01]  /*114a0*/  ULDC.64 UR6, c[0x0][0xa10] ;  /* 0x0002840000067ab9 */ /* 0x000fe20000000a00 */
[----:B------:R-:W-:Y:S01]  /*114b0*/  ISETP.NE.U32.AND P3, PT, RZ, UR8, PT ;  /* 0x00000008ff007c0c */ /* 0x000fe2000bf65070 */
[----:B-1----:R1:W5:Y:S01]  /*114c0*/  @P1 LDG.E R8, desc[UR40][R4.64] ;  /* 0x0000002804081981 */ /* 0x002362000c1e1900 */
[----:B------:R-:W-:-:S02]  /*114d0*/  IADD3 R6, P4, R23, UR4, RZ ;  /* 0x0000000417067c10 */ /* 0x000fc4000ff9e0ff */
[----:B------:R-:W-:Y:S01]  /*114e0*/  ISETP.NE.AND.EX P3, PT, RZ, UR9, PT, P3 ;  /* 0x00000009ff007c0c */ /* 0x000fe2000bf65330 */
[----:B------:R-:W2:Y:S01]  /*114f0*/  @P0 LDG.E R9, desc[UR40][R2.64] ;  /* 0x0000002802090981 */ /* 0x000ea2000c1e1900 */
[----:B------:R-:W-:Y:S01]  /*11500*/  IADD3.X R7, R29, UR5, RZ, P4, !PT ;  /* 0x000000051d077c10 */ /* 0x000fe2000a7fe4ff */
[----:B0-----:R-:W-:Y:S01]  /*11510*/  IMAD.MOV.U32 R0, RZ, RZ, RZ ;  /* 0x000000ffff007224 */ /* 0x001fe200078e00ff */
[----:B------:R-:W-:Y:S02]  /*11520*/  ISETP.NE.U32.AND P1, PT, RZ, UR4, PT ;  /* 0x00000004ff007c0c */ /* 0x000fe4000bf25070 */
[----:B------:R-:W-:Y:S02]  /*11530*/  ISETP.NE.U32.AND P2, PT, RZ, UR6, PT ;  /* 0x00000006ff007c0c */ /* 0x000fe4000bf45070 */
[----:B-1----:R-:W-:Y:S01]  /*11540*/  IADD3 R4, P4, R23, UR6, RZ ;  /* 0x0000000617047c10 */ /* 0x002fe2000ff9e0ff */
[----:B------:R-:W-:Y:S01]  /*11550*/  ULDC UR4, c[0x0][0x288] ;  /* 0x0000a20000047ab9 */ /* 0x000fe20000000800 */
[----:B------:R-:W-:-:S02]  /*11560*/  ISETP.NE.AND.EX P1, PT, RZ, UR5, PT, P1 ;  /* 0x00000005ff007c0c */ /* 0x000fc4000bf25310 */
[----:B------:R-:W-:Y:S02]  /*11570*/  IADD3.X R5, R29, UR7, RZ, P4, !PT ;  /* 0x000000071d057c10 */ /* 0x000fe4000a7fe4ff */
[----:B------:R-:W-:Y:S02]  /*11580*/  @P3 IADD3 R10, P4, R23, UR8, RZ ;  /* 0x00000008170a3c10 */ /* 0x000fe4000ff9e0ff */
[----:B------:R-:W-:Y:S02]  /*11590*/  ISETP.NE.AND.EX P2, PT, RZ, UR7, PT, P2 ;  /* 0x00000007ff007c0c */ /* 0x000fe4000bf45320 */
[----:B------:R-:W-:Y:S02]  /*115a0*/  @P3 IADD3.X R11, R29, UR9, RZ, P4, !PT ;  /* 0x000000091d0b3c10 */ /* 0x000fe4000a7fe4ff */
[----:B------:R-:W-:-:S06]  /*115b0*/  MOV R12, RZ ;  /* 0x000000ff000c7202 */ /* 0x000fcc0000000f00 */
[----:B------:R-:W5:Y:S04]  /*115c0*/  @P1 LDG.E R12, desc[UR40][R6.64] ;  /* 0x00000028060c1981 */ /* 0x000f68000c1e1900 */
[----:B------:R-:W5:Y:S04]  /*115d0*/  @P2 LDG.E R0, desc[UR40][R4.64] ;  /* 0x0000002804002981 */ /* 0x000f68000c1e1900 */
[----:B--2---:R0:W-:Y:S02]  /*115e0*/  STL [R1+0x14], R9 ;  /* 0x0000140901007387 */ /* 0x0041e40000100800 */
[----:B0-----:R-:W-:Y:S01]  /*115f0*/  IMAD.U32 R9, RZ, RZ, UR4 ;  /* 0x00000004ff097e24 */ /* 0x001fe2000f8e00ff */
[----:B------:R-:W-:-:S05]  /*11600*/  ULDC.64 UR4, c[0x0][0x418] ;  /* 0x0001060000047ab9 */ /* 0x000fca0000000a00 */
[----:B------:R0:W2:Y:S01]  /*11610*/  @P3 LDG.E R9, desc[UR40][R10.64] ;  /* 0x000000280a093981 */ /* 0x0000a2000c1e1900 */
[----:B------:R-:W-:-:S03]  /*11620*/  UISETP.NE.U32.AND UP0, UPT, UR4, URZ, UPT ;  /* 0x0000003f0400728c */ /* 0x000fc6000bf05070 */
[----:B------:R-:W-:Y:S01]  /*11630*/  ULDC UR4, c[0x0][0x424] ;  /* 0x0001090000047ab9 */ /* 0x000fe20000000800 */
[----:B------:R-:W-:-:S03]  /*11640*/  UISETP.NE.AND.EX UP0, UPT, UR5, URZ, UPT, UP0 ;  /* 0x0000003f0500728c */ /* 0x000fc6000bf05300 */
[----:B------:R-:W-:Y:S01]  /*11650*/  ULDC UR5, c[0x0][0x2f0] ;  /* 0x0000bc0000057ab9 */ /* 0x000fe20000000800 */
[----:B------:R-:W-:-:S04]  /*11660*/  USEL UR4, UR4, 0x1, UP0 ;  /* 0x0000000104047887 */ /* 0x000fc80008000000 */
[----:B------:R-:W-:-:S03]  /*11670*/  UIMAD UR4, UR4, UR5, URZ ;  /* 0x00000005040472a4 */ /* 0x000fc6000f8e023f */
[----:B------:R-:W-:-:S03]  /*11680*/  ULDC UR5, c[0x0][0x348] ;  /* 0x0000d20000057ab9 */ /* 0x000fc60000000800 */
[----:B0-----:R-:W-:Y:S01]  /*11690*/  IMAD.U32 R10, RZ, RZ, UR4 ;  /* 0x00000004ff0a7e24 */ /* 0x001fe2000f8e00ff */
[----:B--2---:R0:W-:Y:S02]  /*116a0*/  STL [R1+0x3c], R9 ;  /* 0x00003c0901007387 */ /* 0x0041e40000100800 */
[----:B0-----:R-:W-:Y:S01]  /*116b0*/  IMAD.U32 R9, RZ, RZ, UR5 ;  /* 0x00000005ff097e24 */ /* 0x001fe2000f8e00ff */
[----:B---3--:R-:W-:Y:S06]  /*116c0*/  @P3 BRA `(.L_x_415) ;  /* 0x0000000000143947 */ /* 0x008fec0003800000 */
[----:B------:R-:W-:Y:S05]  /*116d0*/  @!P0 BRA `(.L_x_415) ;  /* 0x0000000000108947 */ /* 0x000fea0003800000 */
[----:B------:R-:W2:Y:S04]  /*116e0*/  LDG.E R11, desc[UR40][R2.64] ;  /* 0x00000028020b7981 */ /* 0x000ea8000c1e1900 */
[----:B------:R-:W2:Y:S02]  /*116f0*/  LDG.E R2, desc[UR40][R2.64+0x4] ;  /* 0x0000042802027981 */ /* 0x000ea4000c1e1900 */
[----:B--2---:R-:W-:-:S05]  /*11700*/  IMAD.IADD R2, R2, 0x1, -R11 ;  /* 0x0000000102027824 */ /* 0x004fca00078e0a0b */
[----:B------:R0:W-:Y:S02]  /*11710*/  STL [R1+0x3c], R2 ;  /* 0x00003c0201007387 */ /* 0x0001e40000100800 */
.L_x_415:
[----:B0----5:R-:W-:Y:S01]  /*11720*/  IMAD.IADD R2, R12, 0x1, R8 ;  /* 0x000000010c027824 */ /* 0x021fe200078e0208 */
[----:B------:R-:W-:Y:S01]  /*11730*/  ULDC.64 UR4, c[0x0][0xa20] ;  /* 0x0002880000047ab9 */ /* 0x000fe20000000a00 */
[----:B------:R-:W-:Y:S02]  /*11740*/  MOV R28, R13 ;  /* 0x0000000d001c7202 */ /* 0x000fe40000000f00 */
[----:B------:R-:W-:Y:S01]  /*11750*/  ISETP.NE.U32.AND P0, PT, RZ, UR4, PT ;  /* 0x00000004ff007c0c */ /* 0x000fe2000bf05070 */
[----:B------:R0:W-:Y:S03]  /*11760*/  STL [R1+0x4], R2 ;  /* 0x0000040201007387 */ /* 0x0001e60000100800 */
[----:B------:R-:W-:-:S13]  /*11770*/  ISETP.NE.AND.EX P0, PT, RZ, UR5, PT, P0 ;  /* 0x00000005ff007c0c */ /* 0x000fda000bf05300 */
[----:B0-----:R-:W-:Y:S05]  /*11780*/  @!P0 BRA `(.L_x_416) ;  /* 0x0000000000108947 */ /* 0x001fea0003800000 */
[----:B------:R-:W-:-:S04]  /*11790*/  IADD3 R2, P0, R23, UR4, RZ ;  /* 0x0000000417027c10 */ /* 0x000fc8000ff1e0ff */
[----:B------:R-:W-:-:S05]  /*117a0*/  IADD3.X R3, R29, UR5, RZ, P0, !PT ;  /* 0x000000051d037c10 */ /* 0x000fca00087fe4ff */
[----:B------:R0:W5:Y:S01]  /*117b0*/  LDG.E R10, desc[UR40][R2.64] ;  /* 0x00000028020a7981 */ /* 0x000162000c1e1900 */
[----:B------:R-:W-:Y:S05]  /*117c0*/  BRA `(.L_x_417) ;  /* 0x0000000000107947 */ /* 0x000fea0003800000 */
.L_x_416:
[----:B------:R-:W-:Y:S05]  /*117d0*/  @!P1 BRA `(.L_x_417) ;  /* 0x00000000000c9947 */ /* 0x000fea0003800000 */
[----:B------:R-:W2:Y:S04]  /*117e0*/  LDG.E R10, desc[UR40][R6.64] ;  /* 0x00000028060a7981 */ /* 0x000ea8000c1e1900 */
[----:B------:R-:W2:Y:S02]  /*117f0*/  LDG.E R6, desc[UR40][R6.64+0x4] ;  /* 0x0000042806067981 */ /* 0x000ea4000c1e1900 */
[----:B--2---:R-:W-:-:S07]  /*11800*/  IMAD.IADD R10, R6, 0x1, -R10 ;  /* 0x00000001060a7824 */ /* 0x004fce00078e0a0a */
.L_x_417:
[----:B0-----:R-:W2:Y:S01]  /*11810*/  @P2 LDG.E R2, desc[UR40][R4.64] ;  /* 0x0000002804022981 */ /* 0x001ea2000c1e1900 */
[----:B-----5:R-:W-:-:S03]  /*11820*/  IMAD.IADD R10, R10, 0x1, -R8 ;  /* 0x000000010a0a7824 */ /* 0x020fc600078e0a08 */
[----:B------:R-:W2:Y:S01]  /*11830*/  @P2 LDG.E R4, desc[UR40][R4.64+0x4] ;  /* 0x0000042804042981 */ /* 0x000ea2000c1e1900 */
[----:B------:R-:W-:Y:S01]  /*11840*/  BSSY B0, `(.L_x_418) ;  /* 0x00000dc000007945 */ /* 0x000fe20003800000 */
[----:B--2---:R-:W-:-:S04]  /*11850*/  @P2 IMAD.IADD R9, R4, 0x1, -R2 ;  /* 0x0000000104092824 */ /* 0x004fc800078e0a02 */
[----:B------:R-:W-:-:S04]  /*11860*/  IMAD.IADD R3, R10, 0x1, R9 ;  /* 0x000000010a037824 */ /* 0x000fc800078e0209 */
[----:B------:R-:W-:-:S04]  /*11870*/  VIADD R2, R3, 0x9f ;  /* 0x0000009f03027836 */ /* 0x000fc80000000000 */
[----:B------:R-:W-:Y:S01]  /*11880*/  IMAD.HI R2, R2, 0x66666667, RZ ;  /* 0x6666666702027827 */ /* 0x000fe200078e02ff */
[----:B------:R0:W-:Y:S04]  /*11890*/  STL [R1+0x2c], R3 ;  /* 0x00002c0301007387 */ /* 0x0001e80000100800 */
[----:B0-----:R-:W-:-:S04]  /*118a0*/  SHF.R.U32.HI R3, RZ, 0x1f, R2 ;  /* 0x0000001fff037819 */ /* 0x001fc80000011602 */
[----:B------:R-:W-:Y:S01]  /*118b0*/  LEA.HI.SX32 R4, R2, R3, 0x1a ;  /* 0x0000000302047211 */ /* 0x000fe200078fd2ff */
[----:B------:R-:W-:-:S04]  /*118c0*/  IMAD.MOV R3, RZ, RZ, -R10 ;  /* 0x000000ffff037224 */ /* 0x000fc800078e0a0a */
[----:B------:R-:W-:Y:S01]  /*118d0*/  IMAD R2, R4, 0xa0, -R10 ;  /* 0x000000a004027824 */ /* 0x000fe200078e0a0a */
[----:B------:R-:W-:-:S04]  /*118e0*/  VIMNMX R3, RZ, R3, !PT ;  /* 0x00000003ff037248 */ /* 0x000fc80007fe0100 */
[----:B------:R-:W-:-:S04]  /*118f0*/  VIMNMX R2, R2, R9, PT ;  /* 0x0000000902027248 */ /* 0x000fc80003fe0100 */
[----:B------:R-:W-:Y:S01]  /*11900*/  ISETP.GT.AND P0, PT, R2, R3, PT ;  /* 0x000000030200720c */ /* 0x000fe20003f04270 */
[----:B------:R0:W-:-:S12]  /*11910*/  STL [R1+0x38], R4 ;  /* 0x0000380401007387 */ /* 0x0001d80000100800 */
[----:B------:R-:W-:Y:S01]  /*11920*/  @P0 IADD3 R2, R2, 0x9f, RZ ;  /* 0x0000009f02020810 */ /* 0x000fe20007ffe0ff */
[----:B0-----:R-:W-:-:S04]  /*11930*/  IMAD.WIDE.U32 R4, R3, -0x33333333, RZ ;  /* 0xcccccccd03047825 */ /* 0x001fc800078e00ff */
[----:B------:R-:W-:Y:S01]  /*11940*/  @P0 IMAD.HI R2, R2, 0x66666667, RZ ;  /* 0x6666666702020827 */ /* 0x000fe200078e02ff */
[----:B------:R-:W-:-:S04]  /*11950*/  SHF.R.U32.HI R4, RZ, 0x7, R5 ;  /* 0x00000007ff047819 */ /* 0x000fc80000011605 */
[----:B------:R-:W-:Y:S01]  /*11960*/  @P0 SHF.R.U32.HI R5, RZ, 0x1f, R2 ;  /* 0x0000001fff050819 */ /* 0x000fe20000011602 */
[----:B------:R-:W-:-:S03]  /*11970*/  IMAD.MOV.U32 R3, RZ, RZ, R4 ;  /* 0x000000ffff037224 */ /* 0x000fc600078e0004 */
[----:B------:R-:W-:-:S04]  /*11980*/  @P0 LEA.HI.SX32 R3, R2, R5, 0x1a ;  /* 0x0000000502030211 */ /* 0x000fc800078fd2ff */
[----:B------:R-:W-:Y:S02]  /*11990*/  ISETP.GT.AND P1, PT, R3, R4, PT ;  /* 0x000000040300720c */ /* 0x000fe40003f24270 */
[----:B------:R-:W-:-:S11]  /*119a0*/  PLOP3.LUT P0, PT, PT, PT, PT, 0x80, 0x0 ;  /* 0x000000000000781c */ /* 0x000fd60003f0f070 */
[----:B------:R-:W-:Y:S05]  /*119b0*/  @!P1 BRA `(.L_x_419) ;  /* 0x0000000c00109947 */ /* 0x000fea0003800000 */
[----:B------:R-:W-:Y:S01]  /*119c0*/  UMOV UR4, 0xffffffff ;  /* 0xffffffff00047882 */ /* 0x000fe20000000000 */
[----:B------:R-:W-:Y:S02]  /*119d0*/  SEL R2, R28, RZ, !P2 ;  /* 0x000000ff1c027207 */ /* 0x000fe40005000000 */
[----:B------:R-:W-:Y:S05]  /*119e0*/  BRA.DIV UR4, `(.L_x_420) ;  /* 0x0000004e041c7947 */ /* 0x000fea000b800000 */
[----:B------:R-:W0:Y:S02]  /*119f0*/  S2R R5, SR_TID.X ;  /* 0x0000000000057919 */ /* 0x000e240000002100 */
[----:B0-----:R-:W-:-:S04]  /*11a00*/  SHF.R.U32.HI R5, RZ, 0x5, R5 ;  /* 0x00000005ff057819 */ /* 0x001fc80000011605 */
[----:B------:R-:W-:-:S05]  /*11a10*/  LOP3.LUT R5, R5, 0x3, RZ, 0xc0, !PT ;  /* 0x0000000305057812 */ /* 0x000fca00078ec0ff */
[----:B------:R0:W1:Y:S02]  /*11a20*/  SHFL.IDX PT, R14, R5, RZ, 0x1f ;  /* 0x00001fff050e7589 */ /* 0x00006400000e0000 */
.L_x_551:
[----:B-1----:R-:W-:Y:S02]  /*11a30*/  ISETP.NE.AND P0, PT, R14, RZ, PT ;  /* 0x000000ff0e00720c */ /* 0x002fe40003f05270 */
[----:B------:R-:W-:-:S11]  /*11a40*/  PLOP3.LUT P6, PT, PT, PT, PT, 0x8, 0x0 ;  /* 0x000000000000781c */ /* 0x000fd60003fce170 */
[----:B------:R-:W-:Y:S05]  /*11a50*/  @P0 BRA `(.L_x_421) ;  /* 0x00000000000c0947 */ /* 0x000fea0003800000 */
[----:B------:R-:W-:-:S03]  /*11a60*/  UMOV UR4, 0xffffffff ;  /* 0xffffffff00047882 */ /* 0x000fc60000000000 */
[----:B------:R-:W-:Y:S05]  /*11a70*/  BRA.DIV UR4, `(.L_x_422) ;  /* 0x0000004e042c7947 */ /* 0x000fea000b800000 */
[----:B------:R-:W-:-:S13]  /*11a80*/  ELECT P6, URZ, PT ;  /* 0x00000000003f782f */ /* 0x000fda00038c0000 */
.L_x_421:
[----:B0-----:R-:W2:Y:S01]  /*11a90*/  LDL R5, [R1+0x40] ;  /* 0x0000400001057983 */ /* 0x001ea20000100800 */
[----:B------:R-:W-:Y:S01]  /*11aa0*/  BSSY B1, `(.L_x_423) ;  /* 0x0000008000017945 */ /* 0x000fe20003800000 */
[----:B--2---:R-:W-:-:S05]  /*11ab0*/  VIADD R5, R5, 0x1 ;  /* 0x0000000105057836 */ /* 0x004fca0000000000 */
[----:B------:R-:W-:-:S04]  /*11ac0*/  LEA.HI R6, R5, R5, RZ, 0x1 ;  /* 0x0000000505067211 */ /* 0x000fc800078f08ff */
[----:B------:R-:W-:-:S05]  /*11ad0*/  LOP3.LUT R6, R6, 0xfffffffe, RZ, 0xc0, !PT ;  /* 0xfffffffe06067812 */ /* 0x000fca00078ec0ff */
[----:B------:R-:W-:-:S05]  /*11ae0*/  IMAD.IADD R5, R5, 0x1, -R6 ;  /* 0x0000000105057824 */ /* 0x000fca00078e0a06 */
[----:B------:R-:W-:-:S04]  /*11af0*/  SHF.L.U32 R5, R5, 0x1f, RZ ;  /* 0x0000001f05057819 */ /* 0x000fc800000006ff */
[----:B------:R-:W0:Y:S02]  /*11b00*/  SYNCS.PHASECHK.TRANS64.TRYWAIT P0, [R22+URZ+0x13220], R5 ;  /* 0x01322005160075a7 */ /* 0x000e24000800017f */
[----:B0-----:R-:W-:Y:S05]  /*11b10*/  @!P0 BRA `(.L_x_424) ;  /* 0x0000004c00248947 */ /* 0x001fea0003800000 */
.L_x_554:
[----:B------:R-:W-:Y:S05]  /*11b20*/  BSYNC B1 ;  /* 0x0000000000017941 */ /* 0x000fea0003800000 */
.L_x_423:
[----:B------:R-:W-:Y:S04]  /*11b30*/  BSSY B1, `(.L_x_425) ;  /* 0x000004d000017945 */ /* 0x000fe80003800000 */
[----:B------:R-:W-:Y:S05]  /*11b40*/  @!P6 BRA `(.L_x_426) ;  /* 0x00000004002ce947 */ /* 0x000fea0003800000 */
[----:B------:R-:W1:Y:S01]  /*11b50*/  S2R R6, SR_TID.X ;  /* 0x0000000000067919 */ /* 0x000e620000002100 */
[----:B0-----:R-:W-:Y:S01]  /*11b60*/  IMAD R5, R25, 0x8, R22 ;  /* 0x0000000819057824 */ /* 0x001fe200078e0216 */
[----:B------:R-:W-:Y:S01]  /*11b70*/  BSSY B2, `(.L_x_427) ;  /* 0x0000006000027945 */ /* 0x000fe20003800000 */
[----:B-1----:R-:W-:Y:S02]  /*11b80*/  LOP3.LUT R7, R6, 0x7f, RZ, 0xc0, !PT ;  /* 0x0000007f06077812 */ /* 0x002fe400078ec0ff */
[----:B------:R-:W-:Y:S02]  /*11b90*/  SHF.L.U32 R6, R27, 0x1f, RZ ;  /* 0x0000001f1b067819 */ /* 0x000fe400000006ff */
[----:B------:R-:W-:Y:S02]  /*11ba0*/  ISETP.NE.AND P1, PT, R7, RZ, PT ;  /* 0x000000ff0700720c */ /* 0x000fe40003f25270 */
[----:B------:R-:W0:Y:S02]  /*11bb0*/  SYNCS.PHASECHK.TRANS64.TRYWAIT P0, [R5+URZ+0x132a0], R6 ;  /* 0x0132a006050075a7 */ /* 0x000e24000800017f */
[----:B0-----:R-:W-:Y:S09]  /*11bc0*/  @!P0 BRA `(.L_x_428) ;  /* 0x0000004c000c8947 */ /* 0x001ff20003800000 */
.L_x_555:
[----:B------:R-:W-:Y:S05]  /*11bd0*/  BSYNC B2 ;  /* 0x0000000000027941 */ /* 0x000fea0003800000 */
.L_x_427:
[----:B------:R-:W-:Y:S04]  /*11be0*/  BSSY B2, `(.L_x_429) ;  /* 0x0000009000027945 */ /* 0x000fe80003800000 */
[----:B------:R-:W-:Y:S05]  /*11bf0*/  @P1 BRA `(.L_x_430) ;  /* 0x00000000001c1947 */ /* 0x000fea0003800000 */
[----:B------:R-:W1:Y:S02]  /*11c00*/  S2R R7, SR_TID.X ;  /* 0x0000000000077919 */ /* 0x000e640000002100 */
[----:B-1----:R-:W-:Y:S01]  /*11c10*/  LOP3.LUT R8, R7, 0x1f, RZ, 0xc0, !PT ;  /* 0x0000001f07087812 */ /* 0x002fe200078ec0ff */
[----:B------:R-:W-:-:S03]  /*11c20*/  IMAD.MOV.U32 R7, RZ, RZ, 0x2800 ;  /* 0x00002800ff077424 */ /* 0x000fc600078e00ff */
[----:B------:R-:W-:Y:S01]  /*11c30*/  ISETP.NE.AND P0, PT, R8, RZ, PT ;  /* 0x000000ff0800720c */ /* 0x000fe20003f05270 */
[----:B------:R1:W-:-:S12]  /*11c40*/  SYNCS.ARRIVE.TRANS64 RZ, [R5+URZ+0x13290], R7 ;  /* 0x0132900705ff79a7 */ /* 0x0003d8000800003f */
[----:B-1----:R-:W-:Y:S05]  /*11c50*/  @!P0 BRA `(.L_x_430) ;  /* 0x0000000000048947 */ /* 0x002fea0003800000 */
[----:B------:R-:W-:Y:S01]  /*11c60*/  BPT.TRAP 0x1 ;  /* 0x000000040000795c */ /* 0x000fe20000300000 */
.L_x_430:
[----:B------:R-:W-:Y:S05]  /*11c70*/  BSYNC B2 ;  /* 0x0000000000027941 */ /* 0x000fea0003800000 */
.L_x_429:
[----:B------:R-:W-:Y:S01]  /*11c80*/  IMAD.MOV.U32 R11, RZ, RZ, RZ ;  /* 0x000000ffff0b7224 */ /* 0x000fe200078e00ff */
[----:B------:R-:W-:Y:S01]  /*11c90*/  UIADD3 UR4, UP0, UR38, 0x570, URZ ;  /* 0x0000057026047890 */ /* 0x000fe2000ff1e03f */
[----:B------:R-:W-:Y:S01]  /*11ca0*/  IMAD R8, R3, 0xa0, R0 ;  /* 0x000000a003087824 */ /* 0x000fe200078e0200 */
[----:B------:R-:W-:Y:S01]  /*11cb0*/  PLOP3.LUT P0, PT, PT, PT, PT, 0x80, 0x0 ;  /* 0x000000000000781c */ /* 0x000fe20003f0f070 */
[----:B------:R-:W-:Y:S01]  /*11cc0*/  IMAD R7, R25, 0x2800, R22 ;  /* 0x0000280019077824 */ /* 0x000fe200078e0216 */
[----:B------:R-:W-:Y:S01]  /*11cd0*/  R2UR UR10, R11 ;  /* 0x000000000b0a72ca */ /* 0x000fe200000e0000 */
[----:B------:R-:W-:Y:S01]  /*11ce0*/  VIADD R9, R5, 0x13290 ;  /* 0x0001329005097836 */ /* 0x000fe20000000000 */
[----:B------:R-:W-:Y:S01]  /*11cf0*/  IADD3 R8, R8, -0xa0, RZ ;  /* 0xffffff6008087810 */ /* 0x000fe20007ffe0ff */
[----:B------:R-:W-:Y:S01]  /*11d00*/  VIADD R10, R7, 0xe000 ;  /* 0x0000e000070a7836 */ /* 0x000fe20000000000 */
[----:B------:R-:W-:Y:S01]  /*11d10*/  UIADD3.X UR5, URZ, UR39, URZ, UP0, !UPT ;  /* 0x000000273f057290 */ /* 0x000fe200087fe43f */
[----:B------:R-:W-:Y:S01]  /*11d20*/  UMOV UR6, 0x0 ;  /* 0x0000000000067882 */ /* 0x000fe20000000000 */
[----:B------:R-:W-:-:S10]  /*11d30*/  UMOV UR7, 0x12f00000 ;  /* 0x12f0000000077882 */ /* 0x000fd40000000000 */
.L_x_431:
[----:B------:R-:W-:-:S13]  /*11d40*/  @P0 ELECT P2, URZ, PT ;  /* 0x00000000003f082f */ /* 0x000fda0003840000 */
[----:B------:R-:W-:Y:S02]  /*11d50*/  @P2 R2UR UR13, R2 ;  /* 0x00000000020d22ca */ /* 0x000fe400000e0000 */
[----:B------:R-:W-:Y:S02]  /*11d60*/  @P2 R2UR UR12, R18 ;  /* 0x00000000120c22ca */ /* 0x000fe400000e0000 */
[----:B------:R-:W-:Y:S02]  /*11d70*/  @P2 R2UR UR11, R8 ;  /* 0x00000000080b22ca */ /* 0x000fe400000e0000 */
[----:B------:R-:W-:Y:S02]  /*11d80*/  @P2 R2UR UR9, R9 ;  /* 0x00000000090922ca */ /* 0x000fe400000e0000 */
[----:B------:R-:W-:Y:S02]  /*11d90*/  @P2 R2UR UR8, R10 ;  /* 0x000000000a0822ca */ /* 0x000fe400000e0000 */
[----:B------:R-:W-:-:S02]  /*11da0*/  @P2 PLOP3.LUT P0, PT, P2, PT, PT, 0x8, 0x0 ;  /* 0x000000000000281c */ /* 0x000fc4000170e170 */
[----:B------:R-:W-:-:S09]  /*11db0*/  PLOP3.LUT P2, PT, PT, PT, PT, 0x8, 0x0 ;  /* 0x000000000000781c */ /* 0x000fd20003f4e170 */
[----:B------:R1:W-:Y:S02]  /*11dc0*/  UTMALDG.4D [UR8], [UR4], desc[UR6] ;  /* 0x00000608040075b4 */ /* 0x0003e40008019000 */
[----:B-1----:R-:W-:Y:S05]  /*11dd0*/  @P0 BRA.U.ANY `(.L_x_431) ;  /* 0xfffffffd00d80947 */ /* 0x002fea000393ffff */
[----:B------:R-:W1:Y:S01]  /*11de0*/  SYNCS.PHASECHK.TRANS64.TRYWAIT P0, [R5+URZ+0x132c0], R6 ;  /* 0x0132c006050075a7 */ /* 0x000e62000800017f */
[----:B------:R-:W-:Y:S04]  /*11df0*/  BSSY B2, `(.L_x_432) ;  /* 0x0000002000027945 */ /* 0x000fe80003800000 */
[----:B-1----:R-:W-:Y:S05]  /*11e00*/  @!P0 BRA `(.L_x_433) ;  /* 0x0000004800908947 */ /* 0x002fea0003800000 */
.L_x_556:
[----:B------:R-:W-:Y:S05]  /*11e10*/  BSYNC B2 ;  /* 0x0000000000027941 */ /* 0x000fea0003800000 */
.L_x_432:
[----:B------:R-:W-:Y:S01]  /*11e20*/  BSSY B2, `(.L_x_434) ;  /* 0x000000b000027945 */ /* 0x000fe20003800000 */
[----:B------:R-:W-:Y:S02]  /*11e30*/  IMAD.MOV.U32 R12, RZ, RZ, 0x0 ;  /* 0x00000000ff0c7424 */ /* 0x000fe400078e00ff */
[----:B------:R-:W-:Y:S01]  /*11e40*/  IMAD.MOV.U32 R13, RZ, RZ, 0x12f00000 ;  /* 0x12f00000ff0d7424 */ /* 0x000fe200078e00ff */
[----:B------:R-:W-:Y:S06]  /*11e50*/  @P1 BRA `(.L_x_435) ;  /* 0x00000000001c1947 */ /* 0x000fec0003800000 */
[----:B------:R-:W2:Y:S01]  /*11e60*/  S2R R9, SR_TID.X ;  /* 0x0000000000097919 */ /* 0x000ea20000002100 */
[----:B01----:R-:W-:-:S04]  /*11e70*/  IMAD.MOV.U32 R6, RZ, RZ, 0x2800 ;  /* 0x00002800ff067424 */ /* 0x003fc800078e00ff */
[----:B------:R3:W-:Y:S01]  /*11e80*/  SYNCS.ARRIVE.TRANS64 RZ, [R5+URZ+0x132b0], R6 ;  /* 0x0132b00605ff79a7 */ /* 0x0007e2000800003f */
[----:B--2---:R-:W-:-:S04]  /*11e90*/  LOP3.LUT R9, R9, 0x1f, RZ, 0xc0, !PT ;  /* 0x0000001f09097812 */ /* 0x004fc800078ec0ff */
[----:B------:R-:W-:-:S13]  /*11ea0*/  ISETP.NE.AND P0, PT, R9, RZ, PT ;  /* 0x000000ff0900720c */ /* 0x000fda0003f05270 */
[----:B---3--:R-:W-:Y:S05]  /*11eb0*/  @!P0 BRA `(.L_x_435) ;  /* 0x0000000000048947 */ /* 0x008fea0003800000 */
[----:B------:R-:W-:Y:S01]  /*11ec0*/  BPT.TRAP 0x1 ;  /* 0x000000040000795c */ /* 0x000fe20000300000 */
.L_x_435:
[----:B------:R-:W-:Y:S05]  /*11ed0*/  BSYNC B2 ;  /* 0x0000000000027941 */ /* 0x000fea0003800000 */
.L_x_434:
[----:B------:R-:W-:Y:S01]  /*11ee0*/  R2UR UR10, R11 ;  /* 0x000000000b0a72ca */ /* 0x000fe200000e0000 */
[----:B------:R-:W-:Y:S01]  /*11ef0*/  UIADD3 UR4, UP0, UR38, 0x670, URZ ;  /* 0x0000067026047890 */ /* 0x000fe2000ff1e03f */
[----:B------:R-:W-:Y:S01]  /*11f00*/  R2UR UR6, R12 ;  /* 0x000000000c0672ca */ /* 0x000fe200000e0000 */
[----:B------:R-:W-:Y:S01]  /*11f10*/  VIADD R7, R7, 0x6000 ;  /* 0x0000600007077836 */ /* 0x000fe20000000000 */
[----:B------:R-:W-:Y:S01]  /*11f20*/  R2UR UR7, R13 ;  /* 0x000000000d0772ca */ /* 0x000fe200000e0000 */
[----:B------:R-:W-:Y:S01]  /*11f30*/  UIADD3.X UR5, URZ, UR39, URZ, UP0, !UPT ;  /* 0x000000273f057290 */ /* 0x000fe200087fe43f */
[----:B------:R-:W-:Y:S02]  /*11f40*/  PLOP3.LUT P0, PT, PT, PT, PT, 0x80, 0x0 ;  /* 0x000000000000781c */ /* 0x000fe40003f0f070 */
[----:B01----:R-:W-:-:S11]  /*11f50*/  IADD3 R5, R5, 0x132b0, RZ ;  /* 0x000132b005057810 */ /* 0x003fd60007ffe0ff */
.L_x_436:
        /* <DEDUP_REMOVED lines=10> */
.L_x_426:
[----:B------:R-:W-:Y:S05]  /*12000*/  BSYNC B1 ;  /* 0x0000000000017941 */ /* 0x000fea0003800000 */
.L_x_425:
[----:B------:R-:W-:Y:S01]  /*12010*/  VIADD R3, R3, 0xfffffffe ;  /* 0xfffffffe03037836 */ /* 0x000fe20000000000 */
[----:B------:R-:W-:Y:S01]  /*12020*/  PLOP3.LUT P0, PT, PT, PT, PT, 0x8, 0x0 ;  /* 0x000000000000781c */ /* 0x000fe20003f0e170 */
[----:B------:R-:W-:-:S03]  /*12030*/  VIADD R25, R25, 0x1 ;  /* 0x0000000119197836 */ /* 0x000fc60000000000 */
[----:B------:R-:W-:Y:S02]  /*12040*/  ISETP.GE.AND P2, PT, R3, R4, PT ;  /* 0x000000040300720c */ /* 0x000fe40003f46270 */
[----:B------:R-:W-:-:S04]  /*12050*/  ISETP.NE.AND P1, PT, R25, 0x2, PT ;  /* 0x000000021900780c */ /* 0x000fc80003f25270 */
[----:B0-----:R-:W-:Y:S02]  /*12060*/  SEL R5, RZ, 0x1, P1 ;  /* 0x00000001ff057807 */ /* 0x001fe40000800000 */
[----:B------:R-:W-:Y:S02]  /*12070*/  SEL R25, R25, RZ, P1 ;  /* 0x000000ff19197207 */ /* 0x000fe40000800000 */
[----:B------:R-:W-:-:S03]  /*12080*/  LOP3.LUT R27, R27, R5, RZ, 0x3c, !PT ;  /* 0x000000051b1b7212 */ /* 0x000fc600078e3cff */
[----:B------:R-:W-:Y:S05]  /*12090*/  @!P2 BRA `(.L_x_419) ;  /* 0x000000040058a947 */ /* 0x000fea0003800000 */
.L_x_449:
[----:B------:R-:W-:Y:S05]  /*120a0*/  YIELD ;  /* 0x0000000000007946 */ /* 0x000fea0003800000 */
[----:B------:R-:W-:Y:S04]  /*120b0*/  BSSY B1, `(.L_x_437) ;  /* 0x000004c000017945 */ /* 0x000fe80003800000 */
[----:B------:R-:W-:Y:S05]  /*120c0*/  @!P6 BRA `(.L_x_438) ;  /* 0x000000040028e947 */ /* 0x000fea0003800000 */
[----:B------:R-:W0:Y:S01]  /*120d0*/  S2R R5, SR_TID.X ;  /* 0x0000000000057919 */ /* 0x000e220000002100 */
[----:B------:R-:W-:Y:S01]  /*120e0*/  SHF.L.U32 R6, R27, 0x1f, RZ ;  /* 0x0000001f1b067819 */ /* 0x000fe200000006ff */
[----:B------:R-:W-:Y:S01]  /*120f0*/  BSSY B2, `(.L_x_439) ;  /* 0x0000006000027945 */ /* 0x000fe20003800000 */
[----:B0-----:R-:W-:Y:S01]  /*12100*/  LOP3.LUT R7, R5, 0x7f, RZ, 0xc0, !PT ;  /* 0x0000007f05077812 */ /* 0x001fe200078ec0ff */
[----:B------:R-:W-:-:S03]  /*12110*/  IMAD R5, R25, 0x8, R22 ;  /* 0x0000000819057824 */ /* 0x000fc600078e0216 */
[----:B------:R-:W-:Y:S01]  /*12120*/  ISETP.NE.AND P2, PT, R7, RZ, PT ;  /* 0x000000ff0700720c */ /* 0x000fe20003f45270 */
[----:B------:R-:W0:Y:S02]  /*12130*/  SYNCS.PHASECHK.TRANS64.TRYWAIT P1, [R5+URZ+0x132a0], R6 ;  /* 0x0132a006050075a7 */ /* 0x000e24000802017f */
[----:B0-----:R-:W-:Y:S10]  /*12140*/  @!P1 BRA `(.L_x_440) ;  /* 0x0000004400d49947 */ /* 0x001ff40003800000 */
.L_x_557:
[----:B------:R-:W-:Y:S05]  /*12150*/  BSYNC B2 ;  /* 0x0000000000027941 */ /* 0x000fea0003800000 */
.L_x_439:
        /* <DEDUP_REMOVED lines=9> */
.L_x_442:
[----:B------:R-:W-:Y:S05]  /*121f0*/  BSYNC B2 ;  /* 0x0000000000027941 */ /* 0x000fea0003800000 */
.L_x_441:
[----:B------:R-:W-:Y:S01]  /*12200*/  IMAD.MOV.U32 R11, RZ, RZ, RZ ;  /* 0x000000ffff0b7224 */ /* 0x000fe200078e00ff */
[----:B------:R-:W-:Y:S01]  /*12210*/  UIADD3 UR4, UP0, UR38, 0x570, URZ ;  /* 0x0000057026047890 */ /* 0x000fe2000ff1e03f */
[----:B------:R-:W-:Y:S01]  /*12220*/  IMAD R7, R25, 0x2800, R22 ;  /* 0x0000280019077824 */ /* 0x000fe200078e0216 */
[----:B------:R-:W-:Y:S01]  /*12230*/  PLOP3.LUT P1, PT, PT, PT, PT, 0x80, 0x0 ;  /* 0x000000000000781c */ /* 0x000fe20003f2f070 */
[----:B------:R-:W-:Y:S01]  /*12240*/  IMAD R8, R3, 0xa0, R0 ;  /* 0x000000a003087824 */ /* 0x000fe200078e0200 */
[----:B------:R-:W-:Y:S01]  /*12250*/  R2UR UR10, R11 ;  /* 0x000000000b0a72ca */ /* 0x000fe200000e0000 */
[----:B------:R-:W-:Y:S01]  /*12260*/  VIADD R9, R5, 0x13290 ;  /* 0x0001329005097836 */ /* 0x000fe20000000000 */
[----:B------:R-:W-:Y:S01]  /*12270*/  IADD3 R10, R7, 0xe000, RZ ;  /* 0x0000e000070a7810 */ /* 0x000fe20007ffe0ff */
[----:B------:R-:W-:Y:S01]  /*12280*/  UIADD3.X UR5, URZ, UR39, URZ, UP0, !UPT ;  /* 0x000000273f057290 */ /* 0x000fe200087fe43f */
[----:B------:R-:W-:Y:S01]  /*12290*/  UMOV UR6, 0x0 ;  /* 0x0000000000067882 */ /* 0x000fe20000000000 */
[----:B------:R-:W-:-:S10]  /*122a0*/  UMOV UR7, 0x12f00000 ;  /* 0x12f0000000077882 */ /* 0x000fd40000000000 */
.L_x_443:
        /* <DEDUP_REMOVED lines=13> */
.L_x_558:
[----:B------:R-:W-:Y:S05]  /*12380*/  BSYNC B2 ;  /* 0x0000000000027941 */ /* 0x000fea0003800000 */
.L_x_444:
        /* <DEDUP_REMOVED lines=11> */
.L_x_447:
[----:B------:R-:W-:Y:S05]  /*12440*/  BSYNC B2 ;  /* 0x0000000000027941 */ /* 0x000fea0003800000 */
.L_x_446:
[----:B------:R-:W-:Y:S01]  /*12450*/  R2UR UR10, R11 ;  /* 0x000000000b0a72ca */ /* 0x000fe200000e0000 */
[----:B------:R-:W-:Y:S01]  /*12460*/  UIADD3 UR4, UP0, UR38, 0x670, URZ ;  /* 0x0000067026047890 */ /* 0x000fe2000ff1e03f */
[----:B------:R-:W-:Y:S01]  /*12470*/  R2UR UR6, R12 ;  /* 0x000000000c0672ca */ /* 0x000fe200000e0000 */
[----:B------:R-:W-:Y:S01]  /*12480*/  VIADD R7, R7, 0x6000 ;  /* 0x0000600007077836 */ /* 0x000fe20000000000 */
[----:B------:R-:W-:Y:S01]  /*12490*/  R2UR UR7, R13 ;  /* 0x000000000d0772ca */ /* 0x000fe200000e0000 */
[----:B01----:R-:W-:Y:S01]  /*124a0*/  VIADD R5, R5, 0x132b0 ;  /* 0x000132b005057836 */ /* 0x003fe20000000000 */
[----:B------:R-:W-:Y:S01]  /*124b0*/  PLOP3.LUT P1, PT, PT, PT, PT, 0x80, 0x0 ;  /* 0x000000000000781c */ /* 0x000fe20003f2f070 */
[----:B------:R-:W-:-:S12]  /*124c0*/  UIADD3.X UR5, URZ, UR39, URZ, UP0, !UPT ;  /* 0x000000273f057290 */ /* 0x000fd800087fe43f */
.L_x_448:
        /* <DEDUP_REMOVED lines=9> */
[----:B0-----:R-:W-:Y:S05]  /*12560*/  @P1 BRA.U.ANY `(.L_x_448) ;  /* 0xfffffffd00d81947 */ /* 0x001fea000393ffff */
.L_x_438:
[----:B------:R-:W-:Y:S05]  /*12570*/  BSYNC B1 ;  /* 0x0000000000017941 */ /* 0x000fea0003800000 */
.L_x_437:
[----:B------:R-:W-:Y:S01]  /*12580*/  ISETP.GT.AND P2, PT, R3, R4, PT ;  /* 0x000000040300720c */ /* 0x000fe20003f44270 */
[----:B------:R-:W-:Y:S01]  /*12590*/  VIADD R25, R25, 0x1 ;  /* 0x0000000119197836 */ /* 0x000fe20000000000 */
[----:B------:R-:W-:-:S04]  /*125a0*/  IADD3 R3, R3, -0x1, RZ ;  /* 0xffffffff03037810 */ /* 0x000fc80007ffe0ff */
[----:B------:R-:W-:-:S04]  /*125b0*/  ISETP.NE.AND P1, PT, R25, 0x2, PT ;  /* 0x000000021900780c */ /* 0x000fc80003f25270 */
[----:B------:R-:W-:Y:S02]  /*125c0*/  SEL R5, RZ, 0x1, P1 ;  /* 0x00000001ff057807 */ /* 0x000fe40000800000 */
[----:B------:R-:W-:Y:S02]  /*125d0*/  SEL R25, R25, RZ, P1 ;  /* 0x000000ff19197207 */ /* 0x000fe40000800000 */
[----:B------:R-:W-:Y:S01]  /*125e0*/  LOP3.LUT R27, R27, R5, RZ, 0x3c, !PT ;  /* 0x000000051b1b7212 */ /* 0x000fe200078e3cff */
[----:B------:R-:W-:Y:S06]  /*125f0*/  @P2 BRA `(.L_x_449) ;  /* 0xfffffff800a82947 */ /* 0x000fec000383ffff */
.L_x_419:
[----:B------:R-:W-:Y:S05]  /*12600*/  BSYNC B0 ;  /* 0x0000000000007941 */ /* 0x000fea0003800000 */
.L_x_418:
[----:B------:R-:W2:Y:S01]  /*12610*/  LDL R5, [R1+0x2c] ;  /* 0x00002c0001057983 */ /* 0x000ea20000100800 */
[----:B------:R-:W-:Y:S05]  /*12620*/  @!P0 WARPSYNC.ALL ;  /* 0x0000000000008948 */ /* 0x000fea0003800000 */
[----:B------:R-:W-:Y:S01]  /*12630*/  @!P0 BAR.SYNC.DEFER_BLOCKING 0xc, 0x200 ;  /* 0x0308000000008b1d */ /* 0x000fe20000010000 */
[----:B--2---:R-:W-:-:S13]  /*12640*/  ISETP.GT.AND P0, PT, R5, RZ, PT ;  /* 0x000000ff0500720c */ /* 0x004fda0003f04270 */
[----:B------:R-:W-:Y:S05]  /*12650*/  @P0 BRA `(.L_x_450) ;  /* 0x0000000000440947 */ /* 0x000fea0003800000 */
[----:B------:R-:W0:Y:S02]  /*12660*/  S2R R5, SR_TID.X ;  /* 0x0000000000057919 */ /* 0x000e240000002100 */
[----:B0-----:R-:W-:-:S04]  /*12670*/  LOP3.LUT R5, R5, 0x7f, RZ, 0xc0, !PT ;  /* 0x0000007f05057812 */ /* 0x001fc800078ec0ff */
[----:B------:R-:W-:-:S13]  /*12680*/  ISETP.NE.AND P0, PT, R5, RZ, PT ;  /* 0x000000ff0500720c */ /* 0x000fda0003f05270 */
[----:B------:R-:W-:Y:S05]  /*12690*/  @P0 BRA `(.L_x_451) ;  /* 0x0000002800c80947 */ /* 0x000fea0003800000 */
[----:B------:R-:W0:Y:S01]  /*126a0*/  S2R R5, SR_LANEID ;  /* 0x0000000000057919 */ /* 0x000e220000000000 */
        /* <DEDUP_REMOVED lines=12> */
.L_x_450:
[----:B------:R-:W-:Y:S01]  /*12770*/  VIADD R0, R22, 0xe000 ;  /* 0x0000e00016007836 */ /* 0x000fe20000000000 */
[----:B------:R-:W-:Y:S04]  /*12780*/  BSSY B6, `(.L_x_452) ;  /* 0x0000013000067945 */ /* 0x000fe80003800000 */
[----:B------:R-:W-:-:S13]  /*12790*/  LOP3.LUT P0, RZ, R0, 0x1bf, RZ, 0xc0, !PT ;  /* 0x000001bf00ff7812 */ /* 0x000fda000780c0ff */
[----:B------:R-:W-:Y:S05]  /*127a0*/  @!P0 BRA `(.L_x_453) ;  /* 0x0000000000408947 */ /* 0x000fea0003800000 */
[----:B------:R-:W-:Y:S01]  /*127b0*/  MOV R2, 0x0 ;  /* 0x0000000000027802 */ /* 0x000fe20000000f00 */
        /* <DEDUP_REMOVED lines=15> */
.L_x_453:
[----:B------:R-:W-:Y:S05]  /*128b0*/  BSYNC B6 ;  /* 0x0000000000067941 */ /* 0x000fea0003800000 */
.L_x_452:
[----:B------:R-:W2:Y:S01]  /*128c0*/  LDL.LU R2, [R1] ;  /* 0x0000000001027983 */ /* 0x000ea20000300800 */
[----:B------:R-:W-:Y:S01]  /*128d0*/  VIADD R0, R22, 0x6000 ;  /* 0x0000600016007836 */ /* 0x000fe20000000000 */
[----:B------:R-:W-:Y:S04]  /*128e0*/  BSSY B6, `(.L_x_454) ;  /* 0x0000016000067945 */ /* 0x000fe80003800000 */
[----:B------:R-:W-:Y:S02]  /*128f0*/  LOP3.LUT P0, RZ, R0, 0x1bf, RZ, 0xc0, !PT ;  /* 0x000001bf00ff7812 */ /* 0x000fe4000780c0ff */
[----:B--2---:R-:W-:-:S11]  /*12900*/  LOP3.LUT R2, R2, 0xfffffffe, RZ, 0xc0, !PT ;  /* 0xfffffffe02027812 */ /* 0x004fd600078ec0ff */
[----:B------:R-:W-:-:S05]  /*12910*/  @P0 LOP3.LUT R2, R2, 0x1, RZ, 0xfc, !PT ;  /* 0x0000000102020812 */ /* 0x000fca00078efcff */
[----:B------:R0:W-:Y:S01]  /*12920*/  STL [R1], R2 ;  /* 0x0000000201007387 */ /* 0x0001e20000100800 */
[----:B------:R-:W-:Y:S05]  /*12930*/  @!P0 BRA `(.L_x_455) ;  /* 0x0000000000408947 */ /* 0x000fea0003800000 */
[----:B0-----:R-:W-:Y:S01]  /*12940*/  MOV R2, 0x0 ;  /* 0x0000000000027802 */ /* 0x001fe20000000f00 */
        /* <DEDUP_REMOVED lines=15> */
.L_x_455:
[----:B------:R-:W-:Y:S05]  /*12a40*/  BSYNC B6 ;  /* 0x0000000000067941 */ /* 0x000fea0003800000 */
.L_x_454:
[----:B------:R-:W-:Y:S01]  /*12a50*/  IADD3 R0, R22, 0x1000, RZ ;  /* 0x0000100016007810 */ /* 0x000fe20007ffe0ff */
[----:B------:R-:W-:Y:S03]  /*12a60*/  BSSY B6, `(.L_x_456) ;  /* 0x0000013000067945 */ /* 0x000fe60003800000 */
[----:B------:R-:W-:-:S13]  /*12a70*/  LOP3.LUT P0, RZ, R0, 0x9f, RZ, 0xc0, !PT ;  /* 0x0000009f00ff7812 */ /* 0x000fda000780c0ff */
[----:B------:R-:W-:Y:S05]  /*12a80*/  @!P0 BRA `(.L_x_457) ;  /* 0x0000000000408947 */ /* 0x000fea0003800000 */
[----:B0-----:R-:W-:Y:S01]  /*12a90*/  MOV R2, 0x0 ;  /* 0x0000000000027802 */ /* 0x001fe20000000f00 */
        /* <DEDUP_REMOVED lines=15> */
.L_x_457:
[----:B------:R-:W-:Y:S05]  /*12b90*/  BSYNC B6 ;  /* 0x0000000000067941 */ /* 0x000fea0003800000 */
.L_x_456:
[----:B0-----:R-:W2:Y:S01]  /*12ba0*/  LDL R2, [R1] ;  /* 0x0000000001027983 */ /* 0x001ea20000100800 */
[----:B------:R-:W-:Y:S01]  /*12bb0*/  BSSY B6, `(.L_x_458) ;  /* 0x0000013000067945 */ /* 0x000fe20003800000 */
[----:B--2---:R-:W-:-:S13]  /*12bc0*/  LOP3.LUT P6, RZ, R2, 0x1, RZ, 0xc0, !PT ;  /* 0x0000000102ff7812 */ /* 0x004fda00078cc0ff */
        /* <DEDUP_REMOVED lines=17> */
.L_x_459:
[----:B------:R-:W-:Y:S05]  /*12ce0*/  BSYNC B6 ;  /* 0x0000000000067941 */ /* 0x000fea0003800000 */
.L_x_458:
[----:B------:R-:W-:Y:S02]  /*12cf0*/  ULDC.64 UR4, c[0x0][0x9f8] ;  /* 0x00027e0000047ab9 */ /* 0x000fe40000000a00 */
[----:B------:R-:W-:-:S04]  /*12d00*/  ISETP.NE.U32.AND P0, PT, RZ, UR4, PT ;  /* 0x00000004ff007c0c */ /* 0x000fc8000bf05070 */
[----:B------:R-:W-:-:S13]  /*12d10*/  ISETP.NE.AND.EX P0, PT, RZ, UR5, PT, P0 ;  /* 0x00000005ff007c0c */ /* 0x000fda000bf05300 */
[----:B------:R-:W-:-:S04]  /*12d20*/  @P0 IADD3 R2, P1, R23, UR4, RZ ;  /* 0x0000000417020c10 */ /* 0x000fc8000ff3e0ff */
[----:B------:R-:W-:Y:S01]  /*12d30*/  @P0 IADD3.X R3, R29, UR5, RZ, P1, !PT ;  /* 0x000000051d030c10 */ /* 0x000fe20008ffe4ff */
[----:B------:R-:W-:-:S04]  /*12d40*/  ULDC.64 UR4, c[0x0][0xa08] ;  /* 0x0002820000047ab9 */ /* 0x000fc80000000a00 */
[----:B------:R0:W2:Y:S02]  /*12d50*/  @P0 LDG.E R28, desc[UR40][R2.64] ;  /* 0x00000028021c0981 */ /* 0x0000a4000c1e1900 */
[----:B0-----:R-:W0:Y:S02]  /*12d60*/  LDC.64 R2, c[0x0][0x418] ;  /* 0x00010600ff027b82 */ /* 0x001e240000000a00 */
[----:B0-----:R-:W-:Y:S01]  /*12d70*/  LOP3.LUT P0, RZ, R2, UR4, RZ, 0xfc, !PT ;  /* 0x0000000402ff7c12 */ /* 0x001fe2000f80fcff */
[----:B------:R-:W-:-:S03]  /*12d80*/  UMOV UR4, 0xffffffff ;  /* 0xffffffff00047882 */ /* 0x000fc60000000000 */
[----:B------:R-:W-:Y:S02]  /*12d90*/  LOP3.LUT P0, RZ, R3, UR5, RZ, 0xfc, P0 ;  /* 0x0000000503ff7c12 */ /* 0x000fe4000800fcff */
[----:B--2---:R-:W-:Y:S02]  /*12da0*/  SHF.R.S32.HI R29, RZ, 0x1f, R28 ;  /* 0x0000001fff1d7819 */ /* 0x004fe4000001141c */
[----:B------:R-:W-:Y:S01]  /*12db0*/  SEL R23, R28, RZ, !P0 ;  /* 0x000000ff1c177207 */ /* 0x000fe20004000000 */
[----:B------:R-:W-:Y:S08]  /*12dc0*/  BRA.DIV UR4, `(.L_x_460) ;  /* 0x0000003a04dc7947 */ /* 0x000ff0000b800000 */
[----:B------:R-:W0:Y:S02]  /*12dd0*/  S2R R0, SR_TID.X ;  /* 0x0000000000007919 */ /* 0x000e240000002100 */
[----:B0-----:R-:W-:-:S04]  /*12de0*/  SHF.R.U32.HI R0, RZ, 0x5, R0 ;  /* 0x00000005ff007819 */ /* 0x001fc80000011600 */
[----:B------:R-:W-:-:S05]  /*12df0*/  LOP3.LUT R0, R0, 0x3, RZ, 0xc0, !PT ;  /* 0x0000000300007812 */ /* 0x000fca00078ec0ff */
[----:B------:R0:W1:Y:S02]  /*12e00*/  SHFL.IDX PT, R14, R0, RZ, 0x1f ;  /* 0x00001fff000e7589 */ /* 0x00006400000e0000 */
.L_x_561:
[----:B0-----:R-:W2:Y:S01]  /*12e10*/  LDL.LU R0, [R1] ;  /* 0x0000000001007983 */ /* 0x001ea20000300800 */
[----:B------:R-:W-:Y:S02]  /*12e20*/  PLOP3.LUT P1, PT, PT, PT, PT, 0x8, 0x0 ;  /* 0x000000000000781c */ /* 0x000fe40003f2e170 */
[----:B-1----:R-:W-:Y:S02]  /*12e30*/  ISETP.NE.AND P0, PT, R14, RZ, PT ;  /* 0x000000ff0e00720c */ /* 0x002fe40003f05270 */
[----:B--2---:R-:W-:-:S09]  /*12e40*/  LOP3.LUT R0, R0, 0xfffffffe, RZ, 0xc0, !PT ;  /* 0xfffffffe00007812 */ /* 0x004fd200078ec0ff */
[----:B------:R-:W-:-:S05]  /*12e50*/  @P1 LOP3.LUT R0, R0, 0x1, RZ, 0xfc, !PT ;  /* 0x0000000100001812 */ /* 0x000fca00078efcff */
[----:B------:R0:W-:Y:S01]  /*12e60*/  STL [R1], R0 ;  /* 0x0000000001007387 */ /* 0x0001e20000100800 */
[----:B------:R-:W-:Y:S05]  /*12e70*/  @P0 BRA `(.L_x_461) ;  /* 0x0000000400580947 */ /* 0x000fea0003800000 */
[----:B------:R-:W-:-:S03]  /*12e80*/  UMOV UR4, 0xffffffff ;  /* 0xffffffff00047882 */ /* 0x000fc60000000000 */
[----:B------:R-:W-:Y:S05]  /*12e90*/  BRA.DIV UR4, `(.L_x_462) ;  /* 0x0000003a04dc7947 */ /* 0x000fea000b800000 */
[----:B------:R-:W-:-:S13]  /*12ea0*/  ELECT P6, URZ, PT ;  /* 0x00000000003f782f */ /* 0x000fda00038c0000 */
.L_x_564:
[----:B------:R-:W-:Y:S05]  /*12eb0*/  @!P6 BRA `(.L_x_461) ;  /* 0x000000040048e947 */ /* 0x000fea0003800000 */
[----:B0-----:R-:W2:Y:S01]  /*12ec0*/  LDL R0, [R1+0x38] ;  /* 0x0000380001007983 */ /* 0x001ea20000100800 */
[----:B------:R-:W-:-:S04]  /*12ed0*/  ISETP.NE.U32.AND P0, PT, R2, RZ, PT ;  /* 0x000000ff0200720c */ /* 0x000fc80003f05070 */
[----:B------:R-:W-:Y:S01]  /*12ee0*/  ISETP.NE.AND.EX P0, PT, R3, RZ, PT, P0 ;  /* 0x000000ff0300720c */ /* 0x000fe20003f05300 */
[----:B--2---:R-:W-:-:S12]  /*12ef0*/  VIADD R0, R0, 0xffffffff ;  /* 0xffffffff00007836 */ /* 0x004fd80000000000 */
[----:B------:R-:W-:Y:S05]  /*12f00*/  @!P0 BRA `(.L_x_463) ;  /* 0x0000000000448947 */ /* 0x000fea0003800000 */
[----:B------:R-:W0:Y:S01]  /*12f10*/  LDC R7, c[0x0][0x43c] ;  /* 0x00010f00ff077b82 */ /* 0x000e220000000800 */
[----:B------:R-:W-:Y:S01]  /*12f20*/  ULDC.64 UR4, c[0x0][0x428] ;  /* 0x00010a0000047ab9 */ /* 0x000fe20000000a00 */
[----:B0-----:R-:W-:-:S13]  /*12f30*/  ISETP.NE.AND P0, PT, R7, 0x1, PT ;  /* 0x000000010700780c */ /* 0x001fda0003f05270 */
[----:B------:R-:W0:Y:S02]  /*12f40*/  @P0 LDC.64 R4, c[0x0][0x440] ;  /* 0x00011000ff040b82 */ /* 0x000e240000000a00 */
[----:B0-----:R-:W-:-:S04]  /*12f50*/  @P0 IMAD.HI.U32 R6, R0, R4, RZ ;  /* 0x0000000400060227 */ /* 0x001fc800078e00ff */
[----:B------:R-:W-:Y:S01]  /*12f60*/  IMAD.MOV.U32 R4, RZ, RZ, R0 ;  /* 0x000000ffff047224 */ /* 0x000fe200078e0000 */
[----:B------:R-:W-:Y:S01]  /*12f70*/  @P0 SHF.R.U32.HI R4, RZ, R5, R6 ;  /* 0x00000005ff040219 */ /* 0x000fe20000011606 */
[----:B------:R-:W-:-:S03]  /*12f80*/  IMAD R6, R29, UR4, RZ ;  /* 0x000000041d067c24 */ /* 0x000fc6000f8e02ff */
[----:B------:R-:W-:Y:S01]  /*12f90*/  IADD3 R5, -R4, RZ, RZ ;  /* 0x000000ff04057210 */ /* 0x000fe20007ffe1ff */
[----:B------:R-:W-:-:S04]  /*12fa0*/  IMAD R6, R28, UR5, R6 ;  /* 0x000000051c067c24 */ /* 0x000fc8000f8e0206 */
[----:B------:R-:W-:Y:S01]  /*12fb0*/  IMAD R0, R7, R5, R0 ;  /* 0x0000000507007224 */ /* 0x000fe200078e0200 */
[----:B------:R-:W-:-:S03]  /*12fc0*/  SHF.R.S32.HI R5, RZ, 0x1f, R4 ;  /* 0x0000001fff057819 */ /* 0x000fc60000011404 */
[----:B------:R-:W-:-:S04]  /*12fd0*/  IMAD.WIDE.U32 R4, R28, UR4, R4 ;  /* 0x000000041c047c25 */ /* 0x000fc8000f8e0004 */
[----:B------:R-:W-:Y:S01]  /*12fe0*/  IMAD.IADD R5, R5, 0x1, R6 ;  /* 0x0000000105057824 */ /* 0x000fe200078e0206 */
[----:B------:R-:W-:-:S04]  /*12ff0*/  LEA R2, P0, R4, R2, 0x2 ;  /* 0x0000000204027211 */ /* 0x000fc800078010ff */
[----:B------:R-:W-:-:S05]  /*13000*/  LEA.HI.X R3, R4, R3, R5, 0x2, P0 ;  /* 0x0000000304037211 */ /* 0x000fca00000f1405 */
[----:B------:R0:W5:Y:S04]  /*13010*/  LDG.E R23, desc[UR40][R2.64] ;  /* 0x0000002802177981 */ /* 0x000168000c1e1900 */
.L_x_463:
[----:B------:R-:W-:Y:S01]  /*13020*/  IMAD R4, R24, 0x8, R22 ;  /* 0x0000000818047824 */ /* 0x000fe200078e0216 */
[----:B0-----:R-:W-:Y:S01]  /*13030*/  SHF.L.U32 R3, R26, 0x1f, RZ ;  /* 0x0000001f1a037819 */ /* 0x001fe200000006ff */
[----:B------:R-:W0:Y:S03]  /*13040*/  S2R R2, SR_TID.X ;  /* 0x0000000000027919 */ /* 0x000e260000002100 */
[----:B------:R-:W1:Y:S01]  /*13050*/  SYNCS.PHASECHK.TRANS64.TRYWAIT P0, [R4+URZ+0x13280], R3 ;  /* 0x01328003040075a7 */ /* 0x000e62000800017f */
[----:B0-----:R-:W-:-:S04]  /*13060*/  LOP3.LUT R2, R2, 0x7f, RZ, 0xc0, !PT ;  /* 0x0000007f02027812 */ /* 0x001fc800078ec0ff */
[----:B------:R-:W-:Y:S01]  /*13070*/  ISETP.NE.AND P1, PT, R2, RZ, PT ;  /* 0x000000ff0200720c */ /* 0x000fe20003f25270 */
[----:B-1----:R-:W-:-:S12]  /*13080*/  @!P0 BRA `(.L_x_464) ;  /* 0x0000003800808947 */ /* 0x002fd80003800000 */
.L_x_565:
        /* <DEDUP_REMOVED lines=8> */
.L_x_465:
[----:B------:R-:W2:Y:S01]  /*13110*/  LDL R5, [R1+0x4] ;  /* 0x0000040001057983 */ /* 0x000ea20000100800 */
[----:B------:R-:W-:Y:S01]  /*13120*/  IMAD R2, R24, 0x2800, R22 ;  /* 0x0000280018027824 */ /* 0x000fe200078e0216 */
[----:B------:R-:W-:Y:S01]  /*13130*/  R2UR UR9, R4 ;  /* 0x00000000040972ca */ /* 0x000fe200000e0000 */
[----:B------:R-:W-:Y:S01]  /*13140*/  UIADD3 UR4, UP0, UR38, 0x470, URZ ;  /* 0x0000047026047890 */ /* 0x000fe2000ff1e03f */
[----:B------:R-:W-:Y:S01]  /*13150*/  R2UR UR12, R18 ;  /* 0x00000000120c72ca */ /* 0x000fe200000e0000 */
[----:B------:R-:W-:Y:S01]  /*13160*/  UMOV UR6, 0x0 ;  /* 0x0000000000067882 */ /* 0x000fe20000000000 */
[----:B------:R-:W-:Y:S01]  /*13170*/  R2UR UR8, R2 ;  /* 0x00000000020872ca */ /* 0x000fe200000e0000 */
[----:B------:R-:W-:Y:S01]  /*13180*/  UIADD3.X UR5, URZ, UR39, URZ, UP0, !UPT ;  /* 0x000000273f057290 */ /* 0x000fe200087fe43f */
[----:B-----5:R-:W-:Y:S01]  /*13190*/  R2UR UR13, R23 ;  /* 0x00000000170d72ca */ /* 0x020fe200000e0000 */
[----:B------:R-:W-:Y:S01]  /*131a0*/  UMOV UR7, 0x14f00000 ;  /* 0x14f0000000077882 */ /* 0x000fe20000000000 */
[----:B------:R-:W-:-:S05]  /*131b0*/  UMOV UR10, URZ ;  /* 0x0000003f000a7c82 */ /* 0x000fca0008000000 */
[----:B------:R-:W-:-:S04]  /*131c0*/  UIADD3 UR9, UR9, 0x13270, URZ ;  /* 0x0001327009097890 */ /* 0x000fc8000fffe03f */
[----:B------:R-:W-:Y:S01]  /*131d0*/  UIADD3 UR8, UR8, 0x6000, URZ ;  /* 0x0000600008087890 */ /* 0x000fe2000fffe03f */
[----:B--2---:R-:W-:-:S05]  /*131e0*/  IMAD R0, R0, 0xa0, R5 ;  /* 0x000000a000007824 */ /* 0x004fca00078e0205 */
[----:B------:R-:W-:-:S13]  /*131f0*/  R2UR UR11, R0 ;  /* 0x00000000000b72ca */ /* 0x000fda00000e0000 */
[----:B------:R1:W-:Y:S01]  /*13200*/  UTMALDG.4D [UR8], [UR4], desc[UR6] ;  /* 0x00000608040075b4 */ /* 0x0003e20008019000 */
[----:B------:R-:W2:Y:S02]  /*13210*/  SYNCS.PHASECHK.TRANS64.TRYWAIT P0, [R4+URZ+0x13240], R3 ;  /* 0x01324003040075a7 */ /* 0x000ea4000800017f */
[----:B-12---:R-:W-:Y:S05]  /*13220*/  @!P0 BRA `(.L_x_466) ;  /* 0x00000038002c8947 */ /* 0x006fea0003800000 */
.L_x_566:
[----:B------:R-:W-:Y:S05]  /*13230*/  @P1 BRA `(.L_x_467) ;  /* 0x00000000001c1947 */ /* 0x000fea0003800000 */
[----:B------:R-:W2:Y:S01]  /*13240*/  S2R R5, SR_TID.X ;  /* 0x0000000000057919 */ /* 0x000ea20000002100 */
[----:B01----:R-:W-:-:S04]  /*13250*/  IMAD.MOV.U32 R3, RZ, RZ, 0x2800 ;  /* 0x00002800ff037424 */ /* 0x003fc800078e00ff */
[----:B------:R3:W-:Y:S01]  /*13260*/  SYNCS.ARRIVE.TRANS64 RZ, [R4+URZ+0x13230], R3 ;  /* 0x0132300304ff79a7 */ /* 0x0007e2000800003f */
[----:B--2---:R-:W-:-:S04]  /*13270*/  LOP3.LUT R5, R5, 0x1f, RZ, 0xc0, !PT ;  /* 0x0000001f05057812 */ /* 0x004fc800078ec0ff */
[----:B------:R-:W-:-:S13]  /*13280*/  ISETP.NE.AND P0, PT, R5, RZ, PT ;  /* 0x000000ff0500720c */ /* 0x000fda0003f05270 */
[----:B---3--:R-:W-:Y:S05]  /*13290*/  @!P0 BRA `(.L_x_467) ;  /* 0x0000000000048947 */ /* 0x008fea0003800000 */
[----:B------:R-:W-:Y:S01]  /*132a0*/  BPT.TRAP 0x1 ;  /* 0x000000040000795c */ /* 0x000fe20000300000 */
.L_x_467:
[----:B01----:R-:W2:Y:S01]  /*132b0*/  LDL.LU R3, [R1] ;  /* 0x0000000001037983 */ /* 0x003ea20000300800 */
[----:B------:R-:W-:Y:S01]  /*132c0*/  R2UR UR8, R2 ;  /* 0x00000000020872ca */ /* 0x000fe200000e0000 */
[----:B------:R-:W-:Y:S01]  /*132d0*/  UIADD3 UR4, UP0, UR38, 0x370, URZ ;  /* 0x0000037026047890 */ /* 0x000fe2000ff1e03f */
[----:B------:R-:W-:Y:S01]  /*132e0*/  R2UR UR9, R4 ;  /* 0x00000000040972ca */ /* 0x000fe200000e0000 */
[----:B------:R-:W-:Y:S01]  /*132f0*/  UMOV UR6, 0x0 ;  /* 0x0000000000067882 */ /* 0x000fe20000000000 */
[----:B------:R-:W-:Y:S01]  /*13300*/  PLOP3.LUT P0, PT, PT, PT, PT, 0x80, 0x0 ;  /* 0x000000000000781c */ /* 0x000fe20003f0f070 */
[----:B------:R-:W-:Y:S01]  /*13310*/  UIADD3.X UR5, URZ, UR39, URZ, UP0, !UPT ;  /* 0x000000273f057290 */ /* 0x000fe200087fe43f */
[----:B------:R-:W-:Y:S01]  /*13320*/  R2UR UR11, R0 ;  /* 0x00000000000b72ca */ /* 0x000fe200000e0000 */
[----:B------:R-:W-:Y:S01]  /*13330*/  UMOV UR7, 0x14f00000 ;  /* 0x14f0000000077882 */ /* 0x000fe20000000000 */
[----:B------:R-:W-:Y:S01]  /*13340*/  R2UR UR12, R18 ;  /* 0x00000000120c72ca */ /* 0x000fe200000e0000 */
[----:B------:R-:W-:Y:S01]  /*13350*/  UMOV UR10, URZ ;  /* 0x0000003f000a7c82 */ /* 0x000fe20008000000 */
[----:B------:R-:W-:-:S03]  /*13360*/  R2UR UR13, R23 ;  /* 0x00000000170d72ca */ /* 0x000fc600000e0000 */
[----:B------:R-:W-:Y:S02]  /*13370*/  UIADD3 UR8, UR8, 0xe000, URZ ;  /* 0x0000e00008087890 */ /* 0x000fe4000fffe03f */
[----:B------:R-:W-:-:S09]  /*13380*/  UIADD3 UR9, UR9, 0x13230, URZ ;  /* 0x0001323009097890 */ /* 0x000fd2000fffe03f */
[----:B------:R1:W-:Y:S01]  /*13390*/  UTMALDG.4D [UR8], [UR4], desc[UR6] ;  /* 0x00000608040075b4 */ /* 0x0003e20008019000 */
[----:B--2---:R-:W-:-:S04]  /*133a0*/  LOP3.LUT R3, R3, 0xfffffffe, RZ, 0xc0, !PT ;  /* 0xfffffffe03037812 */ /* 0x004fc800078ec0ff */
[----:B------:R-:W-:-:S05]  /*133b0*/  @P0 LOP3.LUT R3, R3, 0x1, RZ, 0xfc, !PT ;  /* 0x0000000103030812 */ /* 0x000fca00078efcff */
[----:B------:R1:W-:Y:S01]  /*133c0*/  STL [R1], R3 ;  /* 0x0000000301007387 */ /* 0x0003e20000100800 */
[----:B------:R-:W-:Y:S01]  /*133d0*/  NOP ;  /* 0x0000000000007918 */ /* 0x000fe20000000000 */
.L_x_461:
[----:B------:R-:W2:Y:S04]  /*133e0*/  LDL.LU R4, [R1+0x14] ;  /* 0x0000140001047983 */ /* 0x000ea80000300800 */
[----:B------:R-:W3:Y:S04]  /*133f0*/  LDL.LU R6, [R1+0x10] ;  /* 0x0000100001067983 */ /* 0x000ee80000300800 */
[----:B-1----:R-:W4:Y:S01]  /*13400*/  LDL.LU R3, [R1+0x28] ;  /* 0x0000280001037983 */ /* 0x002f220000300800 */
[----:B------:R-:W-:Y:S05]  /*13410*/  WARPSYNC.ALL ;  /* 0x0000000000007948 */ /* 0x000fea0003800000 */
[----:B------:R-:W-:Y:S01]  /*13420*/  ULDC.64 UR6, c[0x0][0xa00] ;  /* 0x0002800000067ab9 */ /* 0x000fe20000000a00 */
[----:B------:R-:W-:Y:S01]  /*13430*/  ULDC.64 UR4, c[0x0][0x298] ;  /* 0x0000a60000047ab9 */ /* 0x000fe20000000a00 */
[----:B------:R-:W-:Y:S01]  /*13440*/  BAR.SYNC.DEFER_BLOCKING 0x8, 0x200 ;  /* 0x0208000000007b1d */ /* 0x000fe20000010000 */
[----:B------:R-:W-:Y:S01]  /*13450*/  ISETP.NE.U32.AND P0, PT, RZ, UR6, PT ;  /* 0x00000006ff007c0c */ /* 0x000fe2000bf05070 */
[----:B0-----:R-:W-:-:S03]  /*13460*/  VIADD R0, R22, 0xb000 ;  /* 0x0000b00016007836 */ /* 0x001fc60000000000 */
[----:B------:R-:W-:Y:S01]  /*13470*/  ISETP.NE.AND.EX P0, PT, RZ, UR7, PT, P0 ;  /* 0x00000007ff007c0c */ /* 0x000fe2000bf05300 */
[----:B------:R-:W-:Y:S01]  /*13480*/  BSSY B6, `(.L_x_468) ;  /* 0x0000020000067945 */ /* 0x000fe20003800000 */
[----:B------:R-:W-:Y:S02]  /*13490*/  LOP3.LUT P1, RZ, R0, 0x1bf, RZ, 0xc0, !PT ;  /* 0x000001bf00ff7812 */ /* 0x000fe4000782c0ff */
[----:B--2---:R-:W-:-:S05]  /*134a0*/  SHF.R.S32.HI R2, RZ, 0x1f, R4 ;  /* 0x0000001fff027819 */ /* 0x004fca0000011404 */
[----:B------:R-:W-:Y:S01]  /*134b0*/  IMAD R2, R2, UR4, RZ ;  /* 0x0000000402027c24 */ /* 0x000fe2000f8e02ff */
[----:B----4-:R-:W-:-:S03]  /*134c0*/  SEL R3, R3, RZ, !P0 ;  /* 0x000000ff03037207 */ /* 0x010fc60004000000 */
[----:B------:R-:W-:Y:S01]  /*134d0*/  IMAD R0, R4, UR5, R2 ;  /* 0x0000000504007c24 */ /* 0x000fe2000f8e0202 */
[----:B---3--:R-:W-:Y:S01]  /*134e0*/  SEL R2, R6, RZ, !P0 ;  /* 0x000000ff06027207 */ /* 0x008fe20004000000 */
[----:B------:R-:W-:-:S05]  /*134f0*/  IMAD.WIDE.U32 R4, R4, UR4, RZ ;  /* 0x0000000404047c25 */ /* 0x000fca000f8e00ff */
[----:B------:R-:W-:Y:S04]  /*13500*/  STL.64 [R1+0x20], R4 ;  /* 0x0000200401007387 */ /* 0x000fe80000100a00 */
[----:B------:R0:W-:Y:S04]  /*13510*/  STL [R1+0x10], R2 ;  /* 0x0000100201007387 */ /* 0x0001e80000100800 */
[----:B------:R1:W-:Y:S01]  /*13520*/  STL [R1+0x44], R3 ;  /* 0x0000440301007387 */ /* 0x0003e20000100800 */
[----:B0-----:R-:W-:Y:S01]  /*13530*/  IMAD.IADD R2, R5, 0x1, R0 ;  /* 0x0000000105027824 */ /* 0x001fe200078e0200 */
[----:B------:R-:W-:-:S05]  /*13540*/  SHF.R.S32.HI R0, RZ, 0x1f, R18 ;  /* 0x0000001fff007819 */ /* 0x000fca0000011412 */
[----:B------:R1:W-:Y:S04]  /*13550*/  STL [R1+0x28], R0 ;  /* 0x0000280001007387 */ /* 0x0003e80000100800 */
[----:B------:R1:W-:Y:S01]  /*13560*/  STL [R1+0x14], R2 ;  /* 0x0000140201007387 */ /* 0x0003e20000100800 */
[----:B------:R-:W-:Y:S05]  /*13570*/  @!P1 BRA `(.L_x_469) ;  /* 0x0000000000409947 */ /* 0x000fea0003800000 */
[----:B-1----:R-:W-:Y:S01]  /*13580*/  MOV R2, 0x0 ;  /* 0x0000000000027802 */ /* 0x002fe20000000f00 */
[----:B------:R-:W-:Y:S01]  /*13590*/  ULDC.64 UR4, c[0x4][0x98] ;  /* 0x0100260000047ab9 */ /* 0x000fe20000000a00 */
[----:B------:R-:W-:Y:S01]  /*135a0*/  ULDC.64 UR6, c[0x4][0xa0] ;  /* 0x0100280000067ab9 */ /* 0x000fe20000000a00 */
[----:B------:R-:W-:Y:S01]  /*135b0*/  ULDC.64 UR8, c[0x4][0x28] ;  /* 0x01000a0000087ab9 */ /* 0x000fe20000000a00 */
[----:B------:R-:W-:Y:S01]  /*135c0*/  MOV R4, UR4 ;  /* 0x0000000400047c02 */ /* 0x000fe20008000f00 */
[----:B------:R-:W-:Y:S01]  /*135d0*/  IMAD.U32 R5, RZ, RZ, UR5 ;  /* 0x00000005ff057e24 */ /* 0x000fe2000f8e00ff */
[----:B------:R-:W0:Y:S01]  /*135e0*/  LDC.64 R2, c[0x4][R2] ;  /* 0x0100000002027b82 */ /* 0x000e220000000a00 */
        /* <DEDUP_REMOVED lines=8> */
[----:B0-----:R-:W-:Y:S05]  /*13670*/  CALL.ABS.NOINC R2 ;  /* 0x0000000002007343 */ /* 0x001fea0003c00000 */
.L_x_469:
[----:B------:R-:W-:Y:S05]  /*13680*/  BSYNC B6 ;  /* 0x0000000000067941 */ /* 0x000fea0003800000 */
.L_x_468:
[----:B-1----:R-:W2:Y:S01]  /*13690*/  LDL.LU R0, [R1+0x14] ;  /* 0x0000140001007983 */ /* 0x002ea20000300800 */
[----:B------:R-:W0:Y:S01]  /*136a0*/  LDC R9, c[0x0][0x448] ;  /* 0x00011200ff097b82 */ /* 0x000e220000000800 */
[----:B------:R-:W-:Y:S01]  /*136b0*/  ULDC.64 UR4, c[0x0][0x2d8] ;  /* 0x0000b60000047ab9 */ /* 0x000fe20000000a00 */
[----:B------:R-:W-:Y:S01]  /*136c0*/  ULDC.64 UR6, c[0x0][0x2c8] ;  /* 0x0000b20000067ab9 */ /* 0x000fe20000000a00 */
[----:B------:R-:W2:Y:S01]  /*136d0*/  LDL.LU.64 R2, [R1+0x20] ;  /* 0x0000200001027983 */ /* 0x000ea20000300a00 */
[----:B------:R-:W-:-:S03]  /*136e0*/  ULDC.64 UR8, c[0x0][0x280] ;  /* 0x0000a00000087ab9 */ /* 0x000fc60000000a00 */
[----:B------:R-:W3:Y:S04]  /*136f0*/  LDL.LU R20, [R1+0x28] ;  /* 0x0000280001147983 */ /* 0x000ee80000300800 */
[----:B------:R-:W4:Y:S04]  /*13700*/  LDL.LU R21, [R1+0x44] ;  /* 0x0000440001157983 */ /* 0x000f280000300800 */
[----:B------:R-:W4:Y:S04]  /*13710*/  LDL.LU R4, [R1+0x10] ;  /* 0x0000100001047983 */ /* 0x000f280000300800 */
[----:B------:R1:W5:Y:S01]  /*13720*/  LDL R10, [R1+0x30] ;  /* 0x00003000010a7983 */ /* 0x0003620000100800 */
[----:B0-----:R-:W-:-:S13]  /*13730*/  ISETP.NE.AND P0, PT, R9, 0x1, PT ;  /* 0x000000010900780c */ /* 0x001fda0003f05270 */
[----:B------:R-:W0:Y:S08]  /*13740*/  @P0 LDC R5, c[0x0][0x450] ;  /* 0x00011400ff050b82 */ /* 0x000e300000000800 */
[----:B------:R-:W1:Y:S01]  /*13750*/  @P0 LDC R8, c[0x0][0x450] ;  /* 0x00011400ff080b82 */ /* 0x000e620000000800 */
[----:B--2---:R-:W-:Y:S02]  /*13760*/  IMAD.MOV.U32 R3, RZ, RZ, R0 ;  /* 0x000000ffff037224 */ /* 0x004fe400078e0000 */
[----:B---3--:R-:W-:-:S02]  /*13770*/  IMAD R0, R20, UR4, RZ ;  /* 0x0000000414007c24 */ /* 0x008fc4000f8e02ff */
[C---:B------:R-:W-:Y:S01]  /*13780*/  IMAD.WIDE.U32 R2, R18.reuse, UR4, R2 ;  /* 0x0000000412027c25 */ /* 0x040fe2000f8e0002 */
[----:B------:R-:W2:Y:S03]  /*13790*/  S2R R20, SR_TID.X ;  /* 0x0000000000147919 */ /* 0x000ea60000002100 */
[----:B------:R-:W-:Y:S01]  /*137a0*/  IMAD R0, R18, UR5, R0 ;  /* 0x0000000512007c24 */ /* 0x000fe2000f8e0200 */
[----:B------:R-:W-:-:S03]  /*137b0*/  ULDC.64 UR4, c[0x0][0x2e0] ;  /* 0x0000b80000047ab9 */ /* 0x000fc60000000a00 */
[----:B------:R-:W-:Y:S02]  /*137c0*/  IMAD.IADD R3, R3, 0x1, R0 ;  /* 0x0000000103037824 */ /* 0x000fe400078e0200 */
[----:B----4-:R-:W-:Y:S02]  /*137d0*/  IMAD R0, R21, UR4, RZ ;  /* 0x0000000415007c24 */ /* 0x010fe4000f8e02ff */
[----:B------:R-:W3:Y:S01]  /*137e0*/  S2R R21, SR_TID.X ;  /* 0x0000000000157919 */ /* 0x000ee20000002100 */
[----:B------:R-:W-:-:S04]  /*137f0*/  IMAD.WIDE.U32 R2, R4, UR4, R2 ;  /* 0x0000000404027c25 */ /* 0x000fc8000f8e0002 */
[----:B------:R-:W-:Y:S01]  /*13800*/  IMAD R0, R4, UR5, R0 ;  /* 0x0000000504007c24 */ /* 0x000fe2000f8e0200 */
[----:B------:R-:W-:Y:S01]  /*13810*/  ULDC.64 UR4, c[0x0][0x2d0] ;  /* 0x0000b40000047ab9 */ /* 0x000fe20000000a00 */
[----:B------:R-:W4:Y:S02]  /*13820*/  @P0 LDC R4, c[0x0][0x44c] ;  /* 0x00011300ff040b82 */ /* 0x000f240000000800 */
[----:B------:R-:W-:Y:S01]  /*13830*/  IMAD.IADD R3, R3, 0x1, R0 ;  /* 0x0000000103037824 */ /* 0x000fe200078e0200 */
[----:B--2---:R-:W-:-:S04]  /*13840*/  LOP3.LUT R20, R20, 0x7f, RZ, 0xc0, !PT ;  /* 0x0000007f14147812 */ /* 0x004fc800078ec0ff */
[----:B------:R-:W-:Y:S01]  /*13850*/  SHF.R.U32.HI R20, RZ, 0x2, R20 ;  /* 0x00000002ff147819 */ /* 0x000fe20000011614 */
[----:B---3--:R-:W-:-:S05]  /*13860*/  IMAD.SHL.U32 R6, R21, 0x20, RZ ;  /* 0x0000002015067824 */ /* 0x008fca00078e00ff */
[----:B------:R-:W-:-:S05]  /*13870*/  LOP3.LUT R6, R20, 0x60, R6, 0xf8, !PT ;  /* 0x0000006014067812 */ /* 0x000fca00078ef806 */
[----:B------:R-:W-:-:S04]  /*13880*/  IMAD R6, R17, 0xc0, R6 ;  /* 0x000000c011067824 */ /* 0x000fc800078e0206 */
[----:B----4-:R-:W-:-:S04]  /*13890*/  @P0 IMAD.HI.U32 R0, R6, R4, RZ ;  /* 0x0000000406000227 */ /* 0x010fc800078e00ff */
[----:B------:R-:W-:Y:S01]  /*138a0*/  IMAD.MOV.U32 R4, RZ, RZ, R6 ;  /* 0x000000ffff047224 */ /* 0x000fe200078e0006 */
[----:B0-----:R-:W-:-:S04]  /*138b0*/  @P0 SHF.R.U32.HI R4, RZ, R5, R0 ;  /* 0x00000005ff040219 */ /* 0x001fc80000011600 */
[----:B------:R-:W-:-:S05]  /*138c0*/  SHF.R.S32.HI R0, RZ, 0x1f, R4 ;  /* 0x0000001fff007819 */ /* 0x000fca0000011404 */
[----:B------:R-:W-:Y:S01]  /*138d0*/  IMAD R0, R0, UR4, RZ ;  /* 0x0000000400007c24 */ /* 0x000fe2000f8e02ff */
[----:B------:R-:W-:-:S03]  /*138e0*/  IADD3 R7, -R4, RZ, RZ ;  /* 0x000000ff04077210 */ /* 0x000fc60007ffe1ff */
[C---:B------:R-:W-:Y:S02]  /*138f0*/  IMAD R0, R4.reuse, UR5, R0 ;  /* 0x0000000504007c24 */ /* 0x040fe4000f8e0200 */
[----:B------:R-:W-:-:S04]  /*13900*/  IMAD.WIDE.U32 R4, R4, UR4, R2 ;  /* 0x0000000404047c25 */ /* 0x000fc8000f8e0002 */
[----:B------:R-:W-:Y:S02]  /*13910*/  IMAD.IADD R5, R5, 0x1, R0 ;  /* 0x0000000105057824 */ /* 0x000fe400078e0200 */
[----:B------:R-:W-:-:S05]  /*13920*/  IMAD R0, R9, R7, R6 ;  /* 0x0000000709007224 */ /* 0x000fca00078e0206 */
[----:B------:R-:W-:Y:S01]  /*13930*/  SHF.R.S32.HI R7, RZ, 0x1f, R0 ;  /* 0x0000001fff077819 */ /* 0x000fe20000011400 */
[----:B------:R-:W-:-:S04]  /*13940*/  IMAD.WIDE.U32 R4, R0, UR6, R4 ;  /* 0x0000000600047c25 */ /* 0x000fc8000f8e0004 */
[----:B------:R-:W-:-:S04]  /*13950*/  IMAD R7, R7, UR6, RZ ;  /* 0x0000000607077c24 */ /* 0x000fc8000f8e02ff */
[----:B------:R-:W-:Y:S01]  /*13960*/  IMAD R7, R0, UR7, R7 ;  /* 0x0000000700077c24 */ /* 0x000fe2000f8e0207 */
[----:B------:R-:W-:-:S04]  /*13970*/  IADD3 R0, P1, R4, UR8, RZ ;  /* 0x0000000804007c10 */ /* 0x000fc8000ff3e0ff */
[----:B------:R-:W-:Y:S02]  /*13980*/  IADD3.X R4, R5, UR9, R7, P1, !PT ;  /* 0x0000000905047c10 */ /* 0x000fe40008ffe407 */
[----:B------:R-:W0:Y:S01]  /*13990*/  @P0 LDC R7, c[0x0][0x44c] ;  /* 0x00011300ff070b82 */ /* 0x000e220000000800 */
[----:B------:R-:W-:-:S04]  /*139a0*/  VIADD R5, R6, 0x80 ;  /* 0x0000008006057836 */ /* 0x000fc80000000000 */
[----:B------:R-:W-:Y:S02]  /*139b0*/  IMAD.MOV.U32 R6, RZ, RZ, R5 ;  /* 0x000000ffff067224 */ /* 0x000fe400078e0005 */
[----:B0-----:R-:W-:-:S05]  /*139c0*/  @P0 IMAD.HI.U32 R7, R5, R7, RZ ;  /* 0x0000000705070227 */ /* 0x001fca00078e00ff */
[----:B-1----:R-:W-:-:S05]  /*139d0*/  @P0 SHF.R.U32.HI R6, RZ, R8, R7 ;  /* 0x00000008ff060219 */ /* 0x002fca0000011607 */
[----:B------:R-:W-:-:S04]  /*139e0*/  IMAD.MOV R7, RZ, RZ, -R6 ;  /* 0x000000ffff077224 */ /* 0x000fc800078e0a06 */
[----:B------:R-:W-:Y:S01]  /*139f0*/  IMAD R5, R9, R7, R5 ;  /* 0x0000000709057224 */ /* 0x000fe200078e0205 */
[----:B------:R-:W-:Y:S01]  /*13a00*/  SHF.R.S32.HI R7, RZ, 0x1f, R6 ;  /* 0x0000001fff077819 */ /* 0x000fe20000011406 */
[----:B------:R-:W-:-:S04]  /*13a10*/  IMAD.WIDE.U32 R2, R6, UR4, R2 ;  /* 0x0000000406027c25 */ /* 0x000fc8000f8e0002 */
[----:B------:R-:W-:Y:S01]  /*13a20*/  IMAD R7, R7, UR4, RZ ;  /* 0x0000000407077c24 */ /* 0x000fe2000f8e02ff */
[----:B------:R-:W-:-:S03]  /*13a30*/  ULDC UR4, c[0x0][0x2b8] ;  /* 0x0000ae0000047ab9 */ /* 0x000fc60000000800 */
[----:B------:R-:W-:Y:S01]  /*13a40*/  IMAD R7, R6, UR5, R7 ;  /* 0x0000000506077c24 */ /* 0x000fe2000f8e0207 */
[----:B------:R-:W-:Y:S01]  /*13a50*/  SHF.R.S32.HI R6, RZ, 0x1f, R5 ;  /* 0x0000001fff067819 */ /* 0x000fe20000011405 */
[----:B------:R-:W-:Y:S02]  /*13a60*/  IMAD.SHL.U32 R20, R21, 0x10, RZ ;  /* 0x0000001015147824 */ /* 0x000fe400078e00ff */
[----:B------:R-:W-:Y:S02]  /*13a70*/  IMAD.IADD R3, R3, 0x1, R7 ;  /* 0x0000000103037824 */ /* 0x000fe400078e0207 */
[----:B------:R-:W-:Y:S02]  /*13a80*/  IMAD R6, R6, UR6, RZ ;  /* 0x0000000606067c24 */ /* 0x000fe4000f8e02ff */
[----:B------:R-:W-:Y:S01]  /*13a90*/  IMAD.WIDE.U32 R2, R5, UR6, R2 ;  /* 0x0000000605027c25 */ /* 0x000fe2000f8e0002 */
[----:B------:R-:W-:-:S03]  /*13aa0*/  LOP3.LUT R20, R20, 0x30, RZ, 0xc0, !PT ;  /* 0x0000003014147812 */ /* 0x000fc600078ec0ff */
[----:B------:R-:W-:Y:S01]  /*13ab0*/  IMAD R6, R5, UR7, R6 ;  /* 0x0000000705067c24 */ /* 0x000fe2000f8e0206 */
[----:B------:R-:W-:Y:S02]  /*13ac0*/  IADD3 R2, P1, R2, UR8, RZ ;  /* 0x0000000802027c10 */ /* 0x000fe4000ff3e0ff */
[----:B------:R-:W-:Y:S01]  /*13ad0*/  ISETP.GE.AND P0, PT, R20, UR4, PT ;  /* 0x0000000414007c0c */ /* 0x000fe2000bf06270 */
[----:B------:R-:W-:Y:S01]  /*13ae0*/  UMOV UR4, 0xffffffff ;  /* 0xffffffff00047882 */ /* 0x000fe20000000000 */
[----:B------:R-:W-:Y:S02]  /*13af0*/  LOP3.LUT R21, R21, 0x7f, RZ, 0xc0, !PT ;  /* 0x0000007f15157812 */ /* 0x000fe400078ec0ff */
[----:B------:R-:W-:Y:S02]  /*13b00*/  IADD3.X R3, R3, UR9, R6, P1, !PT ;  /* 0x0000000903037c10 */ /* 0x000fe40008ffe406 */
[----:B------:R-:W-:Y:S01]  /*13b10*/  SHF.R.U32.HI R21, RZ, 0x2, R21 ;  /* 0x00000002ff157819 */ /* 0x000fe20000011615 */
[----:B------:R-:W-:Y:S06]  /*13b20*/  BRA.DIV UR4, `(.L_x_470) ;  /* 0x0000003204007947 */ /* 0x000fec000b800000 */
[----:B------:R-:W2:Y:S01]  /*13b30*/  LDL.LU R6, [R1+0x3c] ;  /* 0x00003c0001067983 */ /* 0x000ea20000300800 */
[----:B------:R-:W-:-:S03]  /*13b40*/  IMAD R17, R17, 0xc0, R21 ;  /* 0x000000c011117824 */ /* 0x000fc600078e0215 */
[----:B------:R-:W-:Y:S04]  /*13b50*/  SHFL.IDX PT, R7, R4, RZ, 0x1c1f ;  /* 0x001c1fff04077589 */ /* 0x000fe800000e0000 */
[----:B------:R-:W-:Y:S04]  /*13b60*/  SHFL.IDX PT, R8, R3, RZ, 0x1c1f ;  /* 0x001c1fff03087589 */ /* 0x000fe800000e0000 */
[----:B------:R-:W-:Y:S01]  /*13b70*/  SHFL.IDX PT, R3, R3, 0x1, 0x1c1f ;  /* 0x003c1f0003037f89 */ /* 0x000fe200000e0000 */
[----:B--2---:R-:W-:-:S03]  /*13b80*/  IMAD R5, R6, R9, RZ ;  /* 0x0000000906057224 */ /* 0x004fc600078e02ff */
[----:B------:R-:W0:Y:S02]  /*13b90*/  SHFL.IDX PT, R6, R0, RZ, 0x1c1f ;  /* 0x001c1fff00067589 */ /* 0x000e2400000e0000 */
[----:B------:R-:W-:-:S13]  /*13ba0*/  ISETP.GE.AND P1, PT, R17, R5, PT ;  /* 0x000000051100720c */ /* 0x000fda0003f26270 */
[----:B0-----:R-:W-:-:S04]  /*13bb0*/  @!P1 IADD3 R6, P2, R20, R6, RZ ;  /* 0x0000000614069210 */ /* 0x001fc80007f5e0ff */
[----:B------:R-:W-:-:S05]  /*13bc0*/  @!P1 IADD3.X R7, RZ, R7, RZ, P2, !PT ;  /* 0x00000007ff079210 */ /* 0x000fca00017fe4ff */
[----:B-----5:R0:W-:Y:S02]  /*13bd0*/  @!P1 LDGSTS.E.BYPASS.LTC128B.128 [R10+0xb000], desc[UR40][R6.64], !P0 ;  /* 0x0b000000060a9fae */ /* 0x0201e4000c101d68 */
[----:B0-----:R-:W-:Y:S02]  /*13be0*/  VIADD R6, R17, 0x20 ;  /* 0x0000002011067836 */ /* 0x001fe40000000000 */
[----:B------:R-:W0:Y:S03]  /*13bf0*/  SHFL.IDX PT, R7, R0, 0x1, 0x1c1f ;  /* 0x003c1f0000077f89 */ /* 0x000e2600000e0000 */
[----:B------:R-:W-:Y:S02]  /*13c00*/  ISETP.GE.AND P1, PT, R6, R5, PT ;  /* 0x000000050600720c */ /* 0x000fe40003f26270 */
[----:B------:R-:W1:Y:S11]  /*13c10*/  SHFL.IDX PT, R6, R4, 0x1, 0x1c1f ;  /* 0x003c1f0004067f89 */ /* 0x000e7600000e0000 */
[----:B0-----:R-:W-:-:S05]  /*13c20*/  @!P1 IADD3 R7, P2, R20, R7, RZ ;  /* 0x0000000714079210 */ /* 0x001fca0007f5e0ff */
[----:B-1----:R-:W-:-:S05]  /*13c30*/  @!P1 IMAD.X R6, RZ, RZ, R6, P2 ;  /* 0x000000ffff069224 */ /* 0x002fca00010e0606 */
[----:B------:R-:W-:-:S04]  /*13c40*/  @!P1 LOP3.LUT R7, R7, R6, RZ, 0x3c, !PT ;  /* 0x0000000607079212 */ /* 0x000fc800078e3cff */
[----:B------:R-:W-:-:S04]  /*13c50*/  @!P1 LOP3.LUT R6, R7, R6, RZ, 0x3c, !PT ;  /* 0x0000000607069212 */ /* 0x000fc800078e3cff */
[----:B------:R-:W-:-:S05]  /*13c60*/  @!P1 LOP3.LUT R7, R7, R6, RZ, 0x3c, !PT ;  /* 0x0000000607079212 */ /* 0x000fca00078e3cff */
[----:B------:R0:W-:Y:S02]  /*13c70*/  @!P1 LDGSTS.E.BYPASS.LTC128B.128 [R10+0xb800], desc[UR40][R6.64], !P0 ;  /* 0x0b800000060a9fae */ /* 0x0001e4000c101d68 */
[----:B0-----:R-:W-:Y:S02]  /*13c80*/  VIADD R6, R17, 0x40 ;  /* 0x0000004011067836 */ /* 0x001fe40000000000 */
[----:B------:R-:W0:Y:S03]  /*13c90*/  SHFL.IDX PT, R7, R0, 0x2, 0x1c1f ;  /* 0x005c1f0000077f89 */ /* 0x000e2600000e0000 */
[----:B------:R-:W-:Y:S02]  /*13ca0*/  ISETP.GE.AND P1, PT, R6, R5, PT ;  /* 0x000000050600720c */ /* 0x000fe40003f26270 */
[----:B------:R-:W1:Y:S04]  /*13cb0*/  SHFL.IDX PT, R6, R4, 0x2, 0x1c1f ;  /* 0x005c1f0004067f89 */ /* 0x000e6800000e0000 */
[----:B------:R-:W-:Y:S07]  /*13cc0*/  SHFL.IDX PT, R4, R4, 0x3, 0x1c1f ;  /* 0x007c1f0004047f89 */ /* 0x000fee00000e0000 */
[----:B0-----:R-:W-:-:S05]  /*13cd0*/  @!P1 IADD3 R7, P2, R20, R7, RZ ;  /* 0x0000000714079210 */ /* 0x001fca0007f5e0ff */
[----:B-1----:R-:W-:-:S05]  /*13ce0*/  @!P1 IMAD.X R6, RZ, RZ, R6, P2 ;  /* 0x000000ffff069224 */ /* 0x002fca00010e0606 */
[----:B------:R-:W-:-:S04]  /*13cf0*/  @!P1 LOP3.LUT R7, R7, R6, RZ, 0x3c, !PT ;  /* 0x0000000607079212 */ /* 0x000fc800078e3cff */
[----:B------:R-:W-:-:S04]  /*13d00*/  @!P1 LOP3.LUT R6, R7, R6, RZ, 0x3c, !PT ;  /* 0x0000000607069212 */ /* 0x000fc800078e3cff */
[----:B------:R-:W-:-:S05]  /*13d10*/  @!P1 LOP3.LUT R7, R7, R6, RZ, 0x3c, !PT ;  /* 0x0000000607079212 */ /* 0x000fca00078e3cff */
[----:B------:R0:W-:Y:S04]  /*13d20*/  @!P1 LDGSTS.E.BYPASS.LTC128B.128 [R10+0xc000], desc[UR40][R6.64], !P0 ;  /* 0x0c000000060a9fae */ /* 0x0001e8000c101d68 */
[----:B0-----:R0:W1:Y:S02]  /*13d30*/  SHFL.IDX PT, R6, R0, 0x3, 0x1c1f ;  /* 0x007c1f0000067f89 */ /* 0x00106400000e0000 */
[----:B0-----:R-:W-:-:S05]  /*13d40*/  VIADD R0, R17, 0x80 ;  /* 0x0000008011007836 */ /* 0x001fca0000000000 */
[----:B------:R-:W-:Y:S01]  /*13d50*/  ISETP.GE.AND P2, PT, R0, R5, PT ;  /* 0x000000050000720c */ /* 0x000fe20003f46270 */
[----:B------:R-:W-:-:S05]  /*13d60*/  VIADD R0, R17, 0x60 ;  /* 0x0000006011007836 */ /* 0x000fca0000000000 */
[----:B------:R-:W-:Y:S02]  /*13d70*/  ISETP.GE.AND P1, PT, R0, R5, PT ;  /* 0x000000050000720c */ /* 0x000fe40003f26270 */
[----:B------:R-:W0:Y:S04]  /*13d80*/  SHFL.IDX PT, R0, R2, RZ, 0x1c1f ;  /* 0x001c1fff02007589 */ /* 0x000e2800000e0000 */
[----:B------:R-:W2:Y:S07]  /*13d90*/  SHFL.IDX PT, R2, R2, 0x1, 0x1c1f ;  /* 0x003c1f0002027f89 */ /* 0x000eae00000e0000 */
[----:B-1----:R-:W-:-:S04]  /*13da0*/  @!P1 IADD3 R6, P3, R20, R6, RZ ;  /* 0x0000000614069210 */ /* 0x002fc80007f7e0ff */
[----:B------:R-:W-:-:S05]  /*13db0*/  @!P1 IADD3.X R4, RZ, R4, RZ, P3, !PT ;  /* 0x00000004ff049210 */ /* 0x000fca0001ffe4ff */
[----:B------:R-:W-:-:S05]  /*13dc0*/  @!P1 IMAD.MOV.U32 R7, RZ, RZ, R4 ;  /* 0x000000ffff079224 */ /* 0x000fca00078e0004 */
[----:B------:R1:W-:Y:S01]  /*13dd0*/  @!P1 LDGSTS.E.BYPASS.LTC128B.128 [R10+0xc800], desc[UR40][R6.64], !P0 ;  /* 0x0c800000060a9fae */ /* 0x0003e2000c101d68 */
[----:B0-----:R-:W-:-:S05]  /*13de0*/  @!P2 IADD3 R0, P1, R20, R0, RZ ;  /* 0x000000001400a210 */ /* 0x001fca0007f3e0ff */
[----:B-1----:R-:W-:-:S04]  /*13df0*/  @!P2 IMAD.X R6, RZ, RZ, R8, P1 ;  /* 0x000000ffff06a224 */ /* 0x002fc800008e0608 */
[----:B------:R-:W-:Y:S02]  /*13e00*/  @!P2 IMAD.MOV.U32 R7, RZ, RZ, R6 ;  /* 0x000000ffff07a224 */ /* 0x000fe400078e0006 */
[----:B------:R-:W-:-:S05]  /*13e10*/  @!P2 IMAD.MOV.U32 R6, RZ, RZ, R0 ;  /* 0x000000ffff06a224 */ /* 0x000fca00078e0000 */
[----:B--2---:R0:W-:Y:S02]  /*13e20*/  @!P2 LDGSTS.E.BYPASS.LTC128B.128 [R10+0xd000], desc[UR40][R6.64], !P0 ;  /* 0x0d000000060aafae */ /* 0x0041e4000c101d68 */
.L_x_579:
[----:B------:R-:W-:-:S05]  /*13e30*/  VIADD R17, R17, 0xa0 ;  /* 0x000000a011117836 */ /* 0x000fca0000000000 */
[----:B------:R-:W-:-:S13]  /*13e40*/  ISETP.GE.AND P1, PT, R17, R5, PT ;  /* 0x000000051100720c */ /* 0x000fda0003f26270 */
[----:B------:R-:W-:-:S05]  /*13e50*/  @!P1 IADD3 R2, P2, R20, R2, RZ ;  /* 0x0000000214029210 */ /* 0x000fca0007f5e0ff */
[----:B------:R-:W-:-:S05]  /*13e60*/  @!P1 IMAD.X R3, RZ, RZ, R3, P2 ;  /* 0x000000ffff039224 */ /* 0x000fca00010e0603 */
[----:B------:R-:W-:Y:S01]  /*13e70*/  @!PT LDS RZ, [RZ] ;  /* 0x00000000fffff984 */ /* 0x000fe20000000800 */
[----:B------:R-:W-:Y:S01]  /*13e80*/  @!PT LDS RZ, [RZ] ;  /* 0x00000000fffff984 */ /* 0x000fe20000000800 */
[----:B------:R-:W-:Y:S01]  /*13e90*/  @!PT LDS RZ, [RZ] ;  /* 0x00000000fffff984 */ /* 0x000fe20000000800 */
[----:B------:R1:W-:Y:S01]  /*13ea0*/  @!P1 LDGSTS.E.BYPASS.LTC128B.128 [R10+0xd800], desc[UR40][R2.64], !P0 ;  /* 0x0d800000020a9fae */ /* 0x0003e2000c101d68 */
[----:B------:R-:W-:Y:S01]  /*13eb0*/  PLOP3.LUT P0, PT, PT, PT, PT, 0x80, 0x0 ;  /* 0x000000000000781c */ /* 0x000fe20003f0f070 */
[----:B------:R-:W-:-:S12]  /*13ec0*/  NOP ;  /* 0x0000000000007918 */ /* 0x000fd80000000000 */
.L_x_471:
[----:B------:R-:W-:Y:S02]  /*13ed0*/  PLOP3.LUT P1, PT, P1, P0, PT, 0xa2, 0x0 ;  /* 0x000000000000781c */ /* 0x000fe40000f21472 */
[----:B------:R-:W-:-:S08]  /*13ee0*/  @P0 R2UR P1, UR4, R22 ;  /* 0x00000000160402ca */ /* 0x000fd00000020000 */
[----:B------:R-:W-:-:S05]  /*13ef0*/  @P0 PLOP3.LUT P0, PT, P1, PT, PT, 0x80, 0x0 ;  /* 0x000000000000081c */ /* 0x000fca0000f0f070 */
[----:B------:R-:W-:Y:S01]  /*13f00*/  @!P1 SYNCS.ARRIVE.TRANS64.RED.A0T1 RZ, [UR4+0x13200], RZ ;  /* 0x013200ffffff99a7 */ /* 0x000fe20008200404 */
[----:B------:R-:W-:Y:S07]  /*13f10*/  @!P1 ARRIVES.LDGSTSBAR.64.TRANSCNT [UR4+0x13200] ;  /* 0x01320000ff0099b0 */ /* 0x000fee0008000a84 */
[----:B------:R-:W-:Y:S05]  /*13f20*/  @P0 BRA.U.ANY `(.L_x_471) ;  /* 0xfffffffd00e80947 */ /* 0x000fea000393ffff */
[----:B-1----:R-:W2:Y:S02]  /*13f30*/  LDL.LU R2, [R1+0x40] ;  /* 0x0000400001027983 */ /* 0x002ea40000300800 */
[----:B--2---:R-:W-:-:S04]  /*13f40*/  IADD3 R2, R2, 0x1, RZ ;  /* 0x0000000102027810 */ /* 0x004fc80007ffe0ff */
[----:B------:R-:W-:Y:S01]  /*13f50*/  LEA.HI R0, R2, R2, RZ, 0x1 ;  /* 0x0000000202007211 */ /* 0x000fe200078f08ff */
[----:B------:R1:W-:Y:S03]  /*13f60*/  STL [R1+0x40], R2 ;  /* 0x0000400201007387 */ /* 0x0003e60000100800 */
[----:B------:R-:W-:-:S05]  /*13f70*/  LOP3.LUT R0, R0, 0xfffffffe, RZ, 0xc0, !PT ;  /* 0xfffffffe00007812 */ /* 0x000fca00078ec0ff */
[----:B------:R-:W-:-:S05]  /*13f80*/  IMAD.IADD R0, R2, 0x1, -R0 ;  /* 0x0000000102007824 */ /* 0x000fca00078e0a00 */
[----:B------:R-:W-:Y:S01]  /*13f90*/  SHF.L.U32 R3, R0, 0x1f, RZ ;  /* 0x0000001f00037819 */ /* 0x000fe200000006ff */
[----:B------:R-:W-:Y:S01]  /*13fa0*/  NOP ;  /* 0x0000000000007918 */ /* 0x000fe20000000000 */
[----:B------:R1:W-:Y:S01]  /*13fb0*/  SYNCS.ARRIVE.TRANS64.A1T0 RZ, [R22+URZ+0x13200], RZ ;  /* 0x013200ff16ff79a7 */ /* 0x0003e2000810003f */
[----:B------:R-:W-:Y:S01]  /*13fc0*/  BSSY B0, `(.L_x_472) ;  /* 0x0000003000007945 */ /* 0x000fe20003800000 */
[----:B------:R-:W2:Y:S03]  /*13fd0*/  SYNCS.PHASECHK.TRANS64.TRYWAIT P0, [R22+URZ+0x13220], R3 ;  /* 0x01322003160075a7 */ /* 0x000ea6000800017f */
[----:B-12---:R-:W-:Y:S05]  /*13fe0*/  @!P0 BRA `(.L_x_473) ;  /* 0x0000003000b08947 */ /* 0x006fea0003800000 */
.L_x_580:
[----:B------:R-:W-:Y:S05]  /*13ff0*/  BSYNC B0 ;  /* 0x0000000000007941 */ /* 0x000fea0003800000 */
.L_x_472:
[----:B------:R-:W2:Y:S02]  /*14000*/  LDL.LU R0, [R1+0x2c] ;  /* 0x00002c0001007983 */ /* 0x000ea40000300800 */
[----:B--2---:R-:W-:-:S13]  /*14010*/  ISETP.GE.AND P0, PT, R0, 0xa1, PT ;  /* 0x000000a10000780c */ /* 0x004fda0003f06270 */
[----:B------:R-:W-:Y:S05]  /*14020*/  @!P0 BRA `(.L_x_474) ;  /* 0x0000000800f48947 */ /* 0x000fea0003800000 */
[----:B------:R-:W2:Y:S01]  /*14030*/  LDL.LU R0, [R1+0x38] ;  /* 0x0000380001007983 */ /* 0x000ea20000300800 */
[----:B0-----:R-:W-:Y:S02]  /*14040*/  IMAD.MOV.U32 R6, RZ, RZ, R24 ;  /* 0x000000ffff067224 */ /* 0x001fe400078e0018 */
[----:B------:R-:W-:Y:S02]  /*14050*/  IMAD.MOV.U32 R7, RZ, RZ, R26 ;  /* 0x000000ffff077224 */ /* 0x000fe400078e001a */
[----:B--2---:R-:W-:-:S07]  /*14060*/  VIADD R0, R0, 0xfffffffe ;  /* 0xfffffffe00007836 */ /* 0x004fce0000000000 */
.L_x_494:
[----:B------:R-:W2:Y:S01]  /*14070*/  LDL R2, [R1] ;  /* 0x0000000001027983 */ /* 0x000ea20000100800 */
[----:B------:R-:W-:Y:S01]  /*14080*/  VIADD R24, R6, 0x1 ;  /* 0x0000000106187836 */ /* 0x000fe20000000000 */
[----:B------:R-:W-:Y:S05]  /*14090*/  YIELD ;  /* 0x0000000000007946 */ /* 0x000fea0003800000 */
[----:B------:R-:W-:Y:S01]  /*140a0*/  ISETP.NE.AND P0, PT, R24, 0x2, PT ;  /* 0x000000021800780c */ /* 0x000fe20003f05270 */
[----:B------:R-:W-:Y:S03]  /*140b0*/  BSSY B0, `(.L_x_475) ;  /* 0x0000067000007945 */ /* 0x000fe60003800000 */
[----:B------:R-:W-:-:S02]  /*140c0*/  SEL R26, RZ, 0x1, P0 ;  /* 0x00000001ff1a7807 */ /* 0x000fc40000000000 */
[----:B------:R-:W-:Y:S02]  /*140d0*/  SEL R24, R24, RZ, P0 ;  /* 0x000000ff18187207 */ /* 0x000fe40000000000 */
[----:B------:R-:W-:Y:S02]  /*140e0*/  LOP3.LUT R26, R7, R26, RZ, 0x3c, !PT ;  /* 0x0000001a071a7212 */ /* 0x000fe400078e3cff */
[----:B--2---:R-:W-:-:S13]  /*140f0*/  LOP3.LUT P1, RZ, R2, 0x1, RZ, 0xc0, !PT ;  /* 0x0000000102ff7812 */ /* 0x004fda000782c0ff */
[----:B0-----:R-:W-:Y:S05]  /*14100*/  @!P1 BRA `(.L_x_476) ;  /* 0x0000000400849947 */ /* 0x001fea0003800000 */
[----:B------:R-:W-:Y:S01]  /*14110*/  ULDC.64 UR4, c[0x0][0x418] ;  /* 0x0001060000047ab9 */ /* 0x000fe20000000a00 */
[----:B------:R-:W-:Y:S01]  /*14120*/  IMAD.MOV.U32 R8, RZ, RZ, R0 ;  /* 0x000000ffff087224 */ /* 0x000fe200078e0000 */
[----:B------:R-:W-:-:S04]  /*14130*/  ISETP.NE.U32.AND P0, PT, RZ, UR4, PT ;  /* 0x00000004ff007c0c */ /* 0x000fc8000bf05070 */
[----:B------:R-:W-:-:S13]  /*14140*/  ISETP.NE.AND.EX P0, PT, RZ, UR5, PT, P0 ;  /* 0x00000005ff007c0c */ /* 0x000fda000bf05300 */
[----:B------:R-:W-:Y:S05]  /*14150*/  @!P0 BRA `(.L_x_477) ;  /* 0x0000000000448947 */ /* 0x000fea0003800000 */
[----:B------:R-:W0:Y:S01]  /*14160*/  LDC R8, c[0x0][0x43c] ;  /* 0x00010f00ff087b82 */ /* 0x000e220000000800 */
[----:B------:R-:W-:Y:S01]  /*14170*/  ULDC.64 UR6, c[0x0][0x428] ;  /* 0x00010a0000067ab9 */ /* 0x000fe20000000a00 */
[----:B0-----:R-:W-:-:S13]  /*14180*/  ISETP.NE.AND P0, PT, R8, 0x1, PT ;  /* 0x000000010800780c */ /* 0x001fda0003f05270 */
[----:B-1----:R-:W0:Y:S02]  /*14190*/  @P0 LDC.64 R2, c[0x0][0x440] ;  /* 0x00011000ff020b82 */ /* 0x002e240000000a00 */
[----:B0-----:R-:W-:Y:S01]  /*141a0*/  @P0 IMAD.HI.U32 R4, R0, R2, RZ ;  /* 0x0000000200040227 */ /* 0x001fe200078e00ff */
[----:B------:R-:W-:-:S04]  /*141b0*/  MOV R2, R0 ;  /* 0x0000000000027202 */ /* 0x000fc80000000f00 */
[----:B------:R-:W-:Y:S01]  /*141c0*/  @P0 SHF.R.U32.HI R2, RZ, R3, R4 ;  /* 0x00000003ff020219 */ /* 0x000fe20000011604 */
[----:B------:R-:W-:-:S04]  /*141d0*/  IMAD R4, R29, UR6, RZ ;  /* 0x000000061d047c24 */ /* 0x000fc8000f8e02ff */
[----:B------:R-:W-:Y:S02]  /*141e0*/  IMAD.MOV R3, RZ, RZ, -R2 ;  /* 0x000000ffff037224 */ /* 0x000fe400078e0a02 */
[----:B------:R-:W-:Y:S02]  /*141f0*/  IMAD R4, R28, UR7, R4 ;  /* 0x000000071c047c24 */ /* 0x000fe4000f8e0204 */
[----:B------:R-:W-:Y:S01]  /*14200*/  IMAD R8, R8, R3, R0 ;  /* 0x0000000308087224 */ /* 0x000fe200078e0200 */
[----:B------:R-:W-:-:S03]  /*14210*/  SHF.R.S32.HI R3, RZ, 0x1f, R2 ;  /* 0x0000001fff037819 */ /* 0x000fc60000011402 */
[----:B------:R-:W-:-:S04]  /*14220*/  IMAD.WIDE.U32 R2, R28, UR6, R2 ;  /* 0x000000061c027c25 */ /* 0x000fc8000f8e0002 */
[----:B------:R-:W-:Y:S01]  /*14230*/  IMAD.IADD R3, R4, 0x1, R3 ;  /* 0x0000000104037824 */ /* 0x000fe200078e0203 */
[----:B------:R-:W-:-:S04]  /*14240*/  LEA R4, P0, R2, UR4, 0x2 ;  /* 0x0000000402047c11 */ /* 0x000fc8000f8010ff */
[----:B------:R-:W-:-:S05]  /*14250*/  LEA.HI.X R5, R2, UR5, R3, 0x2, P0 ;  /* 0x0000000502057c11 */ /* 0x000fca00080f1403 */
[----:B------:R0:W5:Y:S04]  /*14260*/  LDG.E R23, desc[UR40][R4.64] ;  /* 0x0000002804177981 */ /* 0x000168000c1e1900 */
.L_x_477:
[----:B0-----:R-:W-:Y:S01]  /*14270*/  IMAD R4, R24, 0x8, R22 ;  /* 0x0000000818047824 */ /* 0x001fe200078e0216 */
[----:B-1----:R-:W-:Y:S01]  /*14280*/  SHF.L.U32 R3, R26, 0x1f, RZ ;  /* 0x0000001f1a037819 */ /* 0x002fe200000006ff */
[----:B------:R-:W0:Y:S01]  /*14290*/  S2R R2, SR_TID.X ;  /* 0x0000000000027919 */ /* 0x000e220000002100 */
[----:B------:R-:W-:Y:S02]  /*142a0*/  BSSY B1, `(.L_x_478) ;  /* 0x0000005000017945 */ /* 0x000fe40003800000 */
[----:B------:R-:W1:Y:S01]  /*142b0*/  SYNCS.PHASECHK.TRANS64.TRYWAIT P0, [R4+URZ+0x13280], R3 ;  /* 0x01328003040075a7 */ /* 0x000e62000800017f */
[----:B0-----:R-:W-:-:S04]  /*142c0*/  LOP3.LUT R2, R2, 0x7f, RZ, 0xc0, !PT ;  /* 0x0000007f02027812 */ /* 0x001fc800078ec0ff */
[----:B------:R-:W-:Y:S01]  /*142d0*/  ISETP.NE.AND P1, PT, R2, RZ, PT ;  /* 0x000000ff0200720c */ /* 0x000fe20003f25270 */
[----:B-1----:R-:W-:-:S12]  /*142e0*/  @!P0 BRA `(.L_x_479) ;  /* 0x0000003000048947 */ /* 0x002fd80003800000 */
.L_x_581:
[----:B------:R-:W-:Y:S05]  /*142f0*/  BSYNC B1 ;  /* 0x0000000000017941 */ /* 0x000fea0003800000 */
.L_x_478:
        /* <DEDUP_REMOVED lines=9> */
.L_x_481:
[----:B------:R-:W-:Y:S05]  /*14390*/  BSYNC B1 ;  /* 0x0000000000017941 */ /* 0x000fea0003800000 */
.L_x_480:
[----:B------:R-:W2:Y:S01]  /*143a0*/  LDL R5, [R1+0x4] ;  /* 0x0000040001057983 */ /* 0x000ea20000100800 */
[----:B------:R-:W-:Y:S01]  /*143b0*/  IMAD.MOV.U32 R10, RZ, RZ, RZ ;  /* 0x000000ffff0a7224 */ /* 0x000fe200078e00ff */
[----:B------:R-:W-:Y:S01]  /*143c0*/  UIADD3 UR4, UP0, UR38, 0x470, URZ ;  /* 0x0000047026047890 */ /* 0x000fe2000ff1e03f */
[----:B------:R-:W-:Y:S01]  /*143d0*/  IMAD R2, R24, 0x2800, R22 ;  /* 0x0000280018027824 */ /* 0x000fe200078e0216 */
[----:B------:R-:W-:Y:S01]  /*143e0*/  PLOP3.LUT P0, PT, PT, PT, PT, 0x80, 0x0 ;  /* 0x000000000000781c */ /* 0x000fe20003f0f070 */
[----:B------:R-:W-:Y:S01]  /*143f0*/  UMOV UR6, 0x0 ;  /* 0x0000000000067882 */ /* 0x000fe20000000000 */
[----:B------:R-:W-:Y:S01]  /*14400*/  R2UR UR10, R10 ;  /* 0x000000000a0a72ca */ /* 0x000fe200000e0000 */
[----:B------:R-:W-:Y:S01]  /*14410*/  UIADD3.X UR5, URZ, UR39, URZ, UP0, !UPT ;  /* 0x000000273f057290 */ /* 0x000fe200087fe43f */
[----:B------:R-:W-:Y:S01]  /*14420*/  IADD3 R9, R2, 0x6000, RZ ;  /* 0x0000600002097810 */ /* 0x000fe20007ffe0ff */
[----:B------:R-:W-:Y:S01]  /*14430*/  UMOV UR7, 0x14f00000 ;  /* 0x14f0000000077882 */ /* 0x000fe20000000000 */
[----:B--2---:R-:W-:-:S02]  /*14440*/  IMAD R5, R8, 0xa0, R5 ;  /* 0x000000a008057824 */ /* 0x004fc400078e0205 */
[----:B------:R-:W-:-:S09]  /*14450*/  VIADD R8, R4, 0x13270 ;  /* 0x0001327004087836 */ /* 0x000fd20000000000 */
.L_x_482:
[----:B------:R-:W-:-:S13]  /*14460*/  @P0 ELECT P2, URZ, PT ;  /* 0x00000000003f082f */ /* 0x000fda0003840000 */
[----:B-----5:R-:W-:Y:S02]  /*14470*/  @P2 R2UR UR13, R23 ;  /* 0x00000000170d22ca */ /* 0x020fe400000e0000 */
        /* <DEDUP_REMOVED lines=11> */
.L_x_582:
[----:B------:R-:W-:Y:S05]  /*14530*/  BSYNC B1 ;  /* 0x0000000000017941 */ /* 0x000fea0003800000 */
.L_x_483:
        /* <DEDUP_REMOVED lines=11> */
.L_x_486:
[----:B------:R-:W-:Y:S05]  /*145f0*/  BSYNC B1 ;  /* 0x0000000000017941 */ /* 0x000fea0003800000 */
.L_x_485:
        /* <DEDUP_REMOVED lines=8> */
.L_x_487:
        /* <DEDUP_REMOVED lines=10> */
.L_x_476:
[----:B------:R-:W-:Y:S05]  /*14720*/  BSYNC B0 ;  /* 0x0000000000007941 */ /* 0x000fea0003800000 */
.L_x_475:
[----:B-1----:R-:W2:Y:S02]  /*14730*/  LDL R3, [R1+0x48] ;  /* 0x0000480001037983 */ /* 0x002ea40000100800 */
[----:B--2---:R-:W-:-:S13]  /*14740*/  ISETP.NE.AND P0, PT, R3, 0x3, PT ;  /* 0x000000030300780c */ /* 0x004fda0003f05270 */
[----:B------:R-:W-:Y:S05]  /*14750*/  @!P0 BRA `(.L_x_488) ;  /* 0x0000000000048947 */ /* 0x000fea0003800000 */
[----:B------:R-:W-:Y:S01]  /*14760*/  BPT.TRAP 0x1 ;  /* 0x000000040000795c */ /* 0x000fe20000300000 */
.L_x_488:
[----:B------:R-:W2:Y:S01]  /*14770*/  LDL R4, [R1+0x18] ;  /* 0x0000180001047983 */ /* 0x000ea20000100800 */
[----:B------:R-:W-:Y:S01]  /*14780*/  LOP3.LUT R2, R7, 0x1, RZ, 0x3c, !PT ;  /* 0x0000000107027812 */ /* 0x000fe200078e3cff */
[----:B------:R-:W-:Y:S01]  /*14790*/  IMAD R3, R6, 0x8, R22 ;  /* 0x0000000806037824 */ /* 0x000fe200078e0216 */
[----:B------:R-:W-:Y:S02]  /*147a0*/  BSSY B0, `(.L_x_489) ;  /* 0x0000005000007945 */ /* 0x000fe40003800000 */
[----:B------:R-:W-:-:S04]  /*147b0*/  SHF.L.U32 R2, R2, 0x1f, RZ ;  /* 0x0000001f02027819 */ /* 0x000fc800000006ff */
[----:B------:R-:W0:Y:S01]  /*147c0*/  SYNCS.PHASECHK.TRANS64.TRYWAIT P0, [R3+URZ+0x13270], R2 ;  /* 0x01327002030075a7 */ /* 0x000e22000800017f */
[----:B--2---:R-:W-:Y:S01]  /*147d0*/  ISETP.NE.AND P1, PT, R4, 0x3, PT ;  /* 0x000000030400780c */ /* 0x004fe20003f25270 */
[----:B0-----:R-:W-:-:S12]  /*147e0*/  @!P0 BRA `(.L_x_490) ;  /* 0x0000002800ec8947 */ /* 0x001fd80003800000 */
.L_x_583:
[----:B------:R-:W-:Y:S05]  /*147f0*/  BSYNC B0 ;  /* 0x0000000000007941 */ /* 0x000fea0003800000 */
.L_x_489:
[----:B------:R-:W-:Y:S05]  /*14800*/  @!P1 BRA `(.L_x_491) ;  /* 0x0000000000049947 */ /* 0x000fea0003800000 */
[----:B------:R-:W-:Y:S01]  /*14810*/  BPT.TRAP 0x1 ;  /* 0x000000040000795c */ /* 0x000fe20000300000 */
.L_x_491:
[----:B0-----:R-:W-:Y:S01]  /*14820*/  SHF.L.U32 R2, R7, 0x1f, RZ ;  /* 0x0000001f07027819 */ /* 0x001fe200000006ff */
[----:B------:R-:W-:-:S03]  /*14830*/  IMAD R10, R6, 0x2800, RZ ;  /* 0x00002800060a7824 */ /* 0x000fc600078e02ff */
[----:B------:R-:W0:Y:S02]  /*14840*/  SYNCS.PHASECHK.TRANS64.TRYWAIT P0, [R3+URZ+0x13260], R2 ;  /* 0x01326002030075a7 */ /* 0x000e24000800017f */
[----:B0-----:R-:W-:Y:S05]  /*14850*/  @!P0 BRA `(.L_x_492) ;  /* 0x0000002800e48947 */ /* 0x001fea0003800000 */
.L_x_584:
[----:B------:R-:W0:Y:S04]  /*14860*/  LDL R4, [R1+0xc] ;  /* 0x00000c0001047983 */ /* 0x000e280000100800 */
[----:B------:R-:W2:Y:S01]  /*14870*/  LDL R11, [R1+0x8] ;  /* 0x00000800010b7983 */ /* 0x000ea20000100800 */
[----:B------:R-:W-:Y:S05]  /*14880*/  WARPSYNC.ALL ;  /* 0x0000000000007948 */ /* 0x000fea0003800000 */
[----:B0-----:R-:W-:-:S04]  /*14890*/  LOP3.LUT R2, R10, R4, RZ, 0xfc, !PT ;  /* 0x000000040a027212 */ /* 0x001fc800078efcff */
[----:B------:R-:W-:Y:S02]  /*148a0*/  IADD3 R2, R22, R2, RZ ;  /* 0x0000000216027210 */ /* 0x000fe40007ffe0ff */
[----:B--2---:R-:W-:-:S03]  /*148b0*/  LOP3.LUT R12, R10, R11, RZ, 0xfc, !PT ;  /* 0x0000000b0a0c7212 */ /* 0x004fc600078efcff */
[----:B------:R-:W0:Y:S02]  /*148c0*/  LDSM.16.MT88.4 R4, [R2+0x6000] ;  /* 0x006000000204783b */ /* 0x000e240000004200 */
        /* <DEDUP_REMOVED lines=38> */
.L_x_493:
[----:B------:R-:W2:Y:S01]  /*14b30*/  S2R R2, SR_TID.X ;  /* 0x0000000000027919 */ /* 0x000ea20000002100 */
[----:B-1----:R1:W-:Y:S01]  /*14b40*/  SYNCS.ARRIVE.TRANS64.A1T0 RZ, [R3+URZ+0x13250], RZ ;  /* 0x013250ff03ff79a7 */ /* 0x0023e2000810003f */
[----:B------:R-:W-:Y:S02]  /*14b50*/  IMAD.MOV.U32 R6, RZ, RZ, R24 ;  /* 0x000000ffff067224 */ /* 0x000fe400078e0018 */
[----:B------:R-:W-:Y:S01]  /*14b60*/  IMAD.MOV.U32 R7, RZ, RZ, R26 ;  /* 0x000000ffff077224 */ /* 0x000fe200078e001a */
[----:B--2---:R-:W-:Y:S01]  /*14b70*/  LOP3.LUT R2, R2, 0x7f, RZ, 0xc0, !PT ;  /* 0x0000007f02027812 */ /* 0x004fe200078ec0ff */
[----:B------:R-:W-:Y:S03]  /*14b80*/  BAR.SYNC.DEFER_BLOCKING 0x2, 0x80 ;  /* 0x0082000000007b1d */ /* 0x000fe60000010000 */
[----:B------:R-:W-:-:S13]  /*14b90*/  ISETP.NE.AND P0, PT, R2, RZ, PT ;  /* 0x000000ff0200720c */ /* 0x000fda0003f05270 */
[----:B-1----:R-:W-:-:S05]  /*14ba0*/  @!P0 VIADD R3, R3, 0x13280 ;  /* 0x0001328003038836 */ /* 0x002fca0000000000 */
[----:B------:R-:W-:-:S04]  /*14bb0*/  @!P0 PRMT R3, RZ, 0x654, R3 ;  /* 0x00000654ff038816 */ /* 0x000fc80000000003 */
[----:B------:R2:W-:Y:S01]  /*14bc0*/  @!P0 SYNCS.ARRIVE.TRANS64.RED.A1T0 RZ, [R3+URZ], RZ ;  /* 0x000000ff03ff89a7 */ /* 0x0005e2000810043f */
[C---:B------:R-:W-:Y:S01]  /*14bd0*/  ISETP.GT.AND P0, PT, R0.reuse, RZ, PT ;  /* 0x000000ff0000720c */ /* 0x040fe20003f04270 */
[----:B------:R-:W-:-:S12]  /*14be0*/  VIADD R0, R0, 0xffffffff ;  /* 0xffffffff00007836 */ /* 0x000fd80000000000 */
[----:B--2---:R-:W-:Y:S05]  /*14bf0*/  @P0 BRA `(.L_x_494) ;  /* 0xfffffff4001c0947 */ /* 0x004fea000383ffff */
.L_x_474:
[----:B------:R-:W1:Y:S02]  /*14c00*/  S2R R2, SR_TID.X ;  /* 0x0000000000027919 */ /* 0x000e640000002100 */
[----:B-1----:R-:W-:Y:S02]  /*14c10*/  LOP3.LUT R3, R2, 0x7f, RZ, 0xc0, !PT ;  /* 0x0000007f02037812 */ /* 0x002fe400078ec0ff */
[----:B------:R-:W2:Y:S01]  /*14c20*/  LDL R2, [R1+0x48] ;  /* 0x0000480001027983 */ /* 0x000ea20000100800 */
[----:B------:R-:W-:Y:S01]  /*14c30*/  BSSY B0, `(.L_x_495) ;  /* 0x0000010000007945 */ /* 0x000fe20003800000 */
[----:B------:R-:W-:Y:S02]  /*14c40*/  ISETP.NE.AND P0, PT, R3, RZ, PT ;  /* 0x000000ff0300720c */ /* 0x000fe40003f05270 */
[----:B--2---:R-:W-:-:S11]  /*14c50*/  ISETP.NE.AND P2, PT, R2, 0x3, PT ;  /* 0x000000030200780c */ /* 0x004fd60003f45270 */
[----:B------:R-:W-:Y:S05]  /*14c60*/  @P0 BRA `(.L_x_496) ;  /* 0x0000000000300947 */ /* 0x000fea0003800000 */
[----:B------:R-:W1:Y:S01]  /*14c70*/  S2R R5, SR_LANEID ;  /* 0x0000000000057919 */ /* 0x000e620000000000 */
[----:B------:R-:W-:Y:S01]  /*14c80*/  VOTEU.ANY UR4, UPT, PT ;  /* 0x0000000000047886 */ /* 0x000fe200038e0100 */
[----:B------:R-:W2:Y:S01]  /*14c90*/  LDC.64 R2, c[0x0][0xc60] ;  /* 0x00031800ff027b82 */ /* 0x000ea20000000a00 */
[----:B------:R-:W1:Y:S02]  /*14ca0*/  FLO.U32 R0, UR4 ;  /* 0x0000000400007d00 */ /* 0x000e6400080e0000 */
[----:B-1----:R-:W-:-:S06]  /*14cb0*/  ISETP.EQ.U32.AND P1, PT, R0, R5, PT ;  /* 0x000000050000720c */ /* 0x002fcc0003f22070 */
[----:B------:R-:W2:Y:S07]  /*14cc0*/  POPC R5, UR4 ;  /* 0x0000000400057d09 */ /* 0x000eae0008000000 */
[----:B--2---:R-:W2:Y:S01]  /*14cd0*/  @P1 ATOMG.E.ADD.STRONG.GPU PT, R3, desc[UR40][R2.64], R5 ;  /* 0x00000005020319a8 */ /* 0x004ea200081ee1e8 */
[----:B------:R-:W1:Y:S02]  /*14ce0*/  S2R R4, SR_LTMASK ;  /* 0x0000000000047919 */ /* 0x000e640000003900 */
[----:B-1----:R-:W-:-:S04]  /*14cf0*/  LOP3.LUT R4, R4, UR4, RZ, 0xc0, !PT ;  /* 0x0000000404047c12 */ /* 0x002fc8000f8ec0ff */
[----:B0-----:R-:W0:Y:S01]  /*14d00*/  POPC R7, R4 ;  /* 0x0000000400077309 */ /* 0x001e220000000000 */
[----:B--2---:R-:W0:Y:S02]  /*14d10*/  SHFL.IDX PT, R0, R3, R0, 0x1f ;  /* 0x00001f0003007589 */ /* 0x004e2400000e0000 */
[----:B0-----:R-:W-:-:S07]  /*14d20*/  IADD3 R16, R0, UR36, R7 ;  /* 0x0000002400107c10 */ /* 0x001fce000fffe007 */
.L_x_496:
[----:B------:R-:W-:Y:S05]  /*14d30*/  BSYNC B0 ;  /* 0x0000000000007941 */ /* 0x000fea0003800000 */
.L_x_495:
[----:B------:R-:W-:Y:S05]  /*14d40*/  @!P2 BRA `(.L_x_497) ;  /* 0x000000000004a947 */ /* 0x000fea0003800000 */
[----:B------:R-:W-:Y:S01]  /*14d50*/  BPT.TRAP 0x1 ;  /* 0x000000040000795c */ /* 0x000fe20000300000 */
.L_x_497:
[----:B------:R-:W2:Y:S01]  /*14d60*/  LDL R2, [R1+0x18] ;  /* 0x0000180001027983 */ /* 0x000ea20000100800 */
[----:B------:R-:W-:Y:S01]  /*14d70*/  LOP3.LUT R0, R26, 0x1, RZ, 0x3c, !PT ;  /* 0x000000011a007812 */ /* 0x000fe200078e3cff */
[----:B------:R-:W-:Y:S01]  /*14d80*/  IMAD R3, R24, 0x8, R22 ;  /* 0x0000000818037824 */ /* 0x000fe200078e0216 */
[----:B------:R-:W-:Y:S02]  /*14d90*/  BSSY B0, `(.L_x_498) ;  /* 0x0000005000007945 */ /* 0x000fe40003800000 */
[----:B------:R-:W-:-:S04]  /*14da0*/  SHF.L.U32 R0, R0, 0x1f, RZ ;  /* 0x0000001f00007819 */ /* 0x000fc800000006ff */
[----:B------:R-:W1:Y:S01]  /*14db0*/  SYNCS.PHASECHK.TRANS64.TRYWAIT P1, [R3+URZ+0x13270], R0 ;  /* 0x01327000030075a7 */ /* 0x000e62000802017f */
[----:B--2---:R-:W-:Y:S01]  /*14dc0*/  ISETP.NE.AND P2, PT, R2, 0x3, PT ;  /* 0x000000030200780c */ /* 0x004fe20003f45270 */
[----:B-1----:R-:W-:-:S12]  /*14dd0*/  @!P1 BRA `(.L_x_499) ;  /* 0x0000002400989947 */ /* 0x002fd80003800000 */
.L_x_585:
[----:B------:R-:W-:Y:S05]  /*14de0*/  BSYNC B0 ;  /* 0x0000000000007941 */ /* 0x000fea0003800000 */
.L_x_498:
[----:B------:R-:W-:Y:S05]  /*14df0*/  @!P2 BRA `(.L_x_500) ;  /* 0x000000000004a947 */ /* 0x000fea0003800000 */
[----:B------:R-:W-:Y:S01]  /*14e00*/  BPT.TRAP 0x1 ;  /* 0x000000040000795c */ /* 0x000fe20000300000 */
.L_x_500:
[----:B-1----:R-:W-:-:S04]  /*14e10*/  SHF.L.U32 R0, R26, 0x1f, RZ ;  /* 0x0000001f1a007819 */ /* 0x002fc800000006ff */
[----:B------:R-:W1:Y:S02]  /*14e20*/  SYNCS.PHASECHK.TRANS64.TRYWAIT P1, [R3+URZ+0x13260], R0 ;  /* 0x01326000030075a7 */ /* 0x000e64000802017f */
[----:B-1----:R-:W-:Y:S05]  /*14e30*/  @!P1 BRA `(.L_x_501) ;  /* 0x0000002400949947 */ /* 0x002fea0003800000 */
.L_x_586:
[----:B------:R-:W2:Y:S04]  /*14e40*/  LDL R4, [R1+0xc] ;  /* 0x00000c0001047983 */ /* 0x000ea80000100800 */
[----:B0-----:R-:W3:Y:S01]  /*14e50*/  LDL R10, [R1+0x8] ;  /* 0x00000800010a7983 */ /* 0x001ee20000100800 */
[----:B------:R-:W-:Y:S01]  /*14e60*/  IMAD R2, R24, 0x2800, RZ ;  /* 0x0000280018027824 */ /* 0x000fe200078e02ff */
[----:B------:R-:W-:Y:S05]  /*14e70*/  WARPSYNC.ALL ;  /* 0x0000000000007948 */ /* 0x000fea0003800000 */
[----:B--2---:R-:W-:-:S04]  /*14e80*/  LOP3.LUT R5, R2, R4, RZ, 0xfc, !PT ;  /* 0x0000000402057212 */ /* 0x004fc800078efcff */
[----:B-1----:R-:W-:Y:S02]  /*14e90*/  IADD3 R0, R22, R5, RZ ;  /* 0x0000000516007210 */ /* 0x002fe40007ffe0ff */
[----:B---3--:R-:W-:-:S03]  /*14ea0*/  LOP3.LUT R2, R2, R10, RZ, 0xfc, !PT ;  /* 0x0000000a02027212 */ /* 0x008fc600078efcff */
        /* <DEDUP_REMOVED lines=39> */
.L_x_502:
[----:B-1----:R1:W-:Y:S01]  /*15120*/  SYNCS.ARRIVE.TRANS64.A1T0 RZ, [R3+URZ+0x13250], RZ ;  /* 0x013250ff03ff79a7 */ /* 0x0023e2000810003f */
[----:B------:R-:W-:Y:S02]  /*15130*/  @!P0 VIADD R0, R3, 0x13280 ;  /* 0x0001328003008836 */ /* 0x000fe40000000000 */
[----:B------:R-:W-:-:S03]  /*15140*/  VIADD R24, R24, 0x1 ;  /* 0x0000000118187836 */ /* 0x000fc60000000000 */
[----:B------:R-:W-:Y:S01]  /*15150*/  @!P0 PRMT R0, RZ, 0x654, R0 ;  /* 0x00000654ff008816 */ /* 0x000fe20000000000 */
[----:B------:R-:W-:Y:S06]  /*15160*/  BAR.SYNC.DEFER_BLOCKING 0x2, 0x80 ;  /* 0x0082000000007b1d */ /* 0x000fec0000010000 */
[----:B------:R2:W-:Y:S01]  /*15170*/  @!P0 SYNCS.ARRIVE.TRANS64.RED.A1T0 RZ, [R0+URZ], RZ ;  /* 0x000000ff00ff89a7 */ /* 0x0005e2000810043f */
[----:B------:R-:W-:-:S04]  /*15180*/  ISETP.NE.AND P0, PT, R24, 0x2, PT ;  /* 0x000000021800780c */ /* 0x000fc80003f05270 */
[----:B-1----:R-:W-:Y:S02]  /*15190*/  SEL R3, RZ, 0x1, P0 ;  /* 0x00000001ff037807 */ /* 0x002fe40000000000 */
[----:B------:R-:W-:Y:S02]  /*151a0*/  SEL R24, R24, RZ, P0 ;  /* 0x000000ff18187207 */ /* 0x000fe40000000000 */
[----:B--2---:R-:W-:-:S07]  /*151b0*/  LOP3.LUT R26, R26, R3, RZ, 0x3c, !PT ;  /* 0x000000031a1a7212 */ /* 0x004fce00078e3cff */
.L_x_451:
[----:B------:R-:W2:Y:S02]  /*151c0*/  LDL R0, [R1] ;  /* 0x0000000001007983 */ /* 0x000ea40000100800 */
[----:B--2---:R-:W-:-:S13]  /*151d0*/  LOP3.LUT P0, RZ, R0, 0x2, RZ, 0xc0, !PT ;  /* 0x0000000200ff7812 */ /* 0x004fda000780c0ff */
[----:B------:R-:W-:Y:S05]  /*151e0*/  @!P0 BRA `(.L_x_503) ;  /* 0x0000000000248947 */ /* 0x000fea0003800000 */
[----:B------:R-:W-:Y:S05]  /*151f0*/  WARPSYNC.ALL ;  /* 0x0000000000007948 */ /* 0x000fea0003800000 */
[----:B------:R-:W1:Y:S08]  /*15200*/  S2UR UR5, SR_CgaCtaId ;  /* 0x00000000000579c3 */ /* 0x000e700000008800 */
[----:B------:R-:W-:Y:S06]  /*15210*/  BAR.SYNC.DEFER_BLOCKING 0x5, 0x200 ;  /* 0x0148000000007b1d */ /* 0x000fec0000010000 */
[----:B------:R-:W-:-:S02]  /*15220*/  UMOV UR4, 0x400 ;  /* 0x0000040000047882 */ /* 0x000fc40000000000 */
[----:B-1----:R-:W-:-:S06]  /*15230*/  ULEA UR4, UR5, UR4, 0x18 ;  /* 0x0000000405047291 */ /* 0x002fcc000f8ec03f */
[----:B------:R-:W-:-:S05]  /*15240*/  IMAD.U32 R22, RZ, RZ, UR4 ;  /* 0x00000004ff167e24 */ /* 0x000fca000f8e00ff */
[----:B------:R1:W2:Y:S01]  /*15250*/  LDS.128 R16, [R22+0x132d0] ;  /* 0x0132d00016107984 */ /* 0x0002a20000000c00 */
[----:B------:R-:W-:Y:S06]  /*15260*/  BAR.ARV 0x4, 0x200 ;  /* 0x0108000000007b1d */ /* 0x000fec0000002000 */
[----:B------:R-:W-:Y:S05]  /*15270*/  BRA `(.L_x_504) ;  /* 0x0000000800407947 */ /* 0x000fea0003800000 */
.L_x_503:
[----:B------:R-:W0:Y:S01]  /*15280*/  S2R R0, SR_TID.X ;  /* 0x0000000000007919 */ /* 0x000e220000002100 */
[----:B------:R-:W-:Y:S01]  /*15290*/  UMOV UR4, 0xffffffff ;  /* 0xffffffff00047882 */ /* 0x000fe20000000000 */
[----:B0-----:R-:W-:-:S04]  /*152a0*/  LOP3.LUT R8, R0, 0x1f, RZ, 0xc0, !PT ;  /* 0x0000001f00087812 */ /* 0x001fc800078ec0ff */
[----:B------:R-:W-:Y:S01]  /*152b0*/  ISETP.NE.AND P0, PT, R8, 0x1f, PT ;  /* 0x0000001f0800780c */ /* 0x000fe20003f05270 */
[----:B------:R-:W-:-:S12]  /*152c0*/  BRA.DIV UR4, `(.L_x_505) ;  /* 0x0000002204847947 */ /* 0x000fd8000b800000 */
[----:B------:R-:W-:Y:S01]  /*152d0*/  IMAD.IADD R5, R19, 0x1, R8 ;  /* 0x0000000113057824 */ /* 0x000fe200078e0208 */
[----:B------:R-:W-:-:S04]  /*152e0*/  ULDC UR4, c[0x0][0xc3c] ;  /* 0x00030f0000047ab9 */ /* 0x000fc80000000800 */
[----:B------:R-:W-:-:S13]  /*152f0*/  ISETP.GE.OR P1, PT, R5, UR4, !P0 ;  /* 0x0000000405007c0c */ /* 0x000fda000c726670 */
[----:B------:R-:W0:Y:S02]  /*15300*/  @!P1 LDC.64 R2, c[0x0][0xc80] ;  /* 0x00032000ff029b82 */ /* 0x000e240000000a00 */
[----:B0-----:R-:W-:-:S06]  /*15310*/  @!P1 IMAD.WIDE R2, R5, 0x4, R2 ;  /* 0x0000000405029825 */ /* 0x001fcc00078e0202 */
[----:B------:R0:W2:Y:S01]  /*15320*/  @!P1 LDG.E R3, desc[UR40][R2.64] ;  /* 0x0000002802039981 */ /* 0x0000a2000c1e1900 */
[C---:B------:R-:W-:Y:S02]  /*15330*/  ISETP.GE.U32.AND P2, PT, R8.reuse, 0x2, PT ;  /* 0x000000020800780c */ /* 0x040fe40003f46070 */
[C---:B------:R-:W-:Y:S01]  /*15340*/  ISETP.GE.U32.AND P3, PT, R8.reuse, 0x4, PT ;  /* 0x000000040800780c */ /* 0x040fe20003f66070 */
[----:B------:R-:W-:Y:S01]  /*15350*/  SHFL.IDX PT, R0, R16, RZ, 0x1f ;  /* 0x00001fff10007589 */ /* 0x000fe200000e0000 */
[C---:B------:R-:W-:Y:S02]  /*15360*/  ISETP.GE.U32.AND P4, PT, R8.reuse, 0x8, PT ;  /* 0x000000080800780c */ /* 0x040fe40003f86070 */
[----:B------:R-:W-:Y:S01]  /*15370*/  ISETP.GE.U32.AND P5, PT, R8, 0x10, PT ;  /* 0x000000100800780c */ /* 0x000fe20003fa6070 */
[----:B------:R-:W-:Y:S01]  /*15380*/  SHFL.IDX PT, R4, R16, 0x1, 0x1f ;  /* 0x00201f0010047f89 */ /* 0x000fe200000e0000 */
[----:B0-----:R-:W-:Y:S01]  /*15390*/  IMAD.MOV.U32 R2, RZ, RZ, RZ ;  /* 0x000000ffff027224 */ /* 0x001fe200078e00ff */
[----:B--2---:R-:W-:-:S02]  /*153a0*/  @!P1 MOV R2, R3 ;  /* 0x0000000300029202 */ /* 0x004fc40000000f00 */
[----:B------:R-:W-:-:S03]  /*153b0*/  ISETP.NE.AND P1, PT, R8, RZ, PT ;  /* 0x000000ff0800720c */ /* 0x000fc60003f25270 */
        /* <DEDUP_REMOVED lines=15> */
[----:B------:R0:W1:Y:S02]  /*154b0*/  SHFL.IDX PT, R14, R3, 0x1f, 0x1f ;  /* 0x03e01f00030e7f89 */ /* 0x00006400000e0000 */
.L_x_596:
[----:B------:R-:W-:Y:S02]  /*154c0*/  ULDC UR4, c[0x0][0xc38] ;  /* 0x00030e0000047ab9 */ /* 0x000fe40000000800 */
[----:B------:R-:W-:-:S04]  /*154d0*/  IMAD.U32 R16, RZ, RZ, UR4 ;  /* 0x00000004ff107e24 */ /* 0x000fc8000f8e00ff */
[----:B-1----:R-:W-:-:S05]  /*154e0*/  IMAD R5, R14, R16, RZ ;  /* 0x000000100e057224 */ /* 0x002fca00078e02ff */
[----:B------:R-:W-:-:S04]  /*154f0*/  IADD3 R4, R4, R5, RZ ;  /* 0x0000000504047210 */ /* 0x000fc80007ffe0ff */
[----:B------:R-:W-:-:S13]  /*15500*/  ISETP.GT.AND P6, PT, R4, R0, PT ;  /* 0x000000000400720c */ /* 0x000fda0003fc4270 */
[----:B------:R-:W-:Y:S05]  /*15510*/  @P6 BRA `(.L_x_506) ;  /* 0x00000000009c6947 */ /* 0x000fea0003800000 */
.L_x_511:
[----:B------:R-:W1:Y:S01]  /*15520*/  LDC R6, c[0x0][0xc3c] ;  /* 0x00030f00ff067b82 */ /* 0x000e620000000800 */
[----:B------:R-:W-:-:S05]  /*15530*/  VIADD R19, R19, 0x1f ;  /* 0x0000001f13137836 */ /* 0x000fca0000000000 */
[----:B-1----:R-:W-:-:S13]  /*15540*/  ISETP.GE.AND P6, PT, R19, R6, PT ;  /* 0x000000061300720c */ /* 0x002fda0003fc6270 */
[----:B------:R-:W-:Y:S05]  /*15550*/  @P6 BRA `(.L_x_507) ;  /* 0x0000000400446947 */ /* 0x000fea0003800000 */
[----:B------:R-:W1:Y:S01]  /*15560*/  S2R R2, SR_TID.X ;  /* 0x0000000000027919 */ /* 0x000e620000002100 */
[----:B------:R-:W-:Y:S01]  /*15570*/  BSSY B0, `(.L_x_508) ;  /* 0x0000009000007945 */ /* 0x000fe20003800000 */
[----:B-1----:R-:W-:-:S05]  /*15580*/  LOP3.LUT R2, R2, 0x1f, RZ, 0xc0, !PT ;  /* 0x0000001f02027812 */ /* 0x002fca00078ec0ff */
[----:B------:R-:W-:Y:S02]  /*15590*/  IMAD.IADD R5, R19, 0x1, R2 ;  /* 0x0000000113057824 */ /* 0x000fe400078e0202 */
[----:B------:R-:W-:-:S03]  /*155a0*/  IMAD.MOV.U32 R2, RZ, RZ, RZ ;  /* 0x000000ffff027224 */ /* 0x000fc600078e00ff */
[----:B------:R-:W-:-:S13]  /*155b0*/  ISETP.GE.OR P6, PT, R5, R6, !P0 ;  /* 0x000000060500720c */ /* 0x000fda00047c6670 */
[----:B------:R-:W-:Y:S05]  /*155c0*/  @P6 BRA `(.L_x_509) ;  /* 0x00000000000c6947 */ /* 0x000fea0003800000 */
[----:B0-----:R-:W0:Y:S02]  /*155d0*/  LDC.64 R2, c[0x0][0xc80] ;  /* 0x00032000ff027b82 */ /* 0x001e240000000a00 */
[----:B0-----:R-:W-:-:S06]  /*155e0*/  IMAD.WIDE R2, R5, 0x4, R2 ;  /* 0x0000000405027825 */ /* 0x001fcc00078e0202 */
[----:B------:R1:W5:Y:S02]  /*155f0*/  LDG.E R2, desc[UR40][R2.64] ;  /* 0x0000002802027981 */ /* 0x000364000c1e1900 */
.L_x_509:
[----:B------:R-:W-:Y:S05]  /*15600*/  BSYNC B0 ;  /* 0x0000000000007941 */ /* 0x000fea0003800000 */
.L_x_508:
[----:B------:R-:W-:-:S03]  /*15610*/  UMOV UR4, 0xffffffff ;  /* 0xffffffff00047882 */ /* 0x000fc60000000000 */
[----:B------:R-:W-:Y:S05]  /*15620*/  BRA.DIV UR4, `(.L_x_510) ;  /* 0x0000002204d07947 */ /* 0x000fea000b800000 */
[----:B-----5:R-:W2:Y:S02]  /*15630*/  SHFL.UP PT, R14, R2, 0x1, RZ ;  /* 0x04200000020e7989 */ /* 0x020ea400000e00ff */
[----:B--2---:R-:W-:-:S05]  /*15640*/  SEL R13, R14, RZ, P1 ;  /* 0x000000ff0e0d7207 */ /* 0x004fca0000800000 */
[----:B------:R-:W-:-:S05]  /*15650*/  IMAD.IADD R13, R2, 0x1, R13 ;  /* 0x00000001020d7824 */ /* 0x000fca00078e020d */
[----:B------:R-:W2:Y:S02]  /*15660*/  SHFL.UP PT, R14, R13, 0x2, RZ ;  /* 0x044000000d0e7989 */ /* 0x000ea400000e00ff */
[----:B--2---:R-:W-:-:S05]  /*15670*/  SEL R14, R14, RZ, P2 ;  /* 0x000000ff0e0e7207 */ /* 0x004fca0001000000 */
[----:B------:R-:W-:-:S05]  /*15680*/  IMAD.IADD R5, R13, 0x1, R14 ;  /* 0x000000010d057824 */ /* 0x000fca00078e020e */
[----:B------:R-:W2:Y:S02]  /*15690*/  SHFL.UP PT, R14, R5, 0x4, RZ ;  /* 0x04800000050e7989 */ /* 0x000ea400000e00ff */
[----:B--2---:R-:W-:-:S05]  /*156a0*/  SEL R6, R14, RZ, P3 ;  /* 0x000000ff0e067207 */ /* 0x004fca0001800000 */
[----:B------:R-:W-:-:S05]  /*156b0*/  IMAD.IADD R6, R5, 0x1, R6 ;  /* 0x0000000105067824 */ /* 0x000fca00078e0206 */
[----:B------:R-:W2:Y:S02]  /*156c0*/  SHFL.UP PT, R14, R6, 0x8, RZ ;  /* 0x05000000060e7989 */ /* 0x000ea400000e00ff */
[----:B--2---:R-:W-:-:S04]  /*156d0*/  SEL R7, R14, RZ, P4 ;  /* 0x000000ff0e077207 */ /* 0x004fc80002000000 */
[----:B------:R-:W-:-:S05]  /*156e0*/  IADD3 R7, R6, R7, RZ ;  /* 0x0000000706077210 */ /* 0x000fca0007ffe0ff */
[----:B------:R-:W2:Y:S02]  /*156f0*/  SHFL.UP PT, R14, R7, 0x10, RZ ;  /* 0x06000000070e7989 */ /* 0x000ea400000e00ff */
[----:B--2---:R-:W-:-:S05]  /*15700*/  SEL R14, R14, RZ, P5 ;  /* 0x000000ff0e0e7207 */ /* 0x004fca0002800000 */
[----:B01----:R-:W-:-:S05]  /*15710*/  IMAD.IADD R3, R7, 0x1, R14 ;  /* 0x0000000107037824 */ /* 0x003fca00078e020e */
[----:B------:R0:W1:Y:S02]  /*15720*/  SHFL.IDX PT, R14, R3, 0x1f, 0x1f ;  /* 0x03e01f00030e7f89 */ /* 0x00006400000e0000 */
.L_x_604:
[----:B------:R-:W-:Y:S02]  /*15730*/  ULDC UR4, c[0x0][0xc38] ;  /* 0x00030e0000047ab9 */ /* 0x000fe40000000800 */
[----:B------:R-:W-:-:S04]  /*15740*/  IMAD.U32 R16, RZ, RZ, UR4 ;  /* 0x00000004ff107e24 */ /* 0x000fc8000f8e00ff */
[----:B-1----:R-:W-:-:S04]  /*15750*/  IMAD R5, R14, R16, RZ ;  /* 0x000000100e057224 */ /* 0x002fc800078e02ff */
[----:B------:R-:W-:-:S05]  /*15760*/  IMAD.IADD R4, R5, 0x1, R4 ;  /* 0x0000000105047824 */ /* 0x000fca00078e0204 */
[----:B------:R-:W-:-:S13]  /*15770*/  ISETP.GT.AND P6, PT, R4, R0, PT ;  /* 0x000000000400720c */ /* 0x000fda0003fc4270 */
[----:B------:R-:W-:Y:S05]  /*15780*/  @!P6 BRA `(.L_x_511) ;  /* 0xfffffffc0064e947 */ /* 0x000fea000383ffff */
.L_x_506:
[----:B------:R-:W-:Y:S01]  /*15790*/  IMAD.IADD R6, R4, 0x1, -R5 ;  /* 0x0000000104067824 */ /* 0x000fe200078e0a05 */
[----:B------:R-:W-:-:S03]  /*157a0*/  UMOV UR4, 0xffffffff ;  /* 0xffffffff00047882 */ /* 0x000fc60000000000 */
[----:B------:R-:W-:-:S05]  /*157b0*/  IMAD R5, R3, R16, R6 ;  /* 0x0000001003057224 */ /* 0x000fca00078e0206 */
[----:B------:R-:W-:Y:S01]  /*157c0*/  ISETP.GT.AND P6, PT, R5, R0, PT ;  /* 0x000000000500720c */ /* 0x000fe20003fc4270 */
[----:B------:R-:W-:-:S12]  /*157d0*/  BRA.DIV UR4, `(.L_x_512) ;  /* 0x0000002604207947 */ /* 0x000fd8000b800000 */
[----:B------:R-:W-:-:S04]  /*157e0*/  VOTE.ANY R5, PT, !P6 ;  /* 0x0000000000057806 */ /* 0x000fc800070e0100 */
[----:B------:R-:W1:Y:S02]  /*157f0*/  POPC R4, R5 ;  /* 0x0000000500047309 */ /* 0x000e640000000000 */
[----:B-1----:R1:W2:Y:S02]  /*15800*/  SHFL.IDX PT, R17, R2, R4, 0x1f ;  /* 0x00001f0402117589 */ /* 0x0022a400000e0000 */
.L_x_608:
[----:B------:R-:W-:Y:S01]  /*15810*/  ISETP.NE.AND P0, PT, R5, RZ, PT ;  /* 0x000000ff0500720c */ /* 0x000fe20003f05270 */
[----:B------:R-:W-:-:S12]  /*15820*/  IMAD.MOV.U32 R14, RZ, RZ, RZ ;  /* 0x000000ffff0e7224 */ /* 0x000fd800078e00ff */
[----:B------:R-:W-:Y:S05]  /*15830*/  @!P0 BRA `(.L_x_513) ;  /* 0x0000000000108947 */ /* 0x000fea0003800000 */
[----:B------:R-:W-:Y:S01]  /*15840*/  UMOV UR4, 0xffffffff ;  /* 0xffffffff00047882 */ /* 0x000fe20000000000 */
[----:B------:R-:W-:Y:S02]  /*15850*/  VIADD R12, R4, 0xffffffff ;  /* 0xffffffff040c7836 */ /* 0x000fe40000000000 */
[----:B------:R-:W-:Y:S05]  /*15860*/  BRA.DIV UR4, `(.L_x_514) ;  /* 0x0000002604447947 */ /* 0x000fea000b800000 */
[----:B------:R3:W4:Y:S02]  /*15870*/  SHFL.IDX PT, R14, R3, R12, 0x1f ;  /* 0x00001f0c030e7589 */ /* 0x00072400000e0000 */
.L_x_513:
[-C--:B--2---:R-:W-:Y:S01]  /*15880*/  IABS R5, R17.reuse ;  /* 0x0000001100057213 */ /* 0x084fe20000000000 */
[----:B----4-:R-:W-:Y:S01]  /*15890*/  IMAD R16, R14, R16, R6 ;  /* 0x000000100e107224 */ /* 0x010fe200078e0206 */
[----:B------:R-:W-:Y:S01]  /*158a0*/  IABS R8, R17 ;  /* 0x0000001100087213 */ /* 0x000fe20000000000 */
[----:B------:R-:W-:Y:S01]  /*158b0*/  IMAD.IADD R19, R4, 0x1, R19 ;  /* 0x0000000104137824 */ /* 0x000fe200078e0213 */
[----:B------:R-:W2:Y:S01]  /*158c0*/  I2F.RP R6, R5 ;  /* 0x0000000500067306 */ /* 0x000ea20000209400 */
[----:B------:R-:W-:-:S07]  /*158d0*/  IMAD.IADD R0, R0, 0x1, -R16 ;  /* 0x0000000100007824 */ /* 0x000fce00078e0a10 */
[----:B--2---:R-:W2:Y:S02]  /*158e0*/  MUFU.RCP R6, R6 ;  /* 0x0000000600067308 */ /* 0x004ea40000001000 */
[----:B--2---:R-:W-:Y:S01]  /*158f0*/  IADD3 R7, R6, 0xffffffe, RZ ;  /* 0x0ffffffe06077810 */ /* 0x004fe20007ffe0ff */
[----:B------:R-:W-:-:S05]  /*15900*/  IMAD.MOV R6, RZ, RZ, -R8 ;  /* 0x000000ffff067224 */ /* 0x000fca00078e0a08 */
[----:B0--3--:R-:W1:Y:S02]  /*15910*/  F2I.FTZ.U32.TRUNC.NTZ R3, R7 ;  /* 0x0000000700037305 */ /* 0x009e64000021f000 */
[----:B-1----:R-:W-:-:S04]  /*15920*/  IMAD.MOV R2, RZ, RZ, -R3 ;  /* 0x000000ffff027224 */ /* 0x002fc800078e0a03 */
[----:B------:R-:W-:Y:S02]  /*15930*/  IMAD R9, R2, R5, RZ ;  /* 0x0000000502097224 */ /* 0x000fe400078e02ff */
[----:B------:R-:W-:-:S04]  /*15940*/  IMAD.MOV.U32 R2, RZ, RZ, RZ ;  /* 0x000000ffff027224 */ /* 0x000fc800078e00ff */
[----:B------:R-:W-:Y:S01]  /*15950*/  IMAD.HI.U32 R2, R3, R9, R2 ;  /* 0x0000000903027227 */ /* 0x000fe200078e0002 */
[----:B------:R-:W-:-:S05]  /*15960*/  IABS R3, R0 ;  /* 0x0000000000037213 */ /* 0x000fca0000000000 */
        /* <DEDUP_REMOVED lines=9> */
[----:B------:R-:W-:-:S05]  /*15a00*/  @P0 IADD3 R2, R2, 0x1, RZ ;  /* 0x0000000102020810 */ /* 0x000fca0007ffe0ff */
[----:B------:R-:W-:Y:S01]  /*15a10*/  @!P2 IMAD.MOV R2, RZ, RZ, -R2 ;  /* 0x000000ffff02a224 */ /* 0x000fe200078e0a02 */
[----:B------:R-:W-:-:S05]  /*15a20*/  @!P1 LOP3.LUT R2, RZ, R17, RZ, 0x33, !PT ;  /* 0x00000011ff029212 */ /* 0x000fca00078e33ff */
[--C-:B------:R-:W-:Y:S02]  /*15a30*/  IMAD.MOV R3, RZ, RZ, -R2.reuse ;  /* 0x000000ffff037224 */ /* 0x100fe400078e0a02 */
[----:B------:R-:W-:Y:S02]  /*15a40*/  IMAD.MOV.U32 R18, RZ, RZ, R2 ;  /* 0x000000ffff127224 */ /* 0x000fe400078e0002 */
[----:B------:R-:W-:Y:S01]  /*15a50*/  IMAD R17, R17, R3, R0 ;  /* 0x0000000311117224 */ /* 0x000fe200078e0200 */
[----:B------:R-:W-:Y:S06]  /*15a60*/  BRA `(.L_x_515) ;  /* 0x00000000001c7947 */ /* 0x000fec0003800000 */
.L_x_507:
[----:B------:R-:W-:Y:S01]  /*15a70*/  UMOV UR4, URZ ;  /* 0x0000003f00047c82 */ /* 0x000fe20008000000 */
[----:B------:R-:W-:Y:S01]  /*15a80*/  UMOV UR5, URZ ;  /* 0x0000003f00057c82 */ /* 0x000fe20008000000 */
[----:B------:R-:W-:Y:S01]  /*15a90*/  ULDC UR6, c[0x0][0xc3c] ;  /* 0x00030f0000067ab9 */ /* 0x000fe20000000800 */
[----:B------:R-:W-:Y:S01]  /*15aa0*/  IMAD.MOV.U32 R16, RZ, RZ, R0 ;  /* 0x000000ffff107224 */ /* 0x000fe200078e0000 */
[----:B------:R-:W-:Y:S01]  /*15ab0*/  MOV R18, UR5 ;  /* 0x0000000500127c02 */ /* 0x000fe20008000f00 */
[----:B------:R-:W-:Y:S02]  /*15ac0*/  IMAD.U32 R17, RZ, RZ, UR4 ;  /* 0x00000004ff117e24 */ /* 0x000fe4000f8e00ff */
[----:B------:R-:W-:-:S07]  /*15ad0*/  IMAD.U32 R19, RZ, RZ, UR6 ;  /* 0x00000006ff137e24 */ /* 0x000fce000f8e00ff */
.L_x_515:
[----:B------:R-:W1:Y:S01]  /*15ae0*/  S2R R0, SR_TID.X ;  /* 0x0000000000007919 */ /* 0x000e620000002100 */
[----:B------:R-:W-:Y:S05]  /*15af0*/  WARPSYNC.ALL ;  /* 0x0000000000007948 */ /* 0x000fea0003800000 */
[----:B------:R-:W-:Y:S01]  /*15b00*/  BAR.SYNC.DEFER_BLOCKING 0x4, 0x200 ;  /* 0x0108000000007b1d */ /* 0x000fe20000010000 */
[----:B-1----:R-:W-:-:S04]  /*15b10*/  LOP3.LUT R0, R0, 0x1f, RZ, 0xc0, !PT ;  /* 0x0000001f00007812 */ /* 0x002fc800078ec0ff */
[----:B------:R-:W-:-:S13]  /*15b20*/  ISETP.NE.AND P0, PT, R0, RZ, PT ;  /* 0x000000ff0000720c */ /* 0x000fda0003f05270 */
[----:B0-----:R-:W0:Y:S01]  /*15b30*/  @!P0 S2R R3, SR_CgaCtaId ;  /* 0x0000000000038919 */ /* 0x001e220000008800 */
[----:B------:R-:W-:-:S04]  /*15b40*/  @!P0 MOV R0, 0x400 ;  /* 0x0000040000008802 */ /* 0x000fc80000000f00 */
[----:B0-----:R-:W-:-:S05]  /*15b50*/  @!P0 LEA R22, R3, R0, 0x18 ;  /* 0x0000000003168211 */ /* 0x001fca00078ec0ff */
[----:B------:R3:W-:Y:S01]  /*15b60*/  @!P0 STS.128 [R22+0x132d0], R16 ;  /* 0x0132d01016008388 */ /* 0x0007e20000000c00 */
[----:B------:R-:W-:Y:S06]  /*15b70*/  BAR.ARV 0x5, 0x200 ;  /* 0x0148000000007b1d */ /* 0x000fec0000002000 */
.L_x_504:
[----:B------:R-:W-:Y:S02]  /*15b80*/  ULDC UR4, c[0x0][0xc3c] ;  /* 0x00030f0000047ab9 */ /* 0x000fe40000000800 */
[----:B--2---:R-:W-:-:S13]  /*15b90*/  ISETP.GE.AND P0, PT, R19, UR4, PT ;  /* 0x0000000413007c0c */ /* 0x004fda000bf06270 */
[----:B------:R-:W-:Y:S05]  /*15ba0*/  @!P0 BRA `(.L_x_516) ;  /* 0xffffffb400e48947 */ /* 0x000fea000383ffff */
[----:B------:R-:W-:Y:S05]  /*15bb0*/  BSYNC B7 ;  /* 0x0000000000077941 */ /* 0x000fea0003800000 */
.L_x_414:
[----:B--2---:R-:W2:Y:S01]  /*15bc0*/  LDL.LU R0, [R1+0x40] ;  /* 0x0000400001007983 */ /* 0x004ea20000300800 */
[----:B------:R-:W-:Y:S01]  /*15bd0*/  BSSY B0, `(.L_x_517) ;  /* 0x000000b000007945 */ /* 0x000fe20003800000 */
[----:B------:R-:W4:Y:S01]  /*15be0*/  S2R R5, SR_CgaCtaId ;  /* 0x0000000000057919 */ /* 0x000f220000008800 */
[----:B--2---:R-:W-:-:S05]  /*15bf0*/  VIADD R0, R0, 0x1 ;  /* 0x0000000100007836 */ /* 0x004fca0000000000 */
[----:B0-----:R-:W-:-:S04]  /*15c00*/  LEA.HI R2, R0, R0, RZ, 0x1 ;  /* 0x0000000000027211 */ /* 0x001fc800078f08ff */
[----:B------:R-:W-:Y:S02]  /*15c10*/  LOP3.LUT R3, R2, 0xfffffffe, RZ, 0xc0, !PT ;  /* 0xfffffffe02037812 */ /* 0x000fe400078ec0ff */
[----:B------:R-:W-:-:S03]  /*15c20*/  MOV R2, 0x400 ;  /* 0x0000040000027802 */ /* 0x000fc60000000f00 */
[----:B------:R-:W-:Y:S01]  /*15c30*/  IMAD.IADD R0, R0, 0x1, -R3 ;  /* 0x0000000100007824 */ /* 0x000fe200078e0a03 */
[----:B----4-:R-:W-:-:S04]  /*15c40*/  LEA R9, R5, R2, 0x18 ;  /* 0x0000000205097211 */ /* 0x010fc800078ec0ff */
[----:B------:R-:W-:-:S04]  /*15c50*/  SHF.L.U32 R0, R0, 0x1f, RZ ;  /* 0x0000001f00007819 */ /* 0x000fc800000006ff */
[----:B------:R-:W0:Y:S02]  /*15c60*/  SYNCS.PHASECHK.TRANS64.TRYWAIT P0, [R9+URZ+0x13220], R0 ;  /* 0x01322000090075a7 */ /* 0x000e24000800017f */
[----:B0-----:R-:W-:Y:S05]  /*15c70*/  @!P0 BRA `(.L_x_518) ;  /* 0x0000002000648947 */ /* 0x001fea0003800000 */
.L_x_611:
[----:B------:R-:W-:Y:S05]  /*15c80*/  BSYNC B0 ;  /* 0x0000000000007941 */ /* 0x000fea0003800000 */
.L_x_517:
[----:B------:R-:W-:-:S03]  /*15c90*/  UMOV UR4, 0xffffffff ;  /* 0xffffffff00047882 */ /* 0x000fc60000000000 */
[----:B------:R-:W-:Y:S05]  /*15ca0*/  BRA.DIV UR4, `(.L_x_519) ;  /* 0x00000022046c7947 */ /* 0x000fea000b800000 */
[----:B0-----:R-:W0:Y:S02]  /*15cb0*/  S2R R0, SR_TID.X ;  /* 0x0000000000007919 */ /* 0x001e240000002100 */
[----:B0-----:R-:W-:-:S04]  /*15cc0*/  SHF.R.U32.HI R0, RZ, 0x5, R0 ;  /* 0x00000005ff007819 */ /* 0x001fc80000011600 */
[----:B------:R-:W-:-:S05]  /*15cd0*/  LOP3.LUT R0, R0, 0x3, RZ, 0xc0, !PT ;  /* 0x0000000300007812 */ /* 0x000fca00078ec0ff */
[----:B------:R0:W2:Y:S02]  /*15ce0*/  SHFL.IDX PT, R14, R0, RZ, 0x1f ;  /* 0x00001fff000e7589 */ /* 0x0000a400000e0000 */
.L_x_614:
[----:B--2---:R-:W-:-:S13]  /*15cf0*/  ISETP.NE.AND P0, PT, R14, RZ, PT ;  /* 0x000000ff0e00720c */ /* 0x004fda0003f05270 */
[----:B------:R-:W-:Y:S05]  /*15d00*/  @P0 BRA `(.L_x_307) ;  /* 0x0000000000a40947 */ /* 0x000fea0003800000 */
[----:B------:R-:W-:-:S03]  /*15d10*/  UMOV UR4, 0xffffffff ;  /* 0xffffffff00047882 */ /* 0x000fc60000000000 */
[----:B------:R-:W-:Y:S05]  /*15d20*/  BRA.DIV UR4, `(.L_x_520) ;  /* 0x0000002204807947 */ /* 0x000fea000b800000 */
[----:B------:R-:W-:-:S13]  /*15d30*/  ELECT P6, URZ, PT ;  /* 0x00000000003f782f */ /* 0x000fda00038c0000 */
.L_x_617:
[----:B------:R-:W-:Y:S05]  /*15d40*/  @!P6 BRA `(.L_x_307) ;  /* 0x000000000094e947 */ /* 0x000fea0003800000 */
[----:B0-----:R-:W2:Y:S02]  /*15d50*/  LDL.LU R0, [R1+0x34] ;  /* 0x0000340001007983 */ /* 0x001ea40000300800 */
[----:B--2---:R-:W-:-:S04]  /*15d60*/  LOP3.LUT R0, R0, 0x2, RZ, 0xfc, !PT ;  /* 0x0000000200007812 */ /* 0x004fc800078efcff */
[----:B------:R-:W-:-:S13]  /*15d70*/  ISETP.NE.AND P0, PT, R0, 0x3, PT ;  /* 0x000000030000780c */ /* 0x000fda0003f05270 */
[----:B------:R-:W-:Y:S05]  /*15d80*/  @!P0 BRA `(.L_x_521) ;  /* 0x0000000000048947 */ /* 0x000fea0003800000 */
[----:B------:R-:W-:Y:S01]  /*15d90*/  BPT.TRAP 0x1 ;  /* 0x000000040000795c */ /* 0x000fe20000300000 */
.L_x_521:
        /* <DEDUP_REMOVED lines=12> */
.L_x_618:
[----:B------:R-:W2:Y:S02]  /*15e60*/  SYNCS.PHASECHK.TRANS64.TRYWAIT P1, [R3+URZ], R0 ;  /* 0x00000000030075a7 */ /* 0x000ea4000802017f */
[----:B--2---:R-:W-:Y:S05]  /*15e70*/  @!P1 BRA `(.L_x_523) ;  /* 0x0000002000609947 */ /* 0x004fea0003800000 */
.L_x_619:
[----:B------:R-:W-:Y:S05]  /*15e80*/  @!P0 BRA `(.L_x_524) ;  /* 0x0000000000048947 */ /* 0x000fea0003800000 */
[----:B------:R-:W-:Y:S01]  /*15e90*/  BPT.TRAP 0x1 ;  /* 0x000000040000795c */ /* 0x000fe20000300000 */
.L_x_524:
[----:B--2---:R-:W-:-:S04]  /*15ea0*/  IMAD R3, R24, 0x8, R9 ;  /* 0x0000000818037824 */ /* 0x004fc800078e0209 */
[----:B------:R-:W2:Y:S02]  /*15eb0*/  SYNCS.PHASECHK.TRANS64.TRYWAIT P1, [R3+URZ+0x13260], R2 ;  /* 0x01326002030075a7 */ /* 0x000ea4000802017f */
[----:B--2---:R-:W-:Y:S05]  /*15ec0*/  @!P1 BRA `(.L_x_525) ;  /* 0x0000002000609947 */ /* 0x004fea0003800000 */
.L_x_620:
[----:B------:R-:W-:Y:S05]  /*15ed0*/  @!P0 BRA `(.L_x_526) ;  /* 0x0000000000048947 */ /* 0x000fea0003800000 */
[----:B------:R-:W-:Y:S01]  /*15ee0*/  BPT.TRAP 0x1 ;  /* 0x000000040000795c */ /* 0x000fe20000300000 */
.L_x_526:
[----:B------:R-:W-:-:S04]  /*15ef0*/  IMAD R5, R4, 0x8, R9 ;  /* 0x0000000804057824 */ /* 0x000fc800078e0209 */
[----:B------:R-:W4:Y:S02]  /*15f00*/  SYNCS.PHASECHK.TRANS64.TRYWAIT P1, [R5+URZ+0x13260], R0 ;  /* 0x01326000050075a7 */ /* 0x000f24000802017f */
[----:B----4-:R-:W-:Y:S05]  /*15f10*/  @!P1 BRA `(.L_x_527) ;  /* 0x0000002000609947 */ /* 0x010fea0003800000 */
.L_x_621:
[----:B------:R-:W-:Y:S05]  /*15f20*/  @!P0 BRA `(.L_x_528) ;  /* 0x0000000000048947 */ /* 0x000fea0003800000 */
[----:B------:R-:W-:Y:S01]  /*15f30*/  BPT.TRAP 0x1 ;  /* 0x000000040000795c */ /* 0x000fe20000300000 */
.L_x_528:
[----:B------:R-:W5:Y:S02]  /*15f40*/  SYNCS.PHASECHK.TRANS64.TRYWAIT P0, [R3+URZ+0x13280], R2 ;  /* 0x01328002030075a7 */ /* 0x000f64000800017f */
[----:B-----5:R-:W-:Y:S05]  /*15f50*/  @!P0 BRA `(.L_x_529) ;  /* 0x0000002000648947 */ /* 0x020fea0003800000 */
.L_x_530:
[----:B------:R0:W0:Y:S02]  /*15f60*/  SYNCS.PHASECHK.TRANS64.TRYWAIT P0, [R5+URZ+0x13280], R0 ;  /* 0x01328000050075a7 */ /* 0x000024000800017f */
[----:B0-----:R-:W-:Y:S05]  /*15f70*/  @!P0 NANOSLEEP.SYNCS 0x989680 ;  /* 0x009896800000895d */ /* 0x001fea0003900000 */
[----:B------:R-:W0:Y:S02]  /*15f80*/  @!P0 SYNCS.PHASECHK.TRANS64 P0, [R5+URZ+0x13280], R0 ;  /* 0x01328000050085a7 */ /* 0x000e24000800007f */
[----:B0-----:R-:W-:Y:S05]  /*15f90*/  @!P0 BRA `(.L_x_530) ;  /* 0xfffffffc00f08947 */ /* 0x001fea000383ffff */
.L_x_307:
[----:B------:R-:W-:Y:S05]  /*15fa0*/  BSYNC B8 ;  /* 0x0000000000087941 */ /* 0x000fea0003800000 */
.L_x_304:
[----:B------:R-:W-:Y:S05]  /*15fb0*/  EXIT ;  /* 0x000000000000794d */ /* 0x000fea0003800000 */
.L_x_323:
[----:B0-----:R0:W1:Y:S02]  /*15fc0*/  SYNCS.PHASECHK.TRANS64.TRYWAIT P5, [R74+URZ+0x13290], R75 ;  /* 0x0132904b4a0075a7 */ /* 0x00106400080a017f */
[----:B-1----:R-:W-:Y:S05]  /*15fd0*/  @!P5 NANOSLEEP.SYNCS 0x989680 ;  /* 0x009896800000d95d */ /* 0x002fea0003900000 */
[----:B------:R-:W1:Y:S02]  /*15fe0*/  @!P5 SYNCS.PHASECHK.TRANS64 P5, [R74+URZ+0x13290], R75 ;  /* 0x0132904b4a00d5a7 */ /* 0x000e6400080a007f */
[----:B-1----:R-:W-:Y:S05]  /*15ff0*/  @!P5 BRA `(.L_x_323) ;  /* 0xfffffffc00f0d947 */ /* 0x002fea000383ffff */
[----:B------:R-:W-:Y:S05]  /*16000*/  BRA `(.L_x_531) ;  /* 0xfffffec4008c7947 */ /* 0x000fea000383ffff */
.L_x_333:
[----:B-1----:R1:W2:Y:S02]  /*16010*/  SYNCS.PHASECHK.TRANS64.TRYWAIT P5, [R74+URZ+0x13290], R75 ;  /* 0x0132904b4a0075a7 */ /* 0x0022a400080a017f */
[----:B--2---:R-:W-:Y:S05]  /*16020*/  @!P5 NANOSLEEP.SYNCS 0x989680 ;  /* 0x009896800000d95d */ /* 0x004fea0003900000 */
[----:B------:R-:W2:Y:S02]  /*16030*/  @!P5 SYNCS.PHASECHK.TRANS64 P5, [R74+URZ+0x13290], R75 ;  /* 0x0132904b4a00d5a7 */ /* 0x000ea400080a007f */
[----:B--2---:R-:W-:Y:S05]  /*16040*/  @!P5 BRA `(.L_x_333) ;  /* 0xfffffffc00f0d947 */ /* 0x004fea000383ffff */
[----:B------:R-:W-:Y:S05]  /*16050*/  BRA `(.L_x_532) ;  /* 0xfffffed400a47947 */ /* 0x000fea000383ffff */
.L_x_338:
[----:B0-----:R0:W1:Y:S02]  /*16060*/  SYNCS.PHASECHK.TRANS64.TRYWAIT P1, [R74+URZ+0x13290], R75 ;  /* 0x0132904b4a0075a7 */ /* 0x001064000802017f */
[----:B-1----:R-:W-:Y:S05]  /*16070*/  @!P1 NANOSLEEP.SYNCS 0x989680 ;  /* 0x009896800000995d */ /* 0x002fea0003900000 */
[----:B------:R-:W1:Y:S02]  /*16080*/  @!P1 SYNCS.PHASECHK.TRANS64 P1, [R74+URZ+0x13290], R75 ;  /* 0x0132904b4a0095a7 */ /* 0x000e64000802007f */
[----:B-1----:R-:W-:Y:S05]  /*16090*/  @!P1 BRA `(.L_x_338) ;  /* 0xfffffffc00f09947 */ /* 0x002fea000383ffff */
[----:B------:R-:W-:Y:S05]  /*160a0*/  BRA `(.L_x_533) ;  /* 0xfffffee400b07947 */ /* 0x000fea000383ffff */
.L_x_342:
[----:B------:R0:W0:Y:S02]  /*160b0*/  SYNCS.PHASECHK.TRANS64.TRYWAIT P0, [R74+URZ+0x132b0], R75 ;  /* 0x0132b04b4a0075a7 */ /* 0x000024000800017f */
[----:B0-----:R-:W-:Y:S05]  /*160c0*/  @!P0 NANOSLEEP.SYNCS 0x989680 ;  /* 0x009896800000895d */ /* 0x001fea0003900000 */
[----:B------:R-:W0:Y:S02]  /*160d0*/  @!P0 SYNCS.PHASECHK.TRANS64 P0, [R74+URZ+0x132b0], R75 ;  /* 0x0132b04b4a0085a7 */ /* 0x000e24000800007f */
[----:B0-----:R-:W-:Y:S05]  /*160e0*/  @!P0 BRA `(.L_x_342) ;  /* 0xfffffffc00f08947 */ /* 0x001fea000383ffff */
[----:B------:R-:W-:Y:S05]  /*160f0*/  BRA `(.L_x_534) ;  /* 0xfffffee800107947 */ /* 0x000fea000383ffff */
.L_x_360:
[----:B------:R-:W-:Y:S01]  /*16100*/  BSSY B1, `(.L_x_535) ;  /* 0x0000008000017945 */ /* 0x000fe20003800000 */
[----:B------:R-:W-:Y:S02]  /*16110*/  IMAD.MOV.U32 R13, RZ, RZ, R28 ;  /* 0x000000ffff0d7224 */ /* 0x000fe400078e001c */
[----:B------:R-:W-:Y:S02]  /*16120*/  IMAD.MOV.U32 R12, RZ, RZ, RZ ;  /* 0x000000ffff0c7224 */ /* 0x000fe400078e00ff */
[----:B------:R-:W-:Y:S02]  /*16130*/  IMAD.MOV.U32 R11, RZ, RZ, 0x1e1f ;  /* 0x00001e1fff0b7424 */ /* 0x000fe400078e00ff */
[----:B------:R-:W-:-:S07]  /*16140*/  IMAD.MOV.U32 R15, RZ, RZ, -0x1 ;  /* 0xffffffffff0f7424 */ /* 0x000fce00078e00ff */
[----:B------:R-:W-:Y:S05]  /*16150*/  WARPSYNC.COLLECTIVE R15, `(.L_x_536) ;  /* 0x000000000f087348 */ /* 0x000fea0003c00000 */
[----:B------:R0:W1:Y:S02]  /*16160*/  SHFL.IDX P6, R14, R13, R12, R11 ;  /* 0x0000000c0d0e7389 */ /* 0x00006400000c000b */
[----:B01----:R-:W-:Y:S01]  /*16170*/  ENDCOLLECTIVE ;  /* 0x000000000000791b */ /* 0x003fe20003800000 */
.L_x_536:
[----:B------:R-:W-:Y:S05]  /*16180*/  BSYNC B1 ;  /* 0x0000000000017941 */ /* 0x000fea0003800000 */
.L_x_535:
[----:B------:R-:W-:Y:S01]  /*16190*/  IMAD.MOV.U32 R13, RZ, RZ, R26 ;  /* 0x000000ffff0d7224 */ /* 0x000fe200078e001a */
[----:B------:R-:W-:Y:S01]  /*161a0*/  MOV R0, R14 ;  /* 0x0000000e00007202 */ /* 0x000fe20000000f00 */
[----:B------:R-:W-:Y:S02]  /*161b0*/  IMAD.MOV.U32 R12, RZ, RZ, RZ ;  /* 0x000000ffff0c7224 */ /* 0x000fe400078e00ff */
[----:B------:R-:W-:Y:S02]  /*161c0*/  IMAD.MOV.U32 R11, RZ, RZ, 0x1e1f ;  /* 0x00001e1fff0b7424 */ /* 0x000fe400078e00ff */
[----:B------:R-:W-:-:S07]  /*161d0*/  IMAD.MOV.U32 R15, RZ, RZ, -0x1 ;  /* 0xffffffffff0f7424 */ /* 0x000fce00078e00ff */
[----:B------:R-:W-:Y:S05]  /*161e0*/  WARPSYNC.COLLECTIVE R15, `(.L_x_537) ;  /* 0x000000000f087348 */ /* 0x000fea0003c00000 */
[----:B------:R0:W1:Y:S02]  /*161f0*/  SHFL.IDX P6, R14, R13, R12, R11 ;  /* 0x0000000c0d0e7389 */ /* 0x00006400000c000b */
[----:B01----:R-:W-:Y:S01]  /*16200*/  ENDCOLLECTIVE ;  /* 0x000000000000791b */ /* 0x003fe20003800000 */
.L_x_537:
[----:B------:R-:W-:Y:S02]  /*16210*/  IMAD.MOV.U32 R13, RZ, RZ, R30 ;  /* 0x000000ffff0d7224 */ /* 0x000fe400078e001e */
[----:B------:R-:W-:-:S07]  /*16220*/  IMAD.MOV.U32 R27, RZ, RZ, R14 ;  /* 0x000000ffff1b7224 */ /* 0x000fce00078e000e */
[----:B------:R-:W-:Y:S05]  /*16230*/  WARPSYNC.COLLECTIVE R15, `(.L_x_538) ;  /* 0x000000000f087348 */ /* 0x000fea0003c00000 */
[----:B------:R0:W1:Y:S02]  /*16240*/  SHFL.IDX P6, R14, R13, R12, R11 ;  /* 0x0000000c0d0e7389 */ /* 0x00006400000c000b */
[----:B01----:R-:W-:Y:S01]  /*16250*/  ENDCOLLECTIVE ;  /* 0x000000000000791b */ /* 0x003fe20003800000 */
.L_x_538:
[----:B------:R-:W-:Y:S01]  /*16260*/  IMAD.MOV.U32 R13, RZ, RZ, R24 ;  /* 0x000000ffff0d7224 */ /* 0x000fe200078e0018 */
[----:B------:R-:W-:-:S07]  /*16270*/  MOV R3, R14 ;  /* 0x0000000e00037202 */ /* 0x000fce0000000f00 */
[----:B------:R-:W-:Y:S05]  /*16280*/  WARPSYNC.COLLECTIVE R15, `(.L_x_539) ;  /* 0x000000000f087348 */ /* 0x000fea0003c00000 */
[----:B------:R0:W1:Y:S02]  /*16290*/  SHFL.IDX P6, R14, R13, R12, R11 ;  /* 0x0000000c0d0e7389 */ /* 0x00006400000c000b */
[----:B01----:R-:W-:Y:S01]  /*162a0*/  ENDCOLLECTIVE ;  /* 0x000000000000791b */ /* 0x003fe20003800000 */
.L_x_539:
[----:B------:R-:W-:Y:S05]  /*162b0*/  BRA `(.L_x_540) ;  /* 0xfffffef000d87947 */ /* 0x000fea000383ffff */
.L_x_364:
[----:B-1----:R1:W3:Y:S02]  /*162c0*/  SYNCS.PHASECHK.TRANS64.TRYWAIT P0, [R16+URZ+0x13200], R25 ;  /* 0x01320019100075a7 */ /* 0x0022e4000800017f */
[----:B---3--:R-:W-:Y:S05]  /*162d0*/  @!P0 NANOSLEEP.SYNCS 0x989680 ;  /* 0x009896800000895d */ /* 0x008fea0003900000 */
[----:B------:R-:W3:Y:S02]  /*162e0*/  @!P0 SYNCS.PHASECHK.TRANS64 P0, [R16+URZ+0x13200], R25 ;  /* 0x01320019100085a7 */ /* 0x000ee4000800007f */
[----:B---3--:R-:W-:Y:S05]  /*162f0*/  @!P0 BRA `(.L_x_364) ;  /* 0xfffffffc00f08947 */ /* 0x008fea000383ffff */
[----:B------:R-:W-:Y:S05]  /*16300*/  BRA `(.L_x_541) ;  /* 0xfffffef400707947 */ /* 0x000fea000383ffff */
.L_x_368:
        /* <DEDUP_REMOVED lines=8> */
.L_x_543:
[----:B------:R-:W-:Y:S05]  /*16390*/  BSYNC B1 ;  /* 0x0000000000017941 */ /* 0x000fea0003800000 */
.L_x_542:
[----:B------:R-:W-:Y:S01]  /*163a0*/  MOV R13, R26 ;  /* 0x0000001a000d7202 */ /* 0x000fe20000000f00 */
[----:B------:R-:W-:Y:S02]  /*163b0*/  IMAD.MOV.U32 R12, RZ, RZ, RZ ;  /* 0x000000ffff0c7224 */ /* 0x000fe400078e00ff */
[----:B------:R-:W-:Y:S02]  /*163c0*/  IMAD.MOV.U32 R11, RZ, RZ, 0x1e1f ;  /* 0x00001e1fff0b7424 */ /* 0x000fe400078e00ff */
[----:B------:R-:W-:Y:S02]  /*163d0*/  IMAD.MOV.U32 R15, RZ, RZ, -0x1 ;  /* 0xffffffffff0f7424 */ /* 0x000fe400078e00ff */
[----:B------:R-:W-:-:S07]  /*163e0*/  IMAD.MOV.U32 R0, RZ, RZ, R14 ;  /* 0x000000ffff007224 */ /* 0x000fce00078e000e */
[----:B------:R-:W-:Y:S05]  /*163f0*/  WARPSYNC.COLLECTIVE R15, `(.L_x_544) ;  /* 0x000000000f087348 */ /* 0x000fea0003c00000 */
[----:B------:R0:W1:Y:S02]  /*16400*/  SHFL.IDX P6, R14, R13, R12, R11 ;  /* 0x0000000c0d0e7389 */ /* 0x00006400000c000b */
[----:B01----:R-:W-:Y:S01]  /*16410*/  ENDCOLLECTIVE ;  /* 0x000000000000791b */ /* 0x003fe20003800000 */
.L_x_544:
[----:B------:R-:W-:Y:S02]  /*16420*/  IMAD.MOV.U32 R13, RZ, RZ, R30 ;  /* 0x000000ffff0d7224 */ /* 0x000fe400078e001e */
[----:B------:R-:W-:-:S07]  /*16430*/  IMAD.MOV.U32 R27, RZ, RZ, R14 ;  /* 0x000000ffff1b7224 */ /* 0x000fce00078e000e */
[----:B------:R-:W-:Y:S05]  /*16440*/  WARPSYNC.COLLECTIVE R15, `(.L_x_545) ;  /* 0x000000000f087348 */ /* 0x000fea0003c00000 */
[----:B------:R0:W1:Y:S02]  /*16450*/  SHFL.IDX P6, R14, R13, R12, R11 ;  /* 0x0000000c0d0e7389 */ /* 0x00006400000c000b */
[----:B01----:R-:W-:Y:S01]  /*16460*/  ENDCOLLECTIVE ;  /* 0x000000000000791b */ /* 0x003fe20003800000 */
.L_x_545:
[----:B------:R-:W-:Y:S01]  /*16470*/  MOV R13, R24 ;  /* 0x00000018000d7202 */ /* 0x000fe20000000f00 */
[----:B------:R-:W-:-:S07]  /*16480*/  IMAD.MOV.U32 R3, RZ, RZ, R14 ;  /* 0x000000ffff037224 */ /* 0x000fce00078e000e */
[----:B------:R-:W-:Y:S05]  /*16490*/  WARPSYNC.COLLECTIVE R15, `(.L_x_546) ;  /* 0x000000000f087348 */ /* 0x000fea0003c00000 */
[----:B------:R0:W1:Y:S02]  /*164a0*/  SHFL.IDX P6, R14, R13, R12, R11 ;  /* 0x0000000c0d0e7389 */ /* 0x00006400000c000b */
[----:B01----:R-:W-:Y:S01]  /*164b0*/  ENDCOLLECTIVE ;  /* 0x000000000000791b */ /* 0x003fe20003800000 */
.L_x_546:
[----:B------:R-:W-:Y:S05]  /*164c0*/  BRA `(.L_x_547) ;  /* 0xffffff0400207947 */ /* 0x000fea000383ffff */
.L_x_372:
[----:B-1----:R1:W3:Y:S02]  /*164d0*/  SYNCS.PHASECHK.TRANS64.TRYWAIT P1, [R16+URZ+0x13200], R21 ;  /* 0x01320015100075a7 */ /* 0x0022e4000802017f */
[----:B---3--:R-:W-:Y:S05]  /*164e0*/  @!P1 NANOSLEEP.SYNCS 0x989680 ;  /* 0x009896800000995d */ /* 0x008fea0003900000 */
[----:B------:R-:W3:Y:S02]  /*164f0*/  @!P1 SYNCS.PHASECHK.TRANS64 P1, [R16+URZ+0x13200], R21 ;  /* 0x01320015100095a7 */ /* 0x000ee4000802007f */
[----:B---3--:R-:W-:Y:S05]  /*16500*/  @!P1 BRA `(.L_x_372) ;  /* 0xfffffffc00f09947 */ /* 0x008fea000383ffff */
[----:B------:R-:W-:Y:S05]  /*16510*/  BRA `(.L_x_548) ;  /* 0xffffff0400987947 */ /* 0x000fea000383ffff */
.L_x_376:
[----:B-1----:R1:W4:Y:S02]  /*16520*/  SYNCS.PHASECHK.TRANS64.TRYWAIT P1, [R0+URZ+0x13230], R7 ;  /* 0x01323007000075a7 */ /* 0x002324000802017f */
[----:B----4-:R-:W-:Y:S05]  /*16530*/  @!P1 NANOSLEEP.SYNCS 0x989680 ;  /* 0x009896800000995d */ /* 0x010fea0003900000 */
[----:B------:R-:W4:Y:S02]  /*16540*/  @!P1 SYNCS.PHASECHK.TRANS64 P1, [R0+URZ+0x13230], R7 ;  /* 0x01323007000095a7 */ /* 0x000f24000802007f */
[----:B----4-:R-:W-:Y:S05]  /*16550*/  @!P1 BRA `(.L_x_376) ;  /* 0xfffffffc00f09947 */ /* 0x010fea000383ffff */
[----:B------:R-:W-:Y:S05]  /*16560*/  BRA `(.L_x_375) ;  /* 0xffffff1400f47947 */ /* 0x000fea000383ffff */
.L_x_383:
[----:B-1----:R1:W2:Y:S02]  /*16570*/  SYNCS.PHASECHK.TRANS64.TRYWAIT P1, [R13+URZ+0x13230], R10 ;  /* 0x0132300a0d0075a7 */ /* 0x0022a4000802017f */
[----:B--2---:R-:W-:Y:S05]  /*16580*/  @!P1 NANOSLEEP.SYNCS 0x989680 ;  /* 0x009896800000995d */ /* 0x004fea0003900000 */
[----:B------:R-:W2:Y:S02]  /*16590*/  @!P1 SYNCS.PHASECHK.TRANS64 P1, [R13+URZ+0x13230], R10 ;  /* 0x0132300a0d0095a7 */ /* 0x000ea4000802007f */
[----:B--2---:R-:W-:Y:S05]  /*165a0*/  @!P1 BRA `(.L_x_383) ;  /* 0xfffffffc00f09947 */ /* 0x004fea000383ffff */
[----:B------:R-:W-:Y:S05]  /*165b0*/  BRA `(.L_x_382) ;  /* 0xffffff4800f47947 */ /* 0x000fea000383ffff */
.L_x_388:
[----:B-1----:R1:W2:Y:S02]  /*165c0*/  SYNCS.PHASECHK.TRANS64.TRYWAIT P1, [R14+URZ+0x13250], R9 ;  /* 0x013250090e0075a7 */ /* 0x0022a4000802017f */
[----:B--2---:R-:W-:Y:S05]  /*165d0*/  @!P1 NANOSLEEP.SYNCS 0x989680 ;  /* 0x009896800000995d */ /* 0x004fea0003900000 */
[----:B------:R-:W2:Y:S02]  /*165e0*/  @!P1 SYNCS.PHASECHK.TRANS64 P1, [R14+URZ+0x13250], R9 ;  /* 0x013250090e0095a7 */ /* 0x000ea4000802007f */
[----:B--2---:R-:W-:Y:S05]  /*165f0*/  @!P1 BRA `(.L_x_388) ;  /* 0xfffffffc00f09947 */ /* 0x004fea000383ffff */
[----:B------:R-:W-:Y:S05]  /*16600*/  BRA `(.L_x_387) ;  /* 0xffffff5000647947 */ /* 0x000fea000383ffff */
.L_x_395:
[----:B--2---:R2:W3:Y:S02]  /*16610*/  SYNCS.PHASECHK.TRANS64.TRYWAIT P1, [R8+URZ+0x13250], R3 ;  /* 0x01325003080075a7 */ /* 0x0044e4000802017f */
[----:B---3--:R-:W-:Y:S05]  /*16620*/  @!P1 NANOSLEEP.SYNCS 0x989680 ;  /* 0x009896800000995d */ /* 0x008fea0003900000 */
[----:B------:R-:W3:Y:S02]  /*16630*/  @!P1 SYNCS.PHASECHK.TRANS64 P1, [R8+URZ+0x13250], R3 ;  /* 0x01325003080095a7 */ /* 0x000ee4000802007f */
[----:B---3--:R-:W-:Y:S05]  /*16640*/  @!P1 BRA `(.L_x_395) ;  /* 0xfffffffc00f09947 */ /* 0x008fea000383ffff */
[----:B------:R-:W-:Y:S05]  /*16650*/  BRA `(.L_x_394) ;  /* 0xffffff7800607947 */ /* 0x000fea000383ffff */
.L_x_420:
[----:B------:R-:W0:Y:S01]  /*16660*/  S2R R6, SR_TID.X ;  /* 0x0000000000067919 */ /* 0x000e220000002100 */
[----:B------:R-:W-:Y:S01]  /*16670*/  BSSY B1, `(.L_x_549) ;  /* 0x000000a000017945 */ /* 0x000fe20003800000 */
[----:B------:R-:W-:Y:S02]  /*16680*/  IMAD.MOV.U32 R12, RZ, RZ, RZ ;  /* 0x000000ffff0c7224 */ /* 0x000fe400078e00ff */
[----:B------:R-:W-:Y:S02]  /*16690*/  IMAD.MOV.U32 R11, RZ, RZ, 0x1f ;  /* 0x0000001fff0b7424 */ /* 0x000fe400078e00ff */
[----:B------:R-:W-:Y:S01]  /*166a0*/  IMAD.MOV.U32 R15, RZ, RZ, -0x1 ;  /* 0xffffffffff0f7424 */ /* 0x000fe200078e00ff */
[----:B0-----:R-:W-:-:S04]  /*166b0*/  SHF.R.U32.HI R6, RZ, 0x5, R6 ;  /* 0x00000005ff067819 */ /* 0x001fc80000011606 */
[----:B------:R-:W-:-:S05]  /*166c0*/  LOP3.LUT R6, R6, 0x3, RZ, 0xc0, !PT ;  /* 0x0000000306067812 */ /* 0x000fca00078ec0ff */
[----:B------:R-:W-:-:S07]  /*166d0*/  IMAD.MOV.U32 R13, RZ, RZ, R6 ;  /* 0x000000ffff0d7224 */ /* 0x000fce00078e0006 */
[----:B------:R-:W-:Y:S05]  /*166e0*/  WARPSYNC.COLLECTIVE R15, `(.L_x_550) ;  /* 0x000000000f087348 */ /* 0x000fea0003c00000 */
[----:B------:R0:W1:Y:S02]  /*166f0*/  SHFL.IDX P6, R14, R13, R12, R11 ;  /* 0x0000000c0d0e7389 */ /* 0x00006400000c000b */
[----:B01----:R-:W-:Y:S01]  /*16700*/  ENDCOLLECTIVE ;  /* 0x000000000000791b */ /* 0x003fe20003800000 */
.L_x_550:
[----:B------:R-:W-:Y:S05]  /*16710*/  BSYNC B1 ;  /* 0x0000000000017941 */ /* 0x000fea0003800000 */
.L_x_549:
[----:B------:R-:W-:Y:S05]  /*16720*/  BRA `(.L_x_551) ;  /* 0xffffffb000c07947 */ /* 0x000fea000383ffff */
.L_x_422:
[----:B------:R-:W-:Y:S01]  /*16730*/  BSSY B1, `(.L_x_552) ;  /* 0x0000006000017945 */ /* 0x000fe20003800000 */
[----:B------:R-:W-:-:S07]  /*16740*/  IMAD.MOV.U32 R15, RZ, RZ, -0x1 ;  /* 0xffffffffff0f7424 */ /* 0x000fce00078e00ff */
[----:B0-----:R-:W-:Y:S05]  /*16750*/  WARPSYNC.COLLECTIVE R15, `(.L_x_553) ;  /* 0x000000000f0c7348 */ /* 0x001fea0003c00000 */
[----:B------:R-:W-:Y:S02]  /*16760*/  ELECT P6, UR62, PT ;  /* 0x00000000003e782f */ /* 0x000fe400038c0000 */
[----:B------:R-:W-:Y:S01]  /*16770*/  MOV R14, UR62 ;  /* 0x0000003e000e7c02 */ /* 0x000fe20008000f00 */
[----:B0-----:R-:W-:Y:S10]  /*16780*/  ENDCOLLECTIVE ;  /* 0x000000000000791b */ /* 0x001ff40003800000 */
.L_x_553:
[----:B------:R-:W-:Y:S05]  /*16790*/  BSYNC B1 ;  /* 0x0000000000017941 */ /* 0x000fea0003800000 */
.L_x_552:
[----:B------:R-:W-:Y:S05]  /*167a0*/  BRA `(.L_x_421) ;  /* 0xffffffb000b87947 */ /* 0x000fea000383ffff */
.L_x_424:
[----:B0-----:R0:W1:Y:S02]  /*167b0*/  SYNCS.PHASECHK.TRANS64.TRYWAIT P0, [R22+URZ+0x13220], R5 ;  /* 0x01322005160075a7 */ /* 0x001064000800017f */
[----:B-1----:R-:W-:Y:S05]  /*167c0*/  @!P0 NANOSLEEP.SYNCS 0x989680 ;  /* 0x009896800000895d */ /* 0x002fea0003900000 */
[----:B------:R-:W1:Y:S02]  /*167d0*/  @!P0 SYNCS.PHASECHK.TRANS64 P0, [R22+URZ+0x13220], R5 ;  /* 0x01322005160085a7 */ /* 0x000e64000800007f */
[----:B-1----:R-:W-:Y:S05]  /*167e0*/  @!P0 BRA `(.L_x_424) ;  /* 0xfffffffc00f08947 */ /* 0x002fea000383ffff */
[----:B------:R-:W-:Y:S05]  /*167f0*/  BRA `(.L_x_554) ;  /* 0xffffffb000c87947 */ /* 0x000fea000383ffff */
.L_x_428:
[----:B0-----:R0:W1:Y:S02]  /*16800*/  SYNCS.PHASECHK.TRANS64.TRYWAIT P0, [R5+URZ+0x132a0], R6 ;  /* 0x0132a006050075a7 */ /* 0x001064000800017f */
[----:B-1----:R-:W-:Y:S05]  /*16810*/  @!P0 NANOSLEEP.SYNCS 0x989680 ;  /* 0x009896800000895d */ /* 0x002fea0003900000 */
[----:B------:R-:W1:Y:S02]  /*16820*/  @!P0 SYNCS.PHASECHK.TRANS64 P0, [R5+URZ+0x132a0], R6 ;  /* 0x0132a006050085a7 */ /* 0x000e64000800007f */
[----:B-1----:R-:W-:Y:S05]  /*16830*/  @!P0 BRA `(.L_x_428) ;  /* 0xfffffffc00f08947 */ /* 0x002fea000383ffff */
[----:B------:R-:W-:Y:S05]  /*16840*/  BRA `(.L_x_555) ;  /* 0xffffffb000e07947 */ /* 0x000fea000383ffff */
.L_x_433:
[----:B-1----:R1:W2:Y:S02]  /*16850*/  SYNCS.PHASECHK.TRANS64.TRYWAIT P0, [R5+URZ+0x132c0], R6 ;  /* 0x0132c006050075a7 */ /* 0x0022a4000800017f */
[----:B--2---:R-:W-:Y:S05]  /*16860*/  @!P0 NANOSLEEP.SYNCS 0x989680 ;  /* 0x009896800000895d */ /* 0x004fea0003900000 */
[----:B------:R-:W2:Y:S02]  /*16870*/  @!P0 SYNCS.PHASECHK.TRANS64 P0, [R5+URZ+0x132c0], R6 ;  /* 0x0132c006050085a7 */ /* 0x000ea4000800007f */
[----:B--2---:R-:W-:Y:S05]  /*16880*/  @!P0 BRA `(.L_x_433) ;  /* 0xfffffffc00f08947 */ /* 0x004fea000383ffff */
[----:B------:R-:W-:Y:S05]  /*16890*/  BRA `(.L_x_556) ;  /* 0xffffffb4005c7947 */ /* 0x000fea000383ffff */
.L_x_440:
[----:B0-----:R0:W1:Y:S02]  /*168a0*/  SYNCS.PHASECHK.TRANS64.TRYWAIT P1, [R5+URZ+0x132a0], R6 ;  /* 0x0132a006050075a7 */ /* 0x001064000802017f */
[----:B-1----:R-:W-:Y:S05]  /*168b0*/  @!P1 NANOSLEEP.SYNCS 0x989680 ;  /* 0x009896800000995d */ /* 0x002fea0003900000 */
[----:B------:R-:W1:Y:S02]  /*168c0*/  @!P1 SYNCS.PHASECHK.TRANS64 P1, [R5+URZ+0x132a0], R6 ;  /* 0x0132a006050095a7 */ /* 0x000e64000802007f */
[----:B-1----:R-:W-:Y:S05]  /*168d0*/  @!P1 BRA `(.L_x_440) ;  /* 0xfffffffc00f09947 */ /* 0x002fea000383ffff */
[----:B------:R-:W-:Y:S05]  /*168e0*/  BRA `(.L_x_557) ;  /* 0xffffffb800187947 */ /* 0x000fea000383ffff */
.L_x_445:
[----:B-1----:R1:W2:Y:S02]  /*168f0*/  SYNCS.PHASECHK.TRANS64.TRYWAIT P1, [R5+URZ+0x132c0], R6 ;  /* 0x0132c006050075a7 */ /* 0x0022a4000802017f */
[----:B--2---:R-:W-:Y:S05]  /*16900*/  @!P1 NANOSLEEP.SYNCS 0x989680 ;  /* 0x009896800000995d */ /* 0x004fea0003900000 */
[----:B------:R-:W2:Y:S02]  /*16910*/  @!P1 SYNCS.PHASECHK.TRANS64 P1, [R5+URZ+0x132c0], R6 ;  /* 0x0132c006050095a7 */ /* 0x000ea4000802007f */
[----:B--2---:R-:W-:Y:S05]  /*16920*/  @!P1 BRA `(.L_x_445) ;  /* 0xfffffffc00f09947 */ /* 0x004fea000383ffff */
[----:B------:R-:W-:Y:S05]  /*16930*/  BRA `(.L_x_558) ;  /* 0xffffffb800907947 */ /* 0x000fea000383ffff */
.L_x_460:
[----:B------:R-:W0:Y:S01]  /*16940*/  S2R R20, SR_TID.X ;  /* 0x0000000000147919 */ /* 0x000e220000002100 */
[----:B------:R-:W-:Y:S01]  /*16950*/  BSSY B0, `(.L_x_559) ;  /* 0x000000a000007945 */ /* 0x000fe20003800000 */
[----:B------:R-:W-:Y:S01]  /*16960*/  MOV R12, RZ ;  /* 0x000000ff000c7202 */ /* 0x000fe20000000f00 */
        /* <DEDUP_REMOVED lines=8> */
.L_x_560:
[----:B------:R-:W-:Y:S05]  /*169f0*/  BSYNC B0 ;  /* 0x0000000000007941 */ /* 0x000fea0003800000 */
.L_x_559:
[----:B------:R-:W-:Y:S05]  /*16a00*/  BRA `(.L_x_561) ;  /* 0xffffffc400007947 */ /* 0x000fea000383ffff */
.L_x_462:
[----:B------:R-:W-:Y:S01]  /*16a10*/  BSSY B0, `(.L_x_562) ;  /* 0x0000006000007945 */ /* 0x000fe20003800000 */
[----:B------:R-:W-:-:S07]  /*16a20*/  IMAD.MOV.U32 R15, RZ, RZ, -0x1 ;  /* 0xffffffffff0f7424 */ /* 0x000fce00078e00ff */
[----:B0-----:R-:W-:Y:S05]  /*16a30*/  WARPSYNC.COLLECTIVE R15, `(.L_x_563) ;  /* 0x000000000f0c7348 */ /* 0x001fea0003c00000 */
[----:B------:R-:W-:Y:S02]  /*16a40*/  ELECT P6, UR62, PT ;  /* 0x00000000003e782f */ /* 0x000fe400038c0000 */
[----:B------:R-:W-:Y:S01]  /*16a50*/  MOV R14, UR62 ;  /* 0x0000003e000e7c02 */ /* 0x000fe20008000f00 */
[----:B0-----:R-:W-:Y:S10]  /*16a60*/  ENDCOLLECTIVE ;  /* 0x000000000000791b */ /* 0x001ff40003800000 */
.L_x_563:
[----:B------:R-:W-:Y:S05]  /*16a70*/  BSYNC B0 ;  /* 0x0000000000007941 */ /* 0x000fea0003800000 */
.L_x_562:
[----:B------:R-:W-:Y:S05]  /*16a80*/  BRA `(.L_x_564) ;  /* 0xffffffc400087947 */ /* 0x000fea000383ffff */
.L_x_464:
[----:B0-----:R0:W1:Y:S02]  /*16a90*/  SYNCS.PHASECHK.TRANS64.TRYWAIT P0, [R4+URZ+0x13280], R3 ;  /* 0x01328003040075a7 */ /* 0x001064000800017f */
[----:B-1----:R-:W-:Y:S05]  /*16aa0*/  @!P0 NANOSLEEP.SYNCS 0x989680 ;  /* 0x009896800000895d */ /* 0x002fea0003900000 */
[----:B------:R-:W1:Y:S02]  /*16ab0*/  @!P0 SYNCS.PHASECHK.TRANS64 P0, [R4+URZ+0x13280], R3 ;  /* 0x01328003040085a7 */ /* 0x000e64000800007f */
[----:B-1----:R-:W-:Y:S05]  /*16ac0*/  @!P0 BRA `(.L_x_464) ;  /* 0xfffffffc00f08947 */ /* 0x002fea000383ffff */
[----:B------:R-:W-:Y:S05]  /*16ad0*/  BRA `(.L_x_565) ;  /* 0xffffffc4006c7947 */ /* 0x000fea000383ffff */
.L_x_466:
[----:B-1----:R1:W2:Y:S02]  /*16ae0*/  SYNCS.PHASECHK.TRANS64.TRYWAIT P0, [R4+URZ+0x13240], R3 ;  /* 0x01324003040075a7 */ /* 0x0022a4000800017f */
[----:B--2---:R-:W-:Y:S05]  /*16af0*/  @!P0 NANOSLEEP.SYNCS 0x989680 ;  /* 0x009896800000895d */ /* 0x004fea0003900000 */
[----:B------:R-:W2:Y:S02]  /*16b00*/  @!P0 SYNCS.PHASECHK.TRANS64 P0, [R4+URZ+0x13240], R3 ;  /* 0x01324003040085a7 */ /* 0x000ea4000800007f */
[----:B--2---:R-:W-:Y:S05]  /*16b10*/  @!P0 BRA `(.L_x_466) ;  /* 0xfffffffc00f08947 */ /* 0x004fea000383ffff */
[----:B------:R-:W-:Y:S05]  /*16b20*/  BRA `(.L_x_566) ;  /* 0xffffffc400c07947 */ /* 0x000fea000383ffff */
.L_x_470:
[----:B------:R-:W2:Y:S01]  /*16b30*/  LDL.LU R11, [R1+0x3c] ;  /* 0x00003c00010b7983 */ /* 0x000ea20000300800 */
[----:B------:R-:W-:Y:S01]  /*16b40*/  IMAD.MOV.U32 R13, RZ, RZ, R4 ;  /* 0x000000ffff0d7224 */ /* 0x000fe200078e0004 */
[----:B------:R-:W-:Y:S01]  /*16b50*/  MOV R15, 0xffffffff ;  /* 0xffffffff000f7802 */ /* 0x000fe20000000f00 */
[----:B------:R-:W-:Y:S02]  /*16b60*/  IMAD.MOV.U32 R12, RZ, RZ, RZ ;  /* 0x000000ffff0c7224 */ /* 0x000fe400078e00ff */
[----:B------:R-:W-:-:S04]  /*16b70*/  IMAD R17, R17, 0xc0, R21 ;  /* 0x000000c011117824 */ /* 0x000fc800078e0215 */
[----:B------:R-:W-:Y:S02]  /*16b80*/  VIADD R8, R17, 0x20 ;  /* 0x0000002011087836 */ /* 0x000fe40000000000 */
[----:B--2---:R-:W-:Y:S02]  /*16b90*/  IMAD R5, R11, R9, RZ ;  /* 0x000000090b057224 */ /* 0x004fe400078e02ff */
[----:B------:R-:W-:-:S03]  /*16ba0*/  IMAD.MOV.U32 R11, RZ, RZ, 0x1c1f ;  /* 0x00001c1fff0b7424 */ /* 0x000fc600078e00ff */
[----:B------:R-:W-:-:S13]  /*16bb0*/  ISETP.GE.AND P1, PT, R17, R5, PT ;  /* 0x000000051100720c */ /* 0x000fda0003f26270 */
[----:B-----5:R-:W-:Y:S05]  /*16bc0*/  WARPSYNC.COLLECTIVE R15, `(.L_x_567) ;  /* 0x000000000f087348 */ /* 0x020fea0003c00000 */
[----:B------:R0:W1:Y:S02]  /*16bd0*/  SHFL.IDX P6, R14, R13, R12, R11 ;  /* 0x0000000c0d0e7389 */ /* 0x00006400000c000b */
[----:B01---5:R-:W-:Y:S01]  /*16be0*/  ENDCOLLECTIVE ;  /* 0x000000000000791b */ /* 0x023fe20003800000 */
.L_x_567:
[----:B------:R-:W-:Y:S02]  /*16bf0*/  IMAD.MOV.U32 R13, RZ, RZ, R0 ;  /* 0x000000ffff0d7224 */ /* 0x000fe400078e0000 */
[----:B------:R-:W-:-:S07]  /*16c00*/  IMAD.MOV.U32 R7, RZ, RZ, R14 ;  /* 0x000000ffff077224 */ /* 0x000fce00078e000e */
[----:B------:R-:W-:Y:S05]  /*16c10*/  WARPSYNC.COLLECTIVE R15, `(.L_x_568) ;  /* 0x000000000f087348 */ /* 0x000fea0003c00000 */
[----:B------:R0:W1:Y:S02]  /*16c20*/  SHFL.IDX P6, R14, R13, R12, R11 ;  /* 0x0000000c0d0e7389 */ /* 0x00006400000c000b */
[----:B01----:R-:W-:Y:S01]  /*16c30*/  ENDCOLLECTIVE ;  /* 0x000000000000791b */ /* 0x003fe20003800000 */
.L_x_568:
[----:B------:R-:W-:Y:S01]  /*16c40*/  IMAD.MOV.U32 R13, RZ, RZ, R4 ;  /* 0x000000ffff0d7224 */ /* 0x000fe200078e0004 */
[----:B------:R-:W-:Y:S01]  /*16c50*/  MOV R12, 0x1 ;  /* 0x00000001000c7802 */ /* 0x000fe20000000f00 */
[----:B------:R-:W-:-:S07]  /*16c60*/  IMAD.MOV.U32 R6, RZ, RZ, R14 ;  /* 0x000000ffff067224 */ /* 0x000fce00078e000e */
[----:B------:R-:W-:Y:S05]  /*16c70*/  WARPSYNC.COLLECTIVE R15, `(.L_x_569) ;  /* 0x000000000f087348 */ /* 0x000fea0003c00000 */
[----:B------:R0:W1:Y:S02]  /*16c80*/  SHFL.IDX P6, R14, R13, R12, R11 ;  /* 0x0000000c0d0e7389 */ /* 0x00006400000c000b */
[----:B01----:R-:W-:Y:S01]  /*16c90*/  ENDCOLLECTIVE ;  /* 0x000000000000791b */ /* 0x003fe20003800000 */
.L_x_569:
[----:B------:R-:W-:-:S05]  /*16ca0*/  @!P1 IADD3 R6, P2, R20, R6, RZ ;  /* 0x0000000614069210 */ /* 0x000fca0007f5e0ff */
[----:B------:R-:W-:-:S05]  /*16cb0*/  @!P1 IMAD.X R7, RZ, RZ, R7, P2 ;  /* 0x000000ffff079224 */ /* 0x000fca00010e0607 */
[----:B------:R-:W-:Y:S01]  /*16cc0*/  @!PT LDS RZ, [RZ] ;  /* 0x00000000fffff984 */ /* 0x000fe20000000800 */
[----:B------:R-:W-:Y:S01]  /*16cd0*/  @!PT LDS RZ, [RZ] ;  /* 0x00000000fffff984 */ /* 0x000fe20000000800 */
[----:B------:R-:W-:Y:S01]  /*16ce0*/  @!PT LDS RZ, [RZ] ;  /* 0x00000000fffff984 */ /* 0x000fe20000000800 */
[----:B------:R0:W-:Y:S01]  /*16cf0*/  @!P1 LDGSTS.E.BYPASS.LTC128B.128 [R10+0xb000], desc[UR40][R6.64], !P0 ;  /* 0x0b000000060a9fae */ /* 0x0001e2000c101d68 */
[----:B------:R-:W-:Y:S01]  /*16d00*/  IMAD.MOV.U32 R13, RZ, RZ, R0 ;  /* 0x000000ffff0d7224 */ /* 0x000fe200078e0000 */
[----:B------:R-:W-:Y:S01]  /*16d10*/  ISETP.GE.AND P1, PT, R8, R5, PT ;  /* 0x000000050800720c */ /* 0x000fe20003f26270 */
[----:B0-----:R-:W-:-:S12]  /*16d20*/  IMAD.MOV.U32 R6, RZ, RZ, R14 ;  /* 0x000000ffff067224 */ /* 0x001fd800078e000e */
[----:B------:R-:W-:Y:S05]  /*16d30*/  WARPSYNC.COLLECTIVE R15, `(.L_x_570) ;  /* 0x000000000f087348 */ /* 0x000fea0003c00000 */
[----:B------:R0:W1:Y:S02]  /*16d40*/  SHFL.IDX P6, R14, R13, R12, R11 ;  /* 0x0000000c0d0e7389 */ /* 0x00006400000c000b */
[----:B01----:R-:W-:Y:S01]  /*16d50*/  ENDCOLLECTIVE ;  /* 0x000000000000791b */ /* 0x003fe20003800000 */
.L_x_570:
[----:B------:R-:W-:Y:S01]  /*16d60*/  MOV R13, R4 ;  /* 0x00000004000d7202 */ /* 0x000fe20000000f00 */
[----:B------:R-:W-:Y:S02]  /*16d70*/  IMAD.MOV.U32 R12, RZ, RZ, 0x2 ;  /* 0x00000002ff0c7424 */ /* 0x000fe400078e00ff */
[----:B------:R-:W-:-:S07]  /*16d80*/  IMAD.MOV.U32 R7, RZ, RZ, R14 ;  /* 0x000000ffff077224 */ /* 0x000fce00078e000e */
[----:B------:R-:W-:Y:S05]  /*16d90*/  WARPSYNC.COLLECTIVE R15, `(.L_x_571) ;  /* 0x000000000f087348 */ /* 0x000fea0003c00000 */
[----:B------:R0:W1:Y:S02]  /*16da0*/  SHFL.IDX P6, R14, R13, R12, R11 ;  /* 0x0000000c0d0e7389 */ /* 0x00006400000c000b */
[----:B01----:R-:W-:Y:S01]  /*16db0*/  ENDCOLLECTIVE ;  /* 0x000000000000791b */ /* 0x003fe20003800000 */
.L_x_571:
[----:B------:R-:W-:-:S05]  /*16dc0*/  @!P1 IADD3 R7, P2, R20, R7, RZ ;  /* 0x0000000714079210 */ /* 0x000fca0007f5e0ff */
[----:B------:R-:W-:-:S05]  /*16dd0*/  @!P1 IMAD.X R6, RZ, RZ, R6, P2 ;  /* 0x000000ffff069224 */ /* 0x000fca00010e0606 */
[----:B------:R-:W-:Y:S01]  /*16de0*/  @!P1 LOP3.LUT R7, R7, R6, RZ, 0x3c, !PT ;  /* 0x0000000607079212 */ /* 0x000fe200078e3cff */
[----:B------:R-:W-:-:S03]  /*16df0*/  IMAD.MOV.U32 R13, RZ, RZ, R0 ;  /* 0x000000ffff0d7224 */ /* 0x000fc600078e0000 */
[----:B------:R-:W-:-:S04]  /*16e00*/  @!P1 LOP3.LUT R6, R7, R6, RZ, 0x3c, !PT ;  /* 0x0000000607069212 */ /* 0x000fc800078e3cff */
[----:B------:R-:W-:-:S05]  /*16e10*/  @!P1 LOP3.LUT R7, R7, R6, RZ, 0x3c, !PT ;  /* 0x0000000607079212 */ /* 0x000fca00078e3cff */
[----:B------:R-:W-:Y:S01]  /*16e20*/  @!PT LDS RZ, [RZ] ;  /* 0x00000000fffff984 */ /* 0x000fe20000000800 */
[----:B------:R-:W-:Y:S01]  /*16e30*/  @!PT LDS RZ, [RZ] ;  /* 0x00000000fffff984 */ /* 0x000fe20000000800 */
[----:B------:R-:W-:Y:S01]  /*16e40*/  @!PT LDS RZ, [RZ] ;  /* 0x00000000fffff984 */ /* 0x000fe20000000800 */
[----:B------:R0:W-:Y:S02]  /*16e50*/  @!P1 LDGSTS.E.BYPASS.LTC128B.128 [R10+0xb800], desc[UR40][R6.64], !P0 ;  /* 0x0b800000060a9fae */ /* 0x0001e4000c101d68 */
[----:B0-----:R-:W-:-:S05]  /*16e60*/  VIADD R6, R17, 0x40 ;  /* 0x0000004011067836 */ /* 0x001fca0000000000 */
[----:B------:R-:W-:Y:S01]  /*16e70*/  ISETP.GE.AND P1, PT, R6, R5, PT ;  /* 0x000000050600720c */ /* 0x000fe20003f26270 */
[----:B------:R-:W-:-:S12]  /*16e80*/  IMAD.MOV.U32 R6, RZ, RZ, R14 ;  /* 0x000000ffff067224 */ /* 0x000fd800078e000e */
[----:B------:R-:W-:Y:S05]  /*16e90*/  WARPSYNC.COLLECTIVE R15, `(.L_x_572) ;  /* 0x000000000f087348 */ /* 0x000fea0003c00000 */
[----:B------:R0:W1:Y:S02]  /*16ea0*/  SHFL.IDX P6, R14, R13, R12, R11 ;  /* 0x0000000c0d0e7389 */ /* 0x00006400000c000b */
[----:B01----:R-:W-:Y:S01]  /*16eb0*/  ENDCOLLECTIVE ;  /* 0x000000000000791b */ /* 0x003fe20003800000 */
.L_x_572:
[----:B------:R-:W-:Y:S01]  /*16ec0*/  MOV R13, R4 ;  /* 0x00000004000d7202 */ /* 0x000fe20000000f00 */
[----:B------:R-:W-:Y:S02]  /*16ed0*/  IMAD.MOV.U32 R12, RZ, RZ, 0x3 ;  /* 0x00000003ff0c7424 */ /* 0x000fe400078e00ff */
[----:B------:R-:W-:-:S07]  /*16ee0*/  IMAD.MOV.U32 R7, RZ, RZ, R14 ;  /* 0x000000ffff077224 */ /* 0x000fce00078e000e */
[----:B------:R-:W-:Y:S05]  /*16ef0*/  WARPSYNC.COLLECTIVE R15, `(.L_x_573) ;  /* 0x000000000f087348 */ /* 0x000fea0003c00000 */
[----:B------:R0:W1:Y:S02]  /*16f00*/  SHFL.IDX P6, R14, R13, R12, R11 ;  /* 0x0000000c0d0e7389 */ /* 0x00006400000c000b */
[----:B01----:R-:W-:Y:S01]  /*16f10*/  ENDCOLLECTIVE ;  /* 0x000000000000791b */ /* 0x003fe20003800000 */
.L_x_573:
[----:B------:R-:W-:-:S05]  /*16f20*/  @!P1 IADD3 R7, P2, R20, R7, RZ ;  /* 0x0000000714079210 */ /* 0x000fca0007f5e0ff */
[----:B------:R-:W-:-:S05]  /*16f30*/  @!P1 IMAD.X R6, RZ, RZ, R6, P2 ;  /* 0x000000ffff069224 */ /* 0x000fca00010e0606 */
[-C--:B------:R-:W-:Y:S01]  /*16f40*/  @!P1 LOP3.LUT R7, R7, R6.reuse, RZ, 0x3c, !PT ;  /* 0x0000000607079212 */ /* 0x080fe200078e3cff */
[----:B------:R-:W-:Y:S02]  /*16f50*/  IMAD.MOV.U32 R13, RZ, RZ, R0 ;  /* 0x000000ffff0d7224 */ /* 0x000fe400078e0000 */
[----:B------:R-:W-:Y:S01]  /*16f60*/  VIADD R0, R17, 0x60 ;  /* 0x0000006011007836 */ /* 0x000fe20000000000 */
[----:B------:R-:W-:-:S04]  /*16f70*/  @!P1 LOP3.LUT R6, R7, R6, RZ, 0x3c, !PT ;  /* 0x0000000607069212 */ /* 0x000fc800078e3cff */
[----:B------:R-:W-:Y:S01]  /*16f80*/  @!P1 LOP3.LUT R7, R7, R6, RZ, 0x3c, !PT ;  /* 0x0000000607079212 */ /* 0x000fe200078e3cff */
[----:B------:R-:W-:-:S07]  /*16f90*/  IMAD.MOV.U32 R4, RZ, RZ, R14 ;  /* 0x000000ffff047224 */ /* 0x000fce00078e000e */
[----:B------:R-:W-:Y:S05]  /*16fa0*/  WARPSYNC.COLLECTIVE R15, `(.L_x_574) ;  /* 0x000000000f087348 */ /* 0x000fea0003c00000 */
[----:B------:R0:W1:Y:S02]  /*16fb0*/  SHFL.IDX P6, R14, R13, R12, R11 ;  /* 0x0000000c0d0e7389 */ /* 0x00006400000c000b */
[----:B01----:R-:W-:Y:S01]  /*16fc0*/  ENDCOLLECTIVE ;  /* 0x000000000000791b */ /* 0x003fe20003800000 */
.L_x_574:
[----:B------:R-:W-:Y:S01]  /*16fd0*/  @!PT LDS RZ, [RZ] ;  /* 0x00000000fffff984 */ /* 0x000fe20000000800 */
[----:B------:R-:W-:Y:S01]  /*16fe0*/  @!PT LDS RZ, [RZ] ;  /* 0x00000000fffff984 */ /* 0x000fe20000000800 */
[----:B------:R-:W-:Y:S01]  /*16ff0*/  @!PT LDS RZ, [RZ] ;  /* 0x00000000fffff984 */ /* 0x000fe20000000800 */
[----:B------:R0:W-:Y:S01]  /*17000*/  @!P1 LDGSTS.E.BYPASS.LTC128B.128 [R10+0xc000], desc[UR40][R6.64], !P0 ;  /* 0x0c000000060a9fae */ /* 0x0001e2000c101d68 */
[----:B------:R-:W-:Y:S01]  /*17010*/  ISETP.GE.AND P1, PT, R0, R5, PT ;  /* 0x000000050000720c */ /* 0x000fe20003f26270 */
[----:B------:R-:W-:Y:S02]  /*17020*/  IMAD.MOV.U32 R13, RZ, RZ, R3 ;  /* 0x000000ffff0d7224 */ /* 0x000fe400078e0003 */
[----:B------:R-:W-:Y:S02]  /*17030*/  IMAD.MOV.U32 R12, RZ, RZ, RZ ;  /* 0x000000ffff0c7224 */ /* 0x000fe400078e00ff */
[----:B0-----:R-:W-:-:S08]  /*17040*/  IMAD.MOV.U32 R6, RZ, RZ, R14 ;  /* 0x000000ffff067224 */ /* 0x001fd000078e000e */
[----:B------:R-:W-:Y:S05]  /*17050*/  WARPSYNC.COLLECTIVE R15, `(.L_x_575) ;  /* 0x000000000f087348 */ /* 0x000fea0003c00000 */
[----:B------:R0:W1:Y:S02]  /*17060*/  SHFL.IDX P6, R14, R13, R12, R11 ;  /* 0x0000000c0d0e7389 */ /* 0x00006400000c000b */
[----:B01----:R-:W-:Y:S01]  /*17070*/  ENDCOLLECTIVE ;  /* 0x000000000000791b */ /* 0x003fe20003800000 */
.L_x_575:
[----:B------:R-:W-:-:S04]  /*17080*/  @!P1 IADD3 R6, P3, R20, R6, RZ ;  /* 0x0000000614069210 */ /* 0x000fc80007f7e0ff */
[----:B------:R-:W-:-:S05]  /*17090*/  @!P1 IADD3.X R4, RZ, R4, RZ, P3, !PT ;  /* 0x00000004ff049210 */ /* 0x000fca0001ffe4ff */
[----:B------:R-:W-:Y:S02]  /*170a0*/  @!P1 IMAD.MOV.U32 R7, RZ, RZ, R4 ;  /* 0x000000ffff079224 */ /* 0x000fe400078e0004 */
[----:B------:R-:W-:Y:S02]  /*170b0*/  IMAD.MOV.U32 R13, RZ, RZ, R2 ;  /* 0x000000ffff0d7224 */ /* 0x000fe400078e0002 */
[----:B------:R-:W-:Y:S01]  /*170c0*/  VIADD R4, R17, 0x80 ;  /* 0x0000008011047836 */ /* 0x000fe20000000000 */
[----:B------:R-:W-:Y:S01]  /*170d0*/  @!PT LDS RZ, [RZ] ;  /* 0x00000000fffff984 */ /* 0x000fe20000000800 */
[----:B------:R-:W-:Y:S01]  /*170e0*/  @!PT LDS RZ, [RZ] ;  /* 0x00000000fffff984 */ /* 0x000fe20000000800 */
[----:B------:R-:W-:Y:S01]  /*170f0*/  @!PT LDS RZ, [RZ] ;  /* 0x00000000fffff984 */ /* 0x000fe20000000800 */
[----:B------:R0:W-:Y:S04]  /*17100*/  @!P1 LDGSTS.E.BYPASS.LTC128B.128 [R10+0xc800], desc[UR40][R6.64], !P0 ;  /* 0x0c800000060a9fae */ /* 0x0001e8000c101d68 */
[----:B------:R-:W-:Y:S01]  /*17110*/  ISETP.GE.AND P2, PT, R4, R5, PT ;  /* 0x000000050400720c */ /* 0x000fe20003f46270 */
[----:B------:R-:W-:-:S12]  /*17120*/  IMAD.MOV.U32 R8, RZ, RZ, R14 ;  /* 0x000000ffff087224 */ /* 0x000fd800078e000e */
[----:B0-----:R-:W-:Y:S05]  /*17130*/  WARPSYNC.COLLECTIVE R15, `(.L_x_576) ;  /* 0x000000000f087348 */ /* 0x001fea0003c00000 */
[----:B------:R1:W2:Y:S02]  /*17140*/  SHFL.IDX P6, R14, R13, R12, R11 ;  /* 0x0000000c0d0e7389 */ /* 0x0002a400000c000b */
[----:B012---:R-:W-:Y:S01]  /*17150*/  ENDCOLLECTIVE ;  /* 0x000000000000791b */ /* 0x007fe20003800000 */
.L_x_576:
[----:B------:R-:W-:Y:S01]  /*17160*/  IMAD.MOV.U32 R13, RZ, RZ, R3 ;  /* 0x000000ffff0d7224 */ /* 0x000fe200078e0003 */
[----:B------:R-:W-:Y:S02]  /*17170*/  MOV R12, 0x1 ;  /* 0x00000001000c7802 */ /* 0x000fe40000000f00 */
[----:B------:R-:W-:-:S07]  /*17180*/  MOV R0, R14 ;  /* 0x0000000e00007202 */ /* 0x000fce0000000f00 */
[----:B------:R-:W-:Y:S05]  /*17190*/  WARPSYNC.COLLECTIVE R15, `(.L_x_577) ;  /* 0x000000000f087348 */ /* 0x000fea0003c00000 */
[----:B------:R0:W1:Y:S02]  /*171a0*/  SHFL.IDX P6, R14, R13, R12, R11 ;  /* 0x0000000c0d0e7389 */ /* 0x00006400000c000b */
[----:B01----:R-:W-:Y:S01]  /*171b0*/  ENDCOLLECTIVE ;  /* 0x000000000000791b */ /* 0x003fe20003800000 */
.L_x_577:
[----:B------:R-:W-:-:S05]  /*171c0*/  @!P2 IADD3 R0, P1, R20, R0, RZ ;  /* 0x000000001400a210 */ /* 0x000fca0007f3e0ff */
[----:B------:R-:W-:-:S04]  /*171d0*/  @!P2 IMAD.X R6, RZ, RZ, R8, P1 ;  /* 0x000000ffff06a224 */ /* 0x000fc800008e0608 */
[----:B------:R-:W-:Y:S02]  /*171e0*/  @!P2 IMAD.MOV.U32 R7, RZ, RZ, R6 ;  /* 0x000000ffff07a224 */ /* 0x000fe400078e0006 */
[----:B------:R-:W-:Y:S02]  /*171f0*/  @!P2 IMAD.MOV.U32 R6, RZ, RZ, R0 ;  /* 0x000000ffff06a224 */ /* 0x000fe400078e0000 */
[----:B------:R-:W-:-:S03]  /*17200*/  IMAD.MOV.U32 R13, RZ, RZ, R2 ;  /* 0x000000ffff0d7224 */ /* 0x000fc600078e0002 */
[----:B------:R-:W-:Y:S01]  /*17210*/  @!PT LDS RZ, [RZ] ;  /* 0x00000000fffff984 */ /* 0x000fe20000000800 */
[----:B------:R-:W-:Y:S01]  /*17220*/  @!PT LDS RZ, [RZ] ;  /* 0x00000000fffff984 */ /* 0x000fe20000000800 */
[----:B------:R-:W-:Y:S01]  /*17230*/  @!PT LDS RZ, [RZ] ;  /* 0x00000000fffff984 */ /* 0x000fe20000000800 */
[----:B------:R0:W-:Y:S01]  /*17240*/  @!P2 LDGSTS.E.BYPASS.LTC128B.128 [R10+0xd000], desc[UR40][R6.64], !P0 ;  /* 0x0d000000060aafae */ /* 0x0001e2000c101d68 */
[----:B------:R-:W-:-:S07]  /*17250*/  IMAD.MOV.U32 R3, RZ, RZ, R14 ;  /* 0x000000ffff037224 */ /* 0x000fce00078e000e */
[----:B0-----:R-:W-:Y:S05]  /*17260*/  WARPSYNC.COLLECTIVE R15, `(.L_x_578) ;  /* 0x000000000f087348 */ /* 0x001fea0003c00000 */
[----:B------:R1:W2:Y:S02]  /*17270*/  SHFL.IDX P6, R14, R13, R12, R11 ;  /* 0x0000000c0d0e7389 */ /* 0x0002a400000c000b */
[----:B012---:R-:W-:Y:S01]  /*17280*/  ENDCOLLECTIVE ;  /* 0x000000000000791b */ /* 0x007fe20003800000 */
.L_x_578:
[----:B------:R-:W-:Y:S01]  /*17290*/  IMAD.MOV.U32 R2, RZ, RZ, R14 ;  /* 0x000000ffff027224 */ /* 0x000fe200078e000e */
[----:B------:R-:W-:Y:S06]  /*172a0*/  BRA `(.L_x_579) ;  /* 0xffffffc800e07947 */ /* 0x000fec000383ffff */
.L_x_473:
[----:B-1----:R1:W2:Y:S02]  /*172b0*/  SYNCS.PHASECHK.TRANS64.TRYWAIT P0, [R22+URZ+0x13220], R3 ;  /* 0x01322003160075a7 */ /* 0x0022a4000800017f */
[----:B--2---:R-:W-:Y:S05]  /*172c0*/  @!P0 NANOSLEEP.SYNCS 0x989680 ;  /* 0x009896800000895d */ /* 0x004fea0003900000 */
[----:B------:R-:W2:Y:S02]  /*172d0*/  @!P0 SYNCS.PHASECHK.TRANS64 P0, [R22+URZ+0x13220], R3 ;  /* 0x01322003160085a7 */ /* 0x000ea4000800007f */
[----:B--2---:R-:W-:Y:S05]  /*172e0*/  @!P0 BRA `(.L_x_473) ;  /* 0xfffffffc00f08947 */ /* 0x004fea000383ffff */
[----:B------:R-:W-:Y:S05]  /*172f0*/  BRA `(.L_x_580) ;  /* 0xffffffcc003c7947 */ /* 0x000fea000383ffff */
.L_x_479:
[----:B0-----:R0:W1:Y:S02]  /*17300*/  SYNCS.PHASECHK.TRANS64.TRYWAIT P0, [R4+URZ+0x13280], R3 ;  /* 0x01328003040075a7 */ /* 0x001064000800017f */
[----:B-1----:R-:W-:Y:S05]  /*17310*/  @!P0 NANOSLEEP.SYNCS 0x989680 ;  /* 0x009896800000895d */ /* 0x002fea0003900000 */
[----:B------:R-:W1:Y:S02]  /*17320*/  @!P0 SYNCS.PHASECHK.TRANS64 P0, [R4+URZ+0x13280], R3 ;  /* 0x01328003040085a7 */ /* 0x000e64000800007f */
[----:B-1----:R-:W-:Y:S05]  /*17330*/  @!P0 BRA `(.L_x_479) ;  /* 0xfffffffc00f08947 */ /* 0x002fea000383ffff */
[----:B------:R-:W-:Y:S05]  /*17340*/  BRA `(.L_x_581) ;  /* 0xffffffcc00e87947 */ /* 0x000fea000383ffff */
.L_x_484:
[----:B-1----:R1:W2:Y:S02]  /*17350*/  SYNCS.PHASECHK.TRANS64.TRYWAIT P0, [R4+URZ+0x13240], R3 ;  /* 0x01324003040075a7 */ /* 0x0022a4000800017f */
[----:B--2---:R-:W-:Y:S05]  /*17360*/  @!P0 NANOSLEEP.SYNCS 0x989680 ;  /* 0x009896800000895d */ /* 0x004fea0003900000 */
[----:B------:R-:W2:Y:S02]  /*17370*/  @!P0 SYNCS.PHASECHK.TRANS64 P0, [R4+URZ+0x13240], R3 ;  /* 0x01324003040085a7 */ /* 0x000ea4000800007f */
[----:B--2---:R-:W-:Y:S05]  /*17380*/  @!P0 BRA `(.L_x_484) ;  /* 0xfffffffc00f08947 */ /* 0x004fea000383ffff */
[----:B------:R-:W-:Y:S05]  /*17390*/  BRA `(.L_x_582) ;  /* 0xffffffd000647947 */ /* 0x000fea000383ffff */
.L_x_490:
[----:B0-----:R0:W1:Y:S02]  /*173a0*/  SYNCS.PHASECHK.TRANS64.TRYWAIT P0, [R3+URZ+0x13270], R2 ;  /* 0x01327002030075a7 */ /* 0x001064000800017f */
[----:B-1----:R-:W-:Y:S05]  /*173b0*/  @!P0 NANOSLEEP.SYNCS 0x989680 ;  /* 0x009896800000895d */ /* 0x002fea0003900000 */
[----:B------:R-:W1:Y:S02]  /*173c0*/  @!P0 SYNCS.PHASECHK.TRANS64 P0, [R3+URZ+0x13270], R2 ;  /* 0x01327002030085a7 */ /* 0x000e64000800007f */
[----:B-1----:R-:W-:Y:S05]  /*173d0*/  @!P0 BRA `(.L_x_490) ;  /* 0xfffffffc00f08947 */ /* 0x002fea000383ffff */
[----:B------:R-:W-:Y:S05]  /*173e0*/  BRA `(.L_x_583) ;  /* 0xffffffd400007947 */ /* 0x000fea000383ffff */
.L_x_492:
[----:B0-----:R0:W1:Y:S02]  /*173f0*/  SYNCS.PHASECHK.TRANS64.TRYWAIT P0, [R3+URZ+0x13260], R2 ;  /* 0x01326002030075a7 */ /* 0x001064000800017f */
[----:B-1----:R-:W-:Y:S05]  /*17400*/  @!P0 NANOSLEEP.SYNCS 0x989680 ;  /* 0x009896800000895d */ /* 0x002fea0003900000 */
[----:B------:R-:W1:Y:S02]  /*17410*/  @!P0 SYNCS.PHASECHK.TRANS64 P0, [R3+URZ+0x13260], R2 ;  /* 0x01326002030085a7 */ /* 0x000e64000800007f */
[----:B-1----:R-:W-:Y:S05]  /*17420*/  @!P0 BRA `(.L_x_492) ;  /* 0xfffffffc00f08947 */ /* 0x002fea000383ffff */
[----:B------:R-:W-:Y:S05]  /*17430*/  BRA `(.L_x_584) ;  /* 0xffffffd400087947 */ /* 0x000fea000383ffff */
.L_x_499:
[----:B-1----:R1:W2:Y:S02]  /*17440*/  SYNCS.PHASECHK.TRANS64.TRYWAIT P1, [R3+URZ+0x13270], R0 ;  /* 0x01327000030075a7 */ /* 0x0022a4000802017f */
[----:B--2---:R-:W-:Y:S05]  /*17450*/  @!P1 NANOSLEEP.SYNCS 0x989680 ;  /* 0x009896800000995d */ /* 0x004fea0003900000 */
[----:B------:R-:W2:Y:S02]  /*17460*/  @!P1 SYNCS.PHASECHK.TRANS64 P1, [R3+URZ+0x13270], R0 ;  /* 0x01327000030095a7 */ /* 0x000ea4000802007f */
[----:B--2---:R-:W-:Y:S05]  /*17470*/  @!P1 BRA `(.L_x_499) ;  /* 0xfffffffc00f09947 */ /* 0x004fea000383ffff */
[----:B------:R-:W-:Y:S05]  /*17480*/  BRA `(.L_x_585) ;  /* 0xffffffd800547947 */ /* 0x000fea000383ffff */
.L_x_501:
[----:B-1----:R1:W2:Y:S02]  /*17490*/  SYNCS.PHASECHK.TRANS64.TRYWAIT P1, [R3+URZ+0x13260], R0 ;  /* 0x01326000030075a7 */ /* 0x0022a4000802017f */
[----:B--2---:R-:W-:Y:S05]  /*174a0*/  @!P1 NANOSLEEP.SYNCS 0x989680 ;  /* 0x009896800000995d */ /* 0x004fea0003900000 */
[----:B------:R-:W2:Y:S02]  /*174b0*/  @!P1 SYNCS.PHASECHK.TRANS64 P1, [R3+URZ+0x13260], R0 ;  /* 0x01326000030095a7 */ /* 0x000ea4000802007f */
[----:B--2---:R-:W-:Y:S05]  /*174c0*/  @!P1 BRA `(.L_x_501) ;  /* 0xfffffffc00f09947 */ /* 0x004fea000383ffff */
[----:B------:R-:W-:Y:S05]  /*174d0*/  BRA `(.L_x_586) ;  /* 0xffffffd800587947 */ /* 0x000fea000383ffff */
.L_x_505:
[----:B------:R-:W-:Y:S01]  /*174e0*/  BSSY B0, `(.L_x_587) ;  /* 0x0000008000007945 */ /* 0x000fe20003800000 */
[----:B------:R-:W-:Y:S01]  /*174f0*/  IMAD.MOV.U32 R13, RZ, RZ, R16 ;  /* 0x000000ffff0d7224 */ /* 0x000fe200078e0010 */
[----:B------:R-:W-:Y:S01]  /*17500*/  MOV R11, 0x1f ;  /* 0x0000001f000b7802 */ /* 0x000fe20000000f00 */
[----:B------:R-:W-:Y:S02]  /*17510*/  IMAD.MOV.U32 R12, RZ, RZ, RZ ;  /* 0x000000ffff0c7224 */ /* 0x000fe400078e00ff */
[----:B------:R-:W-:-:S07]  /*17520*/  IMAD.MOV.U32 R15, RZ, RZ, -0x1 ;  /* 0xffffffffff0f7424 */ /* 0x000fce00078e00ff */
[----:B------:R-:W-:Y:S05]  /*17530*/  WARPSYNC.COLLECTIVE R15, `(.L_x_588) ;  /* 0x000000000f087348 */ /* 0x000fea0003c00000 */
[----:B------:R0:W1:Y:S02]  /*17540*/  SHFL.IDX P6, R14, R13, R12, R11 ;  /* 0x0000000c0d0e7389 */ /* 0x00006400000c000b */
[----:B01----:R-:W-:Y:S01]  /*17550*/  ENDCOLLECTIVE ;  /* 0x000000000000791b */ /* 0x003fe20003800000 */
.L_x_588:
[----:B------:R-:W-:Y:S05]  /*17560*/  BSYNC B0 ;  /* 0x0000000000007941 */ /* 0x000fea0003800000 */
.L_x_587:
[----:B------:R-:W-:Y:S01]  /*17570*/  IMAD.MOV.U32 R13, RZ, RZ, R16 ;  /* 0x000000ffff0d7224 */ /* 0x000fe200078e0010 */
[----:B------:R-:W-:Y:S01]  /*17580*/  MOV R15, 0xffffffff ;  /* 0xffffffff000f7802 */ /* 0x000fe20000000f00 */
[----:B------:R-:W-:Y:S02]  /*17590*/  IMAD.MOV.U32 R12, RZ, RZ, 0x1 ;  /* 0x00000001ff0c7424 */ /* 0x000fe400078e00ff */
[----:B------:R-:W-:Y:S02]  /*175a0*/  IMAD.MOV.U32 R11, RZ, RZ, 0x1f ;  /* 0x0000001fff0b7424 */ /* 0x000fe400078e00ff */
[----:B------:R-:W-:Y:S02]  /*175b0*/  IMAD.IADD R5, R19, 0x1, R8 ;  /* 0x0000000113057824 */ /* 0x000fe400078e0208 */
[----:B------:R-:W-:-:S07]  /*175c0*/  IMAD.MOV.U32 R0, RZ, RZ, R14 ;  /* 0x000000ffff007224 */ /* 0x000fce00078e000e */
[----:B------:R-:W-:Y:S05]  /*175d0*/  WARPSYNC.COLLECTIVE R15, `(.L_x_589) ;  /* 0x000000000f087348 */ /* 0x000fea0003c00000 */
[----:B------:R0:W1:Y:S02]  /*175e0*/  SHFL.IDX P6, R14, R13, R12, R11 ;  /* 0x0000000c0d0e7389 */ /* 0x00006400000c000b */
[----:B01----:R-:W-:Y:S01]  /*175f0*/  ENDCOLLECTIVE ;  /* 0x000000000000791b */ /* 0x003fe20003800000 */
.L_x_589:
[----:B------:R-:W-:Y:S02]  /*17600*/  ULDC UR4, c[0x0][0xc3c] ;  /* 0x00030f0000047ab9 */ /* 0x000fe40000000800 */
[----:B------:R-:W-:-:S13]  /*17610*/  ISETP.GE.OR P1, PT, R5, UR4, !P0 ;  /* 0x0000000405007c0c */ /* 0x000fda000c726670 */
[----:B------:R-:W0:Y:S01]  /*17620*/  @!P1 LDC.64 R2, c[0x0][0xc80] ;  /* 0x00032000ff029b82 */ /* 0x000e220000000a00 */
[----:B------:R-:W-:Y:S01]  /*17630*/  MOV R11, RZ ;  /* 0x000000ff000b7202 */ /* 0x000fe20000000f00 */
[----:B------:R-:W-:Y:S02]  /*17640*/  IMAD.MOV.U32 R4, RZ, RZ, R14 ;  /* 0x000000ffff047224 */ /* 0x000fe400078e000e */
[----:B0-----:R-:W-:-:S06]  /*17650*/  @!P1 IMAD.WIDE R2, R5, 0x4, R2 ;  /* 0x0000000405029825 */ /* 0x001fcc00078e0202 */
[----:B------:R0:W2:Y:S01]  /*17660*/  @!P1 LDG.E R3, desc[UR40][R2.64] ;  /* 0x0000002802039981 */ /* 0x0000a2000c1e1900 */
[C---:B------:R-:W-:Y:S02]  /*17670*/  ISETP.GE.U32.AND P2, PT, R8.reuse, 0x2, PT ;  /* 0x000000020800780c */ /* 0x040fe40003f46070 */
[C---:B------:R-:W-:Y:S02]  /*17680*/  ISETP.GE.U32.AND P3, PT, R8.reuse, 0x4, PT ;  /* 0x000000040800780c */ /* 0x040fe40003f66070 */
[C---:B------:R-:W-:Y:S02]  /*17690*/  ISETP.GE.U32.AND P4, PT, R8.reuse, 0x8, PT ;  /* 0x000000080800780c */ /* 0x040fe40003f86070 */
[C---:B------:R-:W-:Y:S01]  /*176a0*/  ISETP.GE.U32.AND P5, PT, R8.reuse, 0x10, PT ;  /* 0x000000100800780c */ /* 0x040fe20003fa6070 */
[----:B0-----:R-:W-:Y:S02]  /*176b0*/  IMAD.MOV.U32 R2, RZ, RZ, RZ ;  /* 0x000000ffff027224 */ /* 0x001fe400078e00ff */
[----:B--2---:R-:W-:Y:S01]  /*176c0*/  @!P1 IMAD.MOV.U32 R2, RZ, RZ, R3 ;  /* 0x000000ffff029224 */ /* 0x004fe200078e0003 */
[----:B------:R-:W-:-:S03]  /*176d0*/  ISETP.NE.AND P1, PT, R8, RZ, PT ;  /* 0x000000ff0800720c */ /* 0x000fc60003f25270 */
[----:B------:R-:W-:-:S10]  /*176e0*/  IMAD.MOV.U32 R13, RZ, RZ, R2 ;  /* 0x000000ffff0d7224 */ /* 0x000fd400078e0002 */
[----:B------:R-:W-:Y:S05]  /*176f0*/  WARPSYNC.COLLECTIVE R15, `(.L_x_590) ;  /* 0x000000000f087348 */ /* 0x000fea0003c00000 */
[----:B------:R0:W1:Y:S02]  /*17700*/  SHFL.UP P6, R14, R13, R12, R11 ;  /* 0x0400000c0d0e7389 */ /* 0x00006400000c000b */
[----:B01----:R-:W-:Y:S01]  /*17710*/  ENDCOLLECTIVE ;  /* 0x000000000000791b */ /* 0x003fe20003800000 */
.L_x_590:
[----:B------:R-:W-:Y:S01]  /*17720*/  IMAD.MOV.U32 R12, RZ, RZ, 0x2 ;  /* 0x00000002ff0c7424 */ /* 0x000fe200078e00ff */
[----:B------:R-:W-:-:S05]  /*17730*/  SEL R5, R14, RZ, P1 ;  /* 0x000000ff0e057207 */ /* 0x000fca0000800000 */
[----:B------:R-:W-:-:S04]  /*17740*/  IMAD.IADD R5, R2, 0x1, R5 ;  /* 0x0000000102057824 */ /* 0x000fc800078e0205 */
[----:B------:R-:W-:-:S07]  /*17750*/  IMAD.MOV.U32 R13, RZ, RZ, R5 ;  /* 0x000000ffff0d7224 */ /* 0x000fce00078e0005 */
[----:B------:R-:W-:Y:S05]  /*17760*/  WARPSYNC.COLLECTIVE R15, `(.L_x_591) ;  /* 0x000000000f087348 */ /* 0x000fea0003c00000 */
[----:B------:R0:W1:Y:S02]  /*17770*/  SHFL.UP P6, R14, R13, R12, R11 ;  /* 0x0400000c0d0e7389 */ /* 0x00006400000c000b */
[----:B01----:R-:W-:Y:S01]  /*17780*/  ENDCOLLECTIVE ;  /* 0x000000000000791b */ /* 0x003fe20003800000 */
.L_x_591:
[----:B------:R-:W-:Y:S02]  /*17790*/  MOV R12, 0x4 ;  /* 0x00000004000c7802 */ /* 0x000fe40000000f00 */
[----:B------:R-:W-:-:S05]  /*177a0*/  SEL R6, R14, RZ, P2 ;  /* 0x000000ff0e067207 */ /* 0x000fca0001000000 */
[----:B------:R-:W-:-:S04]  /*177b0*/  IMAD.IADD R6, R5, 0x1, R6 ;  /* 0x0000000105067824 */ /* 0x000fc800078e0206 */
[----:B------:R-:W-:-:S07]  /*177c0*/  IMAD.MOV.U32 R13, RZ, RZ, R6 ;  /* 0x000000ffff0d7224 */ /* 0x000fce00078e0006 */
[----:B------:R-:W-:Y:S05]  /*177d0*/  WARPSYNC.COLLECTIVE R15, `(.L_x_592) ;  /* 0x000000000f087348 */ /* 0x000fea0003c00000 */
[----:B------:R0:W1:Y:S02]  /*177e0*/  SHFL.UP P6, R14, R13, R12, R11 ;  /* 0x0400000c0d0e7389 */ /* 0x00006400000c000b */
[----:B01----:R-:W-:Y:S01]  /*177f0*/  ENDCOLLECTIVE ;  /* 0x000000000000791b */ /* 0x003fe20003800000 */
.L_x_592:
[----:B------:R-:W-:Y:S01]  /*17800*/  IMAD.MOV.U32 R12, RZ, RZ, 0x8 ;  /* 0x00000008ff0c7424 */ /* 0x000fe200078e00ff */
[----:B------:R-:W-:-:S05]  /*17810*/  SEL R7, R14, RZ, P3 ;  /* 0x000000ff0e077207 */ /* 0x000fca0001800000 */
[----:B------:R-:W-:-:S04]  /*17820*/  IMAD.IADD R7, R6, 0x1, R7 ;  /* 0x0000000106077824 */ /* 0x000fc800078e0207 */
[----:B------:R-:W-:-:S07]  /*17830*/  IMAD.MOV.U32 R13, RZ, RZ, R7 ;  /* 0x000000ffff0d7224 */ /* 0x000fce00078e0007 */
[----:B------:R-:W-:Y:S05]  /*17840*/  WARPSYNC.COLLECTIVE R15, `(.L_x_593) ;  /* 0x000000000f087348 */ /* 0x000fea0003c00000 */
[----:B------:R0:W1:Y:S02]  /*17850*/  SHFL.UP P6, R14, R13, R12, R11 ;  /* 0x0400000c0d0e7389 */ /* 0x00006400000c000b */
[----:B01----:R-:W-:Y:S01]  /*17860*/  ENDCOLLECTIVE ;  /* 0x000000000000791b */ /* 0x003fe20003800000 */
.L_x_593:
[----:B------:R-:W-:Y:S02]  /*17870*/  MOV R12, 0x10 ;  /* 0x00000010000c7802 */ /* 0x000fe40000000f00 */
[----:B------:R-:W-:-:S05]  /*17880*/  SEL R14, R14, RZ, P4 ;  /* 0x000000ff0e0e7207 */ /* 0x000fca0002000000 */
[----:B------:R-:W-:-:S04]  /*17890*/  IMAD.IADD R5, R7, 0x1, R14 ;  /* 0x0000000107057824 */ /* 0x000fc800078e020e */
[----:B------:R-:W-:-:S07]  /*178a0*/  IMAD.MOV.U32 R13, RZ, RZ, R5 ;  /* 0x000000ffff0d7224 */ /* 0x000fce00078e0005 */
[----:B------:R-:W-:Y:S05]  /*178b0*/  WARPSYNC.COLLECTIVE R15, `(.L_x_594) ;  /* 0x000000000f087348 */ /* 0x000fea0003c00000 */
[----:B------:R0:W1:Y:S02]  /*178c0*/  SHFL.UP P6, R14, R13, R12, R11 ;  /* 0x0400000c0d0e7389 */ /* 0x00006400000c000b */
[----:B01----:R-:W-:Y:S01]  /*178d0*/  ENDCOLLECTIVE ;  /* 0x000000000000791b */ /* 0x003fe20003800000 */
.L_x_594:
[----:B------:R-:W-:Y:S02]  /*178e0*/  IMAD.MOV.U32 R12, RZ, RZ, 0x1f ;  /* 0x0000001fff0c7424 */ /* 0x000fe400078e00ff */
[----:B------:R-:W-:Y:S01]  /*178f0*/  IMAD.MOV.U32 R11, RZ, RZ, 0x1f ;  /* 0x0000001fff0b7424 */ /* 0x000fe200078e00ff */
[----:B------:R-:W-:-:S05]  /*17900*/  SEL R14, R14, RZ, P5 ;  /* 0x000000ff0e0e7207 */ /* 0x000fca0002800000 */
[----:B------:R-:W-:-:S04]  /*17910*/  IMAD.IADD R3, R5, 0x1, R14 ;  /* 0x0000000105037824 */ /* 0x000fc800078e020e */
[----:B------:R-:W-:-:S07]  /*17920*/  IMAD.MOV.U32 R13, RZ, RZ, R3 ;  /* 0x000000ffff0d7224 */ /* 0x000fce00078e0003 */
[----:B------:R-:W-:Y:S05]  /*17930*/  WARPSYNC.COLLECTIVE R15, `(.L_x_595) ;  /* 0x000000000f087348 */ /* 0x000fea0003c00000 */
[----:B------:R0:W1:Y:S02]  /*17940*/  SHFL.IDX P6, R14, R13, R12, R11 ;  /* 0x0000000c0d0e7389 */ /* 0x00006400000c000b */
[----:B01----:R-:W-:Y:S01]  /*17950*/  ENDCOLLECTIVE ;  /* 0x000000000000791b */ /* 0x003fe20003800000 */
.L_x_595:
[----:B------:R-:W-:Y:S05]  /*17960*/  BRA `(.L_x_596) ;  /* 0xffffffd800d47947 */ /* 0x000fea000383ffff */
.L_x_510:
[----:B------:R-:W-:Y:S01]  /*17970*/  BSSY B0, `(.L_x_597) ;  /* 0x0000008000007945 */ /* 0x000fe20003800000 */
[----:B-----5:R-:W-:Y:S01]  /*17980*/  IMAD.MOV.U32 R13, RZ, RZ, R2 ;  /* 0x000000ffff0d7224 */ /* 0x020fe200078e0002 */
[----:B------:R-:W-:Y:S01]  /*17990*/  MOV R12, 0x1 ;  /* 0x00000001000c7802 */ /* 0x000fe20000000f00 */
[----:B------:R-:W-:Y:S02]  /*179a0*/  IMAD.MOV.U32 R11, RZ, RZ, RZ ;  /* 0x000000ffff0b7224 */ /* 0x000fe400078e00ff */
[----:B------:R-:W-:-:S07]  /*179b0*/  IMAD.MOV.U32 R15, RZ, RZ, -0x1 ;  /* 0xffffffffff0f7424 */ /* 0x000fce00078e00ff */
[----:B01----:R-:W-:Y:S05]  /*179c0*/  WARPSYNC.COLLECTIVE R15, `(.L_x_598) ;  /* 0x000000000f087348 */ /* 0x003fea0003c00000 */
[----:B------:R2:W3:Y:S02]  /*179d0*/  SHFL.UP P6, R14, R13, R12, R11 ;  /* 0x0400000c0d0e7389 */ /* 0x0004e400000c000b */
[----:B0123--:R-:W-:Y:S01]  /*179e0*/  ENDCOLLECTIVE ;  /* 0x000000000000791b */ /* 0x00ffe20003800000 */
.L_x_598:
[----:B------:R-:W-:Y:S05]  /*179f0*/  BSYNC B0 ;  /* 0x0000000000007941 */ /* 0x000fea0003800000 */
.L_x_597:
[----:B------:R-:W-:Y:S01]  /*17a00*/  SEL R13, R14, RZ, P1 ;  /* 0x000000ff0e0d7207 */ /* 0x000fe20000800000 */
[----:B------:R-:W-:Y:S01]  /*17a10*/  IMAD.MOV.U32 R12, RZ, RZ, 0x2 ;  /* 0x00000002ff0c7424 */ /* 0x000fe200078e00ff */
[----:B------:R-:W-:Y:S01]  /*17a20*/  MOV R15, 0xffffffff ;  /* 0xffffffff000f7802 */ /* 0x000fe20000000f00 */
[----:B------:R-:W-:Y:S02]  /*17a30*/  IMAD.MOV.U32 R11, RZ, RZ, RZ ;  /* 0x000000ffff0b7224 */ /* 0x000fe400078e00ff */
[----:B------:R-:W-:-:S07]  /*17a40*/  IMAD.IADD R13, R2, 0x1, R13 ;  /* 0x00000001020d7824 */ /* 0x000fce00078e020d */
[----:B------:R-:W-:Y:S05]  /*17a50*/  WARPSYNC.COLLECTIVE R15, `(.L_x_599) ;  /* 0x000000000f087348 */ /* 0x000fea0003c00000 */
[----:B------:R0:W1:Y:S02]  /*17a60*/  SHFL.UP P6, R14, R13, R12, R11 ;  /* 0x0400000c0d0e7389 */ /* 0x00006400000c000b */
[----:B01----:R-:W-:Y:S01]  /*17a70*/  ENDCOLLECTIVE ;  /* 0x000000000000791b */ /* 0x003fe20003800000 */
.L_x_599:
[----:B------:R-:W-:Y:S01]  /*17a80*/  IMAD.MOV.U32 R12, RZ, RZ, 0x4 ;  /* 0x00000004ff0c7424 */ /* 0x000fe200078e00ff */
[----:B------:R-:W-:-:S05]  /*17a90*/  SEL R14, R14, RZ, P2 ;  /* 0x000000ff0e0e7207 */ /* 0x000fca0001000000 */
[----:B------:R-:W-:-:S04]  /*17aa0*/  IMAD.IADD R5, R13, 0x1, R14 ;  /* 0x000000010d057824 */ /* 0x000fc800078e020e */
[----:B------:R-:W-:-:S07]  /*17ab0*/  IMAD.MOV.U32 R13, RZ, RZ, R5 ;  /* 0x000000ffff0d7224 */ /* 0x000fce00078e0005 */
[----:B------:R-:W-:Y:S05]  /*17ac0*/  WARPSYNC.COLLECTIVE R15, `(.L_x_600) ;  /* 0x000000000f087348 */ /* 0x000fea0003c00000 */
[----:B------:R0:W1:Y:S02]  /*17ad0*/  SHFL.UP P6, R14, R13, R12, R11 ;  /* 0x0400000c0d0e7389 */ /* 0x00006400000c000b */
[----:B01----:R-:W-:Y:S01]  /*17ae0*/  ENDCOLLECTIVE ;  /* 0x000000000000791b */ /* 0x003fe20003800000 */
.L_x_600:
[----:B------:R-:W-:Y:S02]  /*17af0*/  MOV R12, 0x8 ;  /* 0x00000008000c7802 */ /* 0x000fe40000000f00 */
[----:B------:R-:W-:-:S05]  /*17b00*/  SEL R6, R14, RZ, P3 ;  /* 0x000000ff0e067207 */ /* 0x000fca0001800000 */
[----:B------:R-:W-:-:S04]  /*17b10*/  IMAD.IADD R6, R5, 0x1, R6 ;  /* 0x0000000105067824 */ /* 0x000fc800078e0206 */
[----:B------:R-:W-:-:S07]  /*17b20*/  IMAD.MOV.U32 R13, RZ, RZ, R6 ;  /* 0x000000ffff0d7224 */ /* 0x000fce00078e0006 */
[----:B------:R-:W-:Y:S05]  /*17b30*/  WARPSYNC.COLLECTIVE R15, `(.L_x_601) ;  /* 0x000000000f087348 */ /* 0x000fea0003c00000 */
[----:B------:R0:W1:Y:S02]  /*17b40*/  SHFL.UP P6, R14, R13, R12, R11 ;  /* 0x0400000c0d0e7389 */ /* 0x00006400000c000b */
[----:B01----:R-:W-:Y:S01]  /*17b50*/  ENDCOLLECTIVE ;  /* 0x000000000000791b */ /* 0x003fe20003800000 */
.L_x_601:
[----:B------:R-:W-:Y:S01]  /*17b60*/  IMAD.MOV.U32 R12, RZ, RZ, 0x10 ;  /* 0x00000010ff0c7424 */ /* 0x000fe200078e00ff */
[----:B------:R-:W-:-:S05]  /*17b70*/  SEL R7, R14, RZ, P4 ;  /* 0x000000ff0e077207 */ /* 0x000fca0002000000 */
[----:B------:R-:W-:-:S04]  /*17b80*/  IMAD.IADD R7, R6, 0x1, R7 ;  /* 0x0000000106077824 */ /* 0x000fc800078e0207 */
[----:B------:R-:W-:-:S07]  /*17b90*/  IMAD.MOV.U32 R13, RZ, RZ, R7 ;  /* 0x000000ffff0d7224 */ /* 0x000fce00078e0007 */
[----:B------:R-:W-:Y:S05]  /*17ba0*/  WARPSYNC.COLLECTIVE R15, `(.L_x_602) ;  /* 0x000000000f087348 */ /* 0x000fea0003c00000 */
[----:B------:R0:W1:Y:S02]  /*17bb0*/  SHFL.UP P6, R14, R13, R12, R11 ;  /* 0x0400000c0d0e7389 */ /* 0x00006400000c000b */
[----:B01----:R-:W-:Y:S01]  /*17bc0*/  ENDCOLLECTIVE ;  /* 0x000000000000791b */ /* 0x003fe20003800000 */
.L_x_602:
[----:B------:R-:W-:Y:S01]  /*17bd0*/  MOV R12, 0x1f ;  /* 0x0000001f000c7802 */ /* 0x000fe20000000f00 */
[----:B------:R-:W-:Y:S01]  /*17be0*/  IMAD.MOV.U32 R11, RZ, RZ, 0x1f ;  /* 0x0000001fff0b7424 */ /* 0x000fe200078e00ff */
[----:B------:R-:W-:-:S05]  /*17bf0*/  SEL R14, R14, RZ, P5 ;  /* 0x000000ff0e0e7207 */ /* 0x000fca0002800000 */
[----:B------:R-:W-:-:S04]  /*17c00*/  IMAD.IADD R3, R7, 0x1, R14 ;  /* 0x0000000107037824 */ /* 0x000fc800078e020e */
[----:B------:R-:W-:-:S07]  /*17c10*/  IMAD.MOV.U32 R13, RZ, RZ, R3 ;  /* 0x000000ffff0d7224 */ /* 0x000fce00078e0003 */
[----:B------:R-:W-:Y:S05]  /*17c20*/  WARPSYNC.COLLECTIVE R15, `(.L_x_603) ;  /* 0x000000000f087348 */ /* 0x000fea0003c00000 */
[----:B------:R0:W1:Y:S02]  /*17c30*/  SHFL.IDX P6, R14, R13, R12, R11 ;  /* 0x0000000c0d0e7389 */ /* 0x00006400000c000b */
[----:B01----:R-:W-:Y:S01]  /*17c40*/  ENDCOLLECTIVE ;  /* 0x000000000000791b */ /* 0x003fe20003800000 */
.L_x_603:
[----:B------:R-:W-:Y:S05]  /*17c50*/  BRA `(.L_x_604) ;  /* 0xffffffd800b47947 */ /* 0x000fea000383ffff */
.L_x_512:
[----:B------:R-:W-:Y:S01]  /*17c60*/  BSSY B0, `(.L_x_605) ;  /* 0x0000006000007945 */ /* 0x000fe20003800000 */
[----:B------:R-:W-:Y:S01]  /*17c70*/  PLOP3.LUT P6, PT, P6, PT, PT, 0x8, 0x0 ;  /* 0x000000000000781c */ /* 0x000fe200037ce170 */
[----:B------:R-:W-:-:S12]  /*17c80*/  IMAD.MOV.U32 R15, RZ, RZ, -0x1 ;  /* 0xffffffffff0f7424 */ /* 0x000fd800078e00ff */
[----:B0-----:R-:W-:Y:S05]  /*17c90*/  WARPSYNC.COLLECTIVE R15, `(.L_x_606) ;  /* 0x000000000f087348 */ /* 0x001fea0003c00000 */
[----:B------:R-:W-:Y:S01]  /*17ca0*/  VOTE.ANY R14, PT, P6 ;  /* 0x00000000000e7806 */ /* 0x000fe200030e0100 */
[----:B0-----:R-:W-:Y:S06]  /*17cb0*/  ENDCOLLECTIVE ;  /* 0x000000000000791b */ /* 0x001fec0003800000 */
.L_x_606:
[----:B------:R-:W-:Y:S05]  /*17cc0*/  BSYNC B0 ;  /* 0x0000000000007941 */ /* 0x000fea0003800000 */
.L_x_605:
[----:B------:R-:W-:Y:S01]  /*17cd0*/  IMAD.MOV.U32 R5, RZ, RZ, R14 ;  /* 0x000000ffff057224 */ /* 0x000fe200078e000e */
[----:B------:R-:W-:Y:S01]  /*17ce0*/  MOV R11, 0x1f ;  /* 0x0000001f000b7802 */ /* 0x000fe20000000f00 */
[----:B------:R-:W-:Y:S02]  /*17cf0*/  IMAD.MOV.U32 R13, RZ, RZ, R2 ;  /* 0x000000ffff0d7224 */ /* 0x000fe400078e0002 */
[----:B------:R-:W0:Y:S01]  /*17d00*/  POPC R4, R5 ;  /* 0x0000000500047309 */ /* 0x000e220000000000 */
[----:B------:R-:W-:Y:S02]  /*17d10*/  IMAD.MOV.U32 R15, RZ, RZ, -0x1 ;  /* 0xffffffffff0f7424 */ /* 0x000fe400078e00ff */
[----:B0-----:R-:W-:-:S07]  /*17d20*/  IMAD.MOV.U32 R12, RZ, RZ, R4 ;  /* 0x000000ffff0c7224 */ /* 0x001fce00078e0004 */
[----:B------:R-:W-:Y:S05]  /*17d30*/  WARPSYNC.COLLECTIVE R15, `(.L_x_607) ;  /* 0x000000000f087348 */ /* 0x000fea0003c00000 */
[----:B------:R0:W1:Y:S02]  /*17d40*/  SHFL.IDX P6, R14, R13, R12, R11 ;  /* 0x0000000c0d0e7389 */ /* 0x00006400000c000b */
[----:B01----:R-:W-:Y:S01]  /*17d50*/  ENDCOLLECTIVE ;  /* 0x000000000000791b */ /* 0x003fe20003800000 */
.L_x_607:
[----:B------:R-:W-:Y:S01]  /*17d60*/  IMAD.MOV.U32 R17, RZ, RZ, R14 ;  /* 0x000000ffff117224 */ /* 0x000fe200078e000e */
[----:B------:R-:W-:Y:S06]  /*17d70*/  BRA `(.L_x_608) ;  /* 0xffffffd800a47947 */ /* 0x000fec000383ffff */
.L_x_514:
[----:B------:R-:W-:Y:S01]  /*17d80*/  BSSY B0, `(.L_x_609) ;  /* 0x0000007000007945 */ /* 0x000fe20003800000 */
[----:B------:R-:W-:Y:S02]  /*17d90*/  IMAD.MOV.U32 R13, RZ, RZ, R3 ;  /* 0x000000ffff0d7224 */ /* 0x000fe400078e0003 */
[----:B------:R-:W-:Y:S02]  /*17da0*/  IMAD.MOV.U32 R11, RZ, RZ, 0x1f ;  /* 0x0000001fff0b7424 */ /* 0x000fe400078e00ff */
[----:B------:R-:W-:-:S07]  /*17db0*/  IMAD.MOV.U32 R15, RZ, RZ, -0x1 ;  /* 0xffffffffff0f7424 */ /* 0x000fce00078e00ff */
[----:B012---:R-:W-:Y:S05]  /*17dc0*/  WARPSYNC.COLLECTIVE R15, `(.L_x_610) ;  /* 0x000000000f087348 */ /* 0x007fea0003c00000 */
[----:B------:R3:W4:Y:S02]  /*17dd0*/  SHFL.IDX P6, R14, R13, R12, R11 ;  /* 0x0000000c0d0e7389 */ /* 0x00072400000c000b */
[----:B01234-:R-:W-:Y:S01]  /*17de0*/  ENDCOLLECTIVE ;  /* 0x000000000000791b */ /* 0x01ffe20003800000 */
.L_x_610:
[----:B------:R-:W-:Y:S05]  /*17df0*/  BSYNC B0 ;  /* 0x0000000000007941 */ /* 0x000fea0003800000 */
.L_x_609:
[----:B------:R-:W-:Y:S05]  /*17e00*/  BRA `(.L_x_513) ;  /* 0xffffffd8009c7947 */ /* 0x000fea000383ffff */
.L_x_518:
[----:B0-----:R0:W2:Y:S02]  /*17e10*/  SYNCS.PHASECHK.TRANS64.TRYWAIT P0, [R9+URZ+0x13220], R0 ;  /* 0x01322000090075a7 */ /* 0x0010a4000800017f */
[----:B--2---:R-:W-:Y:S05]  /*17e20*/  @!P0 NANOSLEEP.SYNCS 0x989680 ;  /* 0x009896800000895d */ /* 0x004fea0003900000 */
[----:B------:R-:W2:Y:S02]  /*17e30*/  @!P0 SYNCS.PHASECHK.TRANS64 P0, [R9+URZ+0x13220], R0 ;  /* 0x01322000090085a7 */ /* 0x000ea4000800007f */
[----:B--2---:R-:W-:Y:S05]  /*17e40*/  @!P0 BRA `(.L_x_518) ;  /* 0xfffffffc00f08947 */ /* 0x004fea000383ffff */
[----:B------:R-:W-:Y:S05]  /*17e50*/  BRA `(.L_x_611) ;  /* 0xffffffdc00887947 */ /* 0x000fea000383ffff */
.L_x_519:
[----:B------:R-:W2:Y:S01]  /*17e60*/  S2R R2, SR_TID.X ;  /* 0x0000000000027919 */ /* 0x000ea20000002100 */
[----:B------:R-:W-:Y:S01]  /*17e70*/  BSSY B0, `(.L_x_612) ;  /* 0x000000a000007945 */ /* 0x000fe20003800000 */
[----:B------:R-:W-:Y:S02]  /*17e80*/  IMAD.MOV.U32 R12, RZ, RZ, RZ ;  /* 0x000000ffff0c7224 */ /* 0x000fe400078e00ff */
[----:B------:R-:W-:Y:S02]  /*17e90*/  IMAD.MOV.U32 R11, RZ, RZ, 0x1f ;  /* 0x0000001fff0b7424 */ /* 0x000fe400078e00ff */
[----:B------:R-:W-:Y:S01]  /*17ea0*/  IMAD.MOV.U32 R15, RZ, RZ, -0x1 ;  /* 0xffffffffff0f7424 */ /* 0x000fe200078e00ff */
[----:B--2---:R-:W-:-:S04]  /*17eb0*/  SHF.R.U32.HI R2, RZ, 0x5, R2 ;  /* 0x00000005ff027819 */ /* 0x004fc80000011602 */
[----:B------:R-:W-:-:S04]  /*17ec0*/  LOP3.LUT R2, R2, 0x3, RZ, 0xc0, !PT ;  /* 0x0000000302027812 */ /* 0x000fc800078ec0ff */
[----:B------:R-:W-:-:S07]  /*17ed0*/  MOV R13, R2 ;  /* 0x00000002000d7202 */ /* 0x000fce0000000f00 */
[----:B01-3--:R-:W-:Y:S05]  /*17ee0*/  WARPSYNC.COLLECTIVE R15, `(.L_x_613) ;  /* 0x000000000f087348 */ /* 0x00bfea0003c00000 */
[----:B------:R2:W4:Y:S02]  /*17ef0*/  SHFL.IDX P6, R14, R13, R12, R11 ;  /* 0x0000000c0d0e7389 */ /* 0x00052400000c000b */
[----:B01234-:R-:W-:Y:S01]  /*17f00*/  ENDCOLLECTIVE ;  /* 0x000000000000791b */ /* 0x01ffe20003800000 */
.L_x_613:
[----:B------:R-:W-:Y:S05]  /*17f10*/  BSYNC B0 ;  /* 0x0000000000007941 */ /* 0x000fea0003800000 */
.L_x_612:
[----:B------:R-:W-:Y:S05]  /*17f20*/  BRA `(.L_x_614) ;  /* 0xffffffdc00707947 */ /* 0x000fea000383ffff */
.L_x_520:
[----:B------:R-:W-:Y:S01]  /*17f30*/  BSSY B0, `(.L_x_615) ;  /* 0x0000006000007945 */ /* 0x000fe20003800000 */
[----:B------:R-:W-:-:S07]  /*17f40*/  IMAD.MOV.U32 R15, RZ, RZ, -0x1 ;  /* 0xffffffffff0f7424 */ /* 0x000fce00078e00ff */
[----:B01-3--:R-:W-:Y:S05]  /*17f50*/  WARPSYNC.COLLECTIVE R15, `(.L_x_616) ;  /* 0x000000000f0c7348 */ /* 0x00bfea0003c00000 */
[----:B------:R-:W-:Y:S02]  /*17f60*/  ELECT P6, UR62, PT ;  /* 0x00000000003e782f */ /* 0x000fe400038c0000 */
[----:B------:R-:W-:Y:S01]  /*17f70*/  MOV R14, UR62 ;  /* 0x0000003e000e7c02 */ /* 0x000fe20008000f00 */
[----:B01-3--:R-:W-:Y:S10]  /*17f80*/  ENDCOLLECTIVE ;  /* 0x000000000000791b */ /* 0x00bff40003800000 */
.L_x_616:
[----:B------:R-:W-:Y:S05]  /*17f90*/  BSYNC B0 ;  /* 0x0000000000007941 */ /* 0x000fea0003800000 */
.L_x_615:
[----:B------:R-:W-:Y:S05]  /*17fa0*/  BRA `(.L_x_617) ;  /* 0xffffffdc00647947 */ /* 0x000fea000383ffff */
.L_x_522:
[----:B0-----:R0:W2:Y:S02]  /*17fb0*/  SYNCS.PHASECHK.TRANS64.TRYWAIT P1, [R7+URZ], R2 ;  /* 0x00000002070075a7 */ /* 0x0010a4000802017f */
[----:B--2---:R-:W-:Y:S05]  /*17fc0*/  @!P1 NANOSLEEP.SYNCS 0x989680 ;  /* 0x009896800000995d */ /* 0x004fea0003900000 */
[----:B------:R-:W2:Y:S02]  /*17fd0*/  @!P1 SYNCS.PHASECHK.TRANS64 P1, [R7+URZ], R2 ;  /* 0x00000002070095a7 */ /* 0x000ea4000802007f */
[----:B--2---:R-:W-:Y:S05]  /*17fe0*/  @!P1 BRA `(.L_x_522) ;  /* 0xfffffffc00f09947 */ /* 0x004fea000383ffff */
[----:B------:R-:W-:Y:S05]  /*17ff0*/  BRA `(.L_x_618) ;  /* 0xffffffdc00987947 */ /* 0x000fea000383ffff */
.L_x_523:
[----:B--2---:R2:W4:Y:S02]  /*18000*/  SYNCS.PHASECHK.TRANS64.TRYWAIT P1, [R3+URZ], R0 ;  /* 0x00000000030075a7 */ /* 0x004524000802017f */
[----:B----4-:R-:W-:Y:S05]  /*18010*/  @!P1 NANOSLEEP.SYNCS 0x989680 ;  /* 0x009896800000995d */ /* 0x010fea0003900000 */
[----:B------:R-:W4:Y:S02]  /*18020*/  @!P1 SYNCS.PHASECHK.TRANS64 P1, [R3+URZ], R0 ;  /* 0x00000000030095a7 */ /* 0x000f24000802007f */
[----:B----4-:R-:W-:Y:S05]  /*18030*/  @!P1 BRA `(.L_x_523) ;  /* 0xfffffffc00f09947 */ /* 0x010fea000383ffff */
[----:B------:R-:W-:Y:S05]  /*18040*/  BRA `(.L_x_619) ;  /* 0xffffffdc008c7947 */ /* 0x000fea000383ffff */
.L_x_525:
[----:B--2---:R2:W4:Y:S02]  /*18050*/  SYNCS.PHASECHK.TRANS64.TRYWAIT P1, [R3+URZ+0x13260], R2 ;  /* 0x01326002030075a7 */ /* 0x004524000802017f */
[----:B----4-:R-:W-:Y:S05]  /*18060*/  @!P1 NANOSLEEP.SYNCS 0x989680 ;  /* 0x009896800000995d */ /* 0x010fea0003900000 */
[----:B------:R-:W4:Y:S02]  /*18070*/  @!P1 SYNCS.PHASECHK.TRANS64 P1, [R3+URZ+0x13260], R2 ;  /* 0x01326002030095a7 */ /* 0x000f24000802007f */
[----:B----4-:R-:W-:Y:S05]  /*18080*/  @!P1 BRA `(.L_x_525) ;  /* 0xfffffffc00f09947 */ /* 0x010fea000383ffff */
[----:B------:R-:W-:Y:S05]  /*18090*/  BRA `(.L_x_620) ;  /* 0xffffffdc008c7947 */ /* 0x000fea000383ffff */
.L_x_527:
[----:B----4-:R4:W0:Y:S02]  /*180a0*/  SYNCS.PHASECHK.TRANS64.TRYWAIT P1, [R5+URZ+0x13260], R0 ;  /* 0x01326000050075a7 */ /* 0x010824000802017f */
[----:B0-----:R-:W-:Y:S05]  /*180b0*/  @!P1 NANOSLEEP.SYNCS 0x989680 ;  /* 0x009896800000995d */ /* 0x001fea0003900000 */
[----:B------:R-:W0:Y:S02]  /*180c0*/  @!P1 SYNCS.PHASECHK.TRANS64 P1, [R5+URZ+0x13260], R0 ;  /* 0x01326000050095a7 */ /* 0x000e24000802007f */
[----:B0-----:R-:W-:Y:S05]  /*180d0*/  @!P1 BRA `(.L_x_527) ;  /* 0xfffffffc00f09947 */ /* 0x001fea000383ffff */
[----:B------:R-:W-:Y:S05]  /*180e0*/  BRA `(.L_x_621) ;  /* 0xffffffdc008c7947 */ /* 0x000fea000383ffff */
.L_x_529:
[----:B------:R0:W0:Y:S02]  /*180f0*/  SYNCS.PHASECHK.TRANS64.TRYWAIT P0, [R3+URZ+0x13280], R2 ;  /* 0x01328002030075a7 */ /* 0x000024000800017f */
[----:B0-----:R-:W-:Y:S05]  /*18100*/  @!P0 NANOSLEEP.SYNCS 0x989680 ;  /* 0x009896800000895d */ /* 0x001fea0003900000 */
[----:B------:R-:W0:Y:S02]  /*18110*/  @!P0 SYNCS.PHASECHK.TRANS64 P0, [R3+URZ+0x13280], R2 ;  /* 0x01328002030085a7 */ /* 0x000e24000800007f */
[----:B0-----:R-:W-:Y:S05]  /*18120*/  @!P0 BRA `(.L_x_529) ;  /* 0xfffffffc00f08947 */ /* 0x001fea000383ffff */
[----:B------:R-:W-:Y:S05]  /*18130*/  BRA `(.L_x_530) ;  /* 0xffffffdc00887947 */ /* 0x000fea000383ffff */
.L_x_622:
        /* <DEDUP_REMOVED lines=12> */
.L_x_2198:


//--------------------- .text._ZN7cutlass13device_kernelIN5flash11enable_sm90INS1_16FlashAttnFwdSm90INS1_25CollectiveMainloopFwdSm90ILi2EN4cute5tupleIJNS5_1CILi1EEES8_S8_EEENS6_IJNS7_ILi192EEENS7_ILi160EEENS7_ILi64EEEEEELi64ENS_12float_e4m3_tEfNS_4arch4Sm90ELb0ELb1ELb1ELb0ELb0ELb0ELb0ELb1ELb1ELb1ELb0ELb0EEENS1_21CollectiveEpilogueFwdINS6_IJSA_SC_SB_EEES9_NS_10bfloat16_tESG_Li384ELb0ELb1ELb0ELb1EEENS1_30DynamicPersistentTileSchedulerILi384ELi128ELb0ELb1ELb1EEEEEEEEEvNT_6ParamsE --------------------------
	.section	.text._ZN7cutlass13device_kernelIN5flash11enable_sm90INS1_16FlashAttnFwdSm90INS1_25CollectiveMainloopFwdSm90ILi2EN4cute5tupleIJNS5_1CILi1EEES8_S8_EEENS6_IJNS7_ILi192EEENS7_ILi160EEENS7_ILi64EEEEEELi64ENS_12float_e4m3_tEfNS_4arch4Sm90ELb0ELb1ELb1ELb0ELb0ELb0ELb0ELb1ELb1ELb1ELb0ELb0EEENS1_21CollectiveEpilogueFwdINS6_IJSA_SC_SB_EEES9_NS_10bfloat16_tESG_Li384ELb0ELb1ELb0ELb1EEENS1_30DynamicPersistentTileSchedulerILi384ELi128ELb0ELb1ELb1EEEEEEEEEvNT_6ParamsE,"ax",@progbits
	.align	128
.text._ZN7cutlass13device_kernelIN5flash11enable_sm90INS1_16FlashAttnFwdSm90INS1_25CollectiveMainloopFwdSm90ILi2EN4cute5tupleIJNS5_1CILi1EEES8_S8_EEENS6_IJNS7_ILi192EEENS7_ILi160EEENS7_ILi64EEEEEELi64ENS_12float_e4m3_tEfNS_4arch4Sm90ELb0ELb1ELb1ELb0ELb0ELb0ELb0ELb1ELb1ELb1ELb0ELb0EEENS1_21CollectiveEpilogueFwdINS6_IJSA_SC_SB_EEES9_NS_10bfloat16_tESG_Li384ELb0ELb1ELb0ELb1EEENS1_30DynamicPersistentTileSchedulerILi384ELi128ELb0ELb1ELb1EEEEEEEEEvNT_6ParamsE:
        .type           _ZN7cutlass13device_kernelIN5flash11enable_sm90INS1_16FlashAttnFwdSm90INS1_25CollectiveMainloopFwdSm90ILi2EN4cute5tupleIJNS5_1CILi1EEES8_S8_EEENS6_IJNS7_ILi192EEENS7_ILi160EEENS7_ILi64EEEEEELi64ENS_12float_e4m3_tEfNS_4arch4Sm90ELb0ELb1ELb1ELb0ELb0ELb0ELb0ELb1ELb1ELb1ELb0ELb0EEENS1_21CollectiveEpilogueFwdINS6_IJSA_SC_SB_EEES9_NS_10bfloat16_tESG_Li384ELb0ELb1ELb0ELb1EEENS1_30DynamicPersistentTileSchedulerILi384ELi128ELb0ELb1ELb1EEEEEEEEEvNT_6ParamsE,@function
        .size           _ZN7cutlass13device_kernelIN5flash11enable_sm90INS1_16FlashAttnFwdSm90INS1_25CollectiveMainloopFwdSm90ILi2EN4cute5tupleIJNS5_1CILi1EEES8_S8_EEENS6_IJNS7_ILi192EEENS7_ILi160EEENS7_ILi64EEEEEELi64ENS_12float_e4m3_tEfNS_4arch4Sm90ELb0ELb1ELb1ELb0ELb0ELb0ELb0ELb1ELb1ELb1ELb0ELb0EEENS1_21CollectiveEpilogueFwdINS6_IJSA_SC_SB_EEES9_NS_10bfloat16_tESG_Li384ELb0ELb1ELb0ELb1EEENS1_30DynamicPersistentTileSchedulerILi384ELi128ELb0ELb1ELb1EEEEEEEEEvNT_6ParamsE,(.L_x_2199 - _ZN7cutlass13device_kernelIN5flash11enable_sm90INS1_16FlashAttnFwdSm90INS1_25CollectiveMainloopFwdSm90ILi2EN4cute5tupleIJNS5_1CILi1EEES8_S8_EEENS6_IJNS7_ILi192EEENS7_ILi160EEENS7_ILi64EEEEEELi64ENS_12float_e4m3_tEfNS_4arch4Sm90ELb0ELb1ELb1ELb0ELb0ELb0ELb0ELb1ELb1ELb1ELb0ELb0EEENS1_21CollectiveEpilogueFwdINS6_IJSA_SC_SB_EEES9_NS_10bfloat16_tESG_Li384ELb0ELb1ELb0ELb1EEENS1_30DynamicPersistentTileSchedulerILi384ELi128ELb0ELb1ELb1EEEEEEEEEvNT_6ParamsE)
        .other          _ZN7cutlass13device_kernelIN5flash11enable_sm90INS1_16FlashAttnFwdSm90INS1_25CollectiveMainloopFwdSm90ILi2EN4cute5tupleIJNS5_1CILi1EEES8_S8_EEENS6_IJNS7_ILi192EEENS7_ILi160EEENS7_ILi64EEEEEELi64ENS_12float_e4m3_tEfNS_4arch4Sm90ELb0ELb1ELb1ELb0ELb0ELb0ELb0ELb1ELb1ELb1ELb0ELb0EEENS1_21CollectiveEpilogueFwdINS6_IJSA_SC_SB_EEES9_NS_10bfloat16_tESG_Li384ELb0ELb1ELb0ELb1EEENS1_30DynamicPersistentTileSchedulerILi384ELi128ELb0ELb1ELb1EEEEEEEEEvNT_6ParamsE,@"STO_CUDA_ENTRY STV_DEFAULT"
_ZN7cutlass13device_kernelIN5flash11enable_sm90INS1_16FlashAttnFwdSm90INS1_25CollectiveMainloopFwdSm90ILi2EN4cute5tupleIJNS5_1CILi1EEES8_S8_EEENS6_IJNS7_ILi192EEENS7_ILi160EEENS7_ILi64EEEEEELi64ENS_12float_e4m3_tEfNS_4arch4Sm90ELb0ELb1ELb1ELb0ELb0ELb0ELb0ELb1ELb1ELb1ELb0ELb0EEENS1_21CollectiveEpilogueFwdINS6_IJSA_SC_SB_EEES9_NS_10bfloat16_tESG_Li384ELb0ELb1ELb0ELb1EEENS1_30DynamicPersistentTileSchedulerILi384ELi128ELb0ELb1ELb1EEEEEEEEEvNT_6ParamsE:
        /* <DEDUP_REMOVED lines=17> */
.L_x_624:
[----:B------:R-:W-:Y:S05]  /*0110*/  BSYNC B0 ;  /* 0x0000000000007941 */ /* 0x000fea0003800000 */
.L_x_623:
        /* <DEDUP_REMOVED lines=41> */
.L_x_625:
        /* <DEDUP_REMOVED lines=22> */
.L_x_626:
        /* <DEDUP_REMOVED lines=18> */
.L_x_627:
        /* <DEDUP_REMOVED lines=22> */
.L_x_628:
        /* <DEDUP_REMOVED lines=22> */
.L_x_629:
[----:B------:R-:W-:Y:S01]  /*08f0*/  PLOP3.LUT P0, PT, PT, PT, UP0, 0x80, 0x0 ;  /* 0x000000000000781c */ /* 0x000fe20003f0f008 */
[----:B------:R-:W-:Y:S01]  /*0900*/  UMOV UR38, 0x1 ;  /* 0x0000000100267882 */ /* 0x000fe20000000000 */
[----:B------:R-:W-:Y:S01]  /*0910*/  NOP ;  /* 0x0000000000007918 */ /* 0x000fe20000000000 */
[----:B------:R-:W-:Y:S01]  /*0920*/  USEL UR38, UR38, 0x2, !UP0 ;  /* 0x0000000226267887 */ /* 0x000fe2000c000000 */
[----:B------:R-:W-:Y:S01]  /*0930*/  ULDC.64 UR48, c[0x0][0x208] ;  /* 0x0000820000307ab9 */ /* 0x000fe20000000a00 */
[----:B012-4-:R-:W-:Y:S08]  /*0940*/  BAR.SYNC.DEFER_BLOCKING 0x0 ;  /* 0x0000000000007b1d */ /* 0x017ff00000010000 */
[----:B------:R-:W-:Y:S05]  /*0950*/  @!P0 BRA `(.L_x_630) ;  /* 0x0000013c00208947 */ /* 0x000fea0003800000 */
.L_x_631:
[----:B------:R-:W-:-:S08]  /*0960*/  NOP ;  /* 0x0000000000007918 */ /* 0x000fd00000000000 */
[----:B------:R-:W0:Y:S02]  /*0970*/  USETMAXREG.TRY_ALLOC.CTAPOOL UP0, 0xa0 ;  /* 0x000000a0000079c8 */ /* 0x000e240008000600 */
[----:B0-----:R-:W-:-:S13]  /*0980*/  PLOP3.LUT P0, PT, PT, PT, UP0, 0x80, 0x0 ;  /* 0x000000000000781c */ /* 0x001fda0003f0f008 */
[----:B------:R-:W-:Y:S05]  /*0990*/  @!P0 BRA `(.L_x_631) ;  /* 0xfffffffc00f08947 */ /* 0x000fea000383ffff */
[----:B------:R-:W0:Y:S08]  /*09a0*/  S2UR UR4, SR_CTAID.X ;  /* 0x00000000000479c3 */ /* 0x000e300000002500 */
[----:B------:R-:W-:Y:S08]  /*09b0*/  BAR.ARV 0x4, 0x200 ;  /* 0x0108000000007b1d */ /* 0x000ff00000002000 */
[----:B------:R-:W0:Y:S08]  /*09c0*/  LDC R0, c[0x0][0xc38] ;  /* 0x00030e00ff007b82 */ /* 0x000e300000000800 */
[----:B------:R-:W-:Y:S06]  /*09d0*/  BAR.ARV 0x8, 0x200 ;  /* 0x0208000000007b1d */ /* 0x000fec0000002000 */
[----:B0-----:R-:W-:-:S13]  /*09e0*/  ISETP.LE.AND P0, PT, R0, UR4, PT ;  /* 0x0000000400007c0c */ /* 0x001fda000bf03270 */
[----:B------:R-:W-:Y:S05]  /*09f0*/  @P0 EXIT ;  /* 0x000000000000094d */ /* 0x000fea0003800000 */
[----:B------:R-:W-:Y:S01]  /*0a00*/  VIADD R0, R23, 0xffffff80 ;  /* 0xffffff8017007836 */ /* 0x000fe20000000000 */
[----:B------:R-:W-:Y:S01]  /*0a10*/  ULOP3.LUT UR46, UR38, 0x1, URZ, 0xfc, !UPT ;  /* 0x00000001262e7892 */ /* 0x000fe2000f8efc3f */
[----:B------:R-:W-:Y:S01]  /*0a20*/  UMOV UR36, URZ ;  /* 0x0000003f00247c82 */ /* 0x000fe20008000000 */
[----:B------:R-:W-:Y:S02]  /*0a30*/  UMOV UR37, URZ ;  /* 0x0000003f00257c82 */ /* 0x000fe40008000000 */
[----:B------:R-:W-:Y:S01]  /*0a40*/  SHF.R.S32.HI R3, RZ, 0x1f, R0 ;  /* 0x0000001fff037819 */ /* 0x000fe20000011400 */
[----:B------:R-:W-:-:S03]  /*0a50*/  UMOV UR39, URZ ;  /* 0x0000003f00277c82 */ /* 0x000fc60008000000 */
[CC--:B------:R-:W-:Y:S02]  /*0a60*/  LEA.HI R2, R3.reuse, R0.reuse, RZ, 0x7 ;  /* 0x0000000003027211 */ /* 0x0c0fe400078f38ff */
[CC--:B------:R-:W-:Y:S02]  /*0a70*/  LEA.HI R4, R3.reuse, R0.reuse, RZ, 0x5 ;  /* 0x0000000003047211 */ /* 0x0c0fe400078f28ff */
[----:B------:R-:W-:Y:S02]  /*0a80*/  LOP3.LUT R5, R2, 0xffffff80, RZ, 0xc0, !PT ;  /* 0xffffff8002057812 */ /* 0x000fe400078ec0ff */
[----:B------:R-:W-:Y:S01]  /*0a90*/  SHF.R.S32.HI R2, RZ, 0x7, R2 ;  /* 0x00000007ff027819 */ /* 0x000fe20000011402 */
[----:B------:R-:W-:Y:S02]  /*0aa0*/  IMAD.SHL.U32 R6, R4, 0x20, RZ ;  /* 0x0000002004067824 */ /* 0x000fe400078e00ff */
[----:B------:R-:W-:Y:S01]  /*0ab0*/  IMAD.IADD R18, R0, 0x1, -R5 ;  /* 0x0000000100127824 */ /* 0x000fe200078e0a05 */
[CC--:B------:R-:W-:Y:S01]  /*0ac0*/  LEA.HI R5, R3.reuse, R0.reuse, RZ, 0x2 ;  /* 0x0000000003057211 */ /* 0x0c0fe200078f10ff */
[----:B------:R-:W-:Y:S01]  /*0ad0*/  IMAD.HI R7, R2, 0x55555556, RZ ;  /* 0x5555555602077827 */ /* 0x000fe200078e02ff */
[----:B------:R-:W-:-:S02]  /*0ae0*/  LEA.HI R3, R3, R0, RZ, 0x4 ;  /* 0x0000000003037211 */ /* 0x000fc400078f20ff */
[----:B------:R-:W-:Y:S02]  /*0af0*/  SHF.R.S32.HI R9, RZ, 0x1f, R18 ;  /* 0x0000001fff097819 */ /* 0x000fe40000011412 */
[----:B------:R-:W-:Y:S02]  /*0b00*/  LOP3.LUT R13, R5, 0xfffffffc, RZ, 0xc0, !PT ;  /* 0xfffffffc050d7812 */ /* 0x000fe400078ec0ff */
[----:B------:R-:W-:Y:S02]  /*0b10*/  LEA.HI R8, R9, R18, RZ, 0x2 ;  /* 0x0000001209087211 */ /* 0x000fe400078f10ff */
[----:B------:R-:W-:Y:S01]  /*0b20*/  SHF.R.S32.HI R4, RZ, 0x4, R3 ;  /* 0x00000004ff047819 */ /* 0x000fe20000011403 */
[----:B------:R-:W-:Y:S01]  /*0b30*/  IMAD.IADD R13, R0, 0x1, -R13 ;  /* 0x00000001000d7824 */ /* 0x000fe200078e0a0d */
[--C-:B------:R-:W-:Y:S02]  /*0b40*/  SHF.R.S32.HI R10, RZ, 0x2, R8.reuse ;  /* 0x00000002ff0a7819 */ /* 0x100fe40000011408 */
[----:B------:R-:W-:-:S02]  /*0b50*/  SHF.R.S32.HI R11, RZ, 0x1f, R8 ;  /* 0x0000001fff0b7819 */ /* 0x000fc40000011408 */
[----:B------:R-:W-:Y:S02]  /*0b60*/  LOP3.LUT R5, R3, 0x3fffff0, RZ, 0xc0, !PT ;  /* 0x03fffff003057812 */ /* 0x000fe400078ec0ff */
[----:B------:R-:W-:Y:S02]  /*0b70*/  LEA.HI R11, R11, R10, RZ, 0x3 ;  /* 0x0000000a0b0b7211 */ /* 0x000fe400078f18ff */
[----:B------:R-:W-:Y:S01]  /*0b80*/  LEA.HI R3, R3, R4, RZ, 0x1 ;  /* 0x0000000403037211 */ /* 0x000fe200078f08ff */
[----:B------:R-:W-:Y:S01]  /*0b90*/  IMAD.IADD R5, R0, 0x1, -R5 ;  /* 0x0000000100057824 */ /* 0x000fe200078e0a05 */
[----:B------:R-:W-:Y:S02]  /*0ba0*/  LOP3.LUT R11, R11, 0xfffffff8, RZ, 0xc0, !PT ;  /* 0xfffffff80b0b7812 */ /* 0x000fe400078ec0ff */
[----:B------:R-:W-:Y:S02]  /*0bb0*/  LEA.HI R9, R9, R18, RZ, 0x5 ;  /* 0x0000001209097211 */ /* 0x000fe400078f28ff */
[----:B------:R-:W-:Y:S01]  /*0bc0*/  LOP3.LUT R6, R6, 0xfffffc00, RZ, 0xc0, !PT ;  /* 0xfffffc0006067812 */ /* 0x000fe200078ec0ff */
[----:B------:R-:W-:Y:S01]  /*0bd0*/  IMAD.IADD R10, R10, 0x1, -R11 ;  /* 0x000000010a0a7824 */ /* 0x000fe200078e0a0b */
[----:B------:R-:W-:-:S02]  /*0be0*/  LOP3.LUT R3, R3, 0x1ffffffe, RZ, 0xc0, !PT ;  /* 0x1ffffffe03037812 */ /* 0x000fc400078ec0ff */
[----:B------:R-:W-:Y:S01]  /*0bf0*/  LEA.HI R7, R7, R7, RZ, 0x1 ;  /* 0x0000000707077211 */ /* 0x000fe200078f08ff */
[----:B------:R-:W-:Y:S01]  /*0c00*/  IMAD R6, R5, 0x40, R6 ;  /* 0x0000004005067824 */ /* 0x000fe200078e0206 */
[----:B------:R-:W-:Y:S01]  /*0c10*/  LEA.HI R0, R13, R13, RZ, 0x1 ;  /* 0x0000000d0d007211 */ /* 0x000fe200078f08ff */
[----:B------:R-:W-:Y:S01]  /*0c20*/  IMAD.IADD R3, R4, 0x1, -R3 ;  /* 0x0000000104037824 */ /* 0x000fe200078e0a03 */
[----:B------:R-:W-:Y:S01]  /*0c30*/  SHF.R.S32.HI R9, RZ, 0x5, R9 ;  /* 0x00000005ff097819 */ /* 0x000fe20000011409 */
[----:B------:R-:W-:Y:S01]  /*0c40*/  IMAD R7, R7, -0x3, R2 ;  /* 0xfffffffd07077824 */ /* 0x000fe200078e0202 */
[----:B------:R-:W-:Y:S01]  /*0c50*/  LOP3.LUT R0, R0, 0x1ffffffe, RZ, 0xc0, !PT ;  /* 0x1ffffffe00007812 */ /* 0x000fe200078ec0ff */
[----:B------:R-:W-:Y:S01]  /*0c60*/  IMAD R156, R3, 0x8, R6 ;  /* 0x00000008039c7824 */ /* 0x000fe200078e0206 */
[----:B------:R-:W-:Y:S01]  /*0c70*/  LOP3.LUT R3, R8, 0x7ffffffc, RZ, 0xc0, !PT ;  /* 0x7ffffffc08037812 */ /* 0x000fe200078ec0ff */
[----:B------:R-:W-:Y:S02]  /*0c80*/  IMAD R10, R9, 0x10, R10 ;  /* 0x00000010090a7824 */ /* 0x000fe400078e020a */
[----:B------:R-:W-:-:S02]  /*0c90*/  IMAD.IADD R19, R13, 0x1, -R0 ;  /* 0x000000010d137824 */ /* 0x000fc400078e0a00 */
[----:B------:R-:W-:Y:S02]  /*0ca0*/  IMAD R22, R7, 0x40, R10 ;  /* 0x0000004007167824 */ /* 0x000fe400078e020a */
[----:B------:R-:W-:Y:S02]  /*0cb0*/  IMAD.IADD R18, R18, 0x1, -R3 ;  /* 0x0000000112127824 */ /* 0x000fe400078e0a03 */
[----:B------:R-:W-:-:S07]  /*0cc0*/  IMAD R19, R19, 0x8, R22 ;  /* 0x0000000813137824 */ /* 0x000fce00078e0216 */
.L_x_720:
[----:B------:R-:W-:Y:S01]  /*0cd0*/  ULDC UR5, c[0x0][0xc60] ;  /* 0x0003180000057ab9 */ /* 0x000fe20000000800 */
[----:B------:R-:W-:Y:S01]  /*0ce0*/  UMOV UR8, UR4 ;  /* 0x0000000400087c82 */ /* 0x000fe20008000000 */
[----:B------:R-:W-:-:S11]  /*0cf0*/  UISETP.NE.AND UP0, UPT, UR5, 0x1, UPT ;  /* 0x000000010500788c */ /* 0x000fd6000bf05270 */
[----:B------:R-:W-:Y:S01]  /*0d00*/  @UP0 ULDC UR6, c[0x0][0xc64] ;  /* 0x0003190000060ab9 */ /* 0x000fe20000000800 */
[----:B------:R-:W-:Y:S01]  /*0d10*/  @UP0 ULDC UR9, c[0x0][0xc68] ;  /* 0x00031a0000090ab9 */ /* 0x000fe20000000800 */
[----:B------:R-:W-:-:S04]  /*0d20*/  UIMAD.WIDE.U32 UR6, UR4, UR6, URZ ;  /* 0x00000006040672a5 */ /* 0x000fc8000f8e003f */
[----:B------:R-:W-:-:S03]  /*0d30*/  @UP0 USHF.R.U32.HI UR8, URZ, UR9, UR7 ;  /* 0x000000093f080299 */ /* 0x000fc60008011607 */
[----:B------:R-:W-:Y:S02]  /*0d40*/  ULDC UR6, c[0x0][0xc78] ;  /* 0x00031e0000067ab9 */ /* 0x000fe40000000800 */
[----:B------:R-:W-:Y:S02]  /*0d50*/  UISETP.GE.AND UP0, UPT, UR8, UR6, UPT ;  /* 0x000000060800728c */ /* 0x000fe4000bf06270 */
[----:B------:R-:W-:-:S04]  /*0d60*/  UIADD3 UR6, -UR8, URZ, URZ ;  /* 0x0000003f08067290 */ /* 0x000fc8000fffe13f */
[----:B------:R-:W-:Y:S01]  /*0d70*/  PLOP3.LUT P0, PT, PT, PT, UP0, 0x80, 0x0 ;  /* 0x000000000000781c */ /* 0x000fe20003f0f008 */
[----:B------:R-:W-:-:S12]  /*0d80*/  UIMAD UR9, UR5, UR6, UR4 ;  /* 0x00000006050972a4 */ /* 0x000fd8000f8e0204 */
[----:B012--5:R-:W-:Y:S05]  /*0d90*/  @!P0 BRA `(.L_x_632) ;  /* 0x0000000000208947 */ /* 0x027fea0003800000 */
[----:B------:R-:W-:Y:S01]  /*0da0*/  ULDC UR7, c[0x0][0xc6c] ;  /* 0x00031b0000077ab9 */ /* 0x000fe20000000800 */
[----:B------:R-:W-:Y:S01]  /*0db0*/  UMOV UR6, UR9 ;  /* 0x0000000900067c82 */ /* 0x000fe20008000000 */
[----:B------:R-:W-:-:S11]  /*0dc0*/  UISETP.NE.AND UP0, UPT, UR7, 0x1, UPT ;  /* 0x000000010700788c */ /* 0x000fd6000bf05270 */
[----:B------:R-:W-:Y:S02]  /*0dd0*/  @UP0 ULDC.64 UR10, c[0x0][0xc70] ;  /* 0x00031c00000a0ab9 */ /* 0x000fe40000000a00 */
[----:B------:R-:W-:-:S04]  /*0de0*/  UIMAD.WIDE.U32 UR4, UR9, UR10, URZ ;  /* 0x0000000a090472a5 */ /* 0x000fc8000f8e003f */
[----:B------:R-:W-:-:S04]  /*0df0*/  @UP0 USHF.R.U32.HI UR6, URZ, UR11, UR5 ;  /* 0x0000000b3f060299 */ /* 0x000fc80008011605 */
[----:B------:R-:W-:Y:S01]  /*0e00*/  UIMAD UR4, UR6, UR7, URZ ;  /* 0x00000007060472a4 */ /* 0x000fe2000f8e023f */
[----:B------:R-:W-:Y:S11]  /*0e10*/  BRA `(.L_x_633) ;  /* 0x00000000001c7947 */ /* 0x000ff60003800000 */
.L_x_632:
[----:B------:R-:W-:Y:S01]  /*0e20*/  ULDC UR7, c[0x0][0xc54] ;  /* 0x0003150000077ab9 */ /* 0x000fe20000000800 */
[----:B------:R-:W-:Y:S01]  /*0e30*/  UMOV UR6, UR9 ;  /* 0x0000000900067c82 */ /* 0x000fe20008000000 */
[----:B------:R-:W-:-:S11]  /*0e40*/  UISETP.NE.AND UP0, UPT, UR7, 0x1, UPT ;  /* 0x000000010700788c */ /* 0x000fd6000bf05270 */
[----:B------:R-:W-:Y:S02]  /*0e50*/  @UP0 ULDC.64 UR10, c[0x0][0xc58] ;  /* 0x00031600000a0ab9 */ /* 0x000fe40000000a00 */
[----:B------:R-:W-:-:S04]  /*0e60*/  UIMAD.WIDE.U32 UR4, UR9, UR10, URZ ;  /* 0x0000000a090472a5 */ /* 0x000fc8000f8e003f */
[----:B------:R-:W-:-:S04]  /*0e70*/  @UP0 USHF.R.U32.HI UR6, URZ, UR11, UR5 ;  /* 0x0000000b3f060299 */ /* 0x000fc80008011605 */
[----:B------:R-:W-:-:S12]  /*0e80*/  UIMAD UR4, UR6, UR7, URZ ;  /* 0x00000007060472a4 */ /* 0x000fd8000f8e023f */
.L_x_633:
[----:B------:R-:W0:Y:S01]  /*0e90*/  LDC R0, c[0x0][0x448] ;  /* 0x00011200ff007b82 */ /* 0x000e220000000800 */
[----:B------:R-:W-:Y:S01]  /*0ea0*/  ULOP3.LUT UR6, URZ, UR6, URZ, 0x33, !UPT ;  /* 0x000000063f067292 */ /* 0x000fe2000f8e333f */
[----:B------:R-:W-:Y:S01]  /*0eb0*/  ULDC UR42, c[0x0][0xc48] ;  /* 0x00031200002a7ab9 */ /* 0x000fe20000000800 */
[----:B------:R-:W-:Y:S01]  /*0ec0*/  ULDC UR5, c[0x0][0xc3c] ;  /* 0x00030f0000057ab9 */ /* 0x000fe20000000800 */
[----:B------:R-:W-:Y:S02]  /*0ed0*/  UISETP.NE.AND UP0, UPT, UR42, 0x1, UPT ;  /* 0x000000012a00788c */ /* 0x000fe4000bf05270 */
[----:B------:R-:W-:Y:S02]  /*0ee0*/  UIADD3 UR6, UR6, UR5, URZ ;  /* 0x0000000506067290 */ /* 0x000fe4000fffe03f */
[----:B------:R-:W1:Y:S01]  /*0ef0*/  LDC.64 R10, c[0x0][0x9e0] ;  /* 0x00027800ff0a7b82 */ /* 0x000e620000000a00 */
[----:B------:R-:W-:Y:S02]  /*0f00*/  UIADD3 UR4, UR9, -UR4, URZ ;  /* 0x8000000409047290 */ /* 0x000fe4000fffe03f */
[----:B------:R-:W-:Y:S01]  /*0f10*/  UIMAD UR40, UR6, 0xc0, URZ ;  /* 0x000000c0062878a4 */ /* 0x000fe2000f8e023f */
[----:B------:R-:W-:Y:S01]  /*0f20*/  ULDC.64 UR10, c[0x0][0x418] ;  /* 0x00010600000a7ab9 */ /* 0x000fe20000000a00 */
[----:B------:R-:W-:Y:S01]  /*0f30*/  ULDC UR7, c[0x0][0xc54] ;  /* 0x0003150000077ab9 */ /* 0x000fe20000000800 */
[----:B------:R-:W-:-:S02]  /*0f40*/  ISETP.NE.U32.AND P0, PT, RZ, UR10, PT ;  /* 0x0000000aff007c0c */ /* 0x000fc4000bf05070 */
[----:B------:R-:W2:Y:S01]  /*0f50*/  LDC R105, c[0x0][0x288] ;  /* 0x0000a200ff697b82 */ /* 0x000ea20000000800 */
[----:B------:R-:W-:Y:S02]  /*0f60*/  UIADD3 UR6, UR40, 0xbf, URZ ;  /* 0x000000bf28067890 */ /* 0x000fe4000fffe03f */
[----:B------:R-:W-:Y:S01]  /*0f70*/  UIMAD UR8, UR8, UR7, UR4 ;  /* 0x00000007080872a4 */ /* 0x000fe2000f8e0204 */
[----:B------:R-:W-:Y:S02]  /*0f80*/  ISETP.NE.AND.EX P0, PT, RZ, UR11, PT, P0 ;  /* 0x0000000bff007c0c */ /* 0x000fe4000bf05300 */
[----:B------:R-:W-:Y:S01]  /*0f90*/  @UP0 ULDC UR4, c[0x0][0xc4c] ;  /* 0x0003130000040ab9 */ /* 0x000fe20000000800 */
[----:B------:R-:W-:Y:S01]  /*0fa0*/  @UP0 ULDC UR7, c[0x0][0xc50] ;  /* 0x0003140000070ab9 */ /* 0x000fe20000000800 */
[----:B0-----:R-:W-:Y:S01]  /*0fb0*/  ISETP.NE.AND P1, PT, R0, 0x1, PT ;  /* 0x000000010000780c */ /* 0x001fe20003f25270 */
[----:B------:R-:W0:Y:S01]  /*0fc0*/  LDC R7, c[0x0][0x2f0] ;  /* 0x0000bc00ff077b82 */ /* 0x000e220000000800 */
[----:B------:R-:W-:Y:S01]  /*0fd0*/  UIMAD.WIDE.U32 UR4, UR8, UR4, URZ ;  /* 0x00000004080472a5 */ /* 0x000fe2000f8e003f */
[----:B------:R-:W-:Y:S01]  /*0fe0*/  IMAD.U32 R3, RZ, RZ, UR6 ;  /* 0x00000006ff037e24 */ /* 0x000fe2000f8e00ff */
[----:B------:R-:W-:-:S02]  /*0ff0*/  UMOV UR41, UR8 ;  /* 0x0000000800297c82 */ /* 0x000fc40008000000 */
[----:B------:R-:W-:Y:S01]  /*1000*/  @UP0 USHF.R.U32.HI UR41, URZ, UR7, UR5 ;  /* 0x000000073f290299 */ /* 0x000fe20008011605 */
[----:B-1----:R-:W-:Y:S02]  /*1010*/  ISETP.GE.AND P2, PT, R11, 0x1, PT ;  /* 0x000000010b00780c */ /* 0x002fe40003f46270 */
[----:B------:R-:W1:Y:S01]  /*1020*/  LDC R0, c[0x0][0x424] ;  /* 0x00010900ff007b82 */ /* 0x000e620000000800 */
[----:B------:R-:W-:-:S04]  /*1030*/  UIADD3 UR4, -UR41, URZ, URZ ;  /* 0x0000003f29047290 */ /* 0x000fc8000fffe13f */
[----:B------:R-:W-:Y:S01]  /*1040*/  UIMAD UR42, UR42, UR4, UR8 ;  /* 0x000000042a2a72a4 */ /* 0x000fe2000f8e0208 */
[----:B--2---:R-:W-:Y:S02]  /*1050*/  IADD3 R5, -R105, 0x1, RZ ;  /* 0x0000000169057810 */ /* 0x004fe40007ffe1ff */
[----:B------:R-:W2:Y:S08]  /*1060*/  @P1 LDC R4, c[0x0][0x44c] ;  /* 0x00011300ff041b82 */ /* 0x000eb00000000800 */
[----:B------:R-:W3:Y:S01]  /*1070*/  @P1 LDC R9, c[0x0][0x450] ;  /* 0x00011400ff091b82 */ /* 0x000ee20000000800 */
[----:B-1----:R-:W-:-:S05]  /*1080*/  SEL R0, R0, 0x1, P0 ;  /* 0x0000000100007807 */ /* 0x002fca0000000000 */
[CC--:B0-----:R-:W-:Y:S02]  /*1090*/  IMAD R6, R0.reuse, R7.reuse, R5 ;  /* 0x0000000700067224 */ /* 0x0c1fe400078e0205 */
[----:B------:R-:W-:Y:S02]  /*10a0*/  IMAD R17, R0, R7, RZ ;  /* 0x0000000700117224 */ /* 0x000fe400078e02ff */
[----:B--2---:R-:W-:-:S05]  /*10b0*/  @P1 IMAD.HI.U32 R4, R4, UR6, RZ ;  /* 0x0000000604041c27 */ /* 0x004fca000f8e00ff */
[----:B---3--:R-:W-:-:S05]  /*10c0*/  @P1 SHF.R.U32.HI R3, RZ, R9, R4 ;  /* 0x00000009ff031219 */ /* 0x008fca0000011604 */
[----:B------:R-:W-:-:S04]  /*10d0*/  IMAD.IADD R5, R6, 0x1, R3 ;  /* 0x0000000106057824 */ /* 0x000fc800078e0203 */
[----:B------:R-:W-:Y:S01]  /*10e0*/  IMAD.IADD R3, R5, 0x1, R10 ;  /* 0x0000000105037824 */ /* 0x000fe200078e020a */
[----:B------:R-:W-:Y:S06]  /*10f0*/  @!P2 BRA `(.L_x_634) ;  /* 0x000000000040a947 */ /* 0x000fec0003800000 */
[C---:B------:R-:W-:Y:S01]  /*1100*/  ISETP.GT.AND P0, PT, R5.reuse, RZ, PT ;  /* 0x000000ff0500720c */ /* 0x040fe20003f04270 */
[----:B------:R-:W-:-:S12]  /*1110*/  VIADD R4, R5, 0xffffffff ;  /* 0xffffffff05047836 */ /* 0x000fd80000000000 */
[----:B------:R-:W-:Y:S05]  /*1120*/  @P0 BRA `(.L_x_635) ;  /* 0x00000000001c0947 */ /* 0x000fea0003800000 */
[----:B------:R-:W-:Y:S01]  /*1130*/  ISETP.NE.AND P0, PT, R11, 0x1, PT ;  /* 0x000000010b00780c */ /* 0x000fe20003f05270 */
[----:B------:R-:W-:-:S12]  /*1140*/  IMAD.MOV R5, RZ, RZ, -R5 ;  /* 0x000000ffff057224 */ /* 0x000fd800078e0a05 */
[----:B------:R-:W0:Y:S02]  /*1150*/  @P0 LDC.64 R8, c[0x0][0x9e8] ;  /* 0x00027a00ff080b82 */ /* 0x000e240000000a00 */
[----:B0-----:R-:W-:-:S05]  /*1160*/  @P0 IMAD.HI.U32 R4, R5, R8, RZ ;  /* 0x0000000805040227 */ /* 0x001fca00078e00ff */
[----:B------:R-:W-:-:S04]  /*1170*/  @P0 SHF.R.U32.HI R5, RZ, R9, R4 ;  /* 0x00000009ff050219 */ /* 0x000fc80000011604 */
[----:B------:R-:W-:Y:S01]  /*1180*/  LOP3.LUT R4, RZ, R5, RZ, 0x33, !PT ;  /* 0x00000005ff047212 */ /* 0x000fe200078e33ff */
[----:B------:R-:W-:Y:S06]  /*1190*/  BRA `(.L_x_636) ;  /* 0x0000000000107947 */ /* 0x000fec0003800000 */
.L_x_635:
[----:B------:R-:W-:-:S13]  /*11a0*/  ISETP.NE.AND P0, PT, R11, 0x1, PT ;  /* 0x000000010b00780c */ /* 0x000fda0003f05270 */
[----:B------:R-:W0:Y:S02]  /*11b0*/  @P0 LDC.64 R8, c[0x0][0x9e8] ;  /* 0x00027a00ff080b82 */ /* 0x000e240000000a00 */
[----:B0-----:R-:W-:-:S05]  /*11c0*/  @P0 IMAD.HI.U32 R6, R4, R8, RZ ;  /* 0x0000000804060227 */ /* 0x001fca00078e00ff */
[----:B------:R-:W-:-:S07]  /*11d0*/  @P0 SHF.R.U32.HI R4, RZ, R9, R6 ;  /* 0x00000009ff040219 */ /* 0x000fce0000011606 */
.L_x_636:
[----:B------:R-:W-:-:S05]  /*11e0*/  IMAD R4, R4, R11, R11 ;  /* 0x0000000b04047224 */ /* 0x000fca00078e020b */
[----:B------:R-:W-:-:S07]  /*11f0*/  VIMNMX R3, R3, R4, PT ;  /* 0x0000000403037248 */ /* 0x000fce0003fe0100 */
.L_x_634:
[----:B------:R-:W0:Y:S01]  /*1200*/  @P1 LDC R5, c[0x0][0x44c] ;  /* 0x00011300ff051b82 */ /* 0x000e220000000800 */
[----:B------:R-:W-:Y:S01]  /*1210*/  IMAD.U32 R4, RZ, RZ, UR40 ;  /* 0x00000028ff047e24 */ /* 0x000fe2000f8e00ff */
[----:B------:R-:W-:Y:S01]  /*1220*/  ULDC UR4, c[0x0][0x9dc] ;  /* 0x0002770000047ab9 */ /* 0x000fe20000000800 */
[CC--:B------:R-:W-:Y:S02]  /*1230*/  IMAD R105, R0.reuse, R7.reuse, -R105 ;  /* 0x0000000700697224 */ /* 0x0c0fe400078e0a69 */
[----:B------:R-:W-:Y:S02]  /*1240*/  VIADD R3, R3, 0x9f ;  /* 0x0000009f03037836 */ /* 0x000fe40000000000 */
[----:B------:R-:W-:Y:S01]  /*1250*/  IMAD R0, R0, R7, 0x9f ;  /* 0x0000009f00007424 */ /* 0x000fe200078e0207 */
[----:B------:R-:W1:Y:S03]  /*1260*/  @P1 LDC R6, c[0x0][0x450] ;  /* 0x00011400ff061b82 */ /* 0x000e660000000800 */
[----:B------:R-:W-:-:S04]  /*1270*/  IMAD.HI R0, R0, 0x66666667, RZ ;  /* 0x6666666700007827 */ /* 0x000fc800078e02ff */
[----:B0-----:R-:W-:-:S05]  /*1280*/  @P1 IMAD.HI.U32 R5, R5, UR40, RZ ;  /* 0x0000002805051c27 */ /* 0x001fca000f8e00ff */
[----:B-1----:R-:W-:-:S05]  /*1290*/  @P1 SHF.R.U32.HI R4, RZ, R6, R5 ;  /* 0x00000006ff041219 */ /* 0x002fca0000011605 */
[----:B------:R-:W-:Y:S02]  /*12a0*/  IMAD.IADD R6, R105, 0x1, R4 ;  /* 0x0000000169067824 */ /* 0x000fe400078e0204 */
[----:B------:R-:W-:Y:S01]  /*12b0*/  IMAD.HI R4, R3, 0x66666667, RZ ;  /* 0x6666666703047827 */ /* 0x000fe200078e02ff */
[----:B------:R-:W-:-:S03]  /*12c0*/  SHF.R.U32.HI R3, RZ, 0x1f, R0 ;  /* 0x0000001fff037819 */ /* 0x000fc60000011600 */
[----:B------:R-:W-:Y:S01]  /*12d0*/  VIADD R7, R6, -UR4 ;  /* 0x8000000406077c36 */ /* 0x000fe20008000000 */
[----:B------:R-:W-:Y:S02]  /*12e0*/  SHF.R.U32.HI R5, RZ, 0x1f, R4 ;  /* 0x0000001fff057819 */ /* 0x000fe40000011604 */
[----:B------:R-:W-:Y:S02]  /*12f0*/  LEA.HI.SX32 R3, R0, R3, 0x1a ;  /* 0x0000000300037211 */ /* 0x000fe400078fd2ff */
[----:B------:R-:W-:Y:S02]  /*1300*/  LEA.HI.SX32 R104, R4, R5, 0x1a ;  /* 0x0000000504687211 */ /* 0x000fe400078fd2ff */
[----:B------:R-:W-:Y:S02]  /*1310*/  R2UR UR4, R7 ;  /* 0x00000000070472ca */ /* 0x000fe400000e0000 */
[----:B------:R-:W-:Y:S01]  /*1320*/  VIMNMX R104, R3, R104, PT ;  /* 0x0000006803687248 */ /* 0x000fe20003fe0100 */
[----:B------:R-:W-:-:S12]  /*1330*/  @!P2 BRA `(.L_x_637) ;  /* 0x000000000044a947 */ /* 0x000fd80003800000 */
[----:B------:R-:W-:-:S13]  /*1340*/  ISETP.GT.AND P0, PT, R6, -0x1, PT ;  /* 0xffffffff0600780c */ /* 0x000fda0003f04270 */
[----:B------:R-:W-:Y:S05]  /*1350*/  @P0 BRA `(.L_x_638) ;  /* 0x00000000001c0947 */ /* 0x000fea0003800000 */
[----:B------:R-:W-:Y:S02]  /*1360*/  ISETP.NE.AND P0, PT, R11, 0x1, PT ;  /* 0x000000010b00780c */ /* 0x000fe40003f05270 */
[----:B------:R-:W-:-:S11]  /*1370*/  LOP3.LUT R3, RZ, R6, RZ, 0x33, !PT ;  /* 0x00000006ff037212 */ /* 0x000fd600078e33ff */
[----:B------:R-:W0:Y:S02]  /*1380*/  @P0 LDC.64 R4, c[0x0][0x9e8] ;  /* 0x00027a00ff040b82 */ /* 0x000e240000000a00 */
[----:B0-----:R-:W-:-:S05]  /*1390*/  @P0 IMAD.HI.U32 R0, R3, R4, RZ ;  /* 0x0000000403000227 */ /* 0x001fca00078e00ff */
[----:B------:R-:W-:-:S04]  /*13a0*/  @P0 SHF.R.U32.HI R3, RZ, R5, R0 ;  /* 0x00000005ff030219 */ /* 0x000fc80000011600 */
[----:B------:R-:W-:Y:S01]  /*13b0*/  LOP3.LUT R6, RZ, R3, RZ, 0x33, !PT ;  /* 0x00000003ff067212 */ /* 0x000fe200078e33ff */
[----:B------:R-:W-:Y:S06]  /*13c0*/  BRA `(.L_x_639) ;  /* 0x0000000000107947 */ /* 0x000fec0003800000 */
.L_x_638:
[----:B------:R-:W-:-:S13]  /*13d0*/  ISETP.NE.AND P0, PT, R11, 0x1, PT ;  /* 0x000000010b00780c */ /* 0x000fda0003f05270 */
[----:B------:R-:W0:Y:S02]  /*13e0*/  @P0 LDC.64 R4, c[0x0][0x9e8] ;  /* 0x00027a00ff040b82 */ /* 0x000e240000000a00 */
[----:B0-----:R-:W-:-:S05]  /*13f0*/  @P0 IMAD.HI.U32 R0, R6, R4, RZ ;  /* 0x0000000406000227 */ /* 0x001fca00078e00ff */
[----:B------:R-:W-:-:S07]  /*1400*/  @P0 SHF.R.U32.HI R6, RZ, R5, R0 ;  /* 0x00000005ff060219 */ /* 0x000fce0000011600 */
.L_x_639:
[----:B------:R-:W-:-:S05]  /*1410*/  IMAD R6, R6, R11, RZ ;  /* 0x0000000b06067224 */ /* 0x000fca00078e02ff */
[----:B------:R-:W-:-:S13]  /*1420*/  R2UR UR5, R6 ;  /* 0x00000000060572ca */ /* 0x000fda00000e0000 */
[----:B------:R-:W-:-:S04]  /*1430*/  UISETP.LT.AND UP0, UPT, UR4, UR5, UPT ;  /* 0x000000050400728c */ /* 0x000fc8000bf01270 */
[----:B------:R-:W-:-:S12]  /*1440*/  USEL UR4, UR4, UR5, !UP0 ;  /* 0x0000000504047287 */ /* 0x000fd8000c000000 */
.L_x_637:
[----:B------:R-:W-:Y:S01]  /*1450*/  UIMAD.WIDE UR4, UR4, 0x66666667, URZ ;  /* 0x66666667040478a5 */ /* 0x000fe2000f8e023f */
[----:B------:R-:W-:Y:S01]  /*1460*/  PLOP3.LUT P0, PT, PT, PT, PT, 0x80, 0x0 ;  /* 0x000000000000781c */ /* 0x000fe20003f0f070 */
[----:B------:R-:W-:Y:S01]  /*1470*/  IMAD.MOV.U32 R4, RZ, RZ, RZ ;  /* 0x000000ffff047224 */ /* 0x000fe200078e00ff */
[----:B------:R-:W-:Y:S01]  /*1480*/  CS2R R54, SRZ ;  /* 0x0000000000367805 */ /* 0x000fe2000001ff00 */
[----:B------:R-:W-:Y:S01]  /*1490*/  USHF.R.U32.HI UR4, URZ, 0x1f, UR5 ;  /* 0x0000001f3f047899 */ /* 0x000fe20008011605 */
[----:B------:R-:W-:Y:S01]  /*14a0*/  IMAD.MOV.U32 R6, RZ, RZ, RZ ;  /* 0x000000ffff067224 */ /* 0x000fe200078e00ff */
[----:B------:R-:W-:Y:S02]  /*14b0*/  CS2R R12, SRZ ;  /* 0x00000000000c7805 */ /* 0x000fe4000001ff00 */
[----:B------:R-:W-:Y:S01]  /*14c0*/  CS2R R52, SRZ ;  /* 0x0000000000347805 */ /* 0x000fe2000001ff00 */
[----:B------:R-:W-:Y:S01]  /*14d0*/  ULEA.HI.SX32 UR4, UR5, UR4, 0x1a ;  /* 0x0000000405047291 */ /* 0x000fe2000f8fd23f */
[----:B------:R-:W-:Y:S01]  /*14e0*/  CS2R R14, SRZ ;  /* 0x00000000000e7805 */ /* 0x000fe2000001ff00 */
[----:B------:R-:W-:Y:S01]  /*14f0*/  IMAD.MOV.U32 R9, RZ, RZ, RZ ;  /* 0x000000ffff097224 */ /* 0x000fe200078e00ff */
[----:B------:R-:W-:Y:S01]  /*1500*/  CS2R R46, SRZ ;  /* 0x00000000002e7805 */ /* 0x000fe2000001ff00 */
[----:B------:R-:W-:Y:S01]  /*1510*/  UISETP.LT.AND UP0, UPT, URZ, UR4, UPT ;  /* 0x000000043f00728c */ /* 0x000fe2000bf01270 */
[----:B------:R-:W-:-:S02]  /*1520*/  CS2R R20, SRZ ;  /* 0x0000000000147805 */ /* 0x000fc4000001ff00 */
[----:B------:R-:W-:Y:S02]  /*1530*/  CS2R R44, SRZ ;  /* 0x00000000002c7805 */ /* 0x000fe4000001ff00 */
[----:B------:R-:W-:Y:S01]  /*1540*/  CS2R R24, SRZ ;  /* 0x0000000000187805 */ /* 0x000fe2000001ff00 */
[----:B------:R-:W-:Y:S01]  /*1550*/  USEL UR43, URZ, UR4, !UP0 ;  /* 0x000000043f2b7287 */ /* 0x000fe2000c000000 */
[----:B------:R-:W-:Y:S01]  /*1560*/  CS2R R38, SRZ ;  /* 0x0000000000267805 */ /* 0x000fe2000001ff00 */
[----:B------:R-:W-:Y:S01]  /*1570*/  IMAD.MOV.U32 R26, RZ, RZ, RZ ;  /* 0x000000ffff1a7224 */ /* 0x000fe200078e00ff */
[----:B------:R-:W-:Y:S02]  /*1580*/  CS2R R36, SRZ ;  /* 0x0000000000247805 */ /* 0x000fe4000001ff00 */
[----:B------:R-:W-:Y:S02]  /*1590*/  CS2R R28, SRZ ;  /* 0x00000000001c7805 */ /* 0x000fe4000001ff00 */
[----:B------:R-:W-:-:S02]  /*15a0*/  CS2R R30, SRZ ;  /* 0x00000000001e7805 */ /* 0x000fc4000001ff00 */
[----:B------:R-:W-:Y:S02]  /*15b0*/  ISETP.GT.AND P1, PT, R104, UR43, PT ;  /* 0x0000002b68007c0c */ /* 0x000fe4000bf24270 */
[----:B------:R-:W-:Y:S02]  /*15c0*/  CS2R R32, SRZ ;  /* 0x0000000000207805 */ /* 0x000fe4000001ff00 */
[----:B------:R-:W-:Y:S02]  /*15d0*/  CS2R R56, SRZ ;  /* 0x0000000000387805 */ /* 0x000fe4000001ff00 */
[----:B------:R-:W-:-:S07]  /*15e0*/  CS2R R58, SRZ ;  /* 0x00000000003a7805 */ /* 0x000fce000001ff00 */
[----:B------:R-:W-:Y:S05]  /*15f0*/  @!P1 BRA `(.L_x_640) ;  /* 0x0000011400c49947 */ /* 0x000fea0003800000 */
[----:B------:R-:W-:Y:S01]  /*1600*/  VIADD R0, R23, 0xffffff80 ;  /* 0xffffff8017007836 */ /* 0x000fe20000000000 */
[----:B------:R-:W0:Y:S01]  /*1610*/  S2UR UR44, SR_CgaCtaId ;  /* 0x00000000002c79c3 */ /* 0x000e220000008800 */
[----:B------:R-:W-:-:S03]  /*1620*/  UMOV UR45, 0x400 ;  /* 0x00000400002d7882 */ /* 0x000fc60000000000 */
[----:B------:R-:W-:-:S04]  /*1630*/  SHF.R.S32.HI R3, RZ, 0x1f, R0 ;  /* 0x0000001fff037819 */ /* 0x000fc80000011400 */
[----:B------:R-:W-:-:S04]  /*1640*/  LEA.HI R3, R3, R0, RZ, 0x7 ;  /* 0x0000000003037211 */ /* 0x000fc800078f38ff */
[----:B------:R-:W-:-:S06]  /*1650*/  SHF.R.S32.HI R3, RZ, 0x7, R3 ;  /* 0x00000007ff037819 */ /* 0x000fcc0000011403 */
[----:B------:R-:W1:Y:S01]  /*1660*/  SHFL.IDX PT, R3, R3, RZ, 0x1f ;  /* 0x00001fff03037589 */ /* 0x000e6200000e0000 */
[----:B0-----:R-:W-:Y:S01]  /*1670*/  ULEA UR45, UR44, UR45, 0x18 ;  /* 0x0000002d2c2d7291 */ /* 0x001fe2000f8ec03f */
[----:B-1----:R-:W-:-:S13]  /*1680*/  R2UR UR6, R3 ;  /* 0x00000000030672ca */ /* 0x002fda00000e0000 */
        /* <DEDUP_REMOVED lines=17> */
[----:B------:R-:W-:Y:S02]  /*17a0*/  IMAD.U32 R10, RZ, RZ, UR6 ;  /* 0x00000006ff0a7e24 */ /* 0x000fe4000f8e00ff */
[----:B------:R-:W-:Y:S02]  /*17b0*/  IMAD.U32 R6, RZ, RZ, UR4 ;  /* 0x00000004ff067e24 */ /* 0x000fe4000f8e00ff */
[----:B------:R-:W-:-:S02]  /*17c0*/  IMAD.U32 R7, RZ, RZ, UR5 ;  /* 0x00000005ff077e24 */ /* 0x000fc4000f8e00ff */
[----:B------:R-:W-:Y:S02]  /*17d0*/  IMAD.U32 R11, RZ, RZ, UR7 ;  /* 0x00000007ff0b7e24 */ /* 0x000fe4000f8e00ff */
[----:B------:R-:W-:Y:S02]  /*17e0*/  IMAD.MOV.U32 R8, RZ, RZ, 0x70 ;  /* 0x00000070ff087424 */ /* 0x000fe400078e00ff */
[----:B------:R-:W-:Y:S02]  /*17f0*/  IMAD.MOV.U32 R12, RZ, RZ, 0x1 ;  /* 0x00000001ff0c7424 */ /* 0x000fe400078e00ff */
[----:B0-----:R-:W-:-:S07]  /*1800*/  IMAD.MOV.U32 R13, RZ, RZ, RZ ;  /* 0x000000ffff0d7224 */ /* 0x001fce00078e00ff */
[----:B------:R-:W-:-:S07]  /*1810*/  LEPC R20, `(.L_x_641) ;  /* 0x000000001014794e */ /* 0x000fce0000000000 */
[----:B-1----:R-:W-:Y:S05]  /*1820*/  CALL.ABS.NOINC R14 ;  /* 0x000000000e007343 */ /* 0x002fea0003c00000 */
.L_x_641:
        /* <DEDUP_REMOVED lines=13> */
[----:B------:R-:W-:Y:S01]  /*1900*/  @UP1 ULDC.64 UR16, c[0x0][0x9b8] ;  /* 0x00026e0000101ab9 */ /* 0x000fe20000000a00 */
[----:B------:R-:W-:Y:S02]  /*1910*/  @UP0 UIMAD UR8, UR8, UR14, URZ ;  /* 0x0000000e080802a4 */ /* 0x000fe4000f8e023f */
[----:B------:R-:W-:Y:S02]  /*1920*/  @UP1 UIMAD UR12, UR12, UR16, URZ ;  /* 0x000000100c0c12a4 */ /* 0x000fe4000f8e023f */
[----:B------:R-:W-:Y:S02]  /*1930*/  @UP0 UIMAD UR15, UR41, UR15, UR8 ;  /* 0x0000000f290f02a4 */ /* 0x000fe4000f8e0208 */
[----:B------:R-:W-:-:S02]  /*1940*/  @UP1 UIMAD.WIDE.U32 UR8, UR41, UR16, URZ ;  /* 0x00000010290812a5 */ /* 0x000fc4000f8e003f */
[----:B------:R-:W-:Y:S02]  /*1950*/  @UP0 UIMAD.WIDE.U32 UR10, UR41, UR14, URZ ;  /* 0x0000000e290a02a5 */ /* 0x000fe4000f8e003f */
[----:B------:R-:W-:Y:S02]  /*1960*/  @UP1 UIMAD UR16, UR41, UR17, UR12 ;  /* 0x00000011291012a4 */ /* 0x000fe4000f8e020c */
[----:B------:R-:W-:Y:S02]  /*1970*/  @UP1 USHF.R.S32.HI UR17, URZ, 0x1f, UR42 ;  /* 0x0000001f3f111899 */ /* 0x000fe4000801142a */
[----:B------:R-:W-:Y:S01]  /*1980*/  @UP0 USHF.R.S32.HI UR14, URZ, 0x1f, UR42 ;  /* 0x0000001f3f0e0899 */ /* 0x000fe2000801142a */
[----:B------:R-:W-:Y:S01]  /*1990*/  @UP1 ULDC.64 UR12, c[0x0][0x9c0] ;  /* 0x00027000000c1ab9 */ /* 0x000fe20000000a00 */
[----:B------:R-:W-:Y:S01]  /*19a0*/  @UP0 ULDC.64 UR18, c[0x0][0x9b0] ;  /* 0x00026c0000120ab9 */ /* 0x000fe20000000a00 */
[----:B------:R-:W-:Y:S02]  /*19b0*/  @UP0 UIADD3 UR11, UR11, UR15, URZ ;  /* 0x0000000f0b0b0290 */ /* 0x000fe4000fffe03f */
[----:B------:R-:W-:-:S02]  /*19c0*/  @UP1 UIMAD UR15, UR17, UR12, URZ ;  /* 0x0000000c110f12a4 */ /* 0x000fc4000f8e023f */
[----:B------:R-:W-:Y:S02]  /*19d0*/  @UP0 UIMAD UR14, UR14, UR18, URZ ;  /* 0x000000120e0e02a4 */ /* 0x000fe4000f8e023f */
[----:B------:R-:W-:Y:S02]  /*19e0*/  @UP1 UIADD3 UR9, UR9, UR16, URZ ;  /* 0x0000001009091290 */ /* 0x000fe4000fffe03f */
[----:B------:R-:W-:Y:S02]  /*19f0*/  @UP1 UIMAD UR15, UR42, UR13, UR15 ;  /* 0x0000000d2a0f12a4 */ /* 0x000fe4000f8e020f */
[----:B------:R-:W-:Y:S02]  /*1a00*/  @UP0 UIMAD UR14, UR42, UR19, UR14 ;  /* 0x000000132a0e02a4 */ /* 0x000fe4000f8e020e */
[----:B------:R-:W-:Y:S02]  /*1a10*/  @UP0 UIMAD.WIDE.U32 UR10, UR42, UR18, UR10 ;  /* 0x000000122a0a02a5 */ /* 0x000fe4000f8e000a */
[----:B------:R-:W-:-:S02]  /*1a20*/  @UP1 UIMAD.WIDE.U32 UR12, UR42, UR12, UR8 ;  /* 0x0000000c2a0c12a5 */ /* 0x000fc4000f8e0008 */
[----:B------:R-:W-:Y:S02]  /*1a30*/  @UP0 UIADD3 UR9, UR11, UR14, URZ ;  /* 0x0000000e0b090290 */ /* 0x000fe4000fffe03f */
[----:B------:R-:W-:Y:S02]  /*1a40*/  @UP0 ULEA UR6, UP2, UR10, UR6, 0x2 ;  /* 0x000000060a060291 */ /* 0x000fe4000f84103f */
[----:B------:R-:W-:Y:S02]  /*1a50*/  @UP1 UIADD3 UR8, UR13, UR15, URZ ;  /* 0x0000000f0d081290 */ /* 0x000fe4000fffe03f */
[----:B------:R-:W-:Y:S02]  /*1a60*/  @UP1 ULEA UR4, UP3, UR12, UR4, 0x2 ;  /* 0x000000040c041291 */ /* 0x000fe4000f86103f */
[----:B------:R-:W-:Y:S01]  /*1a70*/  @UP0 ULEA.HI.X UR7, UR10, UR7, UR9, 0x2, UP2 ;  /* 0x000000070a070291 */ /* 0x000fe200090f1409 */
[----:B------:R-:W-:Y:S01]  /*1a80*/  IMAD.U32 R4, RZ, RZ, UR6 ;  /* 0x00000006ff047e24 */ /* 0x000fe2000f8e00ff */
[----:B------:R-:W-:-:S02]  /*1a90*/  @UP1 ULEA.HI.X UR5, UR12, UR5, UR8, 0x2, UP3 ;  /* 0x000000050c051291 */ /* 0x000fc400098f1408 */
[----:B------:R-:W-:Y:S02]  /*1aa0*/  IMAD.U32 R6, RZ, RZ, UR4 ;  /* 0x00000004ff067e24 */ /* 0x000fe4000f8e00ff */
[----:B------:R-:W-:Y:S02]  /*1ab0*/  IMAD.U32 R5, RZ, RZ, UR7 ;  /* 0x00000007ff057e24 */ /* 0x000fe4000f8e00ff */
[----:B------:R-:W-:-:S03]  /*1ac0*/  IMAD.U32 R7, RZ, RZ, UR5 ;  /* 0x00000005ff077e24 */ /* 0x000fc6000f8e00ff */
[----:B------:R-:W2:Y:S04]  /*1ad0*/  @P0 LDG.E R3, desc[UR48][R4.64] ;  /* 0x0000003004030981 */ /* 0x000ea8000c1e1900 */
[----:B------:R-:W2:Y:S01]  /*1ae0*/  @P1 LDG.E R0, desc[UR48][R6.64] ;  /* 0x0000003006001981 */ /* 0x000ea2000c1e1900 */
[----:B------:R-:W-:Y:S01]  /*1af0*/  ULEA.HI UR4, UR36, UR36, URZ, 0x1 ;  /* 0x0000002424047291 */ /* 0x000fe2000f8f083f */
[----:B------:R-:W-:-:S03]  /*1b00*/  IMAD.U32 R9, RZ, RZ, UR46 ;  /* 0x0000002eff097e24 */ /* 0x000fc6000f8e00ff */
[----:B------:R-:W-:Y:S02]  /*1b10*/  ULOP3.LUT UR4, UR4, 0xfffffffe, URZ, 0xc0, !UPT ;  /* 0xfffffffe04047892 */ /* 0x000fe4000f8ec03f */
[----:B------:R-:W-:Y:S02]  /*1b20*/  ISETP.NE.AND P0, PT, R9, 0x3, PT ;  /* 0x000000030900780c */ /* 0x000fe40003f05270 */
[----:B------:R-:W-:-:S06]  /*1b30*/  UIADD3 UR4, UR36, -UR4, URZ ;  /* 0x8000000424047290 */ /* 0x000fcc000fffe03f */
[----:B------:R-:W-:Y:S01]  /*1b40*/  IMAD.U32 R8, RZ, RZ, UR4 ;  /* 0x00000004ff087e24 */ /* 0x000fe2000f8e00ff */
[----:B------:R-:W-:-:S04]  /*1b50*/  ULDC UR4, c[0x0][0x9d8] ;  /* 0x0002760000047ab9 */ /* 0x000fc80000000800 */
[----:B------:R-:W-:-:S04]  /*1b60*/  SHF.L.U32 R8, R8, 0x1f, RZ ;  /* 0x0000001f08087819 */ /* 0x000fc800000006ff */
[----:B------:R-:W0:Y:S01]  /*1b70*/  SYNCS.PHASECHK.TRANS64.TRYWAIT P1, [UR45+0x13200], R8 ;  /* 0x01320008ff0075a7 */ /* 0x000e22000802016d */
[----:B--2---:R-:W-:-:S04]  /*1b80*/  FMUL.FTZ R0, R3, R0 ;  /* 0x0000000003007220 */ /* 0x004fc80000410000 */
[----:B------:R-:W-:Y:S01]  /*1b90*/  FMUL.FTZ R0, R0, UR4 ;  /* 0x0000000400007c20 */ /* 0x000fe20008410000 */
[----:B0-----:R-:W-:Y:S06]  /*1ba0*/  @!P1 BRA `(.L_x_642) ;  /* 0x0000016400109947 */ /* 0x001fec0003800000 */
.L_x_803:
[----:B------:R-:W-:Y:S05]  /*1bb0*/  @!P0 BRA `(.L_x_643) ;  /* 0x0000000000048947 */ /* 0x000fea0003800000 */
[----:B------:R-:W-:Y:S01]  /*1bc0*/  BPT.TRAP 0x1 ;  /* 0x000000040000795c */ /* 0x000fe20000300000 */
.L_x_643:
[----:B------:R-:W-:Y:S02]  /*1bd0*/  IMAD.U32 R106, RZ, RZ, UR39 ;  /* 0x00000027ff6a7e24 */ /* 0x000fe4000f8e00ff */
[----:B0-----:R-:W-:-:S03]  /*1be0*/  IMAD.U32 R3, RZ, RZ, UR37 ;  /* 0x00000025ff037e24 */ /* 0x001fc6000f8e00ff */
[----:B------:R-:W-:Y:S02]  /*1bf0*/  LEA R106, R106, UR45, 0x3 ;  /* 0x0000002d6a6a7c11 */ /* 0x000fe4000f8e18ff */
[----:B------:R-:W-:-:S04]  /*1c00*/  SHF.L.U32 R3, R3, 0x1f, RZ ;  /* 0x0000001f03037819 */ /* 0x000fc800000006ff */
[----:B------:R0:W1:Y:S01]  /*1c10*/  SYNCS.PHASECHK.TRANS64.TRYWAIT P1, [R106+URZ+0x13230], R3 ;  /* 0x013230036a0075a7 */ /* 0x000062000802017f */
[----:B------:R-:W-:Y:S05]  /*1c20*/  @!P0 BRA `(.L_x_644) ;  /* 0x0000000000048947 */ /* 0x000fea0003800000 */
[----:B------:R-:W-:Y:S01]  /*1c30*/  BPT.TRAP 0x1 ;  /* 0x000000040000795c */ /* 0x000fe20000300000 */
.L_x_644:
[----:B-1----:R-:W-:Y:S05]  /*1c40*/  @P1 BRA `(.L_x_645) ;  /* 0x0000000000081947 */ /* 0x002fea0003800000 */
[----:B------:R-:W1:Y:S02]  /*1c50*/  SYNCS.PHASECHK.TRANS64.TRYWAIT P1, [R106+URZ+0x13230], R3 ;  /* 0x013230036a0075a7 */ /* 0x000e64000802017f */
[----:B-1----:R-:W-:Y:S05]  /*1c60*/  @!P1 BRA `(.L_x_646) ;  /* 0x0000016000f89947 */ /* 0x002fea0003800000 */
.L_x_645:
[----:B------:R-:W-:Y:S01]  /*1c70*/  UIADD3 UR4, UR45, 0xe000, URZ ;  /* 0x0000e0002d047890 */ /* 0x000fe2000fffe03f */
[----:B------:R-:W-:Y:S02]  /*1c80*/  LOP3.LUT P3, RZ, R23, 0x7f, RZ, 0xc0, !PT ;  /* 0x0000007f17ff7812 */ /* 0x000fe4000786c0ff */
[----:B------:R-:W-:Y:S01]  /*1c90*/  LOP3.LUT R2, R2, 0xfffffff7, RZ, 0xc0, !PT ;  /* 0xfffffff702027812 */ /* 0x000fe200078ec0ff */
[----:B------:R-:W-:-:S04]  /*1ca0*/  USHF.R.U32.HI UR4, URZ, 0x4, UR4 ;  /* 0x000000043f047899 */ /* 0x000fc80008011604 */
[----:B------:R-:W-:-:S06]  /*1cb0*/  ULOP3.LUT UR4, UR4, 0x3fff, URZ, 0xc0, !UPT ;  /* 0x00003fff04047892 */ /* 0x000fcc000f8ec03f */
[----:B------:R-:W-:Y:S01]  /*1cc0*/  IMAD.U32 R6, RZ, RZ, UR4 ;  /* 0x00000004ff067e24 */ /* 0x000fe2000f8e00ff */
[----:B------:R-:W-:Y:S05]  /*1cd0*/  WARPSYNC.ALL ;  /* 0x0000000000007948 */ /* 0x000fea0003800000 */
[----:B------:R-:W-:Y:S02]  /*1ce0*/  LOP3.LUT R6, R6, 0x10000, RZ, 0xfc, !PT ;  /* 0x0001000006067812 */ /* 0x000fe400078efcff */
[----:B------:R-:W-:Y:S02]  /*1cf0*/  @P3 LOP3.LUT R2, R2, 0x8, RZ, 0xfc, !PT ;  /* 0x0000000802023812 */ /* 0x000fe400078efcff */
        /* <DEDUP_REMOVED lines=8> */
[----:B01----:R-:W-:Y:S01]  /*1d80*/  @!P3 VIADD R106, R106, 0x13240 ;  /* 0x000132406a6ab836 */ /* 0x003fe20000000000 */
[----:B------:R-:W-:-:S04]  /*1d90*/  ULOP3.LUT UR20, URZ, UR20, URZ, 0x33, !UPT ;  /* 0x000000143f147292 */ /* 0x000fc8000f8e333f */
[----:B------:R-:W-:Y:S01]  /*1da0*/  UIMAD UR12, UR39, 0x280, UR12 ;  /* 0x00000280270c78a4 */ /* 0x000fe2000f8e020c */
[----:B------:R-:W-:-:S03]  /*1db0*/  @!P3 PRMT R106, RZ, 0x654, R106 ;  /* 0x00000654ff6ab816 */ /* 0x000fc6000000006a */
        /* <DEDUP_REMOVED lines=44> */
[C---:B------:R-:W-:Y:S01]  /*2080*/  FMUL.FTZ R88, R0.reuse, R89 ;  /* 0x0000005900587220 */ /* 0x040fe20000410000 */
[----:B------:R-:W-:Y:S01]  /*2090*/  UMOV UR7, 0x80000020 ;  /* 0x8000002000077882 */ /* 0x000fe20000000000 */
[C---:B------:R-:W-:Y:S01]  /*20a0*/  FMUL.FTZ R89, R0.reuse, R93 ;  /* 0x0000005d00597220 */ /* 0x040fe20000410000 */
        /* <DEDUP_REMOVED lines=8> */
[----:B------:R-:W-:Y:S01]  /*2130*/  FMUL.FTZ R12, R0, R103 ;  /* 0x00000067000c7220 */ /* 0x000fe20000410000 */
[----:B------:R-:W0:Y:S08]  /*2140*/  MUFU.TANH R3, R3 ;  /* 0x0000000300037308 */ /* 0x000e300000002400 */
[----:B------:R-:W1:Y:S08]  /*2150*/  MUFU.TANH R88, R88 ;  /* 0x0000005800587308 */ /* 0x000e700000002400 */
[----:B------:R-:W2:Y:S08]  /*2160*/  MUFU.TANH R4, R4 ;  /* 0x0000000400047308 */ /* 0x000eb00000002400 */
[----:B------:R-:W3:Y:S08]  /*2170*/  MUFU.TANH R5, R5 ;  /* 0x0000000500057308 */ /* 0x000ef00000002400 */
[----:B------:R-:W4:Y:S08]  /*2180*/  MUFU.TANH R90, R90 ;  /* 0x0000005a005a7308 */ /* 0x000f300000002400 */
[----:B------:R-:W0:Y:S01]  /*2190*/  MUFU.TANH R89, R89 ;  /* 0x0000005900597308 */ /* 0x000e220000002400 */
[----:B------:R-:W-:-:S02]  /*21a0*/  WARPGROUP.DEPBAR.LE gsb0, 0x0 ;  /* 0x00008000000079c5 */ /* 0x000fc40000010000 */
        /* <DEDUP_REMOVED lines=21> */
[----:B------:R-:W0:Y:S08]  /*2300*/  MUFU.TANH R8, R8 ;  /* 0x0000000800087308 */ /* 0x000e300000002400 */
[----:B------:R-:W0:Y:S08]  /*2310*/  MUFU.TANH R92, R92 ;  /* 0x0000005c005c7308 */ /* 0x000e300000002400 */
[----:B------:R-:W0:Y:S08]  /*2320*/  MUFU.TANH R91, R91 ;  /* 0x0000005b005b7308 */ /* 0x000e300000002400 */
[----:B------:R-:W0:Y:S08]  /*2330*/  MUFU.TANH R9, R9 ;  /* 0x0000000900097308 */ /* 0x000e300000002400 */
[----:B------:R-:W0:Y:S01]  /*2340*/  MUFU.TANH R10, R10 ;  /* 0x0000000a000a7308 */ /* 0x000e220000002400 */
[----:B------:R-:W-:-:S02]  /*2350*/  WARPGROUP.DEPBAR.LE gsb0, 0x0 ;  /* 0x00008000000079c5 */ /* 0x000fc40000010000 */
[----:B------:R-:W-:Y:S01]  /*2360*/  WARPGROUP.ARRIVE ;  /* 0x00000000000079c5 */ /* 0x000fe20000000000 */
[C---:B------:R-:W-:Y:S01]  /*2370*/  FMUL.FTZ R81, R0.reuse, R56 ;  /* 0x0000003800517220 */ /* 0x040fe20000410000 */
[C---:B------:R-:W-:Y:S01]  /*2380*/  FMUL.FTZ R56, R0.reuse, R58 ;  /* 0x0000003a00387220 */ /* 0x040fe20000410000 */
[C---:B------:R-:W-:Y:S01]  /*2390*/  FMUL.FTZ R82, R0.reuse, R57 ;  /* 0x0000003900527220 */ /* 0x040fe20000410000 */
[----:B------:R-:W5:Y:S01]  /*23a0*/  LDC R58, c[0x0][0x288] ;  /* 0x0000a200ff3a7b82 */ /* 0x000f620000000800 */
        /* <DEDUP_REMOVED lines=30> */
[----:B------:R-:W-:Y:S01]  /*2590*/  ULDC UR6, c[0x0][0x448] ;  /* 0x0001120000067ab9 */ /* 0x000fe20000000800 */
[C---:B------:R-:W-:Y:S01]  /*25a0*/  FMUL.FTZ R41, R0.reuse, R43 ;  /* 0x0000002b00297220 */ /* 0x040fe20000410000 */
[----:B------:R-:W-:Y:S01]  /*25b0*/  UISETP.NE.AND UP0, UPT, UR6, 0x1, UPT ;  /* 0x000000010600788c */ /* 0x000fe2000bf05270 */
[C---:B------:R-:W-:Y:S01]  /*25c0*/  FMUL.FTZ R70, R0.reuse, R44 ;  /* 0x0000002c00467220 */ /* 0x040fe20000410000 */
[C---:B------:R-:W-:Y:S01]  /*25d0*/  FMUL.FTZ R71, R0.reuse, R45 ;  /* 0x0000002d00477220 */ /* 0x040fe20000410000 */
[C---:B------:R-:W-:Y:S01]  /*25e0*/  FMUL.FTZ R42, R0.reuse, R46 ;  /* 0x0000002e002a7220 */ /* 0x040fe20000410000 */
[C---:B------:R-:W-:Y:S01]  /*25f0*/  FMUL.FTZ R43, R0.reuse, R47 ;  /* 0x0000002f002b7220 */ /* 0x040fe20000410000 */
[C---:B------:R-:W-:Y:S01]  /*2600*/  FMUL.FTZ R44, R0.reuse, R50 ;  /* 0x00000032002c7220 */ /* 0x040fe20000410000 */
[----:B------:R-:W-:Y:S01]  /*2610*/  PLOP3.LUT P1, PT, PT, PT, UP0, 0x80, 0x0 ;  /* 0x000000000000781c */ /* 0x000fe20003f2f008 */
[C---:B------:R-:W-:Y:S01]  /*2620*/  FMUL.FTZ R45, R0.reuse, R51 ;  /* 0x00000033002d7220 */ /* 0x040fe20000410000 */
[----:B------:R-:W-:Y:S01]  /*2630*/  PLOP3.LUT P2, PT, PT, PT, UP0, 0x80, 0x0 ;  /* 0x000000000000781c */ /* 0x000fe20003f4f008 */
[C---:B------:R-:W-:Y:S01]  /*2640*/  FMUL.FTZ R97, R0.reuse, R52 ;  /* 0x0000003400617220 */ /* 0x040fe20000410000 */
[C---:B------:R-:W-:Y:S01]  /*2650*/  FMUL.FTZ R98, R0.reuse, R53 ;  /* 0x0000003500627220 */ /* 0x040fe20000410000 */
[----:B------:R-:W-:Y:S01]  /*2660*/  @UP0 ULDC UR6, c[0x0][0x44c] ;  /* 0x0001130000060ab9 */ /* 0x000fe20000000800 */
        /* <DEDUP_REMOVED lines=9> */
[----:B------:R-:W-:Y:S01]  /*2700*/  FMUL.FTZ R49, R0, R27 ;  /* 0x0000001b00317220 */ /* 0x000fe20000410000 */
[----:B------:R-:W-:Y:S01]  /*2710*/  @P1 IMAD.HI.U32 R27, R108, UR6, RZ ;  /* 0x000000066c1b1c27 */ /* 0x000fe2000f8e00ff */
[----:B------:R-:W-:-:S03]  /*2720*/  @UP0 ULDC UR6, c[0x0][0x450] ;  /* 0x0001140000060ab9 */ /* 0x000fc60000000800 */
[C---:B------:R-:W-:Y:S01]  /*2730*/  FMUL.FTZ R48, R0.reuse, R26 ;  /* 0x0000001a00307220 */ /* 0x040fe20000410000 */
[C---:B------:R-:W-:Y:S01]  /*2740*/  FMUL.FTZ R26, R0.reuse, R35 ;  /* 0x00000023001a7220 */ /* 0x040fe20000410000 */
[C---:B------:R-:W-:Y:S01]  /*2750*/  FMUL.FTZ R107, R0.reuse, R33 ;  /* 0x00000021006b7220 */ /* 0x040fe20000410000 */
[----:B------:R-:W-:Y:S01]  /*2760*/  @P2 SHF.R.U32.HI R108, RZ, UR6, R27 ;  /* 0x00000006ff6c2c19 */ /* 0x000fe2000801161b */
[----:B------:R-:W-:Y:S01]  /*2770*/  IMAD.MOV.U32 R33, RZ, RZ, -0xa0 ;  /* 0xffffff60ff217424 */ /* 0x000fe200078e00ff */
[----:B------:R-:W-:Y:S01]  /*2780*/  ULDC.64 UR6, c[0x0][0x9e0] ;  /* 0x0002780000067ab9 */ /* 0x000fe20000000a00 */
[C---:B------:R-:W-:Y:S01]  /*2790*/  FMUL.FTZ R99, R0.reuse, R24 ;  /* 0x0000001800637220 */ /* 0x040fe20000410000 */
[----:B------:R-:W-:Y:S01]  /*27a0*/  UISETP.GE.AND UP1, UPT, UR7, 0x1, UPT ;  /* 0x000000010700788c */ /* 0x000fe2000bf26270 */
[----:B------:R-:W1:Y:S01]  /*27b0*/  SHFL.IDX PT, R35, R108, RZ, 0x1c1f ;  /* 0x001c1fff6c237589 */ /* 0x000e6200000e0000 */
[C---:B------:R-:W-:Y:S01]  /*27c0*/  FMUL.FTZ R100, R0.reuse, R25 ;  /* 0x0000001900647220 */ /* 0x040fe20000410000 */
[C---:B------:R-:W-:Y:S01]  /*27d0*/  FMUL.FTZ R101, R0.reuse, R28 ;  /* 0x0000001c00657220 */ /* 0x040fe20000410000 */
[----:B------:R-:W-:Y:S01]  /*27e0*/  FMUL.FTZ R102, R0, R29 ;  /* 0x0000001d00667220 */ /* 0x000fe20000410000 */
[----:B------:R-:W-:-:S02]  /*27f0*/  IMAD R33, R104, R33, 0xa1 ;  /* 0x000000a168217424 */ /* 0x000fc400078e0221 */
        /* <DEDUP_REMOVED lines=8> */
[----:B------:R-:W-:Y:S01]  /*2880*/  IMAD R30, R104, -0xa0, R17 ;  /* 0xffffff60681e7824 */ /* 0x000fe200078e0211 */
[----:B------:R-:W-:Y:S01]  /*2890*/  PLOP3.LUT P1, PT, PT, PT, UP1, 0x40, 0x0 ;  /* 0x000000000000781c */ /* 0x000fe20003f2e818 */
[----:B------:R-:W-:Y:S01]  /*28a0*/  IMAD R32, R18, -0x2, R33 ;  /* 0xfffffffe12207824 */ /* 0x000fe200078e0221 */
[----:B------:R-:W0:Y:S01]  /*28b0*/  MUFU.TANH R78, R78 ;  /* 0x0000004e004e7308 */ /* 0x000e220000002400 */
[----:B------:R-:W-:Y:S01]  /*28c0*/  VIADD R31, R30, 0xa0 ;  /* 0x000000a01e1f7836 */ /* 0x000fe20000000000 */
[----:B------:R1:W-:Y:S01]  /*28d0*/  @!P3 SYNCS.ARRIVE.TRANS64.RED.A1T0 RZ, [R106+URZ], RZ ;  /* 0x000000ff6affb9a7 */ /* 0x0003e2000810043f */
[----:B------:R-:W-:Y:S01]  /*28e0*/  VIADD R115, R33, 0xffffffff ;  /* 0xffffffff21737836 */ /* 0x000fe20000000000 */
[----:B-----5:R-:W-:Y:S01]  /*28f0*/  IADD3 R30, R32, -R58, R17 ;  /* 0x8000003a201e7210 */ /* 0x020fe20007ffe011 */
[----:B------:R-:W-:-:S02]  /*2900*/  IMAD R112, R18, -0x2, R31 ;  /* 0xfffffffe12707824 */ /* 0x000fc400078e021f */
[----:B------:R-:W-:Y:S01]  /*2910*/  VIADD R117, R32, 0xffffffff ;  /* 0xffffffff20757836 */ /* 0x000fe20000000000 */
[----:B------:R-:W0:Y:S01]  /*2920*/  MUFU.TANH R77, R77 ;  /* 0x0000004d004d7308 */ /* 0x000e220000002400 */
[C---:B------:R-:W-:Y:S02]  /*2930*/  VIADD R113, R30.reuse, UR6 ;  /* 0x000000061e717c36 */ /* 0x040fe40008000000 */
[----:B------:R-:W-:-:S03]  /*2940*/  VIADD R114, R30, UR20 ;  /* 0x000000141e727c36 */ /* 0x000fc60008000000 */
[----:B-1----:R-:W-:Y:S01]  /*2950*/  VIADDMNMX R106, R35, R113, R112, PT ;  /* 0x00000071236a7246 */ /* 0x002fe20003800170 */
[----:B------:R-:W-:Y:S01]  /*2960*/  IMAD.IADD R110, R114, 0x1, R35 ;  /* 0x00000001726e7824 */ /* 0x000fe200078e0223 */
[----:B------:R-:W1:Y:S08]  /*2970*/  MUFU.TANH R21, R21 ;  /* 0x0000001500157308 */ /* 0x000e700000002400 */
[----:B------:R-:W0:Y:S08]  /*2980*/  MUFU.TANH R72, R72 ;  /* 0x0000004800487308 */ /* 0x000e300000002400 */
        /* <DEDUP_REMOVED lines=49> */
[----:B------:R0:W0:Y:S08]  /*2ca0*/  MUFU.TANH R111, R37 ;  /* 0x00000025006f7308 */ /* 0x0000300000002400 */
[----:B------:R-:W0:Y:S08]  /*2cb0*/  MUFU.TANH R28, R28 ;  /* 0x0000001c001c7308 */ /* 0x000e300000002400 */
[----:B------:R-:W0:Y:S01]  /*2cc0*/  MUFU.TANH R27, R27 ;  /* 0x0000001b001b7308 */ /* 0x000e220000002400 */
[----:B-1234-:R-:W-:Y:S05]  /*2cd0*/  @P1 BRA `(.L_x_647) ;  /* 0x0000000000541947 */ /* 0x01efea0003800000 */
[----:B------:R-:W-:Y:S01]  /*2ce0*/  IADD3 R30, R17, -R58, R35 ;  /* 0x8000003a111e7210 */ /* 0x000fe20007ffe023 */
[----:B------:R-:W-:Y:S03]  /*2cf0*/  BSSY B0, `(.L_x_648) ;  /* 0x0000010000007945 */ /* 0x000fe60003800000 */
[----:B------:R-:W-:-:S13]  /*2d00*/  ISETP.GT.AND P1, PT, R30, -0x1, PT ;  /* 0xffffffff1e00780c */ /* 0x000fda0003f24270 */
[----:B------:R-:W-:Y:S05]  /*2d10*/  @P1 BRA `(.L_x_649) ;  /* 0x0000000000201947 */ /* 0x000fea0003800000 */
[----:B------:R-:W-:Y:S01]  /*2d20*/  UISETP.NE.AND UP2, UPT, UR7, 0x1, UPT ;  /* 0x000000010700788c */ /* 0x000fe2000bf45270 */
[----:B------:R-:W-:-:S05]  /*2d30*/  LOP3.LUT R30, RZ, R30, RZ, 0x33, !PT ;  /* 0x0000001eff1e7212 */ /* 0x000fca00078e33ff */
[----:B------:R-:W-:-:S05]  /*2d40*/  PLOP3.LUT P1, PT, PT, PT, UP2, 0x80, 0x0 ;  /* 0x000000000000781c */ /* 0x000fca0003f2f028 */
[----:B------:R-:W-:-:S08]  /*2d50*/  @UP2 ULDC.64 UR10, c[0x0][0x9e8] ;  /* 0x00027a00000a2ab9 */ /* 0x000fd00000000a00 */
[----:B------:R-:W-:-:S05]  /*2d60*/  @P1 IMAD.HI.U32 R31, R30, UR10, RZ ;  /* 0x0000000a1e1f1c27 */ /* 0x000fca000f8e00ff */
[----:B------:R-:W-:-:S04]  /*2d70*/  @P1 SHF.R.U32.HI R30, RZ, UR11, R31 ;  /* 0x0000000bff1e1c19 */ /* 0x000fc8000801161f */
[----:B------:R-:W-:Y:S01]  /*2d80*/  LOP3.LUT R30, RZ, R30, RZ, 0x33, !PT ;  /* 0x0000001eff1e7212 */ /* 0x000fe200078e33ff */
[----:B------:R-:W-:Y:S06]  /*2d90*/  BRA `(.L_x_650) ;  /* 0x0000000000147947 */ /* 0x000fec0003800000 */
.L_x_649:
[----:B------:R-:W-:-:S06]  /*2da0*/  UISETP.NE.AND UP2, UPT, UR7, 0x1, UPT ;  /* 0x000000010700788c */ /* 0x000fcc000bf45270 */
[----:B------:R-:W-:-:S05]  /*2db0*/  PLOP3.LUT P1, PT, PT, PT, UP2, 0x80, 0x0 ;  /* 0x000000000000781c */ /* 0x000fca0003f2f028 */
[----:B------:R-:W-:-:S08]  /*2dc0*/  @UP2 ULDC.64 UR10, c[0x0][0x9e8] ;  /* 0x00027a00000a2ab9 */ /* 0x000fd00000000a00 */
[----:B------:R-:W-:-:S05]  /*2dd0*/  @P1 IMAD.HI.U32 R31, R30, UR10, RZ ;  /* 0x0000000a1e1f1c27 */ /* 0x000fca000f8e00ff */
[----:B------:R-:W-:-:S07]  /*2de0*/  @P1 SHF.R.U32.HI R30, RZ, UR11, R31 ;  /* 0x0000000bff1e1c19 */ /* 0x000fce000801161f */
.L_x_650:
[----:B------:R-:W-:Y:S05]  /*2df0*/  BSYNC B0 ;  /* 0x0000000000007941 */ /* 0x000fea0003800000 */
.L_x_648:
[----:B------:R-:W-:-:S05]  /*2e00*/  IMAD R31, R30, UR7, R117 ;  /* 0x000000071e1f7c24 */ /* 0x000fca000f8e0275 */
[----:B------:R-:W-:Y:S02]  /*2e10*/  VIMNMX R110, R110, R31, !PT ;  /* 0x0000001f6e6e7248 */ /* 0x000fe40007fe0100 */
[----:B------:R-:W-:-:S07]  /*2e20*/  VIADDMNMX R106, R31, UR7, R106, PT ;  /* 0x000000071f6a7c46 */ /* 0x000fce000b80016a */
.L_x_647:
[C---:B------:R-:W-:Y:S02]  /*2e30*/  ISETP.GE.AND P5, PT, R115.reuse, 0x9, PT ;  /* 0x000000097300780c */ /* 0x040fe40003fa6270 */
[C---:B------:R-:W-:Y:S02]  /*2e40*/  ISETP.GE.AND P1, PT, R115.reuse, 0x2, PT ;  /* 0x000000027300780c */ /* 0x040fe40003f26270 */
[----:B------:R-:W-:Y:S02]  /*2e50*/  ISETP.GE.AND P4, PT, R115, 0xa, PT ;  /* 0x0000000a7300780c */ /* 0x000fe40003f86270 */
[----:B------:R-:W-:Y:S02]  /*2e60*/  ISETP.GT.AND P2, PT, R110, 0x1, !P1 ;  /* 0x000000016e00780c */ /* 0x000fe40004f44270 */
[----:B------:R-:W-:Y:S02]  /*2e70*/  LOP3.LUT R16, R16, 0xfffffffd, RZ, 0xc0, !PT ;  /* 0xfffffffd10107812 */ /* 0x000fe400078ec0ff */
[----:B------:R-:W-:-:S02]  /*2e80*/  ISETP.LT.OR P3, PT, R106, 0x2, P2 ;  /* 0x000000026a00780c */ /* 0x000fc40001761670 */
[----:B------:R-:W-:Y:S02]  /*2e90*/  ISETP.GT.AND P2, PT, R110, 0x8, !P5 ;  /* 0x000000086e00780c */ /* 0x000fe40006f44270 */
[----:B------:R-:W-:Y:S02]  /*2ea0*/  @P5 LOP3.LUT R16, R16, 0x2, RZ, 0xfc, !PT ;  /* 0x0000000210105812 */ /* 0x000fe400078efcff */
[----:B------:R-:W-:Y:S02]  /*2eb0*/  FSEL R88, R88, -INF , !P3 ;  /* 0xff80000058587808 */ /* 0x000fe40005800000 */
[----:B------:R-:W-:Y:S02]  /*2ec0*/  LOP3.LUT R16, R16, 0xfffffffb, RZ, 0xc0, !PT ;  /* 0xfffffffb10107812 */ /* 0x000fe400078ec0ff */
[----:B------:R-:W-:Y:S02]  /*2ed0*/  ISETP.GT.AND P3, PT, R110, 0x9, !P4 ;  /* 0x000000096e00780c */ /* 0x000fe40006764270 */
[----:B------:R-:W-:-:S02]  /*2ee0*/  ISETP.LT.OR P2, PT, R106, 0x9, P2 ;  /* 0x000000096a00780c */ /* 0x000fc40001741670 */
[----:B------:R-:W-:Y:S02]  /*2ef0*/  @P4 LOP3.LUT R16, R16, 0x4, RZ, 0xfc, !PT ;  /* 0x0000000410104812 */ /* 0x000fe400078efcff */
[----:B------:R-:W-:Y:S02]  /*2f00*/  ISETP.LT.OR P3, PT, R106, 0xa, P3 ;  /* 0x0000000a6a00780c */ /* 0x000fe40001f61670 */
[----:B------:R-:W-:Y:S02]  /*2f10*/  FSEL R90, R90, -INF , !P2 ;  /* 0xff8000005a5a7808 */ /* 0x000fe40005000000 */
[C---:B------:R-:W-:Y:S02]  /*2f20*/  ISETP.GE.AND P2, PT, R115.reuse, 0x11, PT ;  /* 0x000000117300780c */ /* 0x040fe40003f46270 */
[----:B------:R-:W-:Y:S02]  /*2f30*/  ISETP.GE.AND P4, PT, R115, 0x12, PT ;  /* 0x000000127300780c */ /* 0x000fe40003f86270 */
[----:B0-----:R-:W-:-:S02]  /*2f40*/  FSEL R89, R89, -INF , !P3 ;  /* 0xff80000059597808 */ /* 0x001fc40005800000 */
[----:B------:R-:W-:Y:S02]  /*2f50*/  ISETP.GT.AND P3, PT, R110, 0x10, !P2 ;  /* 0x000000106e00780c */ /* 0x000fe40005764270 */
[----:B------:R-:W-:Y:S02]  /*2f60*/  LOP3.LUT R2, R2, 0xfffffffe, RZ, 0xc0, !PT ;  /* 0xfffffffe02027812 */ /* 0x000fe400078ec0ff */
[----:B------:R-:W-:Y:S02]  /*2f70*/  ISETP.LT.OR P3, PT, R106, 0x11, P3 ;  /* 0x000000116a00780c */ /* 0x000fe40001f61670 */
[----:B------:R-:W-:Y:S02]  /*2f80*/  LOP3.LUT R16, R16, 0x7fffffff, RZ, 0xc0, !PT ;  /* 0x7fffffff10107812 */ /* 0x000fe400078ec0ff */
[----:B------:R-:W-:Y:S02]  /*2f90*/  FSEL R92, R92, -INF , !P3 ;  /* 0xff8000005c5c7808 */ /* 0x000fe40005800000 */
[----:B------:R-:W-:-:S02]  /*2fa0*/  @P4 LOP3.LUT R2, R2, 0x1, RZ, 0xfc, !PT ;  /* 0x0000000102024812 */ /* 0x000fc400078efcff */
[----:B------:R-:W-:Y:S02]  /*2fb0*/  ISETP.GT.AND P3, PT, R110, 0x11, !P4 ;  /* 0x000000116e00780c */ /* 0x000fe40006764270 */
[----:B------:R-:W-:Y:S02]  /*2fc0*/  ISETP.GE.AND P4, PT, R115, 0x19, PT ;  /* 0x000000197300780c */ /* 0x000fe40003f86270 */
[----:B------:R-:W-:Y:S02]  /*2fd0*/  ISETP.LT.OR P3, PT, R106, 0x12, P3 ;  /* 0x000000126a00780c */ /* 0x000fe40001f61670 */
[----:B------:R-:W-:Y:S02]  /*2fe0*/  LOP3.LUT R2, R2, 0xfffffffd, RZ, 0xc0, !PT ;  /* 0xfffffffd02027812 */ /* 0x000fe400078ec0ff */
[----:B------:R-:W-:Y:S02]  /*2ff0*/  FSEL R91, R91, -INF , !P3 ;  /* 0xff8000005b5b7808 */ /* 0x000fe40005800000 */
[----:B------:R-:W-:-:S04]  /*3000*/  ISETP.GT.AND P3, PT, R110, 0x18, !P4 ;  /* 0x000000186e00780c */ /* 0x000fc80006764270 */
[----:B------:R-:W-:Y:S02]  /*3010*/  ISETP.LT.OR P3, PT, R106, 0x19, P3 ;  /* 0x000000196a00780c */ /* 0x000fe40001f61670 */
[----:B------:R-:W-:Y:S02]  /*3020*/  @P4 LOP3.LUT R16, R16, 0x80000000, RZ, 0xfc, !PT ;  /* 0x8000000010104812 */ /* 0x000fe400078efcff */
[----:B------:R-:W-:Y:S02]  /*3030*/  ISETP.GE.AND P4, PT, R115, 0x1a, PT ;  /* 0x0000001a7300780c */ /* 0x000fe40003f86270 */
[----:B------:R-:W-:Y:S02]  /*3040*/  LOP3.LUT R16, R16, 0xbfffffff, RZ, 0xc0, !PT ;  /* 0xbfffffff10107812 */ /* 0x000fe400078ec0ff */
[----:B------:R-:W-:Y:S02]  /*3050*/  FSEL R30, R94, -INF , !P3 ;  /* 0xff8000005e1e7808 */ /* 0x000fe40005800000 */
[----:B------:R-:W-:-:S04]  /*3060*/  ISETP.GT.AND P3, PT, R110, 0x19, !P4 ;  /* 0x000000196e00780c */ /* 0x000fc80006764270 */
[----:B------:R-:W-:-:S03]  /*3070*/  ISETP.LT.OR P3, PT, R106, 0x1a, P3 ;  /* 0x0000001a6a00780c */ /* 0x000fc60001f61670 */
        /* <DEDUP_REMOVED lines=136> */
[----:B------:R-:W-:Y:S01]  /*3900*/  ISETP.GT.AND P3, PT, R110, 0x78, !P4 ;  /* 0x000000786e00780c */ /* 0x000fe20006764270 */
[----:B------:R-:W0:Y:S03]  /*3910*/  SHFL.IDX PT, R87, R108, 0x1, 0x1c1f ;  /* 0x003c1f006c577f89 */ /* 0x000e2600000e0000 */
        /* <DEDUP_REMOVED lines=8> */
[----:B------:R-:W-:Y:S01]  /*39a0*/  ISETP.GE.AND P4, PT, R115, 0x81, PT ;  /* 0x000000817300780c */ /* 0x000fe20003f86270 */
[----:B0-----:R-:W-:Y:S01]  /*39b0*/  IMAD.IADD R94, R114, 0x1, R87 ;  /* 0x00000001725e7824 */ /* 0x001fe200078e0257 */
[----:B------:R-:W-:Y:S02]  /*39c0*/  LOP3.LUT R16, R16, 0xffffffdf, RZ, 0xc0, !PT ;  /* 0xffffffdf10107812 */ /* 0x000fe400078ec0ff */
[----:B------:R-:W-:Y:S02]  /*39d0*/  FSEL R77, R98, -INF , !P3 ;  /* 0xff800000624d7808 */ /* 0x000fe40005800000 */
[----:B------:R-:W-:Y:S02]  /*39e0*/  ISETP.GT.AND P3, PT, R110, 0x80, !P4 ;  /* 0x000000806e00780c */ /* 0x000fe40006764270 */
[----:B------:R-:W-:-:S02]  /*39f0*/  VIADDMNMX R85, R87, R113, R112, PT ;  /* 0x0000007157557246 */ /* 0x000fc40003800170 */
        /* <DEDUP_REMOVED lines=9> */
[----:B------:R-:W-:Y:S02]  /*3a90*/  FSEL R79, R100, -INF , !P3 ;  /* 0xff800000644f7808 */ /* 0x000fe40005800000 */
[----:B------:R-:W-:Y:S02]  /*3aa0*/  LOP3.LUT R16, R16, 0xfffffff7, RZ, 0xc0, !PT ;  /* 0xfffffff710107812 */ /* 0x000fe400078ec0ff */
[----:B------:R-:W-:-:S04]  /*3ab0*/  ISETP.GT.AND P3, PT, R110, 0x88, !P4 ;  /* 0x000000886e00780c */ /* 0x000fc80006764270 */
[----:B------:R-:W-:-:S03]  /*3ac0*/  ISETP.LT.OR P3, PT, R106, 0x89, P3 ;  /* 0x000000896a00780c */ /* 0x000fc60001f61670 */
[----:B------:R-:W-:Y:S02]  /*3ad0*/  @P4 LOP3.LUT R16, R16, 0x8, RZ, 0xfc, !PT ;  /* 0x0000000810104812 */ /* 0x000fe400078efcff */
[----:B------:R-:W-:Y:S02]  /*3ae0*/  ISETP.GE.AND P4, PT, R115, 0x8a, PT ;  /* 0x0000008a7300780c */ /* 0x000fe40003f86270 */
[----:B------:R-:W-:Y:S02]  /*3af0*/  FSEL R81, R101, -INF , !P3 ;  /* 0xff80000065517808 */ /* 0x000fe40005800000 */
[----:B------:R-:W-:Y:S02]  /*3b00*/  ISETP.GT.AND P3, PT, R110, 0x89, !P4 ;  /* 0x000000896e00780c */ /* 0x000fe40006764270 */
[----:B------:R-:W-:Y:S02]  /*3b10*/  LOP3.LUT R16, R16, 0xfffffffe, RZ, 0xc0, !PT ;  /* 0xfffffffe10107812 */ /* 0x000fe400078ec0ff */
[----:B------:R-:W-:-:S04]  /*3b20*/  ISETP.LT.OR P3, PT, R106, 0x8a, P3 ;  /* 0x0000008a6a00780c */ /* 0x000fc80001f61670 */
[----:B------:R-:W-:Y:S02]  /*3b30*/  FSEL R84, R102, -INF , !P3 ;  /* 0xff80000066547808 */ /* 0x000fe40005800000 */
[----:B------:R-:W-:Y:S02]  /*3b40*/  ISETP.GE.AND P3, PT, R115, 0x91, PT ;  /* 0x000000917300780c */ /* 0x000fe40003f66270 */
[----:B------:R-:W-:Y:S02]  /*3b50*/  @P4 LOP3.LUT R2, R2, 0x2, RZ, 0xfc, !PT ;  /* 0x0000000202024812 */ /* 0x000fe400078efcff */
[----:B------:R-:W-:Y:S02]  /*3b60*/  ISETP.GT.AND P4, PT, R110, 0x90, !P3 ;  /* 0x000000906e00780c */ /* 0x000fe40005f84270 */
[----:B------:R-:W-:Y:S02]  /*3b70*/  LOP3.LUT R2, R2, 0xfffffffb, RZ, 0xc0, !PT ;  /* 0xfffffffb02027812 */ /* 0x000fe400078ec0ff */
[----:B------:R-:W-:-:S04]  /*3b80*/  ISETP.LT.OR P4, PT, R106, 0x91, P4 ;  /* 0x000000916a00780c */ /* 0x000fc80002781670 */
[----:B------:R-:W-:Y:S02]  /*3b90*/  FSEL R83, R103, -INF , !P4 ;  /* 0xff80000067537808 */ /* 0x000fe40006000000 */
[----:B------:R-:W-:-:S04]  /*3ba0*/  ISETP.GE.AND P4, PT, R115, 0x92, PT ;  /* 0x000000927300780c */ /* 0x000fc80003f86270 */
[----:B------:R-:W-:-:S04]  /*3bb0*/  ISETP.GT.AND P5, PT, R110, 0x91, !P4 ;  /* 0x000000916e00780c */ /* 0x000fc800067a4270 */
[----:B------:R-:W-:-:S04]  /*3bc0*/  ISETP.LT.OR P5, PT, R106, 0x92, P5 ;  /* 0x000000926a00780c */ /* 0x000fc80002fa1670 */
[----:B------:R-:W-:Y:S02]  /*3bd0*/  FSEL R82, R107, -INF , !P5 ;  /* 0xff8000006b527808 */ /* 0x000fe40006800000 */
[----:B------:R-:W-:-:S04]  /*3be0*/  ISETP.GE.AND P5, PT, R115, 0x99, PT ;  /* 0x000000997300780c */ /* 0x000fc80003fa6270 */
[----:B------:R-:W-:-:S04]  /*3bf0*/  ISETP.GT.AND P6, PT, R110, 0x98, !P5 ;  /* 0x000000986e00780c */ /* 0x000fc80006fc4270 */
[----:B------:R-:W-:-:S04]  /*3c00*/  ISETP.LT.OR P6, PT, R106, 0x99, P6 ;  /* 0x000000996a00780c */ /* 0x000fc800037c1670 */
[----:B------:R-:W-:Y:S02]  /*3c10*/  FSEL R80, R109, -INF , !P6 ;  /* 0xff8000006d507808 */ /* 0x000fe40007000000 */
[----:B------:R-:W-:-:S13]  /*3c20*/  ISETP.GE.AND P6, PT, R115, 0x1, PT ;  /* 0x000000017300780c */ /* 0x000fda0003fc6270 */
[----:B------:R-:W-:Y:S02]  /*3c30*/  @P6 LOP3.LUT R16, R16, 0x1, RZ, 0xfc, !PT ;  /* 0x0000000110106812 */ /* 0x000fe400078efcff */
[----:B------:R-:W-:-:S04]  /*3c40*/  ISETP.GT.AND P6, PT, R110, RZ, !P6 ;  /* 0x000000ff6e00720c */ /* 0x000fc800077c4270 */
[----:B------:R-:W-:-:S04]  /*3c50*/  ISETP.LT.OR P6, PT, R106, 0x1, P6 ;  /* 0x000000016a00780c */ /* 0x000fc800037c1670 */
[----:B------:R-:W-:Y:S02]  /*3c60*/  FSEL R93, R3, -INF , !P6 ;  /* 0xff800000035d7808 */ /* 0x000fe40007000000 */
[----:B------:R-:W-:-:S13]  /*3c70*/  ISETP.GE.AND P6, PT, R115, 0x9a, PT ;  /* 0x0000009a7300780c */ /* 0x000fda0003fc6270 */
[----:B------:R-:W-:Y:S02]  /*3c80*/  @P6 LOP3.LUT R2, R2, 0x4, RZ, 0xfc, !PT ;  /* 0x0000000402026812 */ /* 0x000fe400078efcff */
[----:B------:R-:W-:-:S04]  /*3c90*/  ISETP.GT.AND P6, PT, R110, 0x99, !P6 ;  /* 0x000000996e00780c */ /* 0x000fc800077c4270 */
[----:B------:R-:W-:-:S04]  /*3ca0*/  ISETP.LT.OR P6, PT, R106, 0x9a, P6 ;  /* 0x0000009a6a00780c */ /* 0x000fc800037c1670 */
[----:B------:R-:W-:Y:S02]  /*3cb0*/  FSEL R3, R111, -INF , !P6 ;  /* 0xff8000006f037808 */ /* 0x000fe40007000000 */
[----:B------:R-:W-:-:S13]  /*3cc0*/  PLOP3.LUT P6, PT, PT, PT, UP1, 0x40, 0x0 ;  /* 0x000000000000781c */ /* 0x000fda0003fce818 */
[----:B------:R-:W-:Y:S05]  /*3cd0*/  @P6 BRA `(.L_x_651) ;  /* 0x00000000005c6947 */ /* 0x000fea0003800000 */
        /* <DEDUP_REMOVED lines=8> */
[----:B------:R-:W-:Y:S01]  /*3d60*/  @P6 IMAD.HI.U32 R87, R86, UR10, RZ ;  /* 0x0000000a56576c27 */ /* 0x000fe2000f8e00ff */
[----:B------:R-:W-:-:S13]  /*3d70*/  PLOP3.LUT P6, PT, PT, PT, UP2, 0x80, 0x0 ;  /* 0x000000000000781c */ /* 0x000fda0003fcf028 */
[----:B------:R-:W-:-:S04]  /*3d80*/  @P6 SHF.R.U32.HI R86, RZ, UR11, R87 ;  /* 0x0000000bff566c19 */ /* 0x000fc80008011657 */
[----:B------:R-:W-:Y:S01]  /*3d90*/  LOP3.LUT R86, RZ, R86, RZ, 0x33, !PT ;  /* 0x00000056ff567212 */ /* 0x000fe200078e33ff */
[----:B------:R-:W-:Y:S06]  /*3da0*/  BRA `(.L_x_654) ;  /* 0x0000000000187947 */ /* 0x000fec0003800000 */
.L_x_653:
[----:B------:R-:W-:-:S06]  /*3db0*/  UISETP.NE.AND UP2, UPT, UR7, 0x1, UPT ;  /* 0x000000010700788c */ /* 0x000fcc000bf45270 */
[----:B------:R-:W-:-:S05]  /*3dc0*/  PLOP3.LUT P6, PT, PT, PT, UP2, 0x80, 0x0 ;  /* 0x000000000000781c */ /* 0x000fca0003fcf028 */
[----:B------:R-:W-:-:S08]  /*3dd0*/  @UP2 ULDC.64 UR10, c[0x0][0x9e8] ;  /* 0x00027a00000a2ab9 */ /* 0x000fd00000000a00 */
[----:B------:R-:W-:Y:S01]  /*3de0*/  @P6 IMAD.HI.U32 R87, R86, UR10, RZ ;  /* 0x0000000a56576c27 */ /* 0x000fe2000f8e00ff */
[----:B------:R-:W-:-:S13]  /*3df0*/  PLOP3.LUT P6, PT, PT, PT, UP2, 0x80, 0x0 ;  /* 0x000000000000781c */ /* 0x000fda0003fcf028 */
[----:B------:R-:W-:-:S07]  /*3e00*/  @P6 SHF.R.U32.HI R86, RZ, UR11, R87 ;  /* 0x0000000bff566c19 */ /* 0x000fce0008011657 */
.L_x_654:
[----:B------:R-:W-:Y:S05]  /*3e10*/  BSYNC B0 ;  /* 0x0000000000007941 */ /* 0x000fea0003800000 */
.L_x_652:
[----:B------:R-:W-:-:S05]  /*3e20*/  IMAD R86, R86, UR7, R117 ;  /* 0x0000000756567c24 */ /* 0x000fca000f8e0275 */
[----:B------:R-:W-:Y:S02]  /*3e30*/  VIMNMX R94, R94, R86, !PT ;  /* 0x000000565e5e7248 */ /* 0x000fe40007fe0100 */
[----:B------:R-:W-:-:S07]  /*3e40*/  VIADDMNMX R85, R86, UR7, R85, PT ;  /* 0x0000000756557c46 */ /* 0x000fce000b800155 */
.L_x_651:
[C---:B------:R-:W-:Y:S01]  /*3e50*/  ISETP.GT.AND P1, PT, R94.reuse, 0x1, !P1 ;  /* 0x000000015e00780c */ /* 0x040fe20004f24270 */
[----:B------:R-:W-:Y:S01]  /*3e60*/  ULDC UR21, c[0x0][0x988] ;  /* 0x0002620000157ab9 */ /* 0x000fe20000000800 */
[----:B------:R-:W-:Y:S01]  /*3e70*/  ISETP.GT.AND P2, PT, R94, 0x10, !P2 ;  /* 0x000000105e00780c */ /* 0x000fe20005744270 */
[----:B------:R-:W-:Y:S01]  /*3e80*/  IMAD.U32 R97, RZ, RZ, UR21 ;  /* 0x00000015ff617e24 */ /* 0x000fe2000f8e00ff */
[C---:B------:R-:W-:Y:S01]  /*3e90*/  ISETP.LT.OR P1, PT, R85.reuse, 0x2, P1 ;  /* 0x000000025500780c */ /* 0x040fe20000f21670 */
[----:B------:R-:W-:Y:S01]  /*3ea0*/  @UP0 ULDC UR10, c[0x0][0x44c] ;  /* 0x00011300000a0ab9 */ /* 0x000fe20000000800 */
[----:B------:R-:W-:Y:S01]  /*3eb0*/  ISETP.LT.OR P2, PT, R85, 0x11, P2 ;  /* 0x000000115500780c */ /* 0x000fe20001741670 */
[----:B------:R-:W-:Y:S01]  /*3ec0*/  UIMAD.WIDE.U32 UR10, UR40, UR10, URZ ;  /* 0x0000000a280a72a5 */ /* 0x000fe2000f8e003f */
[----:B------:R-:W-:Y:S01]  /*3ed0*/  FSEL R5, R5, -INF , !P1 ;  /* 0xff80000005057808 */ /* 0x000fe20004800000 */
[----:B------:R-:W-:Y:S01]  /*3ee0*/  @UP0 ULDC UR14, c[0x0][0x450] ;  /* 0x00011400000e0ab9 */ /* 0x000fe20000000800 */
[----:B------:R-:W-:Y:S01]  /*3ef0*/  LOP3.LUT P1, RZ, R16, 0x2, RZ, 0xc0, !PT ;  /* 0x0000000210ff7812 */ /* 0x000fe2000782c0ff */
[----:B------:R-:W-:Y:S01]  /*3f00*/  UMOV UR12, UR40 ;  /* 0x00000028000c7c82 */ /* 0x000fe20008000000 */
[----:B------:R-:W-:Y:S01]  /*3f10*/  FSEL R86, R9, -INF , !P2 ;  /* 0xff80000009567808 */ /* 0x000fe20005000000 */
[----:B------:R-:W-:Y:S01]  /*3f20*/  @UP0 USHF.R.U32.HI UR12, URZ, UR14, UR11 ;  /* 0x0000000e3f0c0299 */ /* 0x000fe2000801160b */
[----:B------:R-:W-:-:S02]  /*3f30*/  ISETP.GT.AND P1, PT, R94, 0x8, !P1 ;  /* 0x000000085e00780c */ /* 0x000fc40004f24270 */
[C---:B------:R-:W-:Y:S02]  /*3f40*/  LOP3.LUT P2, RZ, R16.reuse, 0x4000000, RZ, 0xc0, !PT ;  /* 0x0400000010ff7812 */ /* 0x040fe4000784c0ff */
[----:B------:R-:W-:Y:S02]  /*3f50*/  ISETP.LT.OR P1, PT, R85, 0x9, P1 ;  /* 0x000000095500780c */ /* 0x000fe40000f21670 */
[C---:B------:R-:W-:Y:S02]  /*3f60*/  LOP3.LUT P6, RZ, R16.reuse, 0x2000000, RZ, 0xc0, !PT ;  /* 0x0200000010ff7812 */ /* 0x040fe400078cc0ff */
[----:B------:R-:W-:Y:S02]  /*3f70*/  FSEL R7, R7, -INF , !P1 ;  /* 0xff80000007077808 */ /* 0x000fe40004800000 */
[----:B------:R-:W-:Y:S02]  /*3f80*/  LOP3.LUT P1, RZ, R16, 0x4, RZ, 0xc0, !PT ;  /* 0x0000000410ff7812 */ /* 0x000fe4000782c0ff */
[----:B------:R-:W-:-:S02]  /*3f90*/  FMNMX.FTZ R9, R93, R88, !PT ;  /* 0x000000585d097209 */ /* 0x000fc40007810000 */
[C---:B------:R-:W-:Y:S02]  /*3fa0*/  ISETP.GT.AND P1, PT, R94.reuse, 0x9, !P1 ;  /* 0x000000095e00780c */ /* 0x040fe40004f24270 */
[C---:B------:R-:W-:Y:S02]  /*3fb0*/  ISETP.GT.AND P3, PT, R94.reuse, 0x90, !P3 ;  /* 0x000000905e00780c */ /* 0x040fe40005f64270 */
[----:B------:R-:W-:Y:S02]  /*3fc0*/  ISETP.LT.OR P1, PT, R85, 0xa, P1 ;  /* 0x0000000a5500780c */ /* 0x000fe40000f21670 */
[----:B------:R-:W-:Y:S02]  /*3fd0*/  ISETP.GT.AND P4, PT, R94, 0x91, !P4 ;  /* 0x000000915e00780c */ /* 0x000fe40006784270 */
[----:B------:R-:W-:Y:S02]  /*3fe0*/  FSEL R8, R8, -INF , !P1 ;  /* 0xff80000008087808 */ /* 0x000fe40004800000 */
[----:B------:R-:W-:-:S02]  /*3ff0*/  LOP3.LUT P1, RZ, R2, 0x1, RZ, 0xc0, !PT ;  /* 0x0000000102ff7812 */ /* 0x000fc4000782c0ff */
[C---:B------:R-:W-:Y:S02]  /*4000*/  ISETP.LT.OR P3, PT, R85.reuse, 0x91, P3 ;  /* 0x000000915500780c */ /* 0x040fe40001f61670 */
[C---:B------:R-:W-:Y:S02]  /*4010*/  ISETP.GT.AND P1, PT, R94.reuse, 0x11, !P1 ;  /* 0x000000115e00780c */ /* 0x040fe40004f24270 */
[----:B------:R-:W-:Y:S02]  /*4020*/  ISETP.GT.AND P5, PT, R94, 0x98, !P5 ;  /* 0x000000985e00780c */ /* 0x000fe40006fa4270 */
[C---:B------:R-:W-:Y:S02]  /*4030*/  ISETP.LT.OR P1, PT, R85.reuse, 0x12, P1 ;  /* 0x000000125500780c */ /* 0x040fe40000f21670 */
[----:B------:R-:W-:Y:S02]  /*4040*/  ISETP.LT.OR P4, PT, R85, 0x92, P4 ;  /* 0x000000925500780c */ /* 0x000fe40002781670 */
[----:B------:R-:W-:-:S02]  /*4050*/  FSEL R87, R10, -INF , !P1 ;  /* 0xff8000000a577808 */ /* 0x000fc40004800000 */
[----:B------:R-:W-:Y:S02]  /*4060*/  LOP3.LUT P1, RZ, R16, 0x80000000, RZ, 0xc0, !PT ;  /* 0x8000000010ff7812 */ /* 0x000fe4000782c0ff */
[----:B------:R-:W-:Y:S02]  /*4070*/  FMNMX.FTZ R10, R90, R9, !PT ;  /* 0x000000095a0a7209 */ /* 0x000fe40007810000 */
[----:B------:R-:W-:Y:S02]  /*4080*/  ISETP.GT.AND P1, PT, R94, 0x18, !P1 ;  /* 0x000000185e00780c */ /* 0x000fe40004f24270 */
[----:B------:R-:W-:Y:S02]  /*4090*/  FMNMX.FTZ R9, R89, R10, !PT ;  /* 0x0000000a59097209 */ /* 0x000fe40007810000 */
[----:B------:R-:W-:Y:S02]  /*40a0*/  ISETP.LT.OR P1, PT, R85, 0x19, P1 ;  /* 0x000000195500780c */ /* 0x000fe40000f21670 */
[----:B------:R-:W-:-:S02]  /*40b0*/  FMNMX.FTZ R10, R92, R9, !PT ;  /* 0x000000095c0a7209 */ /* 0x000fc40007810000 */
[----:B------:R-:W-:Y:S02]  /*40c0*/  FSEL R11, R11, -INF , !P1 ;  /* 0xff8000000b0b7808 */ /* 0x000fe40004800000 */
[----:B------:R-:W-:Y:S02]  /*40d0*/  LOP3.LUT P1, RZ, R16, 0x40000000, RZ, 0xc0, !PT ;  /* 0x4000000010ff7812 */ /* 0x000fe4000782c0ff */
[----:B------:R-:W-:Y:S02]  /*40e0*/  FMNMX.FTZ R9, R91, R10, !PT ;  /* 0x0000000a5b097209 */ /* 0x000fe40007810000 */
[----:B------:R-:W-:Y:S02]  /*40f0*/  ISETP.GT.AND P1, PT, R94, 0x19, !P1 ;  /* 0x000000195e00780c */ /* 0x000fe40004f24270 */
[----:B------:R-:W-:Y:S02]  /*4100*/  FMNMX.FTZ R10, R30, R9, !PT ;  /* 0x000000091e0a7209 */ /* 0x000fe40007810000 */
[----:B------:R-:W-:-:S02]  /*4110*/  ISETP.LT.OR P1, PT, R85, 0x1a, P1 ;  /* 0x0000001a5500780c */ /* 0x000fc40000f21670 */
[----:B------:R-:W-:Y:S02]  /*4120*/  FMNMX.FTZ R9, R31, R10, !PT ;  /* 0x0000000a1f097209 */ /* 0x000fe40007810000 */
[----:B------:R-:W-:Y:S02]  /*4130*/  FSEL R12, R12, -INF , !P1 ;  /* 0xff8000000c0c7808 */ /* 0x000fe40004800000 */
[----:B------:R-:W-:Y:S02]  /*4140*/  LOP3.LUT P1, RZ, R16, 0x20000000, RZ, 0xc0, !PT ;  /* 0x2000000010ff7812 */ /* 0x000fe4000782c0ff */
[----:B------:R-:W-:Y:S02]  /*4150*/  FMNMX.FTZ R10, R32, R9, !PT ;  /* 0x00000009200a7209 */ /* 0x000fe40007810000 */
[----:B------:R-:W-:Y:S02]  /*4160*/  ISETP.GT.AND P1, PT, R94, 0x20, !P1 ;  /* 0x000000205e00780c */ /* 0x000fe40004f24270 */
[----:B------:R-:W-:-:S02]  /*4170*/  FMNMX.FTZ R9, R33, R10, !PT ;  /* 0x0000000a21097209 */ /* 0x000fc40007810000 */
[----:B------:R-:W-:Y:S02]  /*4180*/  ISETP.LT.OR P1, PT, R85, 0x21, P1 ;  /* 0x000000215500780c */ /* 0x000fe40000f21670 */
[----:B------:R-:W-:Y:S02]  /*4190*/  FMNMX.FTZ R10, R34, R9, !PT ;  /* 0x00000009220a7209 */ /* 0x000fe40007810000 */
[----:B------:R-:W-:Y:S02]  /*41a0*/  FSEL R13, R13, -INF , !P1 ;  /* 0xff8000000d0d7808 */ /* 0x000fe40004800000 */
[----:B------:R-:W-:Y:S02]  /*41b0*/  LOP3.LUT P1, RZ, R16, 0x10000000, RZ, 0xc0, !PT ;  /* 0x1000000010ff7812 */ /* 0x000fe4000782c0ff */
[----:B------:R-:W-:Y:S02]  /*41c0*/  FMNMX.FTZ R9, R35, R10, !PT ;  /* 0x0000000a23097209 */ /* 0x000fe40007810000 */
[----:B------:R-:W-:-:S02]  /*41d0*/  ISETP.GT.AND P1, PT, R94, 0x21, !P1 ;  /* 0x000000215e00780c */ /* 0x000fc40004f24270 */
[----:B------:R-:W-:Y:S02]  /*41e0*/  FMNMX.FTZ R10, R36, R9, !PT ;  /* 0x00000009240a7209 */ /* 0x000fe40007810000 */
[----:B------:R-:W-:Y:S02]  /*41f0*/  ISETP.LT.OR P1, PT, R85, 0x22, P1 ;  /* 0x000000225500780c */ /* 0x000fe40000f21670 */
[----:B------:R-:W-:Y:S02]  /*4200*/  FMNMX.FTZ R9, R37, R10, !PT ;  /* 0x0000000a25097209 */ /* 0x000fe40007810000 */
[----:B------:R-:W-:Y:S02]  /*4210*/  FSEL R14, R14, -INF , !P1 ;  /* 0xff8000000e0e7808 */ /* 0x000fe40004800000 */
[----:B------:R-:W-:Y:S02]  /*4220*/  LOP3.LUT P1, RZ, R16, 0x8000000, RZ, 0xc0, !PT ;  /* 0x0800000010ff7812 */ /* 0x000fe4000782c0ff */
[----:B------:R-:W-:-:S02]  /*4230*/  FMNMX.FTZ R10, R38, R9, !PT ;  /* 0x00000009260a7209 */ /* 0x000fc40007810000 */
[----:B------:R-:W-:Y:S02]  /*4240*/  ISETP.GT.AND P1, PT, R94, 0x28, !P1 ;  /* 0x000000285e00780c */ /* 0x000fe40004f24270 */
[----:B------:R-:W-:Y:S02]  /*4250*/  FMNMX.FTZ R9, R39, R10, !PT ;  /* 0x0000000a27097209 */ /* 0x000fe40007810000 */
[----:B------:R-:W-:Y:S02]  /*4260*/  ISETP.LT.OR P1, PT, R85, 0x29, P1 ;  /* 0x000000295500780c */ /* 0x000fe40000f21670 */
[----:B------:R-:W-:Y:S02]  /*4270*/  FMNMX.FTZ R10, R50, R9, !PT ;  /* 0x00000009320a7209 */ /* 0x000fe40007810000 */
[----:B------:R-:W-:Y:S02]  /*4280*/  FSEL R15, R15, -INF , !P1 ;  /* 0xff8000000f0f7808 */ /* 0x000fe40004800000 */
[----:B------:R-:W-:-:S02]  /*4290*/  ISETP.GT.AND P1, PT, R94, 0x29, !P2 ;  /* 0x000000295e00780c */ /* 0x000fc40005724270 */
[----:B------:R-:W-:Y:S02]  /*42a0*/  LOP3.LUT P2, RZ, R16, 0x8000, RZ, 0xc0, !PT ;  /* 0x0000800010ff7812 */ /* 0x000fe4000784c0ff */
[----:B------:R-:W-:Y:S02]  /*42b0*/  ISETP.LT.OR P1, PT, R85, 0x2a, P1 ;  /* 0x0000002a5500780c */ /* 0x000fe40000f21670 */
[----:B------:R-:W-:Y:S02]  /*42c0*/  FMNMX.FTZ R9, R51, R10, !PT ;  /* 0x0000000a33097209 */ /* 0x000fe40007810000 */
[----:B------:R-:W-:Y:S02]  /*42d0*/  FSEL R20, R20, -INF , !P1 ;  /* 0xff80000014147808 */ /* 0x000fe40004800000 */
[----:B------:R-:W-:Y:S02]  /*42e0*/  ISETP.GT.AND P1, PT, R94, 0x30, !P6 ;  /* 0x000000305e00780c */ /* 0x000fe40007724270 */
[----:B------:R-:W-:-:S02]  /*42f0*/  LOP3.LUT P6, RZ, R16, 0x4000, RZ, 0xc0, !PT ;  /* 0x0000400010ff7812 */ /* 0x000fc400078cc0ff */
        /* <DEDUP_REMOVED lines=17> */
[----:B------:R-:W-:-:S02]  /*4410*/  LOP3.LUT P1, RZ, R16, 0x400000, RZ, 0xc0, !PT ;  /* 0x0040000010ff7812 */ /* 0x000fc4000782c0ff */
[----:B------:R-:W-:Y:S02]  /*4420*/  FMNMX.FTZ R10, R68, R9, !PT ;  /* 0x00000009440a7209 */ /* 0x000fe40007810000 */
[----:B------:R-:W-:Y:S02]  /*4430*/  ISETP.GT.AND P1, PT, R94, 0x39, !P1 ;  /* 0x000000395e00780c */ /* 0x000fe40004f24270 */
[----:B------:R-:W-:Y:S02]  /*4440*/  FMNMX.FTZ R9, R69, R10, !PT ;  /* 0x0000000a45097209 */ /* 0x000fe40007810000 */
[----:B------:R-:W-:Y:S02]  /*4450*/  ISETP.LT.OR P1, PT, R85, 0x3a, P1 ;  /* 0x0000003a5500780c */ /* 0x000fe40000f21670 */
[----:B------:R-:W-:Y:S02]  /*4460*/  FMNMX.FTZ R10, R70, R9, !PT ;  /* 0x00000009460a7209 */ /* 0x000fe40007810000 */
        /* <DEDUP_REMOVED lines=29> */
[----:B------:R-:W-:Y:S01]  /*4640*/  LOP3.LUT P1, RZ, R16, 0x20000, RZ, 0xc0, !PT ;  /* 0x0002000010ff7812 */ /* 0x000fe2000782c0ff */
[----:B------:R-:W0:Y:S01]  /*4650*/  SHFL.BFLY PT, R10, R9, 0x2, 0x1f ;  /* 0x0c401f00090a7f89 */ /* 0x000e2200000e0000 */
[----:B------:R-:W-:-:S02]  /*4660*/  FSEL R25, R25, -INF , !P3 ;  /* 0xff80000019197808 */ /* 0x000fc40005800000 */
[----:B------:R-:W-:Y:S02]  /*4670*/  ISETP.GT.AND P1, PT, R94, 0x50, !P1 ;  /* 0x000000505e00780c */ /* 0x000fe40004f24270 */
[C---:B------:R-:W-:Y:S02]  /*4680*/  ISETP.LT.OR P5, PT, R85.reuse, 0x99, P5 ;  /* 0x000000995500780c */ /* 0x040fe40002fa1670 */
[----:B------:R-:W-:Y:S02]  /*4690*/  ISETP.LT.OR P1, PT, R85, 0x51, P1 ;  /* 0x000000515500780c */ /* 0x000fe40000f21670 */
[----:B------:R-:W-:Y:S02]  /*46a0*/  FSEL R26, R26, -INF , !P4 ;  /* 0xff8000001a1a7808 */ /* 0x000fe40006000000 */
[----:B------:R-:W-:Y:S02]  /*46b0*/  FSEL R61, R61, -INF , !P1 ;  /* 0xff8000003d3d7808 */ /* 0x000fe40004800000 */
[----:B------:R-:W-:-:S02]  /*46c0*/  LOP3.LUT P1, RZ, R16, 0x10000, RZ, 0xc0, !PT ;  /* 0x0001000010ff7812 */ /* 0x000fc4000782c0ff */
[----:B------:R-:W-:Y:S02]  /*46d0*/  FSEL R28, R28, -INF , !P5 ;  /* 0xff8000001c1c7808 */ /* 0x000fe40006800000 */
[----:B------:R-:W-:Y:S02]  /*46e0*/  ISETP.GT.AND P1, PT, R94, 0x51, !P1 ;  /* 0x000000515e00780c */ /* 0x000fe40004f24270 */
[----:B------:R-:W-:Y:S02]  /*46f0*/  R2UR UR13, R105 ;  /* 0x00000000690d72ca */ /* 0x000fe400000e0000 */
[----:B------:R-:W-:Y:S02]  /*4700*/  ISETP.LT.OR P1, PT, R85, 0x52, P1 ;  /* 0x000000525500780c */ /* 0x000fe40000f21670 */
[----:B0-----:R-:W-:Y:S02]  /*4710*/  FMNMX.FTZ R95, R9, R10, !PT ;  /* 0x0000000a095f7209 */ /* 0x001fe40007810000 */
[----:B------:R-:W-:-:S02]  /*4720*/  FSEL R62, R62, -INF , !P1 ;  /* 0xff8000003e3e7808 */ /* 0x000fc40004800000 */
[----:B------:R-:W-:Y:S01]  /*4730*/  ISETP.GT.AND P1, PT, R94, 0x58, !P2 ;  /* 0x000000585e00780c */ /* 0x000fe20005724270 */
[----:B------:R-:W0:Y:S01]  /*4740*/  SHFL.BFLY PT, R10, R95, 0x1, 0x1f ;  /* 0x0c201f005f0a7f89 */ /* 0x000e2200000e0000 */
[----:B------:R-:W-:Y:S02]  /*4750*/  LOP3.LUT P2, RZ, R16, 0x10, RZ, 0xc0, !PT ;  /* 0x0000001010ff7812 */ /* 0x000fe4000784c0ff */
[----:B------:R-:W-:Y:S01]  /*4760*/  ISETP.LT.OR P1, PT, R85, 0x59, P1 ;  /* 0x000000595500780c */ /* 0x000fe20000f21670 */
[----:B------:R-:W-:-:S03]  /*4770*/  UIADD3 UR10, UR13, UR12, URZ ;  /* 0x0000000c0d0a7290 */ /* 0x000fc6000fffe03f */
[----:B------:R-:W-:Y:S01]  /*4780*/  FSEL R63, R63, -INF , !P1 ;  /* 0xff8000003f3f7808 */ /* 0x000fe20004800000 */
[----:B------:R-:W-:Y:S01]  /*4790*/  UIADD3 UR6, UR10, UR6, URZ ;  /* 0x000000060a067290 */ /* 0x000fe2000fffe03f */
[----:B------:R-:W-:Y:S02]  /*47a0*/  ISETP.GT.AND P1, PT, R94, 0x59, !P6 ;  /* 0x000000595e00780c */ /* 0x000fe40007724270 */
[----:B------:R-:W-:Y:S02]  /*47b0*/  LOP3.LUT P6, RZ, R16, 0x8, RZ, 0xc0, !PT ;  /* 0x0000000810ff7812 */ /* 0x000fe400078cc0ff */
[----:B------:R-:W-:-:S04]  /*47c0*/  ISETP.LT.OR P1, PT, R85, 0x5a, P1 ;  /* 0x0000005a5500780c */ /* 0x000fc80000f21670 */
[----:B------:R-:W-:Y:S02]  /*47d0*/  FSEL R64, R64, -INF , !P1 ;  /* 0xff80000040407808 */ /* 0x000fe40004800000 */
[----:B------:R-:W-:-:S04]  /*47e0*/  LOP3.LUT P1, RZ, R16, 0x2000, RZ, 0xc0, !PT ;  /* 0x0000200010ff7812 */ /* 0x000fc8000782c0ff */
[----:B------:R-:W-:Y:S02]  /*47f0*/  ISETP.GT.AND P1, PT, R94, 0x60, !P1 ;  /* 0x000000605e00780c */ /* 0x000fe40004f24270 */
[----:B0-----:R-:W-:Y:S02]  /*4800*/  FMNMX.FTZ R10, R95, R10, !PT ;  /* 0x0000000a5f0a7209 */ /* 0x001fe40007810000 */
[----:B------:R-:W-:-:S03]  /*4810*/  ISETP.LT.OR P1, PT, R85, 0x61, P1 ;  /* 0x000000615500780c */ /* 0x000fc60000f21670 */
[----:B------:R-:W-:Y:S01]  /*4820*/  FFMA.FTZ R98, R10, R97, -8 ;  /* 0xc10000000a627423 */ /* 0x000fe20000010061 */
[----:B------:R-:W-:Y:S02]  /*4830*/  FSEL R40, R40, -INF , !P1 ;  /* 0xff80000028287808 */ /* 0x000fe40004800000 */
[----:B------:R-:W-:-:S04]  /*4840*/  LOP3.LUT P1, RZ, R16, 0x1000, RZ, 0xc0, !PT ;  /* 0x0000100010ff7812 */ /* 0x000fc8000782c0ff */
[----:B------:R-:W-:-:S04]  /*4850*/  ISETP.GT.AND P1, PT, R94, 0x61, !P1 ;  /* 0x000000615e00780c */ /* 0x000fc80004f24270 */
[----:B------:R-:W-:-:S04]  /*4860*/  ISETP.LT.OR P1, PT, R85, 0x62, P1 ;  /* 0x000000625500780c */ /* 0x000fc80000f21670 */
        /* <DEDUP_REMOVED lines=29> */
[----:B------:R-:W-:Y:S02]  /*4a40*/  ISETP.GT.AND P1, PT, R94, 0x81, !P2 ;  /* 0x000000815e00780c */ /* 0x000fe40005724270 */
[----:B------:R-:W-:Y:S02]  /*4a50*/  LOP3.LUT P2, RZ, R2, 0x2, RZ, 0xc0, !PT ;  /* 0x0000000202ff7812 */ /* 0x000fe4000784c0ff */
[----:B------:R-:W-:-:S04]  /*4a60*/  ISETP.LT.OR P1, PT, R85, 0x82, P1 ;  /* 0x000000825500780c */ /* 0x000fc80000f21670 */
[----:B------:R-:W-:Y:S02]  /*4a70*/  FSEL R49, R49, -INF , !P1 ;  /* 0xff80000031317808 */ /* 0x000fe40004800000 */
[----:B------:R-:W-:Y:S02]  /*4a80*/  ISETP.GT.AND P1, PT, R94, 0x88, !P6 ;  /* 0x000000885e00780c */ /* 0x000fe40007724270 */
[----:B------:R-:W-:Y:S02]  /*4a90*/  LOP3.LUT P6, RZ, R16, 0x1, RZ, 0xc0, !PT ;  /* 0x0000000110ff7812 */ /* 0x000fe400078cc0ff */
[----:B------:R-:W-:-:S04]  /*4aa0*/  ISETP.LT.OR P1, PT, R85, 0x89, P1 ;  /* 0x000000895500780c */ /* 0x000fc80000f21670 */
[----:B------:R-:W-:Y:S02]  /*4ab0*/  FSEL R29, R29, -INF , !P1 ;  /* 0xff8000001d1d7808 */ /* 0x000fe40004800000 */
[----:B------:R-:W-:-:S04]  /*4ac0*/  FSETP.NEU.FTZ.AND P1, PT, R10, -INF , PT ;  /* 0xff8000000a00780b */ /* 0x000fc80003f3d000 */
[----:B------:R-:W-:Y:S02]  /*4ad0*/  FSEL R98, R98, RZ, P1 ;  /* 0x000000ff62627208 */ /* 0x000fe40000800000 */
[----:B------:R-:W-:Y:S02]  /*4ae0*/  ISETP.GT.AND P1, PT, R94, RZ, !P6 ;  /* 0x000000ff5e00720c */ /* 0x000fe40007724270 */
[----:B------:R-:W-:Y:S01]  /*4af0*/  LOP3.LUT P6, RZ, R2, 0x4, RZ, 0xc0, !PT ;  /* 0x0000000402ff7812 */ /* 0x000fe200078cc0ff */
[----:B------:R-:W-:-:S01]  /*4b00*/  FFMA.FTZ R95, R39, UR21, -R98 ;  /* 0x00000015275f7c23 */ /* 0x000fc20008010862 */
[----:B------:R-:W-:Y:S01]  /*4b10*/  ISETP.LT.OR P1, PT, R85, 0x1, P1 ;  /* 0x000000015500780c */ /* 0x000fe20000f21670 */
[----:B------:R-:W-:-:S01]  /*4b20*/  FFMA.FTZ R39, R50, UR21, -R98 ;  /* 0x0000001532277c23 */ /* 0x000fc20008010862 */
[--C-:B------:R-:W-:Y:S01]  /*4b30*/  FFMA.FTZ R97, R51, UR21, -R98.reuse ;  /* 0x0000001533617c23 */ /* 0x100fe20008010862 */
[----:B------:R-:W-:-:S01]  /*4b40*/  FFMA.FTZ R51, R53, UR21, -R98 ;  /* 0x0000001535337c23 */ /* 0x000fc20008010862 */
[----:B------:R-:W-:Y:S01]  /*4b50*/  FSEL R96, R4, -INF , !P1 ;  /* 0xff80000004607808 */ /* 0x000fe20004800000 */
[----:B------:R-:W-:-:S01]  /*4b60*/  FFMA.FTZ R4, R93, UR21, -R98 ;  /* 0x000000155d047c23 */ /* 0x000fc20008010862 */
[--C-:B------:R-:W-:Y:S01]  /*4b70*/  FFMA.FTZ R93, R88, UR21, -R98.reuse ;  /* 0x00000015585d7c23 */ /* 0x100fe20008010862 */
[----:B------:R-:W-:-:S01]  /*4b80*/  FFMA.FTZ R88, R90, UR21, -R98 ;  /* 0x000000155a587c23 */ /* 0x000fc20008010862 */
[--C-:B------:R-:W-:Y:S01]  /*4b90*/  FFMA.FTZ R90, R92, UR21, -R98.reuse ;  /* 0x000000155c5a7c23 */ /* 0x100fe20008010862 */
[----:B------:R-:W-:Y:S01]  /*4ba0*/  FMNMX.FTZ R92, R96, R5, !PT ;  /* 0x00000005605c7209 */ /* 0x000fe20007810000 */
[--C-:B------:R-:W-:Y:S01]  /*4bb0*/  FFMA.FTZ R53, R54, UR21, -R98.reuse ;  /* 0x0000001536357c23 */ /* 0x100fe20008010862 */
[----:B------:R-:W-:Y:S01]  /*4bc0*/  ISETP.GT.AND P1, PT, R94, 0x89, !P2 ;  /* 0x000000895e00780c */ /* 0x000fe20005724270 */
[----:B------:R-:W-:Y:S01]  /*4bd0*/  MUFU.EX2 R4, R4 ;  /* 0x0000000400047308 */ /* 0x000fe20000000800 */
[----:B------:R-:W-:Y:S01]  /*4be0*/  FMNMX.FTZ R9, R7, R92, !PT ;  /* 0x0000005c07097209 */ /* 0x000fe20007810000 */
[--C-:B------:R-:W-:Y:S01]  /*4bf0*/  FFMA.FTZ R89, R89, UR21, -R98.reuse ;  /* 0x0000001559597c23 */ /* 0x100fe20008010862 */
[----:B------:R-:W-:Y:S01]  /*4c00*/  ISETP.LT.OR P1, PT, R85, 0x8a, P1 ;  /* 0x0000008a5500780c */ /* 0x000fe20000f21670 */
[--C-:B------:R-:W-:Y:S01]  /*4c10*/  FFMA.FTZ R91, R91, UR21, -R98.reuse ;  /* 0x000000155b5b7c23 */ /* 0x100fe20008010862 */
[----:B------:R-:W-:Y:S01]  /*4c20*/  FMNMX.FTZ R9, R8, R9, !PT ;  /* 0x0000000908097209 */ /* 0x000fe20007810000 */
[--C-:B------:R-:W-:Y:S01]  /*4c30*/  FFMA.FTZ R30, R30, UR21, -R98.reuse ;  /* 0x000000151e1e7c23 */ /* 0x100fe20008010862 */
[----:B------:R-:W-:Y:S01]  /*4c40*/  FSEL R24, R24, -INF , !P1 ;  /* 0xff80000018187808 */ /* 0x000fe20004800000 */
[----:B------:R-:W-:Y:S01]  /*4c50*/  MUFU.EX2 R93, R93 ;  /* 0x0000005d005d7308 */ /* 0x000fe20000000800 */
[----:B------:R-:W-:Y:S01]  /*4c60*/  FMNMX.FTZ R92, R86, R9, !PT ;  /* 0x00000009565c7209 */ /* 0x000fe20007810000 */
[--C-:B------:R-:W-:Y:S01]  /*4c70*/  FFMA.FTZ R31, R31, UR21, -R98.reuse ;  /* 0x000000151f1f7c23 */ /* 0x100fe20008010862 */
[----:B------:R-:W-:Y:S01]  /*4c80*/  ISETP.GT.AND P2, PT, R94, 0x99, !P6 ;  /* 0x000000995e00780c */ /* 0x000fe20007744270 */
[--C-:B------:R-:W-:Y:S01]  /*4c90*/  FFMA.FTZ R32, R32, UR21, -R98.reuse ;  /* 0x0000001520207c23 */ /* 0x100fe20008010862 */
[----:B------:R-:W-:Y:S01]  /*4ca0*/  FMNMX.FTZ R92, R87, R92, !PT ;  /* 0x0000005c575c7209 */ /* 0x000fe20007810000 */
[--C-:B------:R-:W-:Y:S01]  /*4cb0*/  FFMA.FTZ R33, R33, UR21, -R98.reuse ;  /* 0x0000001521217c23 */ /* 0x100fe20008010862 */
[----:B------:R-:W-:Y:S01]  /*4cc0*/  ISETP.LT.OR P2, PT, R85, 0x9a, P2 ;  /* 0x0000009a5500780c */ /* 0x000fe20001741670 */
[----:B------:R-:W-:Y:S01]  /*4cd0*/  MUFU.EX2 R88, R88 ;  /* 0x0000005800587308 */ /* 0x000fe20000000800 */
[----:B------:R-:W-:Y:S01]  /*4ce0*/  FMNMX.FTZ R9, R11, R92, !PT ;  /* 0x0000005c0b097209 */ /* 0x000fe20007810000 */
[--C-:B------:R-:W-:Y:S01]  /*4cf0*/  FFMA.FTZ R34, R34, UR21, -R98.reuse ;  /* 0x0000001522227c23 */ /* 0x100fe20008010862 */
[----:B------:R-:W-:Y:S01]  /*4d00*/  FSEL R27, R27, -INF , !P2 ;  /* 0xff8000001b1b7808 */ /* 0x000fe20005000000 */
[--C-:B------:R-:W-:Y:S01]  /*4d10*/  FFMA.FTZ R35, R35, UR21, -R98.reuse ;  /* 0x0000001523237c23 */ /* 0x100fe20008010862 */
[----:B------:R-:W-:Y:S01]  /*4d20*/  FMNMX.FTZ R92, R12, R9, !PT ;  /* 0x000000090c5c7209 */ /* 0x000fe20007810000 */
[--C-:B------:R-:W-:Y:S01]  /*4d30*/  FFMA.FTZ R36, R36, UR21, -R98.reuse ;  /* 0x0000001524247c23 */ /* 0x100fe20008010862 */
[----:B------:R-:W-:-:S01]  /*4d40*/  FFMA.FTZ R37, R37, UR21, -R98 ;  /* 0x0000001525257c23 */ /* 0x000fc20008010862 */
[----:B------:R-:W0:Y:S01]  /*4d50*/  MUFU.EX2 R89, R89 ;  /* 0x0000005900597308 */ /* 0x000e220000000800 */
[----:B------:R-:W-:Y:S01]  /*4d60*/  FMNMX.FTZ R9, R13, R92, !PT ;  /* 0x0000005c0d097209 */ /* 0x000fe20007810000 */
[--C-:B------:R-:W-:Y:S01]  /*4d70*/  FFMA.FTZ R38, R38, UR21, -R98.reuse ;  /* 0x0000001526267c23 */ /* 0x100fe20008010862 */
[----:B------:R-:W-:-:S01]  /*4d80*/  FFMA.FTZ R52, R52, UR21, -R98 ;  /* 0x0000001534347c23 */ /* 0x000fc20008010862 */
[--C-:B------:R-:W-:Y:S01]  /*4d90*/  FFMA.FTZ R66, R66, UR21, -R98.reuse ;  /* 0x0000001542427c23 */ /* 0x100fe20008010862 */
[----:B------:R-:W-:Y:S01]  /*4da0*/  FMNMX.FTZ R92, R14, R9, !PT ;  /* 0x000000090e5c7209 */ /* 0x000fe20007810000 */
[--C-:B------:R-:W-:Y:S01]  /*4db0*/  FFMA.FTZ R68, R68, UR21, -R98.reuse ;  /* 0x0000001544447c23 */ /* 0x100fe20008010862 */
[----:B------:R-:W-:-:S01]  /*4dc0*/  FFMA.FTZ R70, R70, UR21, -R98 ;  /* 0x0000001546467c23 */ /* 0x000fc20008010862 */
[----:B------:R-:W-:Y:S01]  /*4dd0*/  MUFU.EX2 R90, R90 ;  /* 0x0000005a005a7308 */ /* 0x000fe20000000800 */
[----:B------:R-:W-:Y:S01]  /*4de0*/  FMNMX.FTZ R9, R15, R92, !PT ;  /* 0x0000005c0f097209 */ /* 0x000fe20007810000 */
[--C-:B------:R-:W-:Y:S01]  /*4df0*/  FFMA.FTZ R84, R84, UR21, -R98.reuse ;  /* 0x0000001554547c23 */ /* 0x100fe20008010862 */
[----:B------:R-:W-:-:S01]  /*4e00*/  FFMA.FTZ R82, R82, UR21, -R98 ;  /* 0x0000001552527c23 */ /* 0x000fc20008010862 */
[----:B------:R-:W-:Y:S01]  /*4e10*/  FFMA.FTZ R80, R80, UR21, -R98 ;  /* 0x0000001550507c23 */ /* 0x000fe20008010862 */
[----:B------:R-:W-:-:S03]  /*4e20*/  FMNMX.FTZ R92, R20, R9, !PT ;  /* 0x00000009145c7209 */ /* 0x000fc60007810000 */
[----:B------:R-:W-:Y:S01]  /*4e30*/  MUFU.EX2 R91, R91 ;  /* 0x0000005b005b7308 */ /* 0x000fe20000000800 */
[----:B------:R-:W-:Y:S02]  /*4e40*/  FMNMX.FTZ R9, R21, R92, !PT ;  /* 0x0000005c15097209 */ /* 0x000fe40007810000 */
[----:B0-----:R-:W-:Y:S02]  /*4e50*/  F2FP.SATFINITE.E4M3.F32.PACK_AB_MERGE_C R152, R89, R88, RZ ;  /* 0x000000585998723e */ /* 0x001fe400048070ff */
[----:B------:R-:W-:Y:S02]  /*4e60*/  FMNMX.FTZ R92, R72, R9, !PT ;  /* 0x00000009485c7209 */ /* 0x000fe40007810000 */
[----:B------:R-:W-:Y:S01]  /*4e70*/  F2FP.SATFINITE.E4M3.F32.PACK_AB_MERGE_C R152, R93, R4, R152 ;  /* 0x000000045d98723e */ /* 0x000fe20004807098 */
        /* <DEDUP_REMOVED lines=9> */
[----:B------:R-:W-:Y:S01]  /*4f10*/  MUFU.EX2 R34, R34 ;  /* 0x0000002200227308 */ /* 0x000fe20000000800 */
[----:B------:R-:W-:Y:S02]  /*4f20*/  FMNMX.FTZ R9, R61, R50, !PT ;  /* 0x000000323d097209 */ /* 0x000fe40007810000 */
[----:B0-----:R-:W-:Y:S02]  /*4f30*/  F2FP.SATFINITE.E4M3.F32.PACK_AB_MERGE_C R154, R31, R30, RZ ;  /* 0x0000001e1f9a723e */ /* 0x001fe400048070ff */
[----:B------:R-:W-:Y:S02]  /*4f40*/  FMNMX.FTZ R92, R62, R9, !PT ;  /* 0x000000093e5c7209 */ /* 0x000fe40007810000 */
[----:B------:R-:W-:Y:S01]  /*4f50*/  F2FP.SATFINITE.E4M3.F32.PACK_AB_MERGE_C R154, R91, R90, R154 ;  /* 0x0000005a5b9a723e */ /* 0x000fe2000480709a */
[----:B------:R-:W0:Y:S01]  /*4f60*/  MUFU.EX2 R35, R35 ;  /* 0x0000002300237308 */ /* 0x000e220000000800 */
[----:B------:R-:W-:-:S04]  /*4f70*/  FMNMX.FTZ R9, R63, R92, !PT ;  /* 0x0000005c3f097209 */ /* 0x000fc80007810000 */
[----:B------:R-:W-:-:S03]  /*4f80*/  FMNMX.FTZ R9, R64, R9, !PT ;  /* 0x0000000940097209 */ /* 0x000fc60007810000 */
[----:B------:R-:W1:Y:S01]  /*4f90*/  MUFU.EX2 R33, R33 ;  /* 0x0000002100217308 */ /* 0x000e620000000800 */
[----:B------:R-:W-:-:S04]  /*4fa0*/  FMNMX.FTZ R92, R40, R9, !PT ;  /* 0x00000009285c7209 */ /* 0x000fc80007810000 */
[----:B------:R-:W-:-:S03]  /*4fb0*/  FMNMX.FTZ R9, R41, R92, !PT ;  /* 0x0000005c29097209 */ /* 0x000fc60007810000 */
[----:B------:R-:W-:Y:S01]  /*4fc0*/  MUFU.EX2 R36, R36 ;  /* 0x0000002400247308 */ /* 0x000fe20000000800 */
[----:B------:R-:W-:Y:S02]  /*4fd0*/  FMNMX.FTZ R54, R42, R9, !PT ;  /* 0x000000092a367209 */ /* 0x000fe40007810000 */
[----:B0-----:R-:W-:Y:S02]  /*4fe0*/  F2FP.SATFINITE.E4M3.F32.PACK_AB_MERGE_C R148, R35, R34, RZ ;  /* 0x000000222394723e */ /* 0x001fe400048070ff */
        /* <DEDUP_REMOVED lines=11> */
[----:B------:R-:W-:Y:S01]  /*50a0*/  FFMA.FTZ R81, R3, UR21, -R98 ;  /* 0x0000001503517c23 */ /* 0x000fe20008010862 */
[----:B------:R-:W-:Y:S01]  /*50b0*/  FMNMX.FTZ R92, R46, R9, !PT ;  /* 0x000000092e5c7209 */ /* 0x000fe20007810000 */
[----:B------:R-:W-:Y:S01]  /*50c0*/  MUFU.EX2 R37, R37 ;  /* 0x0000002500257308 */ /* 0x000fe20000000800 */
[----:B-1----:R-:W-:-:S02]  /*50d0*/  F2FP.SATFINITE.E4M3.F32.PACK_AB_MERGE_C R148, R33, R32, R148 ;  /* 0x000000202194723e */ /* 0x002fc40004807094 */
[----:B------:R-:W-:-:S04]  /*50e0*/  FMNMX.FTZ R9, R47, R92, !PT ;  /* 0x0000005c2f097209 */ /* 0x000fc80007810000 */
[----:B------:R-:W-:Y:S01]  /*50f0*/  FMNMX.FTZ R92, R48, R9, !PT ;  /* 0x00000009305c7209 */ /* 0x000fe20007810000 */
[----:B------:R-:W-:Y:S03]  /*5100*/  MUFU.EX2 R38, R38 ;  /* 0x0000002600267308 */ /* 0x000fe60000000800 */
[----:B------:R-:W-:-:S04]  /*5110*/  FMNMX.FTZ R92, R49, R92, !PT ;  /* 0x0000005c315c7209 */ /* 0x000fc80007810000 */
[----:B------:R-:W-:Y:S01]  /*5120*/  FMNMX.FTZ R9, R29, R92, !PT ;  /* 0x0000005c1d097209 */ /* 0x000fe20007810000 */
[----:B------:R-:W0:Y:S03]  /*5130*/  MUFU.EX2 R95, R95 ;  /* 0x0000005f005f7308 */ /* 0x000e260000000800 */
[----:B------:R-:W-:-:S04]  /*5140*/  FMNMX.FTZ R92, R24, R9, !PT ;  /* 0x00000009185c7209 */ /* 0x000fc80007810000 */
[----:B------:R-:W-:Y:S01]  /*5150*/  FMNMX.FTZ R9, R25, R92, !PT ;  /* 0x0000005c19097209 */ /* 0x000fe20007810000 */
[----:B------:R-:W-:Y:S03]  /*5160*/  MUFU.EX2 R39, R39 ;  /* 0x0000002700277308 */ /* 0x000fe60000000800 */
[----:B------:R-:W-:-:S04]  /*5170*/  FMNMX.FTZ R9, R26, R9, !PT ;  /* 0x000000091a097209 */ /* 0x000fc80007810000 */
[----:B------:R-:W-:Y:S01]  /*5180*/  FMNMX.FTZ R92, R28, R9, !PT ;  /* 0x000000091c5c7209 */ /* 0x000fe20007810000 */
[----:B------:R-:W-:Y:S01]  /*5190*/  MUFU.EX2 R50, R97 ;  /* 0x0000006100327308 */ /* 0x000fe20000000800 */
[----:B0-----:R-:W-:Y:S02]  /*51a0*/  F2FP.SATFINITE.E4M3.F32.PACK_AB_MERGE_C R150, R95, R38, RZ ;  /* 0x000000265f96723e */ /* 0x001fe400048070ff */
[----:B------:R-:W-:Y:S01]  /*51b0*/  FMNMX.FTZ R9, R27, R92, !PT ;  /* 0x0000005c1b097209 */ /* 0x000fe20007810000 */
[----:B------:R-:W-:-:S01]  /*51c0*/  FFMA.FTZ R92, R75, UR21, -R98 ;  /* 0x000000154b5c7c23 */ /* 0x000fc20008010862 */
[--C-:B------:R-:W-:Y:S01]  /*51d0*/  FFMA.FTZ R75, R78, UR21, -R98.reuse ;  /* 0x000000154e4b7c23 */ /* 0x100fe20008010862 */
[----:B------:R-:W-:-:S01]  /*51e0*/  FFMA.FTZ R78, R79, UR21, -R98 ;  /* 0x000000154f4e7c23 */ /* 0x000fc20008010862 */
[----:B------:R-:W-:Y:S01]  /*51f0*/  FFMA.FTZ R79, R83, UR21, -R98 ;  /* 0x00000015534f7c23 */ /* 0x000fe20008010862 */
[----:B------:R-:W0:Y:S01]  /*5200*/  SHFL.BFLY PT, R94, R9, 0x2, 0x1f ;  /* 0x0c401f00095e7f89 */ /* 0x000e2200000e0000 */
[----:B------:R-:W-:Y:S01]  /*5210*/  MUFU.EX2 R52, R52 ;  /* 0x0000003400347308 */ /* 0x000fe20000000800 */
[----:B------:R-:W-:-:S07]  /*5220*/  F2FP.SATFINITE.E4M3.F32.PACK_AB_MERGE_C R150, R37, R36, R150 ;  /* 0x000000242596723e */ /* 0x000fce0004807096 */
[----:B------:R-:W1:Y:S08]  /*5230*/  MUFU.EX2 R51, R51 ;  /* 0x0000003300337308 */ /* 0x000e700000000800 */
[----:B------:R-:W-:Y:S01]  /*5240*/  MUFU.EX2 R67, R67 ;  /* 0x0000004300437308 */ /* 0x000fe20000000800 */
[----:B0-----:R-:W-:-:S07]  /*5250*/  FMNMX.FTZ R94, R9, R94, !PT ;  /* 0x0000005e095e7209 */ /* 0x001fce0007810000 */
        /* <DEDUP_REMOVED lines=8> */
[----:B------:R-:W-:-:S03]  /*52e0*/  IMAD.U32 R94, RZ, RZ, UR21 ;  /* 0x00000015ff5e7e24 */ /* 0x000fc6000f8e00ff */
[C---:B------:R-:W-:Y:S01]  /*52f0*/  FSETP.NEU.FTZ.AND P1, PT, R9.reuse, -INF , PT ;  /* 0xff8000000900780b */ /* 0x040fe20003f3d000 */
[----:B------:R-:W-:-:S02]  /*5300*/  FFMA.FTZ R83, R9, R94, -8 ;  /* 0xc100000009537423 */ /* 0x000fc4000001005e */
[----:B------:R-:W-:Y:S01]  /*5310*/  MUFU.EX2 R65, R65 ;  /* 0x0000004100417308 */ /* 0x000fe20000000800 */
[----:B-1----:R-:W-:Y:S02]  /*5320*/  F2FP.SATFINITE.E4M3.F32.PACK_AB_MERGE_C R146, R66, R55, RZ ;  /* 0x000000374292723e */ /* 0x002fe400048070ff */
        /* <DEDUP_REMOVED lines=16> */
[----:B------:R-:W-:Y:S01]  /*5430*/  FADD.FTZ R73, R4, R93 ;  /* 0x0000005d04497221 */ /* 0x000fe20000010000 */
[----:B------:R-:W-:-:S01]  /*5440*/  FFMA.FTZ R74, R60, UR21, -R3 ;  /* 0x000000153c4a7c23 */ /* 0x000fc20008010803 */
[--C-:B------:R-:W-:Y:S01]  /*5450*/  FFMA.FTZ R8, R8, UR21, -R3.reuse ;  /* 0x0000001508087c23 */ /* 0x100fe20008010803 */
[----:B------:R-:W-:-:S01]  /*5460*/  FFMA.FTZ R60, R61, UR21, -R3 ;  /* 0x000000153d3c7c23 */ /* 0x000fc20008010803 */
[----:B------:R-:W-:Y:S01]  /*5470*/  FFMA.FTZ R61, R62, UR21, -R3 ;  /* 0x000000153e3d7c23 */ /* 0x000fe20008010803 */
[----:B------:R-:W-:-:S01]  /*5480*/  FADD.FTZ R62, R88, R73 ;  /* 0x00000049583e7221 */ /* 0x000fc20000010000 */
        /* <DEDUP_REMOVED lines=10> */
[----:B------:R-:W-:Y:S01]  /*5530*/  FFMA.FTZ R57, R57, UR21, -R3 ;  /* 0x0000001539397c23 */ /* 0x000fe20008010803 */
[----:B------:R-:W-:-:S01]  /*5540*/  FADD.FTZ R73, R91, R98 ;  /* 0x000000625b497221 */ /* 0x000fc20000010000 */
[--C-:B------:R-:W-:Y:S01]  /*5550*/  FFMA.FTZ R59, R59, UR21, -R3.reuse ;  /* 0x000000153b3b7c23 */ /* 0x100fe20008010803 */
[----:B------:R-:W-:-:S01]  /*5560*/  FFMA.FTZ R40, R40, UR21, -R3 ;  /* 0x0000001528287c23 */ /* 0x000fc20008010803 */
[----:B------:R-:W-:Y:S01]  /*5570*/  FFMA.FTZ R41, R41, UR21, -R3 ;  /* 0x0000001529297c23 */ /* 0x000fe20008010803 */
[----:B------:R-:W-:-:S01]  /*5580*/  FADD.FTZ R98, R30, R73 ;  /* 0x000000491e627221 */ /* 0x000fc20000010000 */
[----:B------:R-:W2:Y:S01]  /*5590*/  MUFU.EX2 R8, R8 ;  /* 0x0000000800087308 */ /* 0x000ea20000000800 */
[----:B0-----:R-:W-:-:S01]  /*55a0*/  FADD.FTZ R64, R83, R94 ;  /* 0x0000005e53407221 */ /* 0x001fc20000010000 */
[----:B------:R-:W-:Y:S01]  /*55b0*/  FFMA.FTZ R30, R42, UR21, -R3 ;  /* 0x000000152a1e7c23 */ /* 0x000fe20008010803 */
[----:B------:R-:W-:-:S01]  /*55c0*/  FADD.FTZ R87, R31, R98 ;  /* 0x000000621f577221 */ /* 0x000fc20000010000 */
[--C-:B------:R-:W-:Y:S01]  /*55d0*/  FFMA.FTZ R46, R46, UR21, -R3.reuse ;  /* 0x000000152e2e7c23 */ /* 0x100fe20008010803 */
[----:B------:R-:W-:-:S01]  /*55e0*/  FFMA.FTZ R47, R47, UR21, -R3 ;  /* 0x000000152f2f7c23 */ /* 0x000fc20008010803 */
[----:B------:R-:W-:Y:S01]  /*55f0*/  FFMA.FTZ R48, R48, UR21, -R3 ;  /* 0x0000001530307c23 */ /* 0x000fe20008010803 */
[----:B------:R-:W-:-:S01]  /*5600*/  FADD.FTZ R98, R32, R87 ;  /* 0x0000005720627221 */ /* 0x000fc20000010000 */
[----:B------:R-:W0:Y:S01]  /*5610*/  MUFU.EX2 R7, R7 ;  /* 0x0000000700077308 */ /* 0x000e220000000800 */
[----:B-1----:R-:W-:-:S01]  /*5620*/  FADD.FTZ R73, R5, R64 ;  /* 0x0000004005497221 */ /* 0x002fc20000010000 */
[----:B------:R-:W-:Y:S01]  /*5630*/  FFMA.FTZ R49, R49, UR21, -R3 ;  /* 0x0000001531317c23 */ /* 0x000fe20008010803 */
[----:B------:R-:W-:-:S01]  /*5640*/  FADD.FTZ R87, R33, R98 ;  /* 0x0000006221577221 */ /* 0x000fc20000010000 */
[--C-:B------:R-:W-:Y:S01]  /*5650*/  FFMA.FTZ R29, R29, UR21, -R3.reuse ;  /* 0x000000151d1d7c23 */ /* 0x100fe20008010803 */
[----:B------:R-:W-:-:S01]  /*5660*/  FFMA.FTZ R24, R24, UR21, -R3 ;  /* 0x0000001518187c23 */ /* 0x000fc20008010803 */
[----:B------:R-:W-:Y:S01]  /*5670*/  FFMA.FTZ R25, R25, UR21, -R3 ;  /* 0x0000001519197c23 */ /* 0x000fe20008010803 */
[----:B------:R-:W-:-:S01]  /*5680*/  FADD.FTZ R88, R34, R87 ;  /* 0x0000005722587221 */ /* 0x000fc20000010000 */
[----:B------:R-:W1:Y:S01]  /*5690*/  MUFU.EX2 R86, R86 ;  /* 0x0000005600567308 */ /* 0x000e620000000800 */
[----:B--2---:R-:W-:-:S01]  /*56a0*/  FADD.FTZ R64, R8, R73 ;  /* 0x0000004908407221 */ /* 0x004fc20000010000 */
[--C-:B------:R-:W-:Y:S01]  /*56b0*/  FFMA.FTZ R26, R26, UR21, -R3.reuse ;  /* 0x000000151a1a7c23 */ /* 0x100fe20008010803 */
[----:B------:R-:W-:-:S05]  /*56c0*/  FFMA.FTZ R28, R28, UR21, -R3 ;  /* 0x000000151c1c7c23 */ /* 0x000fca0008010803 */
[----:B------:R-:W2:Y:S01]  /*56d0*/  MUFU.EX2 R11, R11 ;  /* 0x0000000b000b7308 */ /* 0x000ea20000000800 */
[----:B0-----:R-:W-:-:S07]  /*56e0*/  FADD.FTZ R73, R7, R64 ;  /* 0x0000004007497221 */ /* 0x001fce0000010000 */
[----:B------:R-:W0:Y:S01]  /*56f0*/  MUFU.EX2 R96, R96 ;  /* 0x0000006000607308 */ /* 0x000e220000000800 */
[----:B-1----:R-:W-:-:S01]  /*5700*/  FADD.FTZ R64, R86, R73 ;  /* 0x0000004956407221 */ /* 0x002fc20000010000 */
[----:B------:R-:W-:Y:S01]  /*5710*/  FADD.FTZ R73, R35, R88 ;  /* 0x0000005823497221 */ /* 0x000fe20000010000 */
[----:B------:R-:W-:-:S03]  /*5720*/  FFMA.FTZ R35, R43, UR21, -R3 ;  /* 0x000000152b237c23 */ /* 0x000fc60008010803 */
[----:B------:R-:W-:Y:S02]  /*5730*/  FADD.FTZ R34, R36, R73 ;  /* 0x0000004924227221 */ /* 0x000fe40000010000 */
[----:B------:R-:W1:Y:S01]  /*5740*/  MUFU.EX2 R12, R12 ;  /* 0x0000000c000c7308 */ /* 0x000e620000000800 */
[----:B--2---:R-:W-:-:S01]  /*5750*/  FADD.FTZ R31, R11, R64 ;  /* 0x000000400b1f7221 */ /* 0x004fc20000010000 */
[----:B------:R-:W-:-:S04]  /*5760*/  FADD.FTZ R73, R37, R34 ;  /* 0x0000002225497221 */ /* 0x000fc80000010000 */
[----:B------:R-:W-:Y:S02]  /*5770*/  FADD.FTZ R34, R38, R73 ;  /* 0x0000004926227221 */ /* 0x000fe40000010000 */
[----:B------:R-:W2:Y:S01]  /*5780*/  MUFU.EX2 R13, R13 ;  /* 0x0000000d000d7308 */ /* 0x000ea20000000800 */
[----:B0-----:R-:W-:-:S01]  /*5790*/  FADD.FTZ R31, R96, R31 ;  /* 0x0000001f601f7221 */ /* 0x001fc20000010000 */
[----:B------:R-:W-:Y:S01]  /*57a0*/  FADD.FTZ R34, R95, R34 ;  /* 0x000000225f227221 */ /* 0x000fe20000010000 */
[----:B------:R-:W-:-:S04]  /*57b0*/  F2FP.SATFINITE.E4M3.F32.PACK_AB_MERGE_C R11, R96, R11, RZ ;  /* 0x0000000b600b723e */ /* 0x000fc800048070ff */
[----:B------:R-:W-:Y:S01]  /*57c0*/  F2FP.SATFINITE.E4M3.F32.PACK_AB_MERGE_C R155, R86, R7, R11 ;  /* 0x00000007569b723e */ /* 0x000fe2000480700b */
[----:B------:R-:W0:Y:S01]  /*57d0*/  MUFU.EX2 R14, R14 ;  /* 0x0000000e000e7308 */ /* 0x000e220000000800 */
[----:B-1----:R-:W-:-:S07]  /*57e0*/  FADD.FTZ R4, R12, R31 ;  /* 0x0000001f0c047221 */ /* 0x002fce0000010000 */
[----:B------:R-:W1:Y:S01]  /*57f0*/  MUFU.EX2 R85, R85 ;  /* 0x0000005500557308 */ /* 0x000e620000000800 */
[----:B--2---:R-:W-:-:S01]  /*5800*/  FADD.FTZ R31, R13, R4 ;  /* 0x000000040d1f7221 */ /* 0x004fc20000010000 */
[----:B------:R-:W-:-:S06]  /*5810*/  FFMA.FTZ R4, R44, UR21, -R3 ;  /* 0x000000152c047c23 */ /* 0x000fcc0008010803 */
[----:B------:R-:W2:Y:S01]  /*5820*/  MUFU.EX2 R15, R15 ;  /* 0x0000000f000f7308 */ /* 0x000ea20000000800 */
[----:B0-----:R-:W-:-:S01]  /*5830*/  FADD.FTZ R32, R14, R31 ;  /* 0x0000001f0e207221 */ /* 0x001fc20000010000 */
[----:B------:R-:W-:-:S04]  /*5840*/  FADD.FTZ R31, R39, R34 ;  /* 0x00000022271f7221 */ /* 0x000fc80000010000 */
[----:B------:R-:W-:Y:S01]  /*5850*/  FADD.FTZ R37, R50, R31 ;  /* 0x0000001f32257221 */ /* 0x000fe20000010000 */
[----:B------:R-:W-:-:S01]  /*5860*/  FFMA.FTZ R31, R45, UR21, -R3 ;  /* 0x000000152d1f7c23 */ /* 0x000fc20008010803 */
[----:B------:R-:W0:Y:S01]  /*5870*/  MUFU.EX2 R20, R20 ;  /* 0x0000001400147308 */ /* 0x000e220000000800 */
[----:B-1----:R-:W-:-:S01]  /*5880*/  FADD.FTZ R32, R85, R32 ;  /* 0x0000002055207221 */ /* 0x002fc20000010000 */
[----:B------:R-:W-:Y:S01]  /*5890*/  FADD.FTZ R52, R52, R37 ;  /* 0x0000002534347221 */ /* 0x000fe20000010000 */
[----:B------:R-:W-:-:S01]  /*58a0*/  FFMA.FTZ R3, R27, UR21, -R3 ;  /* 0x000000151b037c23 */ /* 0x000fc20008010803 */
[----:B------:R-:W-:Y:S02]  /*58b0*/  F2FP.SATFINITE.E4M3.F32.PACK_AB_MERGE_C R27, R8, R5, RZ ;  /* 0x00000005081b723e */ /* 0x000fe400048070ff */
[----:B------:R-:W-:-:S01]  /*58c0*/  FADD.FTZ R52, R51, R52 ;  /* 0x0000003433347221 */ /* 0x000fc20000010000 */
[----:B------:R-:W-:Y:S01]  /*58d0*/  F2FP.SATFINITE.E4M3.F32.PACK_AB_MERGE_C R5, R70, R67, RZ ;  /* 0x000000434605723e */ /* 0x000fe200048070ff */
[----:B------:R-:W1:Y:S01]  /*58e0*/  MUFU.EX2 R21, R21 ;  /* 0x0000001500157308 */ /* 0x000e620000000800 */
[----:B--2---:R-:W-:-:S01]  /*58f0*/  FADD.FTZ R33, R15, R32 ;  /* 0x000000200f217221 */ /* 0x004fc20000010000 */
[----:B------:R-:W-:Y:S01]  /*5900*/  FADD.FTZ R37, R53, R52 ;  /* 0x0000003435257221 */ /* 0x000fe20000010000 */
[----:B------:R-:W-:-:S02]  /*5910*/  F2FP.SATFINITE.E4M3.F32.PACK_AB_MERGE_C R140, R68, R65, R5 ;  /* 0x00000041448c723e */ /* 0x000fc40004807005 */
[----:B------:R-:W-:Y:S02]  /*5920*/  F2FP.SATFINITE.E4M3.F32.PACK_AB_MERGE_C R14, R85, R14, RZ ;  /* 0x0000000e550e723e */ /* 0x000fe400048070ff */
[----:B------:R-:W-:Y:S01]  /*5930*/  F2FP.SATFINITE.E4M3.F32.PACK_AB_MERGE_C R153, R94, R83, R27 ;  /* 0x000000535e99723e */ /* 0x000fe2000480701b */
[----:B------:R-:W2:Y:S01]  /*5940*/  MUFU.EX2 R72, R72 ;  /* 0x0000004800487308 */ /* 0x000ea20000000800 */
[----:B0-----:R-:W-:-:S01]  /*5950*/  FADD.FTZ R32, R20, R33 ;  /* 0x0000002114207221 */ /* 0x001fc20000010000 */
[----:B------:R-:W-:-:S06]  /*5960*/  F2FP.SATFINITE.E4M3.F32.PACK_AB_MERGE_C R149, R13, R12, R14 ;  /* 0x0000000c0d95723e */ /* 0x000fcc000480700e */
[----:B------:R-:W0:Y:S01]  /*5970*/  MUFU.EX2 R56, R56 ;  /* 0x0000003800387308 */ /* 0x000e220000000800 */
[----:B-1----:R-:W-:-:S07]  /*5980*/  FADD.FTZ R33, R21, R32 ;  /* 0x0000002015217221 */ /* 0x002fce0000010000 */
[----:B------:R-:W1:Y:S01]  /*5990*/  MUFU.EX2 R57, R57 ;  /* 0x0000003900397308 */ /* 0x000e620000000800 */
[----:B--2---:R-:W-:-:S01]  /*59a0*/  FADD.FTZ R33, R72, R33 ;  /* 0x0000002148217221 */ /* 0x004fc20000010000 */
[----:B------:R-:W-:-:S04]  /*59b0*/  F2FP.SATFINITE.E4M3.F32.PACK_AB_MERGE_C R21, R72, R21, RZ ;  /* 0x000000154815723e */ /* 0x000fc800048070ff */
[----:B------:R-:W-:Y:S02]  /*59c0*/  F2FP.SATFINITE.E4M3.F32.PACK_AB_MERGE_C R151, R20, R15, R21 ;  /* 0x0000000f1497723e */ /* 0x000fe40004807015 */
[----:B------:R-:W2:Y:S01]  /*59d0*/  MUFU.EX2 R59, R59 ;  /* 0x0000003b003b7308 */ /* 0x000ea20000000800 */
[----:B0-----:R-:W-:-:S07]  /*59e0*/  FADD.FTZ R32, R56, R33 ;  /* 0x0000002138207221 */ /* 0x001fce0000010000 */
[----:B------:R-:W0:Y:S01]  /*59f0*/  MUFU.EX2 R74, R74 ;  /* 0x0000004a004a7308 */ /* 0x000e220000000800 */
[----:B-1----:R-:W-:-:S07]  /*5a00*/  FADD.FTZ R32, R57, R32 ;  /* 0x0000002039207221 */ /* 0x002fce0000010000 */
[----:B------:R-:W1:Y:S01]  /*5a10*/  MUFU.EX2 R60, R60 ;  /* 0x0000003c003c7308 */ /* 0x000e620000000800 */
[----:B--2---:R-:W-:-:S07]  /*5a20*/  FADD.FTZ R33, R59, R32 ;  /* 0x000000203b217221 */ /* 0x004fce0000010000 */
[----:B------:R-:W2:Y:S01]  /*5a30*/  MUFU.EX2 R54, R54 ;  /* 0x0000003600367308 */ /* 0x000ea20000000800 */
[----:B0-----:R-:W-:-:S01]  /*5a40*/  FADD.FTZ R33, R74, R33 ;  /* 0x000000214a217221 */ /* 0x001fc20000010000 */
[----:B------:R-:W-:-:S04]  /*5a50*/  F2FP.SATFINITE.E4M3.F32.PACK_AB_MERGE_C R59, R74, R59, RZ ;  /* 0x0000003b4a3b723e */ /* 0x000fc800048070ff */
[----:B------:R-:W-:Y:S02]  /*5a60*/  F2FP.SATFINITE.E4M3.F32.PACK_AB_MERGE_C R145, R57, R56, R59 ;  /* 0x000000383991723e */ /* 0x000fe4000480703b */
[----:B------:R-:W0:Y:S01]  /*5a70*/  MUFU.EX2 R61, R61 ;  /* 0x0000003d003d7308 */ /* 0x000e220000000800 */
[----:B-1----:R-:W-:-:S07]  /*5a80*/  FADD.FTZ R8, R60, R33 ;  /* 0x000000213c087221 */ /* 0x002fce0000010000 */
[----:B------:R-:W1:Y:S01]  /*5a90*/  MUFU.EX2 R62, R62 ;  /* 0x0000003e003e7308 */ /* 0x000e620000000800 */
[C---:B--2---:R-:W-:Y:S01]  /*5aa0*/  F2FP.SATFINITE.E4M3.F32.PACK_AB_MERGE_C R146, R54.reuse, R53, R146 ;  /* 0x000000353692723e */ /* 0x044fe20004807092 */
[----:B------:R-:W-:-:S04]  /*5ab0*/  FADD.FTZ R54, R54, R37 ;  /* 0x0000002536367221 */ /* 0x000fc80000010000 */
[----:B------:R-:W-:Y:S02]  /*5ac0*/  FADD.FTZ R55, R55, R54 ;  /* 0x0000003637377221 */ /* 0x000fe40000010000 */
[----:B------:R-:W2:Y:S01]  /*5ad0*/  MUFU.EX2 R63, R63 ;  /* 0x0000003f003f7308 */ /* 0x000ea20000000800 */
[----:B0-----:R-:W-:-:S01]  /*5ae0*/  FADD.FTZ R5, R61, R8 ;  /* 0x000000083d057221 */ /* 0x001fc20000010000 */
[----:B------:R-:W-:-:S04]  /*5af0*/  FADD.FTZ R66, R66, R55 ;  /* 0x0000003742427221 */ /* 0x000fc80000010000 */
[----:B------:R-:W-:Y:S02]  /*5b00*/  FADD.FTZ R65, R65, R66 ;  /* 0x0000004241417221 */ /* 0x000fe40000010000 */
[----:B------:R-:W0:Y:S01]  /*5b10*/  MUFU.EX2 R40, R40 ;  /* 0x0000002800287308 */ /* 0x000e220000000800 */
[----:B-1----:R-:W-:-:S01]  /*5b20*/  FADD.FTZ R8, R62, R5 ;  /* 0x000000053e087221 */ /* 0x002fc20000010000 */
[----:B------:R-:W-:-:S04]  /*5b30*/  FADD.FTZ R68, R68, R65 ;  /* 0x0000004144447221 */ /* 0x000fc80000010000 */
[----:B------:R-:W-:Y:S02]  /*5b40*/  FADD.FTZ R67, R67, R68 ;  /* 0x0000004443437221 */ /* 0x000fe40000010000 */
[----:B------:R-:W1:Y:S01]  /*5b50*/  MUFU.EX2 R41, R41 ;  /* 0x0000002900297308 */ /* 0x000e620000000800 */
[----:B--2---:R-:W-:-:S01]  /*5b60*/  FADD.FTZ R5, R63, R8 ;  /* 0x000000083f057221 */ /* 0x004fc20000010000 */
[----:B------:R-:W-:Y:S01]  /*5b70*/  FADD.FTZ R70, R70, R67 ;  /* 0x0000004346467221 */ /* 0x000fe20000010000 */
[----:B------:R-:W-:-:S04]  /*5b80*/  F2FP.SATFINITE.E4M3.F32.PACK_AB_MERGE_C R62, R63, R62, RZ ;  /* 0x0000003e3f3e723e */ /* 0x000fc800048070ff */
[----:B------:R-:W-:Y:S01]  /*5b90*/  F2FP.SATFINITE.E4M3.F32.PACK_AB_MERGE_C R147, R61, R60, R62 ;  /* 0x0000003c3d93723e */ /* 0x000fe2000480703e */
[----:B------:R-:W2:Y:S01]  /*5ba0*/  MUFU.EX2 R30, R30 ;  /* 0x0000001e001e7308 */ /* 0x000ea20000000800 */
[----:B0-----:R-:W-:-:S07]  /*5bb0*/  FADD.FTZ R8, R40, R5 ;  /* 0x0000000528087221 */ /* 0x001fce0000010000 */
[----:B------:R-:W0:Y:S01]  /*5bc0*/  MUFU.EX2 R35, R35 ;  /* 0x0000002300237308 */ /* 0x000e220000000800 */
[----:B-1----:R-:W-:-:S07]  /*5bd0*/  FADD.FTZ R5, R41, R8 ;  /* 0x0000000829057221 */ /* 0x002fce0000010000 */
[----:B------:R-:W-:Y:S01]  /*5be0*/  MUFU.EX2 R71, R71 ;  /* 0x0000004700477308 */ /* 0x000fe20000000800 */
[----:B--2---:R-:W-:-:S07]  /*5bf0*/  FADD.FTZ R8, R30, R5 ;  /* 0x000000051e087221 */ /* 0x004fce0000010000 */
[----:B------:R-:W1:Y:S01]  /*5c00*/  MUFU.EX2 R76, R76 ;  /* 0x0000004c004c7308 */ /* 0x000e620000000800 */
[C---:B0-----:R-:W-:Y:S01]  /*5c10*/  F2FP.SATFINITE.E4M3.F32.PACK_AB_MERGE_C R30, R35.reuse, R30, RZ ;  /* 0x0000001e231e723e */ /* 0x041fe200048070ff */
[----:B------:R-:W-:-:S03]  /*5c20*/  FADD.FTZ R35, R35, R8 ;  /* 0x0000000823237221 */ /* 0x000fc60000010000 */
[----:B------:R-:W-:-:S03]  /*5c30*/  F2FP.SATFINITE.E4M3.F32.PACK_AB_MERGE_C R141, R41, R40, R30 ;  /* 0x00000028298d723e */ /* 0x000fc6000480701e */
[----:B------:R-:W-:Y:S08]  /*5c40*/  MUFU.EX2 R77, R77 ;  /* 0x0000004d004d7308 */ /* 0x000ff00000000800 */
[----:B------:R-:W0:Y:S01]  /*5c50*/  MUFU.EX2 R84, R84 ;  /* 0x0000005400547308 */ /* 0x000e220000000800 */
[----:B-1----:R-:W-:-:S07]  /*5c60*/  F2FP.SATFINITE.E4M3.F32.PACK_AB_MERGE_C R32, R76, R71, RZ ;  /* 0x000000474c20723e */ /* 0x002fce00048070ff */
[----:B------:R-:W-:Y:S08]  /*5c70*/  MUFU.EX2 R69, R69 ;  /* 0x0000004500457308 */ /* 0x000ff00000000800 */
[----:B------:R-:W1:Y:S01]  /*5c80*/  MUFU.EX2 R92, R92 ;  /* 0x0000005c005c7308 */ /* 0x000e620000000800 */
[----:B0-----:R-:W-:-:S07]  /*5c90*/  F2FP.SATFINITE.E4M3.F32.PACK_AB_MERGE_C R5, R84, R77, RZ ;  /* 0x0000004d5405723e */ /* 0x001fce00048070ff */
[----:B------:R-:W0:Y:S08]  /*5ca0*/  MUFU.EX2 R4, R4 ;  /* 0x0000000400047308 */ /* 0x000e300000000800 */
[----:B------:R-:W-:Y:S01]  /*5cb0*/  MUFU.EX2 R75, R75 ;  /* 0x0000004b004b7308 */ /* 0x000fe20000000800 */
[----:B-1----:R-:W-:Y:S01]  /*5cc0*/  F2FP.SATFINITE.E4M3.F32.PACK_AB_MERGE_C R142, R92, R69, R32 ;  /* 0x000000455c8e723e */ /* 0x002fe20004807020 */
[----:B------:R-:W-:-:S04]  /*5cd0*/  FADD.FTZ R69, R69, R70 ;  /* 0x0000004645457221 */ /* 0x000fc80000010000 */
[----:B------:R-:W-:Y:S02]  /*5ce0*/  FADD.FTZ R92, R92, R69 ;  /* 0x000000455c5c7221 */ /* 0x000fe40000010000 */
[----:B------:R-:W1:Y:S01]  /*5cf0*/  MUFU.EX2 R78, R78 ;  /* 0x0000004e004e7308 */ /* 0x000e620000000800 */
[----:B0-----:R-:W-:-:S01]  /*5d00*/  FADD.FTZ R8, R4, R35 ;  /* 0x0000002304087221 */ /* 0x001fc20000010000 */
[----:B------:R-:W-:-:S04]  /*5d10*/  FADD.FTZ R71, R71, R92 ;  /* 0x0000005c47477221 */ /* 0x000fc80000010000 */
[----:B------:R-:W-:Y:S02]  /*5d20*/  FADD.FTZ R76, R76, R71 ;  /* 0x000000474c4c7221 */ /* 0x000fe40000010000 */
[----:B------:R-:W0:Y:S08]  /*5d30*/  MUFU.EX2 R31, R31 ;  /* 0x0000001f001f7308 */ /* 0x000e300000000800 */
[----:B------:R-:W2:Y:S01]  /*5d40*/  MUFU.EX2 R46, R46 ;  /* 0x0000002e002e7308 */ /* 0x000ea20000000800 */
[----:B-1----:R-:W-:Y:S01]  /*5d50*/  F2FP.SATFINITE.E4M3.F32.PACK_AB_MERGE_C R136, R78, R75, R5 ;  /* 0x0000004b4e88723e */ /* 0x002fe20004807005 */
[----:B------:R-:W-:-:S04]  /*5d60*/  FADD.FTZ R75, R75, R76 ;  /* 0x0000004c4b4b7221 */ /* 0x000fc80000010000 */
[----:B------:R-:W-:Y:S02]  /*5d70*/  FADD.FTZ R78, R78, R75 ;  /* 0x0000004b4e4e7221 */ /* 0x000fe40000010000 */
[----:B------:R-:W1:Y:S01]  /*5d80*/  MUFU.EX2 R47, R47 ;  /* 0x0000002f002f7308 */ /* 0x000e620000000800 */
[----:B0-----:R-:W-:-:S01]  /*5d90*/  FADD.FTZ R5, R31, R8 ;  /* 0x000000081f057221 */ /* 0x001fc20000010000 */
[----:B------:R-:W-:-:S04]  /*5da0*/  FADD.FTZ R77, R77, R78 ;  /* 0x0000004e4d4d7221 */ /* 0x000fc80000010000 */
[----:B------:R-:W-:Y:S02]  /*5db0*/  FADD.FTZ R84, R84, R77 ;  /* 0x0000004d54547221 */ /* 0x000fe40000010000 */
[----:B------:R-:W0:Y:S01]  /*5dc0*/  MUFU.EX2 R48, R48 ;  /* 0x0000003000307308 */ /* 0x000e220000000800 */
[----:B--2---:R-:W-:-:S07]  /*5dd0*/  FADD.FTZ R8, R46, R5 ;  /* 0x000000052e087221 */ /* 0x004fce0000010000 */
[----:B------:R-:W-:Y:S01]  /*5de0*/  MUFU.EX2 R80, R80 ;  /* 0x0000005000507308 */ /* 0x000fe20000000800 */
[C---:B-1----:R-:W-:Y:S01]  /*5df0*/  F2FP.SATFINITE.E4M3.F32.PACK_AB_MERGE_C R46, R47.reuse, R46, RZ ;  /* 0x0000002e2f2e723e */ /* 0x042fe200048070ff */
[----:B------:R-:W-:-:S03]  /*5e00*/  FADD.FTZ R47, R47, R8 ;  /* 0x000000082f2f7221 */ /* 0x000fc60000010000 */
[----:B------:R-:W-:-:S03]  /*5e10*/  F2FP.SATFINITE.E4M3.F32.PACK_AB_MERGE_C R143, R31, R4, R46 ;  /* 0x000000041f8f723e */ /* 0x000fc6000480702e */
[----:B------:R-:W1:Y:S01]  /*5e20*/  MUFU.EX2 R81, R81 ;  /* 0x0000005100517308 */ /* 0x000e620000000800 */
[----:B0-----:R-:W-:-:S07]  /*5e30*/  FADD.FTZ R8, R48, R47 ;  /* 0x0000002f30087221 */ /* 0x001fce0000010000 */
[----:B------:R-:W0:Y:S08]  /*5e40*/  MUFU.EX2 R49, R49 ;  /* 0x0000003100317308 */ /* 0x000e300000000800 */
[----:B------:R-:W-:Y:S01]  /*5e50*/  MUFU.EX2 R79, R79 ;  /* 0x0000004f004f7308 */ /* 0x000fe20000000800 */
[----:B-1----:R-:W-:-:S07]  /*5e60*/  F2FP.SATFINITE.E4M3.F32.PACK_AB_MERGE_C R5, R81, R80, RZ ;  /* 0x000000505105723e */ /* 0x002fce00048070ff */
[----:B------:R-:W1:Y:S01]  /*5e70*/  MUFU.EX2 R82, R82 ;  /* 0x0000005200527308 */ /* 0x000e620000000800 */
[----:B0-----:R-:W-:-:S07]  /*5e80*/  FADD.FTZ R8, R49, R8 ;  /* 0x0000000831087221 */ /* 0x001fce0000010000 */
[----:B------:R-:W0:Y:S08]  /*5e90*/  MUFU.EX2 R29, R29 ;  /* 0x0000001d001d7308 */ /* 0x000e300000000800 */
[----:B------:R-:W2:Y:S01]  /*5ea0*/  MUFU.EX2 R24, R24 ;  /* 0x0000001800187308 */ /* 0x000ea20000000800 */
[----:B-1----:R-:W-:Y:S01]  /*5eb0*/  F2FP.SATFINITE.E4M3.F32.PACK_AB_MERGE_C R138, R82, R79, R5 ;  /* 0x0000004f528a723e */ /* 0x002fe20004807005 */
[----:B------:R-:W-:-:S04]  /*5ec0*/  FADD.FTZ R79, R79, R84 ;  /* 0x000000544f4f7221 */ /* 0x000fc80000010000 */
[----:B------:R-:W-:Y:S02]  /*5ed0*/  FADD.FTZ R79, R82, R79 ;  /* 0x0000004f524f7221 */ /* 0x000fe40000010000 */
[----:B------:R-:W1:Y:S01]  /*5ee0*/  MUFU.EX2 R25, R25 ;  /* 0x0000001900197308 */ /* 0x000e620000000800 */
[----:B0-----:R-:W-:-:S01]  /*5ef0*/  FADD.FTZ R5, R29, R8 ;  /* 0x000000081d057221 */ /* 0x001fc20000010000 */
[----:B------:R-:W-:-:S06]  /*5f00*/  FADD.FTZ R80, R80, R79 ;  /* 0x0000004f50507221 */ /* 0x000fcc0000010000 */
[----:B------:R-:W0:Y:S01]  /*5f10*/  MUFU.EX2 R26, R26 ;  /* 0x0000001a001a7308 */ /* 0x000e220000000800 */
[C---:B--2---:R-:W-:Y:S01]  /*5f20*/  F2FP.SATFINITE.E4M3.F32.PACK_AB_MERGE_C R29, R24.reuse, R29, RZ ;  /* 0x0000001d181d723e */ /* 0x044fe200048070ff */
[----:B------:R-:W-:-:S03]  /*5f30*/  FADD.FTZ R24, R24, R5 ;  /* 0x0000000518187221 */ /* 0x000fc60000010000 */
[----:B------:R-:W-:-:S03]  /*5f40*/  F2FP.SATFINITE.E4M3.F32.PACK_AB_MERGE_C R137, R49, R48, R29 ;  /* 0x000000303189723e */ /* 0x000fc6000480701d */
[----:B------:R-:W2:Y:S01]  /*5f50*/  MUFU.EX2 R28, R28 ;  /* 0x0000001c001c7308 */ /* 0x000ea20000000800 */
[----:B-1----:R-:W-:-:S07]  /*5f60*/  FADD.FTZ R5, R25, R24 ;  /* 0x0000001819057221 */ /* 0x002fce0000010000 */
[----:B------:R-:W1:Y:S01]  /*5f70*/  MUFU.EX2 R3, R3 ;  /* 0x0000000300037308 */ /* 0x000e620000000800 */
[----:B0-----:R-:W-:-:S04]  /*5f80*/  FADD.FTZ R5, R26, R5 ;  /* 0x000000051a057221 */ /* 0x001fc80000010000 */
[----:B--2---:R-:W-:Y:S01]  /*5f90*/  FADD.FTZ R4, R28, R5 ;  /* 0x000000051c047221 */ /* 0x004fe20000010000 */
[----:B------:R-:W-:-:S01]  /*5fa0*/  FADD.FTZ R5, R81, R80 ;  /* 0x0000005051057221 */ /* 0x000fc20000010000 */
[C---:B-1----:R-:W-:Y:S02]  /*5fb0*/  F2FP.SATFINITE.E4M3.F32.PACK_AB_MERGE_C R7, R3.reuse, R28, RZ ;  /* 0x0000001c0307723e */ /* 0x042fe400048070ff */
[----:B------:R-:W-:-:S01]  /*5fc0*/  FADD.FTZ R4, R3, R4 ;  /* 0x0000000403047221 */ /* 0x000fc20000010000 */
[----:B------:R-:W-:Y:S01]  /*5fd0*/  VIADD R3, R104, 0xfffffffe ;  /* 0xfffffffe68037836 */ /* 0x000fe20000000000 */
[----:B------:R-:W-:Y:S01]  /*5fe0*/  F2FP.SATFINITE.E4M3.F32.PACK_AB_MERGE_C R139, R26, R25, R7 ;  /* 0x000000191a8b723e */ /* 0x000fe20004807007 */
[----:B------:R-:W-:Y:S06]  /*5ff0*/  @P1 BRA `(.L_x_655) ;  /* 0x0000000000441947 */ /* 0x000fec0003800000 */
[----:B------:R-:W-:Y:S01]  /*6000*/  ISETP.LT.AND P1, PT, RZ, UR10, PT ;  /* 0x0000000aff007c0c */ /* 0x000fe2000bf21270 */
[----:B------:R-:W-:-:S12]  /*6010*/  UIADD3 UR12, UR10, -0x1, URZ ;  /* 0xffffffff0a0c7890 */ /* 0x000fd8000fffe03f */
[----:B------:R-:W-:Y:S05]  /*6020*/  @P1 BRA `(.L_x_656) ;  /* 0x00000000001c1947 */ /* 0x000fea0003800000 */
[----:B------:R-:W-:Y:S02]  /*6030*/  UISETP.NE.AND UP2, UPT, UR7, 0x1, UPT ;  /* 0x000000010700788c */ /* 0x000fe4000bf45270 */
[----:B------:R-:W-:-:S09]  /*6040*/  UIADD3 UR12, -UR10, URZ, URZ ;  /* 0x0000003f0a0c7290 */ /* 0x000fd2000fffe13f */
[----:B------:R-:W-:Y:S02]  /*6050*/  @UP2 ULDC.64 UR14, c[0x0][0x9e8] ;  /* 0x00027a00000e2ab9 */ /* 0x000fe40000000a00 */
[----:B------:R-:W-:-:S04]  /*6060*/  UIMAD.WIDE.U32 UR10, UR12, UR14, URZ ;  /* 0x0000000e0c0a72a5 */ /* 0x000fc8000f8e003f */
[----:B------:R-:W-:-:S04]  /*6070*/  @UP2 USHF.R.U32.HI UR12, URZ, UR15, UR11 ;  /* 0x0000000f3f0c2299 */ /* 0x000fc8000801160b */
[----:B------:R-:W-:Y:S01]  /*6080*/  ULOP3.LUT UR12, URZ, UR12, URZ, 0x33, !UPT ;  /* 0x0000000c3f0c7292 */ /* 0x000fe2000f8e333f */
[----:B------:R-:W-:Y:S11]  /*6090*/  BRA `(.L_x_657) ;  /* 0x0000000000107947 */ /* 0x000ff60003800000 */
.L_x_656:
[----:B------:R-:W-:-:S11]  /*60a0*/  UISETP.NE.AND UP2, UPT, UR7, 0x1, UPT ;  /* 0x000000010700788c */ /* 0x000fd6000bf45270 */
[----:B------:R-:W-:Y:S02]  /*60b0*/  @UP2 ULDC.64 UR14, c[0x0][0x9e8] ;  /* 0x00027a00000e2ab9 */ /* 0x000fe40000000a00 */
[----:B------:R-:W-:-:S04]  /*60c0*/  UIMAD.WIDE.U32 UR10, UR12, UR14, URZ ;  /* 0x0000000e0c0a72a5 */ /* 0x000fc8000f8e003f */
[----:B------:R-:W-:-:S12]  /*60d0*/  @UP2 USHF.R.U32.HI UR12, URZ, UR15, UR11 ;  /* 0x0000000f3f0c2299 */ /* 0x000fd8000801160b */
.L_x_657:
[----:B------:R-:W-:-:S04]  /*60e0*/  UIMAD UR7, UR12, UR7, UR7 ;  /* 0x000000070c0772a4 */ /* 0x000fc8000f8e0207 */
[----:B------:R-:W-:-:S04]  /*60f0*/  UISETP.LT.AND UP2, UPT, UR6, UR7, UPT ;  /* 0x000000070600728c */ /* 0x000fc8000bf41270 */
[----:B------:R-:W-:-:S12]  /*6100*/  USEL UR6, UR6, UR7, UP2 ;  /* 0x0000000706067287 */ /* 0x000fd80009000000 */
.L_x_655:
[----:B------:R-:W-:Y:S01]  /*6110*/  UIMAD.WIDE UR6, UR6, 0x66666667, URZ ;  /* 0x66666667060678a5 */ /* 0x000fe2000f8e023f */
[----:B------:R-:W-:Y:S02]  /*6120*/  CS2R R54, SRZ ;  /* 0x0000000000367805 */ /* 0x000fe4000001ff00 */
[----:B------:R-:W-:Y:S02]  /*6130*/  CS2R R52, SRZ ;  /* 0x0000000000347805 */ /* 0x000fe4000001ff00 */
[----:B------:R-:W-:Y:S01]  /*6140*/  CS2R R50, SRZ ;  /* 0x0000000000327805 */ /* 0x000fe2000001ff00 */
[----:B------:R-:W-:Y:S01]  /*6150*/  USHF.R.U32.HI UR6, URZ, 0x1f, UR7 ;  /* 0x0000001f3f067899 */ /* 0x000fe20008011607 */
[----:B------:R-:W-:Y:S02]  /*6160*/  CS2R R48, SRZ ;  /* 0x0000000000307805 */ /* 0x000fe4000001ff00 */
[----:B------:R-:W-:Y:S02]  /*6170*/  CS2R R46, SRZ ;  /* 0x00000000002e7805 */ /* 0x000fe4000001ff00 */
[----:B------:R-:W-:Y:S01]  /*6180*/  CS2R R44, SRZ ;  /* 0x00000000002c7805 */ /* 0x000fe2000001ff00 */
[----:B------:R-:W-:Y:S01]  /*6190*/  ULEA.HI.SX32 UR6, UR7, UR6, 0x1a ;  /* 0x0000000607067291 */ /* 0x000fe2000f8fd23f */
[----:B------:R-:W-:-:S02]  /*61a0*/  CS2R R42, SRZ ;  /* 0x00000000002a7805 */ /* 0x000fc4000001ff00 */
[----:B------:R-:W-:Y:S02]  /*61b0*/  CS2R R40, SRZ ;  /* 0x0000000000287805 */ /* 0x000fe4000001ff00 */
[----:B------:R-:W-:Y:S01]  /*61c0*/  CS2R R38, SRZ ;  /* 0x0000000000267805 */ /* 0x000fe2000001ff00 */
[----:B------:R-:W-:Y:S01]  /*61d0*/  UISETP.LT.AND UP2, UPT, UR43, UR6, UPT ;  /* 0x000000062b00728c */ /* 0x000fe2000bf41270 */
[----:B------:R-:W-:Y:S02]  /*61e0*/  CS2R R36, SRZ ;  /* 0x0000000000247805 */ /* 0x000fe4000001ff00 */
[----:B------:R-:W-:Y:S02]  /*61f0*/  CS2R R34, SRZ ;  /* 0x0000000000227805 */ /* 0x000fe4000001ff00 */
[----:B------:R-:W-:Y:S01]  /*6200*/  CS2R R32, SRZ ;  /* 0x0000000000207805 */ /* 0x000fe2000001ff00 */
[----:B------:R-:W-:Y:S01]  /*6210*/  USEL UR26, UR43, UR6, !UP2 ;  /* 0x000000062b1a7287 */ /* 0x000fe2000d000000 */
[----:B------:R-:W-:-:S02]  /*6220*/  CS2R R30, SRZ ;  /* 0x00000000001e7805 */ /* 0x000fc4000001ff00 */
[----:B------:R-:W-:Y:S02]  /*6230*/  CS2R R28, SRZ ;  /* 0x00000000001c7805 */ /* 0x000fe4000001ff00 */
[----:B------:R-:W-:Y:S02]  /*6240*/  CS2R R26, SRZ ;  /* 0x00000000001a7805 */ /* 0x000fe4000001ff00 */
[----:B------:R-:W-:Y:S02]  /*6250*/  CS2R R24, SRZ ;  /* 0x0000000000187805 */ /* 0x000fe4000001ff00 */
[----:B------:R-:W-:-:S13]  /*6260*/  ISETP.GE.AND P1, PT, R3, UR26, PT ;  /* 0x0000001a03007c0c */ /* 0x000fda000bf26270 */
[----:B------:R-:W-:Y:S05]  /*6270*/  @!P1 BRA `(.L_x_658) ;  /* 0x0000004800549947 */ /* 0x000fea0003800000 */
[----:B------:R-:W-:Y:S01]  /*6280*/  IMAD.MOV.U32 R55, RZ, RZ, RZ ;  /* 0x000000ffff377224 */ /* 0x000fe200078e00ff */
[----:B------:R-:W-:Y:S01]  /*6290*/  ULDC UR22, c[0x0][0x9e4] ;  /* 0x0002790000167ab9 */ /* 0x000fe20000000800 */
[----:B------:R-:W-:Y:S01]  /*62a0*/  ULDC UR21, c[0x0][0x988] ;  /* 0x0002620000157ab9 */ /* 0x000fe20000000800 */
[----:B------:R-:W-:-:S05]  /*62b0*/  ULDC UR23, c[0x0][0x9e0] ;  /* 0x0002780000177ab9 */ /* 0x000fca0000000800 */
.L_x_676:
[----:B------:R-:W-:-:S04]  /*62c0*/  UIADD3 UR25, UR39, 0x1, URZ ;  /* 0x0000000127197890 */ /* 0x000fc8000fffe03f */
[----:B------:R-:W-:-:S04]  /*62d0*/  UISETP.NE.AND UP2, UPT, UR25, 0x2, UPT ;  /* 0x000000021900788c */ /* 0x000fc8000bf45270 */
[----:B------:R-:W-:Y:S02]  /*62e0*/  USEL UR24, URZ, 0x1, UP2 ;  /* 0x000000013f187887 */ /* 0x000fe40009000000 */
[----:B------:R-:W-:Y:S02]  /*62f0*/  USEL UR25, UR25, URZ, UP2 ;  /* 0x0000003f19197287 */ /* 0x000fe40009000000 */
[----:B------:R-:W-:Y:S01]  /*6300*/  ULOP3.LUT UR24, UR37, UR24, URZ, 0x3c, !UPT ;  /* 0x0000001825187292 */ /* 0x000fe2000f8e3c3f */
[----:B------:R-:W-:Y:S11]  /*6310*/  @!P0 BRA `(.L_x_659) ;  /* 0x0000000000048947 */ /* 0x000ff60003800000 */
[----:B------:R-:W-:Y:S01]  /*6320*/  BPT.TRAP 0x1 ;  /* 0x000000040000795c */ /* 0x000fe20000300000 */
.L_x_659:
[----:B------:R-:W-:Y:S01]  /*6330*/  ULEA UR6, UR25, UR45, 0x3 ;  /* 0x0000002d19067291 */ /* 0x000fe2000f8e183f */
[----:B------:R-:W-:-:S05]  /*6340*/  IMAD.U32 R7, RZ, RZ, UR24 ;  /* 0x00000018ff077e24 */ /* 0x000fca000f8e00ff */
[----:B------:R-:W-:-:S04]  /*6350*/  SHF.L.U32 R7, R7, 0x1f, RZ ;  /* 0x0000001f07077819 */ /* 0x000fc800000006ff */
[----:B------:R0:W1:Y:S01]  /*6360*/  SYNCS.PHASECHK.TRANS64.TRYWAIT P1, [UR6+0x13230], R7 ;  /* 0x01323007ff0075a7 */ /* 0x0000620008020146 */
[----:B------:R-:W-:Y:S05]  /*6370*/  @!P0 BRA `(.L_x_660) ;  /* 0x0000000000048947 */ /* 0x000fea0003800000 */
[----:B------:R-:W-:Y:S01]  /*6380*/  BPT.TRAP 0x1 ;  /* 0x000000040000795c */ /* 0x000fe20000300000 */
.L_x_660:
[----:B-1----:R-:W-:Y:S05]  /*6390*/  @P1 BRA `(.L_x_661) ;  /* 0x0000000000081947 */ /* 0x002fea0003800000 */
[----:B------:R-:W1:Y:S02]  /*63a0*/  SYNCS.PHASECHK.TRANS64.TRYWAIT P1, [UR6+0x13230], R7 ;  /* 0x01323007ff0075a7 */ /* 0x000e640008020146 */
[----:B-1----:R-:W-:Y:S05]  /*63b0*/  @!P1 BRA `(.L_x_662) ;  /* 0x0000011c00389947 */ /* 0x002fea0003800000 */
.L_x_661:
        /* <DEDUP_REMOVED lines=64> */
.L_x_663:
[----:B------:R-:W-:Y:S01]  /*67c0*/  ULEA UR11, UR39, UR45, 0x3 ;  /* 0x0000002d270b7291 */ /* 0x000fe2000f8e183f */
[----:B01----:R-:W-:-:S05]  /*67d0*/  IMAD.U32 R7, RZ, RZ, UR37 ;  /* 0x00000025ff077e24 */ /* 0x003fca000f8e00ff */
[----:B------:R-:W-:-:S04]  /*67e0*/  SHF.L.U32 R7, R7, 0x1f, RZ ;  /* 0x0000001f07077819 */ /* 0x000fc800000006ff */
[----:B------:R0:W1:Y:S01]  /*67f0*/  SYNCS.PHASECHK.TRANS64.TRYWAIT P1, [UR11+0x13250], R7 ;  /* 0x01325007ff0075a7 */ /* 0x000062000802014b */
[----:B------:R-:W-:Y:S05]  /*6800*/  @!P0 BRA `(.L_x_664) ;  /* 0x0000000000048947 */ /* 0x000fea0003800000 */
[----:B------:R-:W-:Y:S01]  /*6810*/  BPT.TRAP 0x1 ;  /* 0x000000040000795c */ /* 0x000fe20000300000 */
.L_x_664:
        /* <DEDUP_REMOVED lines=19> */
[----:B------:R-:W2:Y:S01]  /*6950*/  MUFU.TANH R8, R8 ;  /* 0x0000000800087308 */ /* 0x000ea20000002400 */
[----:B------:R-:W-:-:S07]  /*6960*/  FMUL.FTZ R128, R0, R107 ;  /* 0x0000006b00807220 */ /* 0x000fce0000410000 */
[----:B------:R-:W3:Y:S08]  /*6970*/  MUFU.TANH R11, R11 ;  /* 0x0000000b000b7308 */ /* 0x000ef00000002400 */
[----:B------:R-:W4:Y:S08]  /*6980*/  MUFU.TANH R12, R12 ;  /* 0x0000000c000c7308 */ /* 0x000f300000002400 */
        /* <DEDUP_REMOVED lines=15> */
[----:B------:R-:W0:Y:S01]  /*6a80*/  MUFU.TANH R106, R106 ;  /* 0x0000006a006a7308 */ /* 0x000e220000002400 */
[----:B-1234-:R-:W-:Y:S05]  /*6a90*/  @P1 BRA `(.L_x_665) ;  /* 0x0000000000081947 */ /* 0x01efea0003800000 */
[----:B------:R-:W1:Y:S02]  /*6aa0*/  SYNCS.PHASECHK.TRANS64.TRYWAIT P1, [UR11+0x13250], R7 ;  /* 0x01325007ff0075a7 */ /* 0x000e64000802014b */
[----:B-1----:R-:W-:Y:S05]  /*6ab0*/  @!P1 BRA `(.L_x_666) ;  /* 0x0000011400909947 */ /* 0x002fea0003800000 */
.L_x_665:
[----:B------:R-:W-:Y:S01]  /*6ac0*/  UIADD3 UR6, UR45, 0x1000, URZ ;  /* 0x000010002d067890 */ /* 0x000fe2000fffe03f */
[----:B------:R-:W-:Y:S01]  /*6ad0*/  WARPGROUP.ARRIVE ;  /* 0x00000000000079c5 */ /* 0x000fe20000000000 */
[----:B------:R-:W-:Y:S01]  /*6ae0*/  UMOV UR7, 0xc0000010 ;  /* 0xc000001000077882 */ /* 0x000fe20000000000 */
[C---:B------:R-:W-:Y:S01]  /*6af0*/  FMUL.FTZ R107, R0.reuse, R108 ;  /* 0x0000006c006b7220 */ /* 0x040fe20000410000 */
[----:B------:R-:W-:Y:S01]  /*6b00*/  USHF.R.U32.HI UR6, URZ, 0x4, UR6 ;  /* 0x000000043f067899 */ /* 0x000fe20008011606 */
[C---:B------:R-:W-:Y:S01]  /*6b10*/  FMUL.FTZ R108, R0.reuse, R109 ;  /* 0x0000006d006c7220 */ /* 0x040fe20000410000 */
[C---:B------:R-:W-:Y:S01]  /*6b20*/  FMUL.FTZ R109, R0.reuse, R110 ;  /* 0x0000006e006d7220 */ /* 0x040fe20000410000 */
[C---:B------:R-:W-:Y:S01]  /*6b30*/  FMUL.FTZ R110, R0.reuse, R111 ;  /* 0x0000006f006e7220 */ /* 0x040fe20000410000 */
[----:B------:R-:W-:Y:S01]  /*6b40*/  ULOP3.LUT UR6, UR6, 0x3fff, URZ, 0xc0, !UPT ;  /* 0x00003fff06067892 */ /* 0x000fe2000f8ec03f */
[C---:B------:R-:W-:Y:S01]  /*6b50*/  FMUL.FTZ R111, R0.reuse, R112 ;  /* 0x00000070006f7220 */ /* 0x040fe20000410000 */
[----:B------:R-:W-:Y:S01]  /*6b60*/  PLOP3.LUT P1, PT, PT, PT, UP0, 0x80, 0x0 ;  /* 0x000000000000781c */ /* 0x000fe20003f2f008 */
[C---:B------:R-:W-:Y:S01]  /*6b70*/  FMUL.FTZ R112, R0.reuse, R113 ;  /* 0x0000007100707220 */ /* 0x040fe20000410000 */
[----:B------:R-:W-:Y:S01]  /*6b80*/  ULOP3.LUT UR6, UR6, 0x10000, URZ, 0xfc, !UPT ;  /* 0x0001000006067892 */ /* 0x000fe2000f8efc3f */
[C---:B------:R-:W-:Y:S01]  /*6b90*/  FMUL.FTZ R113, R0.reuse, R114 ;  /* 0x0000007200717220 */ /* 0x040fe20000410000 */
[C---:B------:R-:W-:Y:S01]  /*6ba0*/  FMUL.FTZ R114, R0.reuse, R115 ;  /* 0x0000007300727220 */ /* 0x040fe20000410000 */
[C---:B------:R-:W-:Y:S01]  /*6bb0*/  FMUL.FTZ R115, R0.reuse, R116 ;  /* 0x0000007400737220 */ /* 0x040fe20000410000 */
[----:B------:R-:W-:Y:S01]  /*6bc0*/  UIMAD UR10, UR39, 0x280, UR6 ;  /* 0x00000280270a78a4 */ /* 0x000fe2000f8e0206 */
[C---:B------:R-:W-:Y:S01]  /*6bd0*/  FMUL.FTZ R116, R0.reuse, R117 ;  /* 0x0000007500747220 */ /* 0x040fe20000410000 */
[----:B------:R-:W-:Y:S01]  /*6be0*/  PLOP3.LUT P2, PT, PT, PT, UP0, 0x80, 0x0 ;  /* 0x000000000000781c */ /* 0x000fe20003f4f008 */
[C---:B------:R-:W-:Y:S01]  /*6bf0*/  FMUL.FTZ R117, R0.reuse, R118 ;  /* 0x0000007600757220 */ /* 0x040fe20000410000 */
[C---:B------:R-:W-:Y:S01]  /*6c00*/  FMUL.FTZ R118, R0.reuse, R119 ;  /* 0x0000007700767220 */ /* 0x040fe20000410000 */
[----:B01----:R0:W1:Y:S01]  /*6c10*/  MUFU.TANH R7, R128 ;  /* 0x0000008000077308 */ /* 0x0030620000002400 */
[C---:B------:R-:W-:Y:S01]  /*6c20*/  FMUL.FTZ R119, R0.reuse, R80 ;  /* 0x0000005000777220 */ /* 0x040fe20000410000 */
[----:B------:R-:W-:Y:S01]  /*6c30*/  UMOV UR6, UR10 ;  /* 0x0000000a00067c82 */ /* 0x000fe20008000000 */
[C---:B------:R-:W-:Y:S01]  /*6c40*/  FMUL.FTZ R80, R0.reuse, R82 ;  /* 0x0000005200507220 */ /* 0x040fe20000410000 */
[----:B------:R-:W-:Y:S01]  /*6c50*/  QGMMA.64x64x32.F32.E4M3.E4M3 R24, R152, gdesc[UR4], R24, gsb0 ;  /* 0x00e0000498187df3 */ /* 0x000fe20008000818 */
[----:B------:R-:W-:Y:S01]  /*6c60*/  UIADD3 UR6, UR10, 0x80, URZ ;  /* 0x000000800a067890 */ /* 0x000fe2000fffe03f */
[----:B------:R-:W-:Y:S01]  /*6c70*/  VIADD R133, R19, UR40 ;  /* 0x0000002813857c36 */ /* 0x000fe20008000000 */
[----:B------:R-:W-:Y:S01]  /*6c80*/  UMOV UR7, 0xc0000010 ;  /* 0xc000001000077882 */ /* 0x000fe20000000000 */
[C---:B------:R-:W-:Y:S01]  /*6c90*/  FMUL.FTZ R82, R0.reuse, R84 ;  /* 0x0000005400527220 */ /* 0x040fe20000410000 */
[C---:B0-----:R-:W-:Y:S01]  /*6ca0*/  FMUL.FTZ R128, R0.reuse, R81 ;  /* 0x0000005100807220 */ /* 0x041fe20000410000 */
[C---:B------:R-:W-:Y:S01]  /*6cb0*/  FMUL.FTZ R81, R0.reuse, R83 ;  /* 0x0000005300517220 */ /* 0x040fe20000410000 */
[C---:B------:R-:W-:Y:S01]  /*6cc0*/  FMUL.FTZ R83, R0.reuse, R86 ;  /* 0x0000005600537220 */ /* 0x040fe20000410000 */
[C---:B------:R-:W-:Y:S01]  /*6cd0*/  FMUL.FTZ R84, R0.reuse, R87 ;  /* 0x0000005700547220 */ /* 0x040fe20000410000 */
[C---:B------:R-:W-:Y:S01]  /*6ce0*/  FMUL.FTZ R87, R0.reuse, R56 ;  /* 0x0000003800577220 */ /* 0x040fe20000410000 */
[C---:B------:R-:W-:Y:S01]  /*6cf0*/  FMUL.FTZ R86, R0.reuse, R58 ;  /* 0x0000003a00567220 */ /* 0x040fe20000410000 */
[----:B------:R-:W-:Y:S01]  /*6d00*/  LOP3.LUT P3, RZ, R23, 0x7f, RZ, 0xc0, !PT ;  /* 0x0000007f17ff7812 */ /* 0x000fe2000786c0ff */
[----:B------:R-:W0:Y:S01]  /*6d10*/  LDC R58, c[0x0][0x288] ;  /* 0x0000a200ff3a7b82 */ /* 0x000e220000000800 */
[----:B------:R-:W-:Y:S01]  /*6d20*/  FMUL.FTZ R129, R0, R57 ;  /* 0x0000003900817220 */ /* 0x000fe20000410000 */
[----:B------:R-:W-:-:S02]  /*6d30*/  IMAD.U32 R57, RZ, RZ, UR25 ;  /* 0x00000019ff397e24 */ /* 0x000fc4000f8e00ff */
[C---:B------:R-:W-:Y:S01]  /*6d40*/  FMUL.FTZ R134, R0.reuse, R69 ;  /* 0x0000004500867220 */ /* 0x040fe20000410000 */
[----:B------:R-:W-:Y:S02]  /*6d50*/  IMAD R69, R3, -0xa0, RZ ;  /* 0xffffff6003457824 */ /* 0x000fe400078e02ff */
        /* <DEDUP_REMOVED lines=37> */
[----:B------:R-:W2:Y:S08]  /*6fb0*/  MUFU.TANH R107, R107 ;  /* 0x0000006b006b7308 */ /* 0x000eb00000002400 */
[----:B------:R-:W3:Y:S08]  /*6fc0*/  MUFU.TANH R108, R108 ;  /* 0x0000006c006c7308 */ /* 0x000ef00000002400 */
[----:B------:R-:W4:Y:S01]  /*6fd0*/  MUFU.TANH R109, R109 ;  /* 0x0000006d006d7308 */ /* 0x000f220000002400 */
[----:B------:R-:W-:-:S02]  /*6fe0*/  WARPGROUP.DEPBAR.LE gsb0, 0x0 ;  /* 0x00008000000079c5 */ /* 0x000fc40000010000 */
[----:B------:R-:W-:-:S05]  /*6ff0*/  WARPGROUP.ARRIVE ;  /* 0x00000000000079c5 */ /* 0x000fca0000000000 */
[----:B------:R-:W0:Y:S01]  /*7000*/  MUFU.TANH R110, R110 ;  /* 0x0000006e006e7308 */ /* 0x000e220000002400 */
[----:B------:R-:W-:Y:S01]  /*7010*/  QGMMA.64x64x32.F32.E4M3.E4M3 R24, R148, gdesc[UR4], R24, gsb0 ;  /* 0x00e0000494187df3 */ /* 0x000fe20008000818 */
[----:B------:R-:W-:Y:S01]  /*7020*/  UIADD3 UR6, UR10, 0x100, URZ ;  /* 0x000001000a067890 */ /* 0x000fe2000fffe03f */
[----:B------:R-:W-:-:S05]  /*7030*/  UMOV UR7, 0xc0000010 ;  /* 0xc000001000077882 */ /* 0x000fca0000000000 */
        /* <DEDUP_REMOVED lines=45> */
[----:B------:R-:W-:Y:S02]  /*7310*/  @UP0 ULDC UR6, c[0x0][0x44c] ;  /* 0x0001130000060ab9 */ /* 0x000fe40000000800 */
[----:B------:R-:W-:Y:S01]  /*7320*/  @P1 IMAD.HI.U32 R56, R133, UR6, RZ ;  /* 0x0000000685381c27 */ /* 0x000fe2000f8e00ff */
[----:B------:R-:W-:Y:S01]  /*7330*/  @UP0 ULDC UR6, c[0x0][0x450] ;  /* 0x0001140000060ab9 */ /* 0x000fe20000000800 */
[----:B------:R-:W-:Y:S02]  /*7340*/  PLOP3.LUT P1, PT, PT, PT, UP1, 0x40, 0x0 ;  /* 0x000000000000781c */ /* 0x000fe40003f2e818 */
[----:B------:R-:W1:Y:S01]  /*7350*/  MUFU.TANH R119, R119 ;  /* 0x0000007700777308 */ /* 0x000e620000002400 */
[----:B------:R-:W-:Y:S02]  /*7360*/  @P2 SHF.R.U32.HI R133, RZ, UR6, R56 ;  /* 0x00000006ff852c19 */ /* 0x000fe40008011638 */
[----:B------:R-:W-:Y:S01]  /*7370*/  @!P3 LEA R56, R57, UR45, 0x3 ;  /* 0x0000002d3938bc11 */ /* 0x000fe2000f8e18ff */
[----:B------:R-:W-:-:S04]  /*7380*/  VIADD R57, R69, 0x1 ;  /* 0x0000000145397836 */ /* 0x000fc80000000000 */
[----:B------:R-:W1:Y:S01]  /*7390*/  MUFU.TANH R128, R128 ;  /* 0x0000008000807308 */ /* 0x000e620000002400 */
[----:B------:R-:W-:Y:S02]  /*73a0*/  IMAD R57, R18, -0x2, R57 ;  /* 0xfffffffe12397824 */ /* 0x000fe400078e0239 */
[----:B------:R-:W-:Y:S02]  /*73b0*/  @!P3 VIADD R56, R56, 0x13240 ;  /* 0x000132403838b836 */ /* 0x000fe40000000000 */
[C---:B------:R-:W-:Y:S01]  /*73c0*/  VIADD R67, R57.reuse, 0xffffffff ;  /* 0xffffffff39437836 */ /* 0x040fe20000000000 */
[----:B0-----:R-:W-:Y:S02]  /*73d0*/  IADD3 R135, R57, -R58, R17 ;  /* 0x8000003a39877210 */ /* 0x001fe40007ffe011 */
[----:B------:R-:W0:Y:S01]  /*73e0*/  MUFU.TANH R80, R80 ;  /* 0x0000005000507308 */ /* 0x000e220000002400 */
[----:B------:R-:W-:-:S07]  /*73f0*/  @!P3 PRMT R56, RZ, 0x654, R56 ;  /* 0x00000654ff38b816 */ /* 0x000fce0000000038 */
[----:B------:R-:W0:Y:S08]  /*7400*/  MUFU.TANH R81, R81 ;  /* 0x0000005100517308 */ /* 0x000e300000002400 */
[----:B------:R-:W0:Y:S08]  /*7410*/  MUFU.TANH R82, R82 ;  /* 0x0000005200527308 */ /* 0x000e300000002400 */
[----:B------:R-:W0:Y:S08]  /*7420*/  MUFU.TANH R85, R85 ;  /* 0x0000005500557308 */ /* 0x000e300000002400 */
[----:B------:R-:W0:Y:S08]  /*7430*/  MUFU.TANH R83, R83 ;  /* 0x0000005300537308 */ /* 0x000e300000002400 */
[----:B------:R-:W0:Y:S08]  /*7440*/  MUFU.TANH R84, R84 ;  /* 0x0000005400547308 */ /* 0x000e300000002400 */
[----:B------:R-:W0:Y:S01]  /*7450*/  MUFU.TANH R87, R87 ;  /* 0x0000005700577308 */ /* 0x000e220000002400 */
[----:B------:R-:W-:-:S02]  /*7460*/  WARPGROUP.DEPBAR.LE gsb0, 0x0 ;  /* 0x00008000000079c5 */ /* 0x000fc40000010000 */
[----:B------:R-:W5:Y:S05]  /*7470*/  SHFL.IDX PT, R137, R133, RZ, 0x1c1f ;  /* 0x001c1fff85897589 */ /* 0x000f6a00000e0000 */
[----:B------:R-:W0:Y:S01]  /*7480*/  MUFU.TANH R129, R129 ;  /* 0x0000008100817308 */ /* 0x000e220000002400 */
[C---:B------:R-:W-:Y:S01]  /*7490*/  VIADD R136, R135.reuse, UR23 ;  /* 0x0000001787887c36 */ /* 0x040fe20008000000 */
[----:B------:R0:W-:Y:S01]  /*74a0*/  @!P3 SYNCS.ARRIVE.TRANS64.RED.A1T0 RZ, [R56+URZ], RZ ;  /* 0x000000ff38ffb9a7 */ /* 0x0001e2000810043f */
[----:B------:R-:W-:-:S05]  /*74b0*/  VIADD R135, R135, UR20 ;  /* 0x0000001487877c36 */ /* 0x000fca0008000000 */
[----:B------:R-:W0:Y:S08]  /*74c0*/  MUFU.TANH R86, R86 ;  /* 0x0000005600567308 */ /* 0x000e300000002400 */
[----:B------:R-:W0:Y:S01]  /*74d0*/  MUFU.TANH R59, R59 ;  /* 0x0000003b003b7308 */ /* 0x000e220000002400 */
[----:B-----5:R-:W-:-:S07]  /*74e0*/  IMAD.IADD R71, R136, 0x1, R137 ;  /* 0x0000000188477824 */ /* 0x020fce00078e0289 */
[----:B------:R-:W0:Y:S01]  /*74f0*/  MUFU.TANH R130, R130 ;  /* 0x0000008200827308 */ /* 0x000e220000002400 */
[----:B------:R-:W-:-:S07]  /*7500*/  IMAD.IADD R70, R135, 0x1, R137 ;  /* 0x0000000187467824 */ /* 0x000fce00078e0289 */
        /* <DEDUP_REMOVED lines=12> */
[----:B------:R-:W-:Y:S01]  /*75d0*/  IADD3 R137, R17, -R58, R137 ;  /* 0x8000003a11897210 */ /* 0x000fe20007ffe089 */
[----:B------:R-:W-:Y:S03]  /*75e0*/  BSSY B0, `(.L_x_668) ;  /* 0x0000010000007945 */ /* 0x000fe60003800000 */
[----:B------:R-:W-:-:S13]  /*75f0*/  ISETP.GT.AND P1, PT, R137, -0x1, PT ;  /* 0xffffffff8900780c */ /* 0x000fda0003f24270 */
[----:B------:R-:W-:Y:S05]  /*7600*/  @P1 BRA `(.L_x_669) ;  /* 0x0000000000201947 */ /* 0x000fea0003800000 */
[----:B------:R-:W-:Y:S01]  /*7610*/  IMAD.U32 R138, RZ, RZ, UR22 ;  /* 0x00000016ff8a7e24 */ /* 0x000fe2000f8e00ff */
[----:B------:R-:W-:-:S04]  /*7620*/  LOP3.LUT R137, RZ, R137, RZ, 0x33, !PT ;  /* 0x00000089ff897212 */ /* 0x000fc800078e33ff */
[----:B------:R-:W-:-:S13]  /*7630*/  ISETP.NE.AND P1, PT, R138, 0x1, PT ;  /* 0x000000018a00780c */ /* 0x000fda0003f25270 */
[----:B0-----:R-:W0:Y:S02]  /*7640*/  @P1 LDC.64 R56, c[0x0][0x9e8] ;  /* 0x00027a00ff381b82 */ /* 0x001e240000000a00 */
[----:B0-----:R-:W-:-:S05]  /*7650*/  @P1 IMAD.HI.U32 R56, R137, R56, RZ ;  /* 0x0000003889381227 */ /* 0x001fca00078e00ff */
[----:B------:R-:W-:-:S04]  /*7660*/  @P1 SHF.R.U32.HI R137, RZ, R57, R56 ;  /* 0x00000039ff891219 */ /* 0x000fc80000011638 */
[----:B------:R-:W-:Y:S01]  /*7670*/  LOP3.LUT R137, RZ, R137, RZ, 0x33, !PT ;  /* 0x00000089ff897212 */ /* 0x000fe200078e33ff */
[----:B------:R-:W-:Y:S06]  /*7680*/  BRA `(.L_x_670) ;  /* 0x0000000000147947 */ /* 0x000fec0003800000 */
.L_x_669:
[----:B------:R-:W-:-:S05]  /*7690*/  IMAD.U32 R138, RZ, RZ, UR22 ;  /* 0x00000016ff8a7e24 */ /* 0x000fca000f8e00ff */
[----:B------:R-:W-:-:S13]  /*76a0*/  ISETP.NE.AND P1, PT, R138, 0x1, PT ;  /* 0x000000018a00780c */ /* 0x000fda0003f25270 */
[----:B0-----:R-:W0:Y:S02]  /*76b0*/  @P1 LDC.64 R56, c[0x0][0x9e8] ;  /* 0x00027a00ff381b82 */ /* 0x001e240000000a00 */
[----:B0-----:R-:W-:-:S05]  /*76c0*/  @P1 IMAD.HI.U32 R56, R137, R56, RZ ;  /* 0x0000003889381227 */ /* 0x001fca00078e00ff */
[----:B------:R-:W-:-:S07]  /*76d0*/  @P1 SHF.R.U32.HI R137, RZ, R57, R56 ;  /* 0x00000039ff891219 */ /* 0x000fce0000011638 */
.L_x_670:
[----:B------:R-:W-:Y:S05]  /*76e0*/  BSYNC B0 ;  /* 0x0000000000007941 */ /* 0x000fea0003800000 */
.L_x_668:
[----:B------:R-:W-:-:S05]  /*76f0*/  IMAD R137, R137, R138, R67 ;  /* 0x0000008a89897224 */ /* 0x000fca00078e0243 */
[----:B------:R-:W-:Y:S02]  /*7700*/  VIADDMNMX R71, R137, R138, R71, PT ;  /* 0x0000008a89477246 */ /* 0x000fe40003800147 */
[----:B------:R-:W-:-:S07]  /*7710*/  VIMNMX R70, R70, R137, !PT ;  /* 0x0000008946467248 */ /* 0x000fce0007fe0100 */
.L_x_667:
[C---:B------:R-:W-:Y:S02]  /*7720*/  ISETP.GE.AND P3, PT, R69.reuse, 0x9, PT ;  /* 0x000000094500780c */ /* 0x040fe40003f66270 */
[C---:B------:R-:W-:Y:S02]  /*7730*/  ISETP.GE.AND P1, PT, R69.reuse, 0x2, PT ;  /* 0x000000024500780c */ /* 0x040fe40003f26270 */
[----:B------:R-:W-:Y:S02]  /*7740*/  ISETP.GE.AND P4, PT, R69, 0xa, PT ;  /* 0x0000000a4500780c */ /* 0x000fe40003f86270 */
[----:B------:R-:W-:Y:S02]  /*7750*/  LOP3.LUT R16, R16, 0xfffffffd, RZ, 0xc0, !PT ;  /* 0xfffffffd10107812 */ /* 0x000fe400078ec0ff */
[----:B------:R-:W-:Y:S02]  /*7760*/  ISETP.GT.AND P2, PT, R70, 0x1, !P1 ;  /* 0x000000014600780c */ /* 0x000fe40004f44270 */
[----:B------:R-:W-:-:S02]  /*7770*/  LOP3.LUT R2, R2, 0xfffffffd, RZ, 0xc0, !PT ;  /* 0xfffffffd02027812 */ /* 0x000fc400078ec0ff */
[----:B------:R-:W-:Y:S02]  /*7780*/  ISETP.LT.OR P2, PT, R71, 0x2, P2 ;  /* 0x000000024700780c */ /* 0x000fe40001741670 */
[----:B------:R-:W-:Y:S02]  /*7790*/  @P3 LOP3.LUT R16, R16, 0x2, RZ, 0xfc, !PT ;  /* 0x0000000210103812 */ /* 0x000fe400078efcff */
[----:B------:R-:W-:Y:S02]  /*77a0*/  FSEL R11, R11, -INF , !P2 ;  /* 0xff8000000b0b7808 */ /* 0x000fe40005000000 */
[----:B------:R-:W-:Y:S02]  /*77b0*/  LOP3.LUT R16, R16, 0xfffffffb, RZ, 0xc0, !PT ;  /* 0xfffffffb10107812 */ /* 0x000fe400078ec0ff */
[----:B------:R-:W-:Y:S02]  /*77c0*/  ISETP.GT.AND P3, PT, R70, 0x8, !P3 ;  /* 0x000000084600780c */ /* 0x000fe40005f64270 */
[----:B------:R-:W-:-:S02]  /*77d0*/  @P4 LOP3.LUT R16, R16, 0x4, RZ, 0xfc, !PT ;  /* 0x0000000410104812 */ /* 0x000fc400078efcff */
[----:B------:R-:W-:Y:S02]  /*77e0*/  ISETP.GT.AND P2, PT, R70, 0x9, !P4 ;  /* 0x000000094600780c */ /* 0x000fe40006744270 */
[----:B------:R-:W-:Y:S02]  /*77f0*/  ISETP.GE.AND P4, PT, R69, 0x11, PT ;  /* 0x000000114500780c */ /* 0x000fe40003f86270 */
[C---:B------:R-:W-:Y:S02]  /*7800*/  ISETP.LT.OR P3, PT, R71.reuse, 0x9, P3 ;  /* 0x000000094700780c */ /* 0x040fe40001f61670 */
[----:B------:R-:W-:Y:S02]  /*7810*/  ISETP.LT.OR P2, PT, R71, 0xa, P2 ;  /* 0x0000000a4700780c */ /* 0x000fe40001741670 */
[----:B0-----:R-:W-:Y:S02]  /*7820*/  FSEL R56, R14, -INF , !P3 ;  /* 0xff8000000e387808 */ /* 0x001fe40005800000 */
[----:B------:R-:W-:-:S02]  /*7830*/  ISETP.GE.AND P3, PT, R69, 0x12, PT ;  /* 0x000000124500780c */ /* 0x000fc40003f66270 */
[----:B------:R-:W-:Y:S02]  /*7840*/  LOP3.LUT R16, R16, 0xfffffff7, RZ, 0xc0, !PT ;  /* 0xfffffff710107812 */ /* 0x000fe400078ec0ff */
[----:B------:R-:W-:Y:S02]  /*7850*/  FSEL R57, R15, -INF , !P2 ;  /* 0xff8000000f397808 */ /* 0x000fe40005000000 */
[----:B------:R-:W-:Y:S02]  /*7860*/  ISETP.GT.AND P2, PT, R70, 0x10, !P4 ;  /* 0x000000104600780c */ /* 0x000fe40006744270 */
[----:B------:R-:W-:Y:S02]  /*7870*/  @P4 LOP3.LUT R16, R16, 0x8, RZ, 0xfc, !PT ;  /* 0x0000000810104812 */ /* 0x000fe400078efcff */
[----:B------:R-:W-:Y:S02]  /*7880*/  ISETP.LT.OR P2, PT, R71, 0x11, P2 ;  /* 0x000000114700780c */ /* 0x000fe40001741670 */
[----:B------:R-:W-:-:S02]  /*7890*/  LOP3.LUT R16, R16, 0xffffffef, RZ, 0xc0, !PT ;  /* 0xffffffef10107812 */ /* 0x000fc400078ec0ff */
[----:B------:R-:W-:Y:S02]  /*78a0*/  FSEL R120, R120, -INF , !P2 ;  /* 0xff80000078787808 */ /* 0x000fe40005000000 */
[----:B------:R-:W-:Y:S02]  /*78b0*/  @P3 LOP3.LUT R16, R16, 0x10, RZ, 0xfc, !PT ;  /* 0x0000001010103812 */ /* 0x000fe400078efcff */
[----:B------:R-:W-:Y:S02]  /*78c0*/  ISETP.GT.AND P2, PT, R70, 0x11, !P3 ;  /* 0x000000114600780c */ /* 0x000fe40005f44270 */
[----:B------:R-:W-:Y:S02]  /*78d0*/  ISETP.GE.AND P3, PT, R69, 0x19, PT ;  /* 0x000000194500780c */ /* 0x000fe40003f66270 */
[----:B------:R-:W-:Y:S02]  /*78e0*/  ISETP.LT.OR P2, PT, R71, 0x12, P2 ;  /* 0x000000124700780c */ /* 0x000fe40001741670 */
[----:B------:R-:W-:-:S02]  /*78f0*/  LOP3.LUT R16, R16, 0x7fffffff, RZ, 0xc0, !PT ;  /* 0x7fffffff10107812 */ /* 0x000fc400078ec0ff */
        /* <DEDUP_REMOVED lines=16> */
[----:B------:R-:W-:Y:S02]  /*7a00*/  @P3 LOP3.LUT R16, R16, 0x80000000, RZ, 0xfc, !PT ;  /* 0x8000000010103812 */ /* 0x000fe400078efcff */
[----:B------:R-:W-:Y:S02]  /*7a10*/  ISETP.GE.AND P3, PT, R69, 0x22, PT ;  /* 0x000000224500780c */ /* 0x000fe40003f66270 */
[----:B------:R-:W-:Y:S02]  /*7a20*/  LOP3.LUT R16, R16, 0xbfffffff, RZ, 0xc0, !PT ;  /* 0xbfffffff10107812 */ /* 0x000fe400078ec0ff */
[----:B------:R-:W-:-:S04]  /*7a30*/  ISETP.GT.AND P2, PT, R70, 0x21, !P3 ;  /* 0x000000214600780c */ /* 0x000fc80005f44270 */
        /* <DEDUP_REMOVED lines=175> */
[----:B------:R-:W-:Y:S01]  /*8530*/  ISETP.GE.AND P6, PT, R69, 0x9a, PT ;  /* 0x0000009a4500780c */ /* 0x000fe20003fc6270 */
[----:B------:R-:W0:-:S12]  /*8540*/  SHFL.IDX PT, R8, R133, 0x1, 0x1c1f ;  /* 0x003c1f0085087f89 */ /* 0x000e1800000e0000 */
[----:B------:R-:W-:Y:S02]  /*8550*/  @P6 LOP3.LUT R2, R2, 0x4, RZ, 0xfc, !PT ;  /* 0x0000000402026812 */ /* 0x000fe400078efcff */
[----:B------:R-:W-:-:S04]  /*8560*/  ISETP.GT.AND P6, PT, R70, 0x99, !P6 ;  /* 0x000000994600780c */ /* 0x000fc800077c4270 */
[----:B------:R-:W-:-:S04]  /*8570*/  ISETP.LT.OR P6, PT, R71, 0x9a, P6 ;  /* 0x0000009a4700780c */ /* 0x000fc800037c1670 */
[----:B------:R-:W-:Y:S02]  /*8580*/  FSEL R134, R134, -INF , !P6 ;  /* 0xff80000086867808 */ /* 0x000fe40007000000 */
[----:B------:R-:W-:Y:S01]  /*8590*/  PLOP3.LUT P6, PT, PT, PT, UP1, 0x40, 0x0 ;  /* 0x000000000000781c */ /* 0x000fe20003fce818 */
[--C-:B0-----:R-:W-:Y:S02]  /*85a0*/  IMAD.IADD R136, R136, 0x1, R8.reuse ;  /* 0x0000000188887824 */ /* 0x101fe400078e0208 */
[----:B------:R-:W-:-:S10]  /*85b0*/  IMAD.IADD R135, R135, 0x1, R8 ;  /* 0x0000000187877824 */ /* 0x000fd400078e0208 */
[----:B------:R-:W-:Y:S05]  /*85c0*/  @P6 BRA `(.L_x_671) ;  /* 0x0000000000546947 */ /* 0x000fea0003800000 */
[----:B------:R-:W-:Y:S01]  /*85d0*/  IADD3 R8, R17, -R58, R8 ;  /* 0x8000003a11087210 */ /* 0x000fe20007ffe008 */
[----:B------:R-:W-:Y:S03]  /*85e0*/  BSSY B0, `(.L_x_672) ;  /* 0x0000010000007945 */ /* 0x000fe60003800000 */
[----:B------:R-:W-:-:S13]  /*85f0*/  ISETP.GT.AND P6, PT, R8, -0x1, PT ;  /* 0xffffffff0800780c */ /* 0x000fda0003fc4270 */
[----:B------:R-:W-:Y:S05]  /*8600*/  @P6 BRA `(.L_x_673) ;  /* 0x0000000000206947 */ /* 0x000fea0003800000 */
[----:B------:R-:W-:Y:S01]  /*8610*/  IMAD.U32 R71, RZ, RZ, UR22 ;  /* 0x00000016ff477e24 */ /* 0x000fe2000f8e00ff */
[----:B------:R-:W-:-:S04]  /*8620*/  LOP3.LUT R69, RZ, R8, RZ, 0x33, !PT ;  /* 0x00000008ff457212 */ /* 0x000fc800078e33ff */
[----:B------:R-:W-:-:S13]  /*8630*/  ISETP.NE.AND P6, PT, R71, 0x1, PT ;  /* 0x000000014700780c */ /* 0x000fda0003fc5270 */
[----:B------:R-:W0:Y:S02]  /*8640*/  @P6 LDC.64 R14, c[0x0][0x9e8] ;  /* 0x00027a00ff0e6b82 */ /* 0x000e240000000a00 */
[----:B0-----:R-:W-:-:S05]  /*8650*/  @P6 IMAD.HI.U32 R14, R69, R14, RZ ;  /* 0x0000000e450e6227 */ /* 0x001fca00078e00ff */
[----:B------:R-:W-:-:S04]  /*8660*/  @P6 SHF.R.U32.HI R69, RZ, R15, R14 ;  /* 0x0000000fff456219 */ /* 0x000fc8000001160e */
[----:B------:R-:W-:Y:S01]  /*8670*/  LOP3.LUT R8, RZ, R69, RZ, 0x33, !PT ;  /* 0x00000045ff087212 */ /* 0x000fe200078e33ff */
[----:B------:R-:W-:Y:S06]  /*8680*/  BRA `(.L_x_674) ;  /* 0x0000000000147947 */ /* 0x000fec0003800000 */
.L_x_673:
[----:B------:R-:W-:-:S05]  /*8690*/  IMAD.U32 R71, RZ, RZ, UR22 ;  /* 0x00000016ff477e24 */ /* 0x000fca000f8e00ff */
[----:B------:R-:W-:-:S13]  /*86a0*/  ISETP.NE.AND P6, PT, R71, 0x1, PT ;  /* 0x000000014700780c */ /* 0x000fda0003fc5270 */
[----:B------:R-:W0:Y:S02]  /*86b0*/  @P6 LDC.64 R14, c[0x0][0x9e8] ;  /* 0x00027a00ff0e6b82 */ /* 0x000e240000000a00 */
[----:B0-----:R-:W-:-:S05]  /*86c0*/  @P6 IMAD.HI.U32 R14, R8, R14, RZ ;  /* 0x0000000e080e6227 */ /* 0x001fca00078e00ff */
[----:B------:R-:W-:-:S07]  /*86d0*/  @P6 SHF.R.U32.HI R8, RZ, R15, R14 ;  /* 0x0000000fff086219 */ /* 0x000fce000001160e */
.L_x_674:
[----:B------:R-:W-:Y:S05]  /*86e0*/  BSYNC B0 ;  /* 0x0000000000007941 */ /* 0x000fea0003800000 */
.L_x_672:
[----:B------:R-:W-:-:S05]  /*86f0*/  IMAD R8, R8, R71, R67 ;  /* 0x0000004708087224 */ /* 0x000fca00078e0243 */
[----:B------:R-:W-:Y:S02]  /*8700*/  VIADDMNMX R136, R8, R71, R136, PT ;  /* 0x0000004708887246 */ /* 0x000fe40003800188 */
[----:B------:R-:W-:-:S07]  /*8710*/  VIMNMX R135, R135, R8, !PT ;  /* 0x0000000887877248 */ /* 0x000fce0007fe0100 */
.L_x_671:
[----:B------:R-:W-:Y:S02]  /*8720*/  ISETP.GT.AND P1, PT, R135, 0x1, !P1 ;  /* 0x000000018700780c */ /* 0x000fe40004f24270 */
[----:B------:R-:W-:Y:S02]  /*8730*/  LOP3.LUT P6, RZ, R16, 0x8000000, RZ, 0xc0, !PT ;  /* 0x0800000010ff7812 */ /* 0x000fe400078cc0ff */
        /* <DEDUP_REMOVED lines=73> */
[----:B------:R-:W-:Y:S02]  /*8bd0*/  ISETP.GT.AND P1, PT, R135, 0x30, !P6 ;  /* 0x000000308700780c */ /* 0x000fe40007724270 */
[----:B------:R-:W-:Y:S02]  /*8be0*/  LOP3.LUT P6, RZ, R16, 0x10000, RZ, 0xc0, !PT ;  /* 0x0001000010ff7812 */ /* 0x000fe400078cc0ff */
        /* <DEDUP_REMOVED lines=19> */
[C---:B------:R-:W-:Y:S02]  /*8d20*/  ISETP.GT.AND P1, PT, R135.reuse, 0x39, !P1 ;  /* 0x000000398700780c */ /* 0x040fe40004f24270 */
[----:B------:R-:W-:Y:S02]  /*8d30*/  FMNMX.FTZ R15, R134, R15, !PT ;  /* 0x0000000f860f7209 */ /* 0x000fe40007810000 */
[----:B------:R-:W-:Y:S02]  /*8d40*/  ISETP.LT.OR P1, PT, R136, 0x3a, P1 ;  /* 0x0000003a8800780c */ /* 0x000fe40000f21670 */
[----:B------:R-:W-:Y:S01]  /*8d50*/  ISETP.GT.AND P2, PT, R135, 0x89, !P2 ;  /* 0x000000898700780c */ /* 0x000fe20005744270 */
[----:B------:R-:W0:Y:S01]  /*8d60*/  SHFL.BFLY PT, R8, R15, 0x2, 0x1f ;  /* 0x0c401f000f087f89 */ /* 0x000e2200000e0000 */
[----:B------:R-:W-:Y:S02]  /*8d70*/  FSEL R118, R118, -INF , !P1 ;  /* 0xff80000076767808 */ /* 0x000fe40004800000 */
[----:B------:R-:W-:-:S02]  /*8d80*/  LOP3.LUT P1, RZ, R16, 0x800000, RZ, 0xc0, !PT ;  /* 0x0080000010ff7812 */ /* 0x000fc4000782c0ff */
[C---:B------:R-:W-:Y:S02]  /*8d90*/  ISETP.LT.OR P2, PT, R136.reuse, 0x8a, P2 ;  /* 0x0000008a8800780c */ /* 0x040fe40001741670 */
[C---:B------:R-:W-:Y:S02]  /*8da0*/  ISETP.GT.AND P1, PT, R135.reuse, 0x40, !P1 ;  /* 0x000000408700780c */ /* 0x040fe40004f24270 */
[----:B------:R-:W-:Y:S02]  /*8db0*/  ISETP.GT.AND P3, PT, R135, 0x90, !P3 ;  /* 0x000000908700780c */ /* 0x000fe40005f64270 */
[----:B------:R-:W-:Y:S02]  /*8dc0*/  ISETP.LT.OR P1, PT, R136, 0x41, P1 ;  /* 0x000000418800780c */ /* 0x000fe40000f21670 */
[----:B------:R-:W-:Y:S02]  /*8dd0*/  FSEL R61, R61, -INF , !P2 ;  /* 0xff8000003d3d7808 */ /* 0x000fe40005000000 */
[----:B------:R-:W-:-:S02]  /*8de0*/  FSEL R90, R90, -INF , !P1 ;  /* 0xff8000005a5a7808 */ /* 0x000fc40004800000 */
[----:B------:R-:W-:Y:S02]  /*8df0*/  LOP3.LUT P1, RZ, R16, 0x400000, RZ, 0xc0, !PT ;  /* 0x0040000010ff7812 */ /* 0x000fe4000782c0ff */
[C---:B------:R-:W-:Y:S02]  /*8e00*/  ISETP.GT.AND P4, PT, R135.reuse, 0x91, !P4 ;  /* 0x000000918700780c */ /* 0x040fe40006784270 */
[----:B------:R-:W-:Y:S02]  /*8e10*/  ISETP.GT.AND P1, PT, R135, 0x41, !P1 ;  /* 0x000000418700780c */ /* 0x000fe40004f24270 */
[C---:B------:R-:W-:Y:S02]  /*8e20*/  ISETP.LT.OR P3, PT, R136.reuse, 0x91, P3 ;  /* 0x000000918800780c */ /* 0x040fe40001f61670 */
[----:B------:R-:W-:Y:S02]  /*8e30*/  ISETP.LT.OR P1, PT, R136, 0x42, P1 ;  /* 0x000000428800780c */ /* 0x000fe40000f21670 */
[----:B0-----:R-:W-:-:S02]  /*8e40*/  FMNMX.FTZ R14, R15, R8, !PT ;  /* 0x000000080f0e7209 */ /* 0x001fc40007810000 */
[----:B------:R-:W-:Y:S02]  /*8e50*/  FSEL R91, R91, -INF , !P1 ;  /* 0xff8000005b5b7808 */ /* 0x000fe40004800000 */
[----:B------:R-:W-:Y:S01]  /*8e60*/  LOP3.LUT P1, RZ, R16, 0x200000, RZ, 0xc0, !PT ;  /* 0x0020000010ff7812 */ /* 0x000fe2000782c0ff */
[----:B------:R-:W0:Y:S01]  /*8e70*/  SHFL.BFLY PT, R67, R14, 0x1, 0x1f ;  /* 0x0c201f000e437f89 */ /* 0x000e2200000e0000 */
[C---:B------:R-:W-:Y:S02]  /*8e80*/  ISETP.GT.AND P5, PT, R135.reuse, 0x98, !P5 ;  /* 0x000000988700780c */ /* 0x040fe40006fa4270 */
[----:B------:R-:W-:Y:S02]  /*8e90*/  ISETP.GT.AND P1, PT, R135, 0x48, !P1 ;  /* 0x000000488700780c */ /* 0x000fe40004f24270 */
[C---:B------:R-:W-:Y:S02]  /*8ea0*/  ISETP.LT.OR P4, PT, R136.reuse, 0x92, P4 ;  /* 0x000000928800780c */ /* 0x040fe40002781670 */
[----:B------:R-:W-:-:S02]  /*8eb0*/  ISETP.LT.OR P1, PT, R136, 0x49, P1 ;  /* 0x000000498800780c */ /* 0x000fc40000f21670 */
[----:B------:R-:W-:Y:S02]  /*8ec0*/  FSEL R63, R63, -INF , !P3 ;  /* 0xff8000003f3f7808 */ /* 0x000fe40005800000 */
[----:B------:R-:W-:Y:S02]  /*8ed0*/  FSEL R94, R94, -INF , !P1 ;  /* 0xff8000005e5e7808 */ /* 0x000fe40004800000 */
[----:B------:R-:W-:Y:S02]  /*8ee0*/  LOP3.LUT P1, RZ, R16, 0x100000, RZ, 0xc0, !PT ;  /* 0x0010000010ff7812 */ /* 0x000fe4000782c0ff */
[----:B------:R-:W-:Y:S02]  /*8ef0*/  ISETP.LT.OR P5, PT, R136, 0x99, P5 ;  /* 0x000000998800780c */ /* 0x000fe40002fa1670 */
[----:B------:R-:W-:Y:S02]  /*8f00*/  ISETP.GT.AND P1, PT, R135, 0x49, !P1 ;  /* 0x000000498700780c */ /* 0x000fe40004f24270 */
[----:B------:R-:W-:-:S02]  /*8f10*/  FSEL R66, R66, -INF , !P5 ;  /* 0xff80000042427808 */ /* 0x000fc40006800000 */
[----:B------:R-:W-:Y:S02]  /*8f20*/  ISETP.LT.OR P1, PT, R136, 0x4a, P1 ;  /* 0x0000004a8800780c */ /* 0x000fe40000f21670 */
[----:B0-----:R-:W-:Y:S01]  /*8f30*/  FMNMX.FTZ R8, R14, R67, !PT ;  /* 0x000000430e087209 */ /* 0x001fe20007810000 */
[----:B------:R-:W-:Y:S01]  /*8f40*/  IMAD.U32 R67, RZ, RZ, UR21 ;  /* 0x00000015ff437e24 */ /* 0x000fe2000f8e00ff */
[----:B------:R-:W-:Y:S02]  /*8f50*/  FSEL R95, R95, -INF , !P1 ;  /* 0xff8000005f5f7808 */ /* 0x000fe40004800000 */
[----:B------:R-:W-:Y:S01]  /*8f60*/  LOP3.LUT P1, RZ, R16, 0x80000, RZ, 0xc0, !PT ;  /* 0x0008000010ff7812 */ /* 0x000fe2000782c0ff */
[----:B------:R-:W-:-:S03]  /*8f70*/  FFMA.FTZ R70, R8, R67, -8 ;  /* 0xc100000008467423 */ /* 0x000fc60000010043 */
        /* <DEDUP_REMOVED lines=59> */
[C---:B------:R-:W-:Y:S02]  /*9330*/  ISETP.GT.AND P1, PT, R135.reuse, RZ, !P6 ;  /* 0x000000ff8700720c */ /* 0x040fe40007724270 */
[----:B------:R-:W-:Y:S02]  /*9340*/  LOP3.LUT P6, RZ, R2, 0x4, RZ, 0xc0, !PT ;  /* 0x0000000402ff7812 */ /* 0x000fe400078cc0ff */
[----:B------:R-:W-:Y:S02]  /*9350*/  ISETP.LT.OR P1, PT, R136, 0x1, P1 ;  /* 0x000000018800780c */ /* 0x000fe40000f21670 */
[----:B------:R-:W-:Y:S02]  /*9360*/  ISETP.GT.AND P2, PT, R135, 0x99, !P6 ;  /* 0x000000998700780c */ /* 0x000fe40007744270 */
[----:B------:R-:W-:-:S02]  /*9370*/  FSEL R12, R12, -INF , !P1 ;  /* 0xff8000000c0c7808 */ /* 0x000fc40004800000 */
[----:B------:R-:W-:Y:S02]  /*9380*/  FSETP.NEU.FTZ.AND P1, PT, R8, -INF , PT ;  /* 0xff8000000800780b */ /* 0x000fe40003f3d000 */
[----:B------:R-:W-:Y:S02]  /*9390*/  ISETP.LT.OR P2, PT, R136, 0x9a, P2 ;  /* 0x0000009a8800780c */ /* 0x000fe40001741670 */
[----:B------:R-:W-:Y:S02]  /*93a0*/  FSEL R70, R70, RZ, P1 ;  /* 0x000000ff46467208 */ /* 0x000fe40000800000 */
[----:B------:R-:W-:-:S03]  /*93b0*/  FSEL R68, R68, -INF , !P2 ;  /* 0xff80000044447808 */ /* 0x000fc60005000000 */
        /* <DEDUP_REMOVED lines=15> */
[--C-:B------:R-:W-:Y:S01]  /*94b0*/  FFMA.FTZ R124, R125, UR21, -R70.reuse ;  /* 0x000000157d7c7c23 */ /* 0x100fe20008010846 */
[----:B------:R-:W-:-:S01]  /*94c0*/  FFMA.FTZ R136, R129, UR21, -R70 ;  /* 0x0000001581887c23 */ /* 0x000fc20008010846 */
[----:B------:R-:W-:Y:S01]  /*94d0*/  FMNMX.FTZ R138, R122, R105, !PT ;  /* 0x000000697a8a7209 */ /* 0x000fe20007810000 */
[----:B------:R-:W-:Y:S01]  /*94e0*/  IMAD.U32 R129, RZ, RZ, UR21 ;  /* 0x00000015ff817e24 */ /* 0x000fe2000f8e00ff */
[----:B------:R-:W-:Y:S01]  /*94f0*/  FSEL R125, R8, RZ, P1 ;  /* 0x000000ff087d7208 */ /* 0x000fe20000800000 */
[----:B0-----:R-:W-:-:S01]  /*9500*/  FFMA.FTZ R121, R76, UR21, -R70 ;  /* 0x000000154c797c23 */ /* 0x001fc20008010846 */
[----:B------:R-:W-:Y:S01]  /*9510*/  FMNMX.FTZ R105, R123, R138, !PT ;  /* 0x0000008a7b697209 */ /* 0x000fe20007810000 */
[----:B------:R-:W-:-:S01]  /*9520*/  FFMA.FTZ R137, R137, UR21, -R70 ;  /* 0x0000001589897c23 */ /* 0x000fc20008010846 */
[----:B------:R-:W-:Y:S01]  /*9530*/  FSEL R76, R64, -INF , !P4 ;  /* 0xff800000404c7808 */ /* 0x000fe20006000000 */
[----:B------:R-:W-:-:S01]  /*9540*/  FADD.FTZ R125, -R125, R10 ;  /* 0x0000000a7d7d7221 */ /* 0x000fc20000010100 */
[----:B------:R-:W-:Y:S01]  /*9550*/  FMNMX.FTZ R138, R126, R105, !PT ;  /* 0x000000697e8a7209 */ /* 0x000fe20007810000 */
[----:B------:R-:W-:-:S01]  /*9560*/  FFMA.FTZ R105, R111, UR21, -R70 ;  /* 0x000000156f697c23 */ /* 0x000fc20008010846 */
[----:B------:R-:W-:Y:S01]  /*9570*/  MUFU.EX2 R64, R121 ;  /* 0x0000007900407308 */ /* 0x000fe20000000800 */
[----:B------:R-:W-:-:S01]  /*9580*/  FFMA.FTZ R11, R11, UR21, -R70 ;  /* 0x000000150b0b7c23 */ /* 0x000fc20008010846 */
[----:B------:R-:W-:Y:S01]  /*9590*/  FMNMX.FTZ R107, R127, R138, !PT ;  /* 0x0000008a7f6b7209 */ /* 0x000fe20007810000 */
[----:B------:R-:W-:-:S01]  /*95a0*/  FFMA.FTZ R108, R108, UR21, -R70 ;  /* 0x000000156c6c7c23 */ /* 0x000fc20008010846 */
[--C-:B------:R-:W-:Y:S01]  /*95b0*/  FFMA.FTZ R112, R112, UR21, -R70.reuse ;  /* 0x0000001570707c23 */ /* 0x100fe20008010846 */
        /* <DEDUP_REMOVED lines=15> */
[----:B------:R0:W-:Y:S01]  /*96b0*/  MUFU.EX2 R107, R115 ;  /* 0x00000073006b7308 */ /* 0x0001e20000000800 */
[----:B------:R-:W-:-:S01]  /*96c0*/  FFMA.FTZ R77, R77, UR21, -R70 ;  /* 0x000000154d4d7c23 */ /* 0x000fc20008010846 */
[----:B------:R-:W-:Y:S01]  /*96d0*/  FMNMX.FTZ R111, R113, R138, !PT ;  /* 0x0000008a716f7209 */ /* 0x000fe20007810000 */
[----:B------:R-:W-:-:S01]  /*96e0*/  FFMA.FTZ R128, R128, UR21, -R70 ;  /* 0x0000001580807c23 */ /* 0x000fc20008010846 */
[--C-:B------:R-:W-:Y:S01]  /*96f0*/  FFMA.FTZ R82, R82, UR21, -R70.reuse ;  /* 0x0000001552527c23 */ /* 0x100fe20008010846 */
[----:B------:R-:W-:-:S01]  /*9700*/  FFMA.FTZ R85, R85, UR21, -R70 ;  /* 0x0000001555557c23 */ /* 0x000fc20008010846 */
[----:B------:R-:W-:Y:S01]  /*9710*/  FMNMX.FTZ R138, R114, R111, !PT ;  /* 0x0000006f728a7209 */ /* 0x000fe20007810000 */
[----:B------:R-:W-:-:S01]  /*9720*/  FFMA.FTZ R87, R87, UR21, -R70 ;  /* 0x0000001557577c23 */ /* 0x000fc20008010846 */
[----:B------:R-:W-:Y:S02]  /*9730*/  MUFU.EX2 R14, R137 ;  /* 0x00000089000e7308 */ /* 0x000fe40000000800 */
[----:B------:R-:W-:-:S04]  /*9740*/  FMNMX.FTZ R111, R117, R138, !PT ;  /* 0x0000008a756f7209 */ /* 0x000fc80007810000 */
[----:B------:R-:W-:Y:S02]  /*9750*/  FMNMX.FTZ R111, R118, R111, !PT ;  /* 0x0000006f766f7209 */ /* 0x000fe40007810000 */
        /* <DEDUP_REMOVED lines=35> */
[----:B0-----:R-:W-:Y:S02]  /*9990*/  FMNMX.FTZ R115, R68, R111, !PT ;  /* 0x0000006f44737209 */ /* 0x001fe40007810000 */
[----:B------:R0:W-:Y:S03]  /*99a0*/  MUFU.EX2 R111, R119 ;  /* 0x00000077006f7308 */ /* 0x0001e60000000800 */
[----:B------:R-:W1:Y:S05]  /*99b0*/  SHFL.BFLY PT, R138, R115, 0x2, 0x1f ;  /* 0x0c401f00738a7f89 */ /* 0x000e6a00000e0000 */
[----:B------:R-:W-:Y:S01]  /*99c0*/  MUFU.EX2 R116, R116 ;  /* 0x0000007400747308 */ /* 0x000fe20000000800 */
[----:B0-----:R-:W-:-:S07]  /*99d0*/  FFMA.FTZ R119, R62, UR21, -R70 ;  /* 0x000000153e777c23 */ /* 0x001fce0008010846 */
[----:B------:R-:W-:Y:S08]  /*99e0*/  MUFU.EX2 R88, R88 ;  /* 0x0000005800587308 */ /* 0x000ff00000000800 */
[----:B------:R-:W-:Y:S01]  /*99f0*/  MUFU.EX2 R89, R89 ;  /* 0x0000005900597308 */ /* 0x000fe20000000800 */
[----:B-1----:R-:W-:Y:S01]  /*9a00*/  FMNMX.FTZ R121, R115, R138, !PT ;  /* 0x0000008a73797209 */ /* 0x002fe20007810000 */
[--C-:B------:R-:W-:Y:S01]  /*9a10*/  FFMA.FTZ R115, R130, UR21, -R70.reuse ;  /* 0x0000001582737c23 */ /* 0x100fe20008010846 */
[----:B------:R-:W-:-:S01]  /*9a20*/  FFMA.FTZ R138, R65, UR21, -R70 ;  /* 0x00000015418a7c23 */ /* 0x000fc20008010846 */
[--C-:B------:R-:W-:Y:S01]  /*9a30*/  FFMA.FTZ R130, R131, UR21, -R70.reuse ;  /* 0x0000001583827c23 */ /* 0x100fe20008010846 */
[----:B------:R-:W-:-:S01]  /*9a40*/  FFMA.FTZ R65, R132, UR21, -R70 ;  /* 0x0000001584417c23 */ /* 0x000fc20008010846 */
[----:B------:R-:W0:Y:S01]  /*9a50*/  SHFL.BFLY PT, R140, R121, 0x1, 0x1f ;  /* 0x0c201f00798c7f89 */ /* 0x000e2200000e0000 */
[----:B------:R-:W-:-:S01]  /*9a60*/  FFMA.FTZ R70, R134, UR21, -R70 ;  /* 0x0000001586467c23 */ /* 0x000fc20008010846 */
[----:B------:R-:W-:Y:S08]  /*9a70*/  MUFU.EX2 R92, R92 ;  /* 0x0000005c005c7308 */ /* 0x000ff00000000800 */
[----:B------:R1:W-:Y:S08]  /*9a80*/  MUFU.EX2 R10, R70 ;  /* 0x00000046000a7308 */ /* 0x0003f00000000800 */
[----:B------:R-:W-:Y:S01]  /*9a90*/  MUFU.EX2 R93, R93 ;  /* 0x0000005d005d7308 */ /* 0x000fe20000000800 */
[----:B0-----:R-:W-:Y:S01]  /*9aa0*/  FMNMX.FTZ R62, R121, R140, !PT ;  /* 0x0000008c793e7209 */ /* 0x001fe20007810000 */
[----:B------:R-:W-:-:S06]  /*9ab0*/  FMUL.FTZ R121, R125, UR21 ;  /* 0x000000157d797c20 */ /* 0x000fcc0008410000 */
[----:B------:R-:W-:Y:S01]  /*9ac0*/  MUFU.EX2 R96, R96 ;  /* 0x0000006000607308 */ /* 0x000fe20000000800 */
[C---:B------:R-:W-:Y:S01]  /*9ad0*/  FSETP.NEU.FTZ.AND P1, PT, R62.reuse, -INF , PT ;  /* 0xff8000003e00780b */ /* 0x040fe20003f3d000 */
[----:B------:R-:W-:-:S05]  /*9ae0*/  FFMA.FTZ R129, R62, R129, -8 ;  /* 0xc10000003e817423 */ /* 0x000fca0000010081 */
[----:B------:R-:W-:Y:S01]  /*9af0*/  FSEL R125, R129, RZ, P1 ;  /* 0x000000ff817d7208 */ /* 0x000fe20000800000 */
[----:B------:R-:W0:Y:S04]  /*9b00*/  MUFU.EX2 R121, R121 ;  /* 0x0000007900797308 */ /* 0x000e280000000800 */
[----:B------:R-:W-:-:S01]  /*9b10*/  FFMA.FTZ R129, R12, UR21, -R125 ;  /* 0x000000150c817c23 */ /* 0x000fc2000801087d */
[--C-:B------:R-:W-:Y:S01]  /*9b20*/  FFMA.FTZ R12, R13, UR21, -R125.reuse ;  /* 0x000000150d0c7c23 */ /* 0x100fe2000801087d */
[----:B------:R-:W-:-:S01]  /*9b30*/  FFMA.FTZ R13, R20, UR21, -R125 ;  /* 0x00000015140d7c23 */ /* 0x000fc2000801087d */
[--C-:B------:R-:W-:Y:S01]  /*9b40*/  FFMA.FTZ R20, R21, UR21, -R125.reuse ;  /* 0x0000001515147c23 */ /* 0x100fe2000801087d */
[----:B------:R-:W-:-:S01]  /*9b50*/  FFMA.FTZ R21, R122, UR21, -R125 ;  /* 0x000000157a157c23 */ /* 0x000fc2000801087d */
[--C-:B------:R-:W-:Y:S01]  /*9b60*/  FFMA.FTZ R122, R126, UR21, -R125.reuse ;  /* 0x000000157e7a7c23 */ /* 0x100fe2000801087d */
[----:B------:R-:W-:Y:S01]  /*9b70*/  FSEL R126, R62, RZ, P1 ;  /* 0x000000ff3e7e7208 */ /* 0x000fe20000800000 */
[--C-:B-1----:R-:W-:Y:S01]  /*9b80*/  FFMA.FTZ R70, R123, UR21, -R125.reuse ;  /* 0x000000157b467c23 */ /* 0x102fe2000801087d */
[----:B------:R-:W-:-:S01]  /*9b90*/  FFMA.FTZ R123, R127, UR21, -R125 ;  /* 0x000000157f7b7c23 */ /* 0x000fc2000801087d */
[----:B------:R-:W-:Y:S01]  /*9ba0*/  FFMA.FTZ R127, R94, UR21, -R125 ;  /* 0x000000155e7f7c23 */ /* 0x000fe2000801087d */
[----:B------:R-:W-:Y:S01]  /*9bb0*/  MUFU.EX2 R129, R129 ;  /* 0x0000008100817308 */ /* 0x000fe20000000800 */
[----:B------:R-:W-:-:S01]  /*9bc0*/  FADD.FTZ R126, -R126, R9 ;  /* 0x000000097e7e7221 */ /* 0x000fc20000010100 */
[--C-:B------:R-:W-:Y:S01]  /*9bd0*/  FFMA.FTZ R106, R106, UR21, -R125.reuse ;  /* 0x000000156a6a7c23 */ /* 0x100fe2000801087d */
[----:B------:R-:W-:-:S01]  /*9be0*/  FFMA.FTZ R7, R7, UR21, -R125 ;  /* 0x0000001507077c23 */ /* 0x000fc2000801087d */
[--C-:B------:R-:W-:Y:S01]  /*9bf0*/  FFMA.FTZ R109, R109, UR21, -R125.reuse ;  /* 0x000000156d6d7c23 */ /* 0x100fe2000801087d */
[----:B------:R-:W-:Y:S01]  /*9c00*/  FMUL.FTZ R94, R126, UR21 ;  /* 0x000000157e5e7c20 */ /* 0x000fe20008410000 */
[--C-:B------:R-:W-:Y:S01]  /*9c10*/  FFMA.FTZ R126, R95, UR21, -R125.reuse ;  /* 0x000000155f7e7c23 */ /* 0x100fe2000801087d */
[----:B------:R-:W-:-:S01]  /*9c20*/  FFMA.FTZ R95, R98, UR21, -R125 ;  /* 0x00000015625f7c23 */ /* 0x000fc2000801087d */
[----:B------:R-:W-:Y:S01]  /*9c30*/  MUFU.EX2 R12, R12 ;  /* 0x0000000c000c7308 */ /* 0x000fe20000000800 */
[----:B------:R-:W-:-:S01]  /*9c40*/  FFMA.FTZ R98, R99, UR21, -R125 ;  /* 0x0000001563627c23 */ /* 0x000fc2000801087d */
[----:B------:R-:W-:Y:S01]  /*9c50*/  FFMA.FTZ R99, R102, UR21, -R125 ;  /* 0x0000001566637c23 */ /* 0x000fe2000801087d */
[----:B0-----:R-:W-:-:S01]  /*9c60*/  FFMA.FTZ R102, R121, R5, R14 ;  /* 0x0000000579667223 */ /* 0x001fc2000001000e */
        /* <DEDUP_REMOVED lines=22> */
[----:B------:R-:W-:Y:S01]  /*9dd0*/  FADD.FTZ R4, R11, R102 ;  /* 0x000000660b047221 */ /* 0x000fe20000010000 */
[----:B------:R-:W-:-:S01]  /*9de0*/  FFMA.FTZ R102, R103, UR21, -R125 ;  /* 0x0000001567667c23 */ /* 0x000fc2000801087d */
[----:B------:R-:W-:Y:S01]  /*9df0*/  FFMA.FTZ R61, R61, UR21, -R125 ;  /* 0x000000153d3d7c23 */ /* 0x000fe2000801087d */
[----:B------:R-:W-:-:S01]  /*9e00*/  FADD.FTZ R132, R12, R5 ;  /* 0x000000050c847221 */ /* 0x000fc20000010000 */
[----:B------:R-:W-:Y:S01]  /*9e10*/  FADD.FTZ R5, R15, R4 ;  /* 0x000000040f057221 */ /* 0x000fe20000010000 */
[----:B------:R-:W-:-:S01]  /*9e20*/  FFMA.FTZ R63, R63, UR21, -R125 ;  /* 0x000000153f3f7c23 */ /* 0x000fc2000801087d */
[----:B------:R-:W0:Y:S01]  /*9e30*/  MUFU.EX2 R21, R21 ;  /* 0x0000001500157308 */ /* 0x000e220000000800 */
[----:B-1----:R-:W-:-:S01]  /*9e40*/  FADD.FTZ R103, R13, R132 ;  /* 0x000000840d677221 */ /* 0x002fc20000010000 */
[----:B------:R-:W-:Y:S01]  /*9e50*/  FADD.FTZ R4, R56, R5 ;  /* 0x0000000538047221 */ /* 0x000fe20000010000 */
[----:B------:R-:W-:-:S01]  /*9e60*/  FFMA.FTZ R76, R76, UR21, -R125 ;  /* 0x000000154c4c7c23 */ /* 0x000fc2000801087d */
[----:B------:R-:W-:-:S02]  /*9e70*/  FFMA.FTZ R66, R66, UR21, -R125 ;  /* 0x0000001542427c23 */ /* 0x000fc4000801087d */
[----:B------:R-:W-:-:S02]  /*9e80*/  FADD.FTZ R5, R57, R4 ;  /* 0x0000000439057221 */ /* 0x000fc40000010000 */
[----:B------:R-:W1:Y:S01]  /*9e90*/  MUFU.EX2 R70, R70 ;  /* 0x0000004600467308 */ /* 0x000e620000000800 */
[----:B--2---:R-:W-:-:S01]  /*9ea0*/  FADD.FTZ R132, R20, R103 ;  /* 0x0000006714847221 */ /* 0x004fc20000010000 */
[----:B------:R-:W-:-:S04]  /*9eb0*/  FADD.FTZ R4, R120, R5 ;  /* 0x0000000578047221 */ /* 0x000fc80000010000 */
[----:B------:R-:W-:Y:S02]  /*9ec0*/  FADD.FTZ R5, R67, R4 ;  /* 0x0000000443057221 */ /* 0x000fe40000010000 */
[----:B------:R-:W2:Y:S01]  /*9ed0*/  MUFU.EX2 R122, R122 ;  /* 0x0000007a007a7308 */ /* 0x000ea20000000800 */
[----:B0-----:R-:W-:-:S01]  /*9ee0*/  FADD.FTZ R103, R21, R132 ;  /* 0x0000008415677221 */ /* 0x001fc20000010000 */
[----:B------:R-:W-:-:S06]  /*9ef0*/  FADD.FTZ R132, R124, R5 ;  /* 0x000000057c847221 */ /* 0x000fcc0000010000 */
[----:B------:R-:W0:Y:S01]  /*9f00*/  MUFU.EX2 R123, R123 ;  /* 0x0000007b007b7308 */ /* 0x000e220000000800 */
[----:B-1----:R-:W-:-:S07]  /*9f10*/  FADD.FTZ R103, R70, R103 ;  /* 0x0000006746677221 */ /* 0x002fce0000010000 */
[----:B------:R-:W1:Y:S01]  /*9f20*/  MUFU.EX2 R106, R106 ;  /* 0x0000006a006a7308 */ /* 0x000e620000000800 */
[----:B--2---:R-:W-:-:S01]  /*9f30*/  FADD.FTZ R4, R122, R103 ;  /* 0x000000677a047221 */ /* 0x004fc20000010000 */
[----:B------:R-:W-:-:S04]  /*9f40*/  FADD.FTZ R103, R69, R132 ;  /* 0x0000008445677221 */ /* 0x000fc80000010000 */
[----:B------:R-:W-:Y:S02]  /*9f50*/  FADD.FTZ R132, R104, R103 ;  /* 0x0000006768847221 */ /* 0x000fe40000010000 */
[----:B------:R-:W2:Y:S01]  /*9f60*/  MUFU.EX2 R7, R7 ;  /* 0x0000000700077308 */ /* 0x000ea20000000800 */
[----:B0-----:R-:W-:-:S07]  /*9f70*/  FADD.FTZ R5, R123, R4 ;  /* 0x000000047b057221 */ /* 0x001fce0000010000 */
[----:B------:R-:W0:Y:S01]  /*9f80*/  MUFU.EX2 R109, R109 ;  /* 0x0000006d006d7308 */ /* 0x000e220000000800 */
[----:B-1----:R-:W-:-:S01]  /*9f90*/  FADD.FTZ R4, R106, R5 ;  /* 0x000000056a047221 */ /* 0x002fc20000010000 */
[----:B------:R-:W-:-:S06]  /*9fa0*/  FADD.FTZ R5, R71, R132 ;  /* 0x0000008447057221 */ /* 0x000fcc0000010000 */
[----:B------:R-:W1:Y:S01]  /*9fb0*/  MUFU.EX2 R110, R110 ;  /* 0x0000006e006e7308 */ /* 0x000e620000000800 */
[----:B--2---:R-:W-:-:S07]  /*9fc0*/  FADD.FTZ R4, R7, R4 ;  /* 0x0000000407047221 */ /* 0x004fce0000010000 */
        /* <DEDUP_REMOVED lines=10> */
[----:B------:R-:W-:-:S04]  /*a070*/  FADD.FTZ R5, R116, R5 ;  /* 0x0000000574057221 */ /* 0x000fc80000010000 */
[----:B------:R-:W-:Y:S02]  /*a080*/  FADD.FTZ R4, R88, R5 ;  /* 0x0000000558047221 */ /* 0x000fe40000010000 */
[----:B------:R-:W2:Y:S01]  /*a090*/  MUFU.EX2 R118, R118 ;  /* 0x0000007600767308 */ /* 0x000ea20000000800 */
[----:B0-----:R-:W-:-:S01]  /*a0a0*/  FADD.FTZ R132, R114, R103 ;  /* 0x0000006772847221 */ /* 0x001fc20000010000 */
[----:B------:R-:W-:-:S04]  /*a0b0*/  FADD.FTZ R5, R89, R4 ;  /* 0x0000000459057221 */ /* 0x000fc80000010000 */
[----:B------:R-:W-:Y:S02]  /*a0c0*/  FADD.FTZ R4, R92, R5 ;  /* 0x000000055c047221 */ /* 0x000fe40000010000 */
[----:B------:R-:W0:Y:S01]  /*a0d0*/  MUFU.EX2 R90, R90 ;  /* 0x0000005a005a7308 */ /* 0x000e220000000800 */
[----:B-1----:R-:W-:-:S07]  /*a0e0*/  FADD.FTZ R103, R117, R132 ;  /* 0x0000008475677221 */ /* 0x002fce0000010000 */
[----:B------:R-:W1:Y:S01]  /*a0f0*/  MUFU.EX2 R91, R91 ;  /* 0x0000005b005b7308 */ /* 0x000e620000000800 */
[----:B--2---:R-:W-:-:S07]  /*a100*/  FADD.FTZ R103, R118, R103 ;  /* 0x0000006776677221 */ /* 0x004fce0000010000 */
[----:B------:R-:W2:Y:S01]  /*a110*/  MUFU.EX2 R9, R127 ;  /* 0x0000007f00097308 */ /* 0x000ea20000000800 */
[----:B0-----:R-:W-:-:S01]  /*a120*/  FADD.FTZ R132, R90, R103 ;  /* 0x000000675a847221 */ /* 0x001fc20000010000 */
[----:B------:R-:W-:-:S06]  /*a130*/  FADD.FTZ R103, R93, R4 ;  /* 0x000000045d677221 */ /* 0x000fcc0000010000 */
[----:B------:R-:W0:Y:S01]  /*a140*/  MUFU.EX2 R126, R126 ;  /* 0x0000007e007e7308 */ /* 0x000e220000000800 */
[----:B-1----:R-:W-:-:S07]  /*a150*/  FADD.FTZ R132, R91, R132 ;  /* 0x000000845b847221 */ /* 0x002fce0000010000 */
[----:B------:R-:W1:Y:S01]  /*a160*/  MUFU.EX2 R95, R95 ;  /* 0x0000005f005f7308 */ /* 0x000e620000000800 */
[----:B--2---:R-:W-:-:S01]  /*a170*/  FADD.FTZ R5, R9, R132 ;  /* 0x0000008409057221 */ /* 0x004fc20000010000 */
[----:B------:R-:W-:-:S06]  /*a180*/  FADD.FTZ R132, R96, R103 ;  /* 0x0000006760847221 */ /* 0x000fcc0000010000 */
        /* <DEDUP_REMOVED lines=21> */
[----:B-1----:R-:W-:-:S04]  /*a2e0*/  FADD.FTZ R5, R73, R4 ;  /* 0x0000000449057221 */ /* 0x002fc80000010000 */
[----:B------:R-:W-:-:S03]  /*a2f0*/  FADD.FTZ R4, R64, R5 ;  /* 0x0000000540047221 */ /* 0x000fc60000010000 */
        /* <DEDUP_REMOVED lines=29> */
[----:B------:R-:W-:-:S06]  /*a4d0*/  FFMA.FTZ R103, R68, UR21, -R125 ;  /* 0x0000001544677c23 */ /* 0x000fcc000801087d */
        /* <DEDUP_REMOVED lines=20> */
[----:B------:R-:W-:Y:S01]  /*a620*/  FADD.FTZ R5, R10, R5 ;  /* 0x000000050a057221 */ /* 0x000fe20000010000 */
[----:B--2---:R-:W-:-:S04]  /*a630*/  FADD.FTZ R4, R66, R125 ;  /* 0x0000007d42047221 */ /* 0x004fc80000010000 */
[----:B0-----:R-:W-:Y:S01]  /*a640*/  FADD.FTZ R4, R103, R4 ;  /* 0x0000000467047221 */ /* 0x001fe20000010000 */
[----:B------:R-:W-:Y:S06]  /*a650*/  @!P0 BRA `(.L_x_675) ;  /* 0x0000000000048947 */ /* 0x000fec0003800000 */
[----:B------:R-:W-:Y:S01]  /*a660*/  BPT.TRAP 0x1 ;  /* 0x000000040000795c */ /* 0x000fe20000300000 */
.L_x_675:
[----:B------:R-:W-:Y:S01]  /*a670*/  UIADD3 UR6, UR11, 0x13260, URZ ;  /* 0x000132600b067890 */ /* 0x000fe2000fffe03f */
[----:B------:R-:W-:Y:S01]  /*a680*/  ISETP.GT.AND P1, PT, R3, UR26, PT ;  /* 0x0000001a03007c0c */ /* 0x000fe2000bf24270 */
[----:B------:R-:W-:Y:S01]  /*a690*/  UMOV UR37, UR24 ;  /* 0x0000001800257c82 */ /* 0x000fe20008000000 */
[----:B------:R-:W-:Y:S01]  /*a6a0*/  F2FP.SATFINITE.E4M3.F32.PACK_AB_MERGE_C R9, R126, R9, RZ ;  /* 0x000000097e09723e */ /* 0x000fe200048070ff */
[----:B------:R-:W-:Y:S01]  /*a6b0*/  UPRMT UR6, UR44, 0x654, UR6 ;  /* 0x000006542c067896 */ /* 0x000fe20008000006 */
[----:B------:R-:W-:Y:S01]  /*a6c0*/  F2FP.SATFINITE.E4M3.F32.PACK_AB_MERGE_C R10, R10, R65, RZ ;  /* 0x000000410a0a723e */ /* 0x000fe200048070ff */
[----:B------:R-:W-:Y:S01]  /*a6d0*/  UMOV UR39, UR25 ;  /* 0x0000001900277c82 */ /* 0x000fe20008000000 */
[----:B------:R-:W-:Y:S01]  /*a6e0*/  F2FP.SATFINITE.E4M3.F32.PACK_AB_MERGE_C R15, R56, R15, RZ ;  /* 0x0000000f380f723e */ /* 0x000fe200048070ff */
[----:B------:R-:W-:Y:S01]  /*a6f0*/  FMUL.FTZ R24, R24, R121 ;  /* 0x0000007918187220 */ /* 0x000fe20000410000 */
[----:B------:R-:W-:Y:S01]  /*a700*/  F2FP.SATFINITE.E4M3.F32.PACK_AB_MERGE_C R13, R20, R13, RZ ;  /* 0x0000000d140d723e */ /* 0x000fe200048070ff */
[----:B------:R-:W-:Y:S01]  /*a710*/  FMUL.FTZ R25, R25, R121 ;  /* 0x0000007919197220 */ /* 0x000fe20000410000 */
        /* <DEDUP_REMOVED lines=28> */
[----:B------:R-:W-:Y:S01]  /*a8e0*/  F2FP.SATFINITE.E4M3.F32.PACK_AB_MERGE_C R60, R61, R60, RZ ;  /* 0x0000003c3d3c723e */ /* 0x000fe200048070ff */
[----:B------:R-:W-:Y:S01]  /*a8f0*/  FMUL.FTZ R53, R53, R121 ;  /* 0x0000007935357220 */ /* 0x000fe20000410000 */
[----:B------:R-:W-:Y:S01]  /*a900*/  F2FP.SATFINITE.E4M3.F32.PACK_AB_MERGE_C R66, R103, R66, RZ ;  /* 0x000000426742723e */ /* 0x000fe200048070ff */
[----:B------:R-:W-:Y:S01]  /*a910*/  VIADD R3, R3, 0xffffffff ;  /* 0xffffffff03037836 */ /* 0x000fe20000000000 */
[----:B------:R-:W-:Y:S01]  /*a920*/  F2FP.SATFINITE.E4M3.F32.PACK_AB_MERGE_C R145, R91, R90, R9 ;  /* 0x0000005a5b91723e */ /* 0x000fe20004807009 */
[-C--:B------:R-:W-:Y:S01]  /*a930*/  FMUL.FTZ R26, R26, R94.reuse ;  /* 0x0000005e1a1a7220 */ /* 0x080fe20000410000 */
[----:B------:R-:W-:Y:S01]  /*a940*/  F2FP.SATFINITE.E4M3.F32.PACK_AB_MERGE_C R138, R138, R119, R10 ;  /* 0x000000778a8a723e */ /* 0x000fe2000480700a */
[----:B------:R-:W-:Y:S01]  /*a950*/  FMUL.FTZ R27, R27, R94 ;  /* 0x0000005e1b1b7220 */ /* 0x000fe20000410000 */
[----:B------:R-:W-:Y:S01]  /*a960*/  F2FP.SATFINITE.E4M3.F32.PACK_AB_MERGE_C R152, R11, R14, R15 ;  /* 0x0000000e0b98723e */ /* 0x000fe2000480700f */
[-C--:B------:R-:W-:Y:S01]  /*a970*/  FMUL.FTZ R30, R30, R94.reuse ;  /* 0x0000005e1e1e7220 */ /* 0x080fe20000410000 */
[----:B------:R-:W-:Y:S01]  /*a980*/  F2FP.SATFINITE.E4M3.F32.PACK_AB_MERGE_C R153, R12, R129, R13 ;  /* 0x000000810c99723e */ /* 0x000fe2000480700d */
[-C--:B------:R-:W-:Y:S01]  /*a990*/  FMUL.FTZ R31, R31, R94.reuse ;  /* 0x0000005e1f1f7220 */ /* 0x080fe20000410000 */
[----:B------:R-:W-:Y:S01]  /*a9a0*/  F2FP.SATFINITE.E4M3.F32.PACK_AB_MERGE_C R154, R120, R57, R67 ;  /* 0x00000039789a723e */ /* 0x000fe20004807043 */
[-C--:B------:R-:W-:Y:S01]  /*a9b0*/  FMUL.FTZ R34, R34, R94.reuse ;  /* 0x0000005e22227220 */ /* 0x080fe20000410000 */
        /* <DEDUP_REMOVED lines=9> */
[----:B------:R-:W-:Y:S01]  /*aa50*/  FMUL.FTZ R43, R43, R94 ;  /* 0x0000005e2b2b7220 */ /* 0x000fe20000410000 */
[----:B------:R-:W-:Y:S01]  /*aa60*/  F2FP.SATFINITE.E4M3.F32.PACK_AB_MERGE_C R144, R89, R88, R92 ;  /* 0x000000585990723e */ /* 0x000fe2000480705c */
[----:B------:R-:W-:Y:S01]  /*aa70*/  FMUL.FTZ R46, R46, R94 ;  /* 0x0000005e2e2e7220 */ /* 0x000fe20000410000 */
        /* <DEDUP_REMOVED lines=11> */
[----:B------:R-:W-:Y:S01]  /*ab30*/  IMAD.MOV.U32 R9, RZ, RZ, R62 ;  /* 0x000000ffff097224 */ /* 0x000fe200078e003e */
[----:B------:R-:W-:Y:S01]  /*ab40*/  F2FP.SATFINITE.E4M3.F32.PACK_AB_MERGE_C R136, R136, R87, R115 ;  /* 0x000000578888723e */ /* 0x000fe20004807073 */
[----:B------:R-:W-:Y:S01]  /*ab50*/  IMAD.MOV.U32 R10, RZ, RZ, R8 ;  /* 0x000000ffff0a7224 */ /* 0x000fe200078e0008 */
[----:B------:R-:W-:-:S02]  /*ab60*/  F2FP.SATFINITE.E4M3.F32.PACK_AB_MERGE_C R137, R59, R86, R60 ;  /* 0x000000563b89723e */ /* 0x000fc4000480703c */
[----:B------:R-:W-:Y:S01]  /*ab70*/  F2FP.SATFINITE.E4M3.F32.PACK_AB_MERGE_C R139, R76, R63, R66 ;  /* 0x0000003f4c8b723e */ /* 0x000fe20004807042 */
[----:B------:R-:W-:Y:S06]  /*ab80*/  @P1 BRA `(.L_x_676) ;  /* 0xffffffb400cc1947 */ /* 0x000fec000383ffff */
[----:B------:R-:W-:Y:S01]  /*ab90*/  IMAD.MOV.U32 R9, RZ, RZ, R62 ;  /* 0x000000ffff097224 */ /* 0x000fe200078e003e */
[----:B------:R-:W-:Y:S01]  /*aba0*/  UMOV UR39, UR25 ;  /* 0x0000001900277c82 */ /* 0x000fe20008000000 */
[----:B------:R-:W-:Y:S01]  /*abb0*/  IMAD.MOV.U32 R10, RZ, RZ, R8 ;  /* 0x000000ffff0a7224 */ /* 0x000fe200078e0008 */
[----:B------:R-:W-:-:S06]  /*abc0*/  UMOV UR37, UR24 ;  /* 0x0000001800257c82 */ /* 0x000fcc0008000000 */
.L_x_658:
[----:B------:R-:W-:Y:S01]  /*abd0*/  ULDC UR6, c[0x0][0x448] ;  /* 0x0001120000067ab9 */ /* 0x000fe20000000800 */
[----:B------:R-:W-:Y:S01]  /*abe0*/  IADD3 R58, R17, 0x1, -R58 ;  /* 0x00000001113a7810 */ /* 0x000fe20007ffe83a */
[----:B------:R-:W-:Y:S01]  /*abf0*/  UISETP.NE.AND UP0, UPT, UR6, 0x1, UPT ;  /* 0x000000010600788c */ /* 0x000fe2000bf05270 */
[----:B------:R-:W-:Y:S02]  /*ac00*/  ULDC UR12, c[0x0][0x9e4] ;  /* 0x00027900000c7ab9 */ /* 0x000fe40000000800 */
[----:B------:R-:W-:Y:S01]  /*ac10*/  R2UR UR11, R58 ;  /* 0x000000003a0b72ca */ /* 0x000fe200000e0000 */
[----:B------:R-:W-:Y:S02]  /*ac20*/  UISETP.GE.AND UP1, UPT, UR12, 0x1, UPT ;  /* 0x000000010c00788c */ /* 0x000fe4000bf26270 */
[----:B------:R-:W-:-:S04]  /*ac30*/  UIADD3 UR10, UR40, 0xbf, URZ ;  /* 0x000000bf280a7890 */ /* 0x000fc8000fffe03f */
[----:B------:R-:W-:Y:S01]  /*ac40*/  PLOP3.LUT P1, PT, PT, PT, UP1, 0x40, 0x0 ;  /* 0x000000000000781c */ /* 0x000fe20003f2e818 */
[----:B------:R-:W-:Y:S01]  /*ac50*/  @UP0 ULDC UR6, c[0x0][0x44c] ;  /* 0x0001130000060ab9 */ /* 0x000fe20000000800 */
[----:B------:R-:W-:Y:S01]  /*ac60*/  @UP0 ULDC UR13, c[0x0][0x450] ;  /* 0x00011400000d0ab9 */ /* 0x000fe20000000800 */
[----:B------:R-:W-:-:S04]  /*ac70*/  UIMAD.WIDE.U32 UR6, UR10, UR6, URZ ;  /* 0x000000060a0672a5 */ /* 0x000fc8000f8e003f */
[----:B------:R-:W-:-:S04]  /*ac80*/  @UP0 USHF.R.U32.HI UR10, URZ, UR13, UR7 ;  /* 0x0000000d3f0a0299 */ /* 0x000fc80008011607 */
[----:B------:R-:W-:-:S03]  /*ac90*/  UIADD3 UR10, UR11, UR10, URZ ;  /* 0x0000000a0b0a7290 */ /* 0x000fc6000fffe03f */
[----:B------:R-:W-:Y:S02]  /*aca0*/  ULDC UR11, c[0x0][0x9dc] ;  /* 0x00027700000b7ab9 */ /* 0x000fe40000000800 */
[----:B------:R-:W-:Y:S01]  /*acb0*/  UIADD3 UR11, UR10, -UR11, URZ ;  /* 0x8000000b0a0b7290 */ /* 0x000fe2000fffe03f */
[----:B------:R-:W-:Y:S11]  /*acc0*/  @P1 BRA `(.L_x_677) ;  /* 0x0000000000441947 */ /* 0x000ff60003800000 */
[----:B------:R-:W-:-:S06]  /*acd0*/  UISETP.GT.AND UP2, UPT, UR10, -0x1, UPT ;  /* 0xffffffff0a00788c */ /* 0x000fcc000bf44270 */
[----:B------:R-:W-:-:S13]  /*ace0*/  PLOP3.LUT P1, PT, PT, PT, UP2, 0x80, 0x0 ;  /* 0x000000000000781c */ /* 0x000fda0003f2f028 */
[----:B------:R-:W-:Y:S05]  /*acf0*/  @P1 BRA `(.L_x_678) ;  /* 0x00000000001c1947 */ /* 0x000fea0003800000 */
[----:B------:R-:W-:Y:S02]  /*ad00*/  UISETP.NE.AND UP2, UPT, UR12, 0x1, UPT ;  /* 0x000000010c00788c */ /* 0x000fe4000bf45270 */
[----:B------:R-:W-:-:S09]  /*ad10*/  ULOP3.LUT UR10, URZ, UR10, URZ, 0x33, !UPT ;  /* 0x0000000a3f0a7292 */ /* 0x000fd2000f8e333f */
[----:B------:R-:W-:Y:S02]  /*ad20*/  @UP2 ULDC.64 UR14, c[0x0][0x9e8] ;  /* 0x00027a00000e2ab9 */ /* 0x000fe40000000a00 */
[----:B------:R-:W-:-:S04]  /*ad30*/  UIMAD.WIDE.U32 UR6, UR10, UR14, URZ ;  /* 0x0000000e0a0672a5 */ /* 0x000fc8000f8e003f */
[----:B------:R-:W-:-:S04]  /*ad40*/  @UP2 USHF.R.U32.HI UR10, URZ, UR15, UR7 ;  /* 0x0000000f3f0a2299 */ /* 0x000fc80008011607 */
[----:B------:R-:W-:Y:S01]  /*ad50*/  ULOP3.LUT UR10, URZ, UR10, URZ, 0x33, !UPT ;  /* 0x0000000a3f0a7292 */ /* 0x000fe2000f8e333f */
[----:B------:R-:W-:Y:S11]  /*ad60*/  BRA `(.L_x_679) ;  /* 0x0000000000107947 */ /* 0x000ff60003800000 */
.L_x_678:
[----:B------:R-:W-:-:S11]  /*ad70*/  UISETP.NE.AND UP2, UPT, UR12, 0x1, UPT ;  /* 0x000000010c00788c */ /* 0x000fd6000bf45270 */
[----:B------:R-:W-:Y:S02]  /*ad80*/  @UP2 ULDC.64 UR14, c[0x0][0x9e8] ;  /* 0x00027a00000e2ab9 */ /* 0x000fe40000000a00 */
[----:B------:R-:W-:-:S04]  /*ad90*/  UIMAD.WIDE.U32 UR6, UR10, UR14, URZ ;  /* 0x0000000e0a0672a5 */ /* 0x000fc8000f8e003f */
[----:B------:R-:W-:-:S12]  /*ada0*/  @UP2 USHF.R.U32.HI UR10, URZ, UR15, UR7 ;  /* 0x0000000f3f0a2299 */ /* 0x000fd80008011607 */
.L_x_679:
[----:B------:R-:W-:-:S04]  /*adb0*/  UIMAD UR10, UR10, UR12, URZ ;  /* 0x0000000c0a0a72a4 */ /* 0x000fc8000f8e023f */
[----:B------:R-:W-:-:S04]  /*adc0*/  UISETP.LT.AND UP2, UPT, UR11, UR10, UPT ;  /* 0x0000000a0b00728c */ /* 0x000fc8000bf41270 */
[----:B------:R-:W-:-:S12]  /*add0*/  USEL UR11, UR11, UR10, !UP2 ;  /* 0x0000000a0b0b7287 */ /* 0x000fd8000d000000 */
.L_x_677:
[----:B------:R-:W-:-:S04]  /*ade0*/  UIADD3 UR6, UR11, 0x9f, URZ ;  /* 0x0000009f0b067890 */ /* 0x000fc8000fffe03f */
[----:B------:R-:W-:-:S04]  /*adf0*/  UIMAD.WIDE UR6, UR6, 0x66666667, URZ ;  /* 0x66666667060678a5 */ /* 0x000fc8000f8e023f */
[----:B------:R-:W-:-:S04]  /*ae00*/  USHF.R.U32.HI UR6, URZ, 0x1f, UR7 ;  /* 0x0000001f3f067899 */ /* 0x000fc80008011607 */
[----:B------:R-:W-:-:S04]  /*ae10*/  ULEA.HI.SX32 UR6, UR7, UR6, 0x1a ;  /* 0x0000000607067291 */ /* 0x000fc8000f8fd23f */
[----:B------:R-:W-:-:S04]  /*ae20*/  UISETP.LT.AND UP2, UPT, UR43, UR6, UPT ;  /* 0x000000062b00728c */ /* 0x000fc8000bf41270 */
[----:B------:R-:W-:-:S06]  /*ae30*/  USEL UR23, UR43, UR6, !UP2 ;  /* 0x000000062b177287 */ /* 0x000fcc000d000000 */
[----:B------:R-:W-:-:S13]  /*ae40*/  ISETP.GE.AND P1, PT, R3, UR23, PT ;  /* 0x0000001703007c0c */ /* 0x000fda000bf26270 */
[----:B------:R-:W-:Y:S05]  /*ae50*/  @!P1 BRA `(.L_x_680) ;  /* 0x0000002c001c9947 */ /* 0x000fea0003800000 */
[----:B------:R-:W-:Y:S01]  /*ae60*/  IMAD.MOV.U32 R8, RZ, RZ, R9 ;  /* 0x000000ffff087224 */ /* 0x000fe200078e0009 */
[----:B------:R-:W-:Y:S01]  /*ae70*/  UMOV UR25, UR37 ;  /* 0x0000002500197c82 */ /* 0x000fe20008000000 */
[----:B------:R-:W-:Y:S01]  /*ae80*/  IMAD.MOV.U32 R7, RZ, RZ, R10 ;  /* 0x000000ffff077224 */ /* 0x000fe200078e000a */
[----:B------:R-:W-:Y:S01]  /*ae90*/  UMOV UR24, UR39 ;  /* 0x0000002700187c82 */ /* 0x000fe20008000000 */
[----:B------:R-:W-:-:S05]  /*aea0*/  ULDC UR21, c[0x0][0x988] ;  /* 0x0002620000157ab9 */ /* 0x000fca0000000800 */
.L_x_690:
[----:B------:R-:W-:-:S04]  /*aeb0*/  UIADD3 UR6, UR24, 0x1, URZ ;  /* 0x0000000118067890 */ /* 0x000fc8000fffe03f */
[----:B------:R-:W-:-:S04]  /*aec0*/  UISETP.NE.AND UP2, UPT, UR6, 0x2, UPT ;  /* 0x000000020600788c */ /* 0x000fc8000bf45270 */
[----:B------:R-:W-:Y:S02]  /*aed0*/  USEL UR37, URZ, 0x1, UP2 ;  /* 0x000000013f257887 */ /* 0x000fe40009000000 */
[----:B------:R-:W-:Y:S02]  /*aee0*/  USEL UR39, UR6, URZ, UP2 ;  /* 0x0000003f06277287 */ /* 0x000fe40009000000 */
[----:B------:R-:W-:Y:S01]  /*aef0*/  ULOP3.LUT UR37, UR25, UR37, URZ, 0x3c, !UPT ;  /* 0x0000002519257292 */ /* 0x000fe2000f8e3c3f */
[----:B------:R-:W-:Y:S11]  /*af00*/  @!P0 BRA `(.L_x_681) ;  /* 0x0000000000048947 */ /* 0x000ff60003800000 */
[----:B------:R-:W-:Y:S01]  /*af10*/  BPT.TRAP 0x1 ;  /* 0x000000040000795c */ /* 0x000fe20000300000 */
.L_x_681:
[----:B------:R-:W-:Y:S01]  /*af20*/  ULEA UR22, UR39, UR45, 0x3 ;  /* 0x0000002d27167291 */ /* 0x000fe2000f8e183f */
[----:B------:R-:W-:-:S05]  /*af30*/  IMAD.U32 R9, RZ, RZ, UR37 ;  /* 0x00000025ff097e24 */ /* 0x000fca000f8e00ff */
[----:B------:R-:W-:-:S04]  /*af40*/  SHF.L.U32 R9, R9, 0x1f, RZ ;  /* 0x0000001f09097819 */ /* 0x000fc800000006ff */
[----:B------:R0:W1:Y:S01]  /*af50*/  SYNCS.PHASECHK.TRANS64.TRYWAIT P1, [UR22+0x13230], R9 ;  /* 0x01323009ff0075a7 */ /* 0x0000620008020156 */
[----:B------:R-:W-:Y:S05]  /*af60*/  @!P0 BRA `(.L_x_682) ;  /* 0x0000000000048947 */ /* 0x000fea0003800000 */
[----:B------:R-:W-:Y:S01]  /*af70*/  BPT.TRAP 0x1 ;  /* 0x000000040000795c */ /* 0x000fe20000300000 */
.L_x_682:
[----:B-1----:R-:W-:Y:S05]  /*af80*/  @P1 BRA `(.L_x_683) ;  /* 0x0000000000081947 */ /* 0x002fea0003800000 */
[----:B------:R-:W1:Y:S02]  /*af90*/  SYNCS.PHASECHK.TRANS64.TRYWAIT P1, [UR22+0x13230], R9 ;  /* 0x01323009ff0075a7 */ /* 0x000e640008020156 */
[----:B-1----:R-:W-:Y:S05]  /*afa0*/  @!P1 BRA `(.L_x_684) ;  /* 0x000000d0006c9947 */ /* 0x002fea0003800000 */
.L_x_683:
        /* <DEDUP_REMOVED lines=64> */
.L_x_685:
[----:B------:R-:W-:Y:S01]  /*b3b0*/  ULEA UR11, UR24, UR45, 0x3 ;  /* 0x0000002d180b7291 */ /* 0x000fe2000f8e183f */
[----:B01----:R-:W-:-:S05]  /*b3c0*/  IMAD.U32 R9, RZ, RZ, UR25 ;  /* 0x00000019ff097e24 */ /* 0x003fca000f8e00ff */
[----:B------:R-:W-:-:S04]  /*b3d0*/  SHF.L.U32 R9, R9, 0x1f, RZ ;  /* 0x0000001f09097819 */ /* 0x000fc800000006ff */
[----:B------:R0:W1:Y:S01]  /*b3e0*/  SYNCS.PHASECHK.TRANS64.TRYWAIT P1, [UR11+0x13250], R9 ;  /* 0x01325009ff0075a7 */ /* 0x000062000802014b */
[----:B------:R-:W-:Y:S05]  /*b3f0*/  @!P0 BRA `(.L_x_686) ;  /* 0x0000000000048947 */ /* 0x000fea0003800000 */
[----:B------:R-:W-:Y:S01]  /*b400*/  BPT.TRAP 0x1 ;  /* 0x000000040000795c */ /* 0x000fe20000300000 */
.L_x_686:
        /* <DEDUP_REMOVED lines=126> */
.L_x_687:
[----:B-1----:R-:W-:Y:S01]  /*bbf0*/  FMNMX.FTZ R10, R12, R7, !PT ;  /* 0x000000070c0a7209 */ /* 0x002fe20007810000 */
[----:B------:R-:W-:Y:S01]  /*bc00*/  UIADD3 UR6, UR45, 0x1000, URZ ;  /* 0x000010002d067890 */ /* 0x000fe2000fffe03f */
[----:B0-----:R-:W-:Y:S01]  /*bc10*/  FMNMX.FTZ R9, R13, R8, !PT ;  /* 0x000000080d097209 */ /* 0x001fe20007810000 */
[----:B------:R-:W-:Y:S01]  /*bc20*/  WARPGROUP.ARRIVE ;  /* 0x00000000000079c5 */ /* 0x000fe20000000000 */
[----:B------:R-:W-:Y:S01]  /*bc30*/  FMNMX.FTZ R10, R11, R10, !PT ;  /* 0x0000000a0b0a7209 */ /* 0x000fe20007810000 */
[----:B------:R-:W-:Y:S01]  /*bc40*/  USHF.R.U32.HI UR6, URZ, 0x4, UR6 ;  /* 0x000000043f067899 */ /* 0x000fe20008011606 */
[----:B------:R-:W-:Y:S01]  /*bc50*/  FMNMX.FTZ R130, R14, R9, !PT ;  /* 0x000000090e827209 */ /* 0x000fe20007810000 */
[----:B------:R-:W-:Y:S01]  /*bc60*/  UMOV UR7, 0xc0000010 ;  /* 0xc000001000077882 */ /* 0x000fe20000000000 */
[----:B------:R-:W-:Y:S01]  /*bc70*/  FMNMX.FTZ R9, R15, R10, !PT ;  /* 0x0000000a0f097209 */ /* 0x000fe20007810000 */
[----:B------:R-:W-:Y:S01]  /*bc80*/  ULOP3.LUT UR6, UR6, 0x3fff, URZ, 0xc0, !UPT ;  /* 0x00003fff06067892 */ /* 0x000fe2000f8ec03f */
[----:B------:R-:W-:Y:S01]  /*bc90*/  FMNMX.FTZ R129, R21, R130, !PT ;  /* 0x0000008215817209 */ /* 0x000fe20007810000 */
[----:B------:R-:W-:Y:S01]  /*bca0*/  FMUL.FTZ R86, R0, R86 ;  /* 0x0000005600567220 */ /* 0x000fe20000410000 */
[----:B------:R-:W-:Y:S01]  /*bcb0*/  FMNMX.FTZ R10, R20, R9, !PT ;  /* 0x00000009140a7209 */ /* 0x000fe20007810000 */
[----:B------:R-:W-:Y:S01]  /*bcc0*/  ULOP3.LUT UR6, UR6, 0x10000, URZ, 0xfc, !UPT ;  /* 0x0001000006067892 */ /* 0x000fe2000f8efc3f */
[----:B------:R-:W-:Y:S01]  /*bcd0*/  FMNMX.FTZ R130, R120, R129, !PT ;  /* 0x0000008178827209 */ /* 0x000fe20007810000 */
[----:B------:R-:W-:Y:S01]  /*bce0*/  FMUL.FTZ R56, R0, R56 ;  /* 0x0000003800387220 */ /* 0x000fe20000410000 */
[----:B------:R-:W-:Y:S01]  /*bcf0*/  FMNMX.FTZ R9, R121, R10, !PT ;  /* 0x0000000a79097209 */ /* 0x000fe20007810000 */
[----:B------:R-:W-:Y:S01]  /*bd00*/  UIMAD UR10, UR24, 0x280, UR6 ;  /* 0x00000280180a78a4 */ /* 0x000fe2000f8e0206 */
[----:B------:R-:W-:Y:S01]  /*bd10*/  FMNMX.FTZ R129, R123, R130, !PT ;  /* 0x000000827b817209 */ /* 0x000fe20007810000 */
[----:B------:R-:W0:Y:S01]  /*bd20*/  MUFU.TANH R85, R85 ;  /* 0x0000005500557308 */ /* 0x000e220000002400 */
[----:B------:R-:W-:Y:S01]  /*bd30*/  FMNMX.FTZ R10, R122, R9, !PT ;  /* 0x000000097a0a7209 */ /* 0x000fe20007810000 */
[----:B------:R-:W-:Y:S01]  /*bd40*/  FMUL.FTZ R87, R0, R87 ;  /* 0x0000005700577220 */ /* 0x000fe20000410000 */
[----:B------:R-:W-:Y:S01]  /*bd50*/  FMNMX.FTZ R130, R124, R129, !PT ;  /* 0x000000817c827209 */ /* 0x000fe20007810000 */
[----:B------:R-:W-:Y:S01]  /*bd60*/  FMUL.FTZ R57, R0, R57 ;  /* 0x0000003900397220 */ /* 0x000fe20000410000 */
[----:B------:R-:W-:Y:S01]  /*bd70*/  FMNMX.FTZ R9, R125, R10, !PT ;  /* 0x0000000a7d097209 */ /* 0x000fe20007810000 */
[----:B------:R-:W-:Y:S01]  /*bd80*/  UMOV UR6, UR10 ;  /* 0x0000000a00067c82 */ /* 0x000fe20008000000 */
[----:B------:R-:W-:Y:S01]  /*bd90*/  FMNMX.FTZ R129, R127, R130, !PT ;  /* 0x000000827f817209 */ /* 0x000fe20007810000 */
[----:B------:R-:W-:Y:S01]  /*bda0*/  QGMMA.64x64x32.F32.E4M3.E4M3 R24, R152, gdesc[UR4], R24, gsb0 ;  /* 0x00e0000498187df3 */ /* 0x000fe20008000818 */
[----:B------:R-:W-:Y:S01]  /*bdb0*/  FMNMX.FTZ R9, R126, R9, !PT ;  /* 0x000000097e097209 */ /* 0x000fe20007810000 */
[----:B------:R-:W-:Y:S01]  /*bdc0*/  UIADD3 UR6, UR10, 0x80, URZ ;  /* 0x000000800a067890 */ /* 0x000fe2000fffe03f */
[----:B------:R-:W-:Y:S01]  /*bdd0*/  FMNMX.FTZ R129, R128, R129, !PT ;  /* 0x0000008180817209 */ /* 0x000fe20007810000 */
[----:B------:R-:W1:Y:S01]  /*bde0*/  MUFU.TANH R86, R86 ;  /* 0x0000005600567308 */ /* 0x000e620000002400 */
[----:B------:R-:W-:Y:S01]  /*bdf0*/  FMNMX.FTZ R10, R104, R9, !PT ;  /* 0x00000009680a7209 */ /* 0x000fe20007810000 */
[----:B------:R-:W-:Y:S01]  /*be00*/  FMUL.FTZ R58, R0, R58 ;  /* 0x0000003a003a7220 */ /* 0x000fe20000410000 */
[----:B------:R-:W-:Y:S01]  /*be10*/  FMNMX.FTZ R130, R106, R129, !PT ;  /* 0x000000816a827209 */ /* 0x000fe20007810000 */
[----:B------:R-:W-:Y:S01]  /*be20*/  FMUL.FTZ R60, R0, R60 ;  /* 0x0000003c003c7220 */ /* 0x000fe20000410000 */
[----:B------:R-:W-:Y:S01]  /*be30*/  FMNMX.FTZ R9, R105, R10, !PT ;  /* 0x0000000a69097209 */ /* 0x000fe20007810000 */
[----:B------:R-:W-:Y:S01]  /*be40*/  UMOV UR7, 0xc0000010 ;  /* 0xc000001000077882 */ /* 0x000fe20000000000 */
[----:B------:R-:W-:Y:S01]  /*be50*/  FMNMX.FTZ R129, R107, R130, !PT ;  /* 0x000000826b817209 */ /* 0x000fe20007810000 */
[----:B------:R-:W2:Y:S01]  /*be60*/  MUFU.TANH R56, R56 ;  /* 0x0000003800387308 */ /* 0x000ea20000002400 */
[----:B------:R-:W-:Y:S01]  /*be70*/  FMNMX.FTZ R10, R108, R9, !PT ;  /* 0x000000096c0a7209 */ /* 0x000fe20007810000 */
[----:B------:R-:W-:Y:S01]  /*be80*/  FMUL.FTZ R59, R0, R59 ;  /* 0x0000003b003b7220 */ /* 0x000fe20000410000 */
[----:B------:R-:W-:Y:S01]  /*be90*/  FMNMX.FTZ R130, R110, R129, !PT ;  /* 0x000000816e827209 */ /* 0x000fe20007810000 */
[C---:B------:R-:W-:Y:S01]  /*bea0*/  FMUL.FTZ R61, R0.reuse, R61 ;  /* 0x0000003d003d7220 */ /* 0x040fe20000410000 */
[----:B------:R-:W-:Y:S01]  /*beb0*/  FMNMX.FTZ R9, R109, R10, !PT ;  /* 0x0000000a6d097209 */ /* 0x000fe20007810000 */
[----:B------:R-:W-:Y:S01]  /*bec0*/  FMUL.FTZ R62, R0, R62 ;  /* 0x0000003e003e7220 */ /* 0x000fe20000410000 */
[----:B------:R-:W-:Y:S01]  /*bed0*/  FMNMX.FTZ R129, R111, R130, !PT ;  /* 0x000000826f817209 */ /* 0x000fe20007810000 */
[----:B------:R-:W3:Y:S01]  /*bee0*/  MUFU.TANH R87, R87 ;  /* 0x0000005700577308 */ /* 0x000ee20000002400 */
[----:B------:R-:W-:Y:S01]  /*bef0*/  FMNMX.FTZ R10, R112, R9, !PT ;  /* 0x00000009700a7209 */ /* 0x000fe20007810000 */
[----:B------:R-:W-:Y:S01]  /*bf00*/  FMUL.FTZ R64, R0, R64 ;  /* 0x0000004000407220 */ /* 0x000fe20000410000 */
[----:B------:R-:W-:Y:S01]  /*bf10*/  FMNMX.FTZ R130, R114, R129, !PT ;  /* 0x0000008172827209 */ /* 0x000fe20007810000 */
[C---:B------:R-:W-:Y:S01]  /*bf20*/  FMUL.FTZ R63, R0.reuse, R63 ;  /* 0x0000003f003f7220 */ /* 0x040fe20000410000 */
[----:B------:R-:W-:Y:S01]  /*bf30*/  FMNMX.FTZ R9, R113, R10, !PT ;  /* 0x0000000a71097209 */ /* 0x000fe20007810000 */
[----:B------:R-:W-:Y:S01]  /*bf40*/  FMUL.FTZ R65, R0, R65 ;  /* 0x0000004100417220 */ /* 0x000fe20000410000 */
[----:B------:R-:W-:Y:S01]  /*bf50*/  FMNMX.FTZ R129, R115, R130, !PT ;  /* 0x0000008273817209 */ /* 0x000fe20007810000 */
[----:B------:R-:W4:Y:S01]  /*bf60*/  MUFU.TANH R57, R57 ;  /* 0x0000003900397308 */ /* 0x000f220000002400 */
[----:B------:R-:W-:Y:S01]  /*bf70*/  FMNMX.FTZ R10, R116, R9, !PT ;  /* 0x00000009740a7209 */ /* 0x000fe20007810000 */
[----:B------:R-:W-:Y:S01]  /*bf80*/  FMUL.FTZ R66, R0, R66 ;  /* 0x0000004200427220 */ /* 0x000fe20000410000 */
[----:B------:R-:W-:Y:S01]  /*bf90*/  FMNMX.FTZ R130, R118, R129, !PT ;  /* 0x0000008176827209 */ /* 0x000fe20007810000 */
[C---:B------:R-:W-:Y:S01]  /*bfa0*/  FMUL.FTZ R68, R0.reuse, R68 ;  /* 0x0000004400447220 */ /* 0x040fe20000410000 */
[----:B------:R-:W-:Y:S01]  /*bfb0*/  FMNMX.FTZ R9, R117, R10, !PT ;  /* 0x0000000a75097209 */ /* 0x000fe20007810000 */
[----:B------:R-:W-:Y:S01]  /*bfc0*/  FMUL.FTZ R67, R0, R67 ;  /* 0x0000004300437220 */ /* 0x000fe20000410000 */
[----:B------:R-:W-:Y:S01]  /*bfd0*/  FMNMX.FTZ R129, R119, R130, !PT ;  /* 0x0000008277817209 */ /* 0x000fe20007810000 */
[----:B------:R-:W5:Y:S01]  /*bfe0*/  MUFU.TANH R58, R58 ;  /* 0x0000003a003a7308 */ /* 0x000f620000002400 */
        /* <DEDUP_REMOVED lines=8> */
[----:B------:R-:W-:-:S02]  /*c070*/  FMNMX.FTZ R10, R92, R9, !PT ;  /* 0x000000095c0a7209 */ /* 0x000fc40007810000 */
[----:B------:R-:W-:Y:S02]  /*c080*/  FMNMX.FTZ R130, R94, R129, !PT ;  /* 0x000000815e827209 */ /* 0x000fe40007810000 */
[----:B------:R-:W-:Y:S02]  /*c090*/  FMNMX.FTZ R9, R93, R10, !PT ;  /* 0x0000000a5d097209 */ /* 0x000fe40007810000 */
[----:B------:R-:W-:Y:S01]  /*c0a0*/  FMNMX.FTZ R129, R95, R130, !PT ;  /* 0x000000825f817209 */ /* 0x000fe20007810000 */
[----:B------:R-:W5:Y:S01]  /*c0b0*/  MUFU.TANH R59, R59 ;  /* 0x0000003b003b7308 */ /* 0x000f620000002400 */
[----:B------:R-:W-:Y:S02]  /*c0c0*/  FMNMX.FTZ R10, R96, R9, !PT ;  /* 0x00000009600a7209 */ /* 0x000fe40007810000 */
[----:B------:R-:W-:Y:S02]  /*c0d0*/  FMNMX.FTZ R130, R98, R129, !PT ;  /* 0x0000008162827209 */ /* 0x000fe40007810000 */
[----:B------:R-:W-:-:S02]  /*c0e0*/  FMNMX.FTZ R9, R97, R10, !PT ;  /* 0x0000000a61097209 */ /* 0x000fc40007810000 */
[----:B------:R-:W-:Y:S01]  /*c0f0*/  FMNMX.FTZ R129, R99, R130, !PT ;  /* 0x0000008263817209 */ /* 0x000fe20007810000 */
[----:B------:R-:W5:Y:S01]  /*c100*/  MUFU.TANH R61, R61 ;  /* 0x0000003d003d7308 */ /* 0x000f620000002400 */
[----:B------:R-:W-:Y:S02]  /*c110*/  FMNMX.FTZ R10, R100, R9, !PT ;  /* 0x00000009640a7209 */ /* 0x000fe40007810000 */
[----:B------:R-:W-:Y:S02]  /*c120*/  FMNMX.FTZ R130, R102, R129, !PT ;  /* 0x0000008166827209 */ /* 0x000fe40007810000 */
[----:B------:R-:W-:Y:S02]  /*c130*/  FMNMX.FTZ R9, R101, R10, !PT ;  /* 0x0000000a65097209 */ /* 0x000fe40007810000 */
[----:B------:R-:W-:Y:S01]  /*c140*/  FMNMX.FTZ R129, R103, R130, !PT ;  /* 0x0000008267817209 */ /* 0x000fe20007810000 */
[----:B------:R-:W5:Y:S01]  /*c150*/  MUFU.TANH R62, R62 ;  /* 0x0000003e003e7308 */ /* 0x000f620000002400 */
[----:B------:R-:W-:-:S02]  /*c160*/  FMNMX.FTZ R10, R72, R9, !PT ;  /* 0x00000009480a7209 */ /* 0x000fc40007810000 */
[----:B------:R-:W-:Y:S02]  /*c170*/  FMNMX.FTZ R130, R74, R129, !PT ;  /* 0x000000814a827209 */ /* 0x000fe40007810000 */
[----:B------:R-:W-:Y:S02]  /*c180*/  FMNMX.FTZ R9, R73, R10, !PT ;  /* 0x0000000a49097209 */ /* 0x000fe40007810000 */
[----:B------:R-:W-:Y:S01]  /*c190*/  FMNMX.FTZ R129, R75, R130, !PT ;  /* 0x000000824b817209 */ /* 0x000fe20007810000 */
[----:B------:R-:W5:Y:S01]  /*c1a0*/  MUFU.TANH R64, R64 ;  /* 0x0000004000407308 */ /* 0x000f620000002400 */
[----:B------:R-:W-:Y:S01]  /*c1b0*/  FMNMX.FTZ R10, R76, R9, !PT ;  /* 0x000000094c0a7209 */ /* 0x000fe20007810000 */
[----:B------:R-:W-:Y:S02]  /*c1c0*/  WARPGROUP.DEPBAR.LE gsb0, 0x0 ;  /* 0x00008000000079c5 */ /* 0x000fe40000010000 */
[----:B------:R-:W-:Y:S01]  /*c1d0*/  WARPGROUP.ARRIVE ;  /* 0x00000000000079c5 */ /* 0x000fe20000000000 */
[----:B------:R-:W-:-:S02]  /*c1e0*/  FMNMX.FTZ R9, R77, R10, !PT ;  /* 0x0000000a4d097209 */ /* 0x000fc40007810000 */
[----:B------:R-:W-:Y:S01]  /*c1f0*/  FMNMX.FTZ R130, R78, R129, !PT ;  /* 0x000000814e827209 */ /* 0x000fe20007810000 */
[----:B------:R-:W5:Y:S01]  /*c200*/  MUFU.TANH R63, R63 ;  /* 0x0000003f003f7308 */ /* 0x000f620000002400 */
[----:B------:R-:W-:Y:S01]  /*c210*/  FMNMX.FTZ R10, R80, R9, !PT ;  /* 0x00000009500a7209 */ /* 0x000fe20007810000 */
[----:B------:R-:W-:Y:S01]  /*c220*/  QGMMA.64x64x32.F32.E4M3.E4M3 R24, R148, gdesc[UR4], R24, gsb0 ;  /* 0x00e0000494187df3 */ /* 0x000fe20008000818 */
[----:B------:R-:W-:Y:S01]  /*c230*/  FMNMX.FTZ R129, R79, R130, !PT ;  /* 0x000000824f817209 */ /* 0x000fe20007810000 */
[----:B------:R-:W-:Y:S01]  /*c240*/  UIADD3 UR6, UR10, 0x100, URZ ;  /* 0x000001000a067890 */ /* 0x000fe2000fffe03f */
[----:B------:R-:W-:Y:S01]  /*c250*/  FMNMX.FTZ R9, R81, R10, !PT ;  /* 0x0000000a51097209 */ /* 0x000fe20007810000 */
[----:B------:R-:W-:Y:S01]  /*c260*/  UMOV UR7, 0xc0000010 ;  /* 0xc000001000077882 */ /* 0x000fe20000000000 */
[----:B------:R-:W-:Y:S01]  /*c270*/  FMNMX.FTZ R130, R82, R129, !PT ;  /* 0x0000008152827209 */ /* 0x000fe20007810000 */
[----:B------:R-:W5:Y:S01]  /*c280*/  MUFU.TANH R65, R65 ;  /* 0x0000004100417308 */ /* 0x000f620000002400 */
[----:B------:R-:W-:-:S02]  /*c290*/  FMNMX.FTZ R10, R84, R9, !PT ;  /* 0x00000009540a7209 */ /* 0x000fc40007810000 */
[----:B------:R-:W-:Y:S02]  /*c2a0*/  FMNMX.FTZ R129, R83, R130, !PT ;  /* 0x0000008253817209 */ /* 0x000fe40007810000 */
[----:B0-----:R-:W-:Y:S02]  /*c2b0*/  FMNMX.FTZ R9, R85, R10, !PT ;  /* 0x0000000a55097209 */ /* 0x001fe40007810000 */
[----:B-1----:R-:W-:Y:S01]  /*c2c0*/  FMNMX.FTZ R130, R86, R129, !PT ;  /* 0x0000008156827209 */ /* 0x002fe20007810000 */
[----:B------:R-:W0:Y:S01]  /*c2d0*/  MUFU.TANH R66, R66 ;  /* 0x0000004200427308 */ /* 0x000e220000002400 */
[----:B--2---:R-:W-:Y:S02]  /*c2e0*/  FMNMX.FTZ R10, R56, R9, !PT ;  /* 0x00000009380a7209 */ /* 0x004fe40007810000 */
[----:B---3--:R-:W-:Y:S02]  /*c2f0*/  FMNMX.FTZ R129, R87, R130, !PT ;  /* 0x0000008257817209 */ /* 0x008fe40007810000 */
[----:B----4-:R-:W-:-:S02]  /*c300*/  FMNMX.FTZ R9, R57, R10, !PT ;  /* 0x0000000a39097209 */ /* 0x010fc40007810000 */
[----:B-----5:R-:W-:Y:S01]  /*c310*/  FMNMX.FTZ R130, R58, R129, !PT ;  /* 0x000000813a827209 */ /* 0x020fe20007810000 */
[----:B------:R-:W1:Y:S01]  /*c320*/  MUFU.TANH R68, R68 ;  /* 0x0000004400447308 */ /* 0x000e620000002400 */
[----:B------:R-:W-:Y:S02]  /*c330*/  FMNMX.FTZ R10, R60, R9, !PT ;  /* 0x000000093c0a7209 */ /* 0x000fe40007810000 */
[----:B------:R-:W-:Y:S02]  /*c340*/  FMNMX.FTZ R129, R59, R130, !PT ;  /* 0x000000823b817209 */ /* 0x000fe40007810000 */
[----:B------:R-:W-:Y:S02]  /*c350*/  FMNMX.FTZ R9, R61, R10, !PT ;  /* 0x0000000a3d097209 */ /* 0x000fe40007810000 */
[----:B------:R-:W-:Y:S01]  /*c360*/  FMNMX.FTZ R130, R62, R129, !PT ;  /* 0x000000813e827209 */ /* 0x000fe20007810000 */
[----:B------:R-:W2:Y:S01]  /*c370*/  MUFU.TANH R67, R67 ;  /* 0x0000004300437308 */ /* 0x000ea20000002400 */
[----:B------:R-:W-:-:S02]  /*c380*/  FMNMX.FTZ R10, R64, R9, !PT ;  /* 0x00000009400a7209 */ /* 0x000fc40007810000 */
[----:B------:R-:W-:Y:S02]  /*c390*/  FMNMX.FTZ R129, R63, R130, !PT ;  /* 0x000000823f817209 */ /* 0x000fe40007810000 */
[----:B------:R-:W-:Y:S02]  /*c3a0*/  FMNMX.FTZ R9, R65, R10, !PT ;  /* 0x0000000a41097209 */ /* 0x000fe40007810000 */
[----:B0-----:R-:W-:Y:S01]  /*c3b0*/  FMNMX.FTZ R130, R66, R129, !PT ;  /* 0x0000008142827209 */ /* 0x001fe20007810000 */
[----:B------:R-:W0:Y:S01]  /*c3c0*/  MUFU.TANH R69, R69 ;  /* 0x0000004500457308 */ /* 0x000e220000002400 */
[----:B-1----:R-:W-:Y:S02]  /*c3d0*/  FMNMX.FTZ R10, R68, R9, !PT ;  /* 0x00000009440a7209 */ /* 0x002fe40007810000 */
[----:B------:R-:W-:-:S05]  /*c3e0*/  LOP3.LUT P1, RZ, R23, 0x7f, RZ, 0xc0, !PT ;  /* 0x0000007f17ff7812 */ /* 0x000fca000782c0ff */
[----:B------:R-:W1:Y:S01]  /*c3f0*/  MUFU.TANH R70, R70 ;  /* 0x0000004600467308 */ /* 0x000e620000002400 */
[----:B--2---:R-:W-:-:S07]  /*c400*/  FMNMX.FTZ R129, R67, R130, !PT ;  /* 0x0000008243817209 */ /* 0x004fce0007810000 */
[----:B------:R-:W2:Y:S01]  /*c410*/  MUFU.TANH R71, R71 ;  /* 0x0000004700477308 */ /* 0x000ea20000002400 */
[----:B0-----:R-:W-:-:S05]  /*c420*/  FMNMX.FTZ R10, R69, R10, !PT ;  /* 0x0000000a450a7209 */ /* 0x001fca0007810000 */
[----:B------:R-:W0:Y:S01]  /*c430*/  SHFL.BFLY PT, R9, R10, 0x2, 0x1f ;  /* 0x0c401f000a097f89 */ /* 0x000e2200000e0000 */
[----:B-1----:R-:W-:-:S04]  /*c440*/  FMNMX.FTZ R130, R70, R129, !PT ;  /* 0x0000008146827209 */ /* 0x002fc80007810000 */
[----:B--2---:R-:W-:-:S05]  /*c450*/  FMNMX.FTZ R130, R71, R130, !PT ;  /* 0x0000008247827209 */ /* 0x004fca0007810000 */
[----:B------:R-:W1:Y:S01]  /*c460*/  SHFL.BFLY PT, R131, R130, 0x2, 0x1f ;  /* 0x0c401f0082837f89 */ /* 0x000e6200000e0000 */
[----:B------:R-:W-:Y:S02]  /*c470*/  WARPGROUP.DEPBAR.LE gsb0, 0x0 ;  /* 0x00008000000079c5 */ /* 0x000fe40000010000 */
[----:B------:R-:W-:Y:S01]  /*c480*/  WARPGROUP.ARRIVE ;  /* 0x00000000000079c5 */ /* 0x000fe20000000000 */
[----:B0-----:R-:W-:-:S05]  /*c490*/  FMNMX.FTZ R129, R10, R9, !PT ;  /* 0x000000090a817209 */ /* 0x001fca0007810000 */
[----:B------:R-:W-:Y:S01]  /*c4a0*/  QGMMA.64x64x32.F32.E4M3.E4M3 R24, R144, gdesc[UR4], R24, gsb0 ;  /* 0x00e0000490187df3 */ /* 0x000fe20008000818 */
[----:B------:R-:W-:Y:S01]  /*c4b0*/  UIADD3 UR6, UR10, 0x180, URZ ;  /* 0x000001800a067890 */ /* 0x000fe2000fffe03f */
[----:B------:R-:W0:Y:S01]  /*c4c0*/  SHFL.BFLY PT, R132, R129, 0x1, 0x1f ;  /* 0x0c201f0081847f89 */ /* 0x000e2200000e0000 */
[----:B------:R-:W-:Y:S01]  /*c4d0*/  UMOV UR7, 0xc0000010 ;  /* 0xc000001000077882 */ /* 0x000fe20000000000 */
[----:B-1----:R-:W-:-:S05]  /*c4e0*/  FMNMX.FTZ R131, R130, R131, !PT ;  /* 0x0000008382837209 */ /* 0x002fca0007810000 */
[----:B------:R-:W1:Y:S01]  /*c4f0*/  SHFL.BFLY PT, R134, R131, 0x1, 0x1f ;  /* 0x0c201f0083867f89 */ /* 0x000e6200000e0000 */
[----:B0-----:R-:W-:Y:S01]  /*c500*/  FMNMX.FTZ R10, R129, R132, !PT ;  /* 0x00000084810a7209 */ /* 0x001fe20007810000 */
[----:B------:R-:W-:-:S04]  /*c510*/  IMAD.U32 R129, RZ, RZ, UR21 ;  /* 0x00000015ff817e24 */ /* 0x000fc8000f8e00ff */
[C---:B------:R-:W-:Y:S01]  /*c520*/  FADD.FTZ R7, -R10.reuse, R7 ;  /* 0x000000070a077221 */ /* 0x040fe20000010100 */
[----:B------:R-:W-:-:S03]  /*c530*/  FFMA.FTZ R129, R10, R129, -8 ;  /* 0xc10000000a817423 */ /* 0x000fc60000010081 */
[----:B------:R-:W-:Y:S01]  /*c540*/  FMUL.FTZ R130, R7, UR21 ;  /* 0x0000001507827c20 */ /* 0x000fe20008410000 */
[----:B------:R-:W-:-:S01]  /*c550*/  FFMA.FTZ R20, R20, UR21, -R129 ;  /* 0x0000001514147c23 */ /* 0x000fc20008010881 */
[--C-:B------:R-:W-:Y:S01]  /*c560*/  FFMA.FTZ R122, R122, UR21, -R129.reuse ;  /* 0x000000157a7a7c23 */ /* 0x100fe20008010881 */
[----:B------:R-:W-:-:S01]  /*c570*/  FFMA.FTZ R126, R126, UR21, -R129 ;  /* 0x000000157e7e7c23 */ /* 0x000fc20008010881 */
[--C-:B------:R-:W-:Y:S01]  /*c580*/  FFMA.FTZ R104, R104, UR21, -R129.reuse ;  /* 0x0000001568687c23 */ /* 0x100fe20008010881 */
[----:B------:R-:W-:-:S01]  /*c590*/  FFMA.FTZ R105, R105, UR21, -R129 ;  /* 0x0000001569697c23 */ /* 0x000fc20008010881 */
[--C-:B------:R-:W-:Y:S01]  /*c5a0*/  FFMA.FTZ R108, R108, UR21, -R129.reuse ;  /* 0x000000156c6c7c23 */ /* 0x100fe20008010881 */
[----:B-1----:R-:W-:Y:S01]  /*c5b0*/  FMNMX.FTZ R9, R131, R134, !PT ;  /* 0x0000008683097209 */ /* 0x002fe20007810000 */
[--C-:B------:R-:W-:Y:S01]  /*c5c0*/  FFMA.FTZ R131, R12, UR21, -R129.reuse ;  /* 0x000000150c837c23 */ /* 0x100fe20008010881 */
[----:B------:R-:W-:-:S01]  /*c5d0*/  FFMA.FTZ R12, R11, UR21, -R129 ;  /* 0x000000150b0c7c23 */ /* 0x000fc20008010881 */
[--C-:B------:R-:W-:Y:S01]  /*c5e0*/  FFMA.FTZ R11, R15, UR21, -R129.reuse ;  /* 0x000000150f0b7c23 */ /* 0x100fe20008010881 */
[----:B------:R-:W-:-:S01]  /*c5f0*/  FFMA.FTZ R15, R121, UR21, -R129 ;  /* 0x00000015790f7c23 */ /* 0x000fc20008010881 */
[----:B------:R-:W-:Y:S01]  /*c600*/  FADD.FTZ R7, -R9, R8 ;  /* 0x0000000809077221 */ /* 0x000fe20000010100 */
[----:B------:R-:W-:-:S01]  /*c610*/  FFMA.FTZ R121, R125, UR21, -R129 ;  /* 0x000000157d797c23 */ /* 0x000fc20008010881 */
        /* <DEDUP_REMOVED lines=28> */
[----:B------:R-:W-:-:S02]  /*c7e0*/  WARPGROUP.DEPBAR.LE gsb0, 0x0 ;  /* 0x00008000000079c5 */ /* 0x000fc40000010000 */
[----:B------:R-:W-:Y:S01]  /*c7f0*/  WARPGROUP.ARRIVE ;  /* 0x00000000000079c5 */ /* 0x000fe20000000000 */
[--C-:B------:R-:W-:Y:S01]  /*c800*/  FFMA.FTZ R101, R101, UR21, -R129.reuse ;  /* 0x0000001565657c23 */ /* 0x100fe20008010881 */
[----:B------:R-:W1:Y:S01]  /*c810*/  MUFU.EX2 R12, R12 ;  /* 0x0000000c000c7308 */ /* 0x000e620000000800 */
[----:B------:R-:W-:-:S01]  /*c820*/  FFMA.FTZ R72, R72, UR21, -R129 ;  /* 0x0000001548487c23 */ /* 0x000fc20008010881 */
[--C-:B------:R-:W-:Y:S01]  /*c830*/  FFMA.FTZ R73, R73, UR21, -R129.reuse ;  /* 0x0000001549497c23 */ /* 0x100fe20008010881 */
[----:B------:R-:W-:-:S01]  /*c840*/  FFMA.FTZ R76, R76, UR21, -R129 ;  /* 0x000000154c4c7c23 */ /* 0x000fc20008010881 */
[----:B------:R-:W-:Y:S01]  /*c850*/  QGMMA.64x64x32.F32.E4M3.E4M3 R24, R140, gdesc[UR4], R24, gsb0 ;  /* 0x00e000048c187df3 */ /* 0x000fe20008000818 */
        /* <DEDUP_REMOVED lines=38> */
[----:B------:R-:W-:Y:S01]  /*cac0*/  UIADD3 UR6, UR10, 0x200, URZ ;  /* 0x000002000a067890 */ /* 0x000fe2000fffe03f */
[--C-:B------:R-:W-:Y:S01]  /*cad0*/  FFMA.FTZ R103, R103, UR21, -R125.reuse ;  /* 0x0000001567677c23 */ /* 0x100fe2000801087d */
[----:B------:R-:W-:-:S01]  /*cae0*/  FFMA.FTZ R74, R74, UR21, -R125 ;  /* 0x000000154a4a7c23 */ /* 0x000fc2000801087d */
[----:B------:R-:W-:Y:S01]  /*caf0*/  UMOV UR7, 0xc0000010 ;  /* 0xc000001000077882 */ /* 0x000fe20000000000 */
        /* <DEDUP_REMOVED lines=20> */
[----:B------:R-:W-:-:S05]  /*cc40*/  FFMA.FTZ R71, R71, UR21, -R125 ;  /* 0x0000001547477c23 */ /* 0x000fca000801087d */
[----:B------:R-:W1:Y:S01]  /*cc50*/  MUFU.EX2 R123, R123 ;  /* 0x0000007b007b7308 */ /* 0x000e620000000800 */
[----:B--2---:R-:W-:-:S07]  /*cc60*/  FADD.FTZ R4, R120, R5 ;  /* 0x0000000578047221 */ /* 0x004fce0000010000 */
[----:B------:R-:W2:Y:S01]  /*cc70*/  MUFU.EX2 R121, R121 ;  /* 0x0000007900797308 */ /* 0x000ea20000000800 */
[----:B0-----:R-:W-:-:S01]  /*cc80*/  FADD.FTZ R128, R122, R129 ;  /* 0x000000817a807221 */ /* 0x001fc20000010000 */
[----:B------:R-:W-:Y:S02]  /*cc90*/  WARPGROUP.DEPBAR.LE gsb0, 0x0 ;  /* 0x00008000000079c5 */ /* 0x000fe40000010000 */
[----:B------:R-:W-:-:S04]  /*cca0*/  WARPGROUP.ARRIVE ;  /* 0x00000000000079c5 */ /* 0x000fc80000000000 */
[----:B------:R-:W0:Y:S01]  /*ccb0*/  MUFU.EX2 R124, R124 ;  /* 0x0000007c007c7308 */ /* 0x000e220000000800 */
[----:B-1----:R-:W-:-:S01]  /*ccc0*/  FADD.FTZ R5, R123, R4 ;  /* 0x000000047b057221 */ /* 0x002fc20000010000 */
[----:B------:R-:W-:Y:S06]  /*ccd0*/  QGMMA.64x64x32.F32.E4M3.E4M3 R24, R136, gdesc[UR4], R24, gsb0 ;  /* 0x00e0000488187df3 */ /* 0x000fec0008000818 */
        /* <DEDUP_REMOVED lines=20> */
[----:B------:R-:W-:-:S06]  /*ce20*/  WARPGROUP.DEPBAR.LE gsb0, 0x0 ;  /* 0x00008000000079c5 */ /* 0x000fcc0000010000 */
        /* <DEDUP_REMOVED lines=82> */
[----:B------:R-:W-:-:S04]  /*d350*/  IMAD.U32 R4, RZ, RZ, UR22 ;  /* 0x00000016ff047e24 */ /* 0x000fc8000f8e00ff */
[----:B------:R-:W-:Y:S02]  /*d360*/  @!P1 VIADD R4, R4, 0x13240 ;  /* 0x0001324004049836 */ /* 0x000fe40000000000 */
[----:B------:R-:W1:Y:S01]  /*d370*/  MUFU.EX2 R58, R58 ;  /* 0x0000003a003a7308 */ /* 0x000e620000000800 */
[----:B--2---:R-:W-:-:S02]  /*d380*/  FADD.FTZ R129, R87, R128 ;  /* 0x0000008057817221 */ /* 0x004fc40000010000 */
[----:B------:R-:W-:-:S04]  /*d390*/  @!P1 PRMT R4, RZ, 0x654, R4 ;  /* 0x00000654ff049816 */ /* 0x000fc80000000004 */
[----:B------:R2:W-:Y:S01]  /*d3a0*/  @!P1 SYNCS.ARRIVE.TRANS64.RED.A1T0 RZ, [R4+URZ], RZ ;  /* 0x000000ff04ff99a7 */ /* 0x0005e2000810043f */
        /* <DEDUP_REMOVED lines=28> */
[----:B--2---:R-:W-:-:S03]  /*d570*/  FADD.FTZ R5, R69, R4 ;  /* 0x0000000445057221 */ /* 0x004fc60000010000 */
[----:B0-----:R-:W-:Y:S01]  /*d580*/  FADD.FTZ R4, R71, R128 ;  /* 0x0000008047047221 */ /* 0x001fe20000010000 */
[----:B------:R-:W-:Y:S06]  /*d590*/  @!P0 BRA `(.L_x_689) ;  /* 0x0000000000048947 */ /* 0x000fec0003800000 */
[----:B------:R-:W-:Y:S01]  /*d5a0*/  BPT.TRAP 0x1 ;  /* 0x000000040000795c */ /* 0x000fe20000300000 */
.L_x_689:
        /* <DEDUP_REMOVED lines=80> */
[----:B------:R-:W-:Y:S01]  /*dab0*/  F2FP.SATFINITE.E4M3.F32.PACK_AB_MERGE_C R139, R67, R66, R70 ;  /* 0x00000042438b723e */ /* 0x000fe20004807046 */
[----:B------:R-:W-:Y:S06]  /*dac0*/  @P1 BRA `(.L_x_690) ;  /* 0xffffffd000f81947 */ /* 0x000fec000383ffff */
.L_x_680:
[----:B------:R-:W-:-:S13]  /*dad0*/  ISETP.GE.AND P1, PT, R3, UR43, PT ;  /* 0x0000002b03007c0c */ /* 0x000fda000bf26270 */
[----:B------:R-:W-:Y:S05]  /*dae0*/  @!P1 BRA `(.L_x_691) ;  /* 0x0000004800509947 */ /* 0x000fea0003800000 */
[----:B------:R-:W-:Y:S01]  /*daf0*/  IMAD.MOV.U32 R8, RZ, RZ, R9 ;  /* 0x000000ffff087224 */ /* 0x000fe200078e0009 */
[----:B------:R-:W-:Y:S01]  /*db00*/  UMOV UR26, UR37 ;  /* 0x00000025001a7c82 */ /* 0x000fe20008000000 */
[----:B------:R-:W-:Y:S01]  /*db10*/  IMAD.MOV.U32 R7, RZ, RZ, R10 ;  /* 0x000000ffff077224 */ /* 0x000fe200078e000a */
[----:B------:R-:W-:Y:S01]  /*db20*/  UMOV UR25, UR39 ;  /* 0x0000002700197c82 */ /* 0x000fe20008000000 */
[----:B------:R-:W-:Y:S01]  /*db30*/  ULDC UR22, c[0x0][0x9e4] ;  /* 0x0002790000167ab9 */ /* 0x000fe20000000800 */
[----:B------:R-:W-:Y:S01]  /*db40*/  ULDC UR24, c[0x0][0x288] ;  /* 0x0000a20000187ab9 */ /* 0x000fe20000000800 */
[----:B------:R-:W-:Y:S01]  /*db50*/  ULDC UR21, c[0x0][0x988] ;  /* 0x0002620000157ab9 */ /* 0x000fe20000000800 */
[----:B------:R-:W-:-:S05]  /*db60*/  ULDC UR23, c[0x0][0x9e0] ;  /* 0x0002780000177ab9 */ /* 0x000fca0000000800 */
.L_x_709:
[----:B------:R-:W-:-:S04]  /*db70*/  UIADD3 UR39, UR25, 0x1, URZ ;  /* 0x0000000119277890 */ /* 0x000fc8000fffe03f */
[----:B------:R-:W-:-:S04]  /*db80*/  UISETP.NE.AND UP2, UPT, UR39, 0x2, UPT ;  /* 0x000000022700788c */ /* 0x000fc8000bf45270 */
[----:B------:R-:W-:Y:S02]  /*db90*/  USEL UR37, URZ, 0x1, UP2 ;  /* 0x000000013f257887 */ /* 0x000fe40009000000 */
[----:B------:R-:W-:Y:S02]  /*dba0*/  USEL UR39, UR39, URZ, UP2 ;  /* 0x0000003f27277287 */ /* 0x000fe40009000000 */
[----:B------:R-:W-:Y:S01]  /*dbb0*/  ULOP3.LUT UR37, UR26, UR37, URZ, 0x3c, !UPT ;  /* 0x000000251a257292 */ /* 0x000fe2000f8e3c3f */
[----:B------:R-:W-:Y:S11]  /*dbc0*/  @!P0 BRA `(.L_x_692) ;  /* 0x0000000000048947 */ /* 0x000ff60003800000 */
[----:B------:R-:W-:Y:S01]  /*dbd0*/  BPT.TRAP 0x1 ;  /* 0x000000040000795c */ /* 0x000fe20000300000 */
.L_x_692:
[----:B------:R-:W-:Y:S01]  /*dbe0*/  ULEA UR6, UR39, UR45, 0x3 ;  /* 0x0000002d27067291 */ /* 0x000fe2000f8e183f */
[----:B------:R-:W-:-:S05]  /*dbf0*/  IMAD.U32 R9, RZ, RZ, UR37 ;  /* 0x00000025ff097e24 */ /* 0x000fca000f8e00ff */
[----:B------:R-:W-:-:S04]  /*dc00*/  SHF.L.U32 R9, R9, 0x1f, RZ ;  /* 0x0000001f09097819 */ /* 0x000fc800000006ff */
[----:B------:R0:W1:Y:S01]  /*dc10*/  SYNCS.PHASECHK.TRANS64.TRYWAIT P1, [UR6+0x13230], R9 ;  /* 0x01323009ff0075a7 */ /* 0x0000620008020146 */
[----:B------:R-:W-:Y:S05]  /*dc20*/  @!P0 BRA `(.L_x_693) ;  /* 0x0000000000048947 */ /* 0x000fea0003800000 */
[----:B------:R-:W-:Y:S01]  /*dc30*/  BPT.TRAP 0x1 ;  /* 0x000000040000795c */ /* 0x000fe20000300000 */
.L_x_693:
[----:B-1----:R-:W-:Y:S05]  /*dc40*/  @P1 BRA `(.L_x_694) ;  /* 0x0000000000081947 */ /* 0x002fea0003800000 */
[----:B------:R-:W1:Y:S02]  /*dc50*/  SYNCS.PHASECHK.TRANS64.TRYWAIT P1, [UR6+0x13230], R9 ;  /* 0x01323009ff0075a7 */ /* 0x000e640008020146 */
[----:B-1----:R-:W-:Y:S05]  /*dc60*/  @!P1 BRA `(.L_x_695) ;  /* 0x000000a4006c9947 */ /* 0x002fea0003800000 */
.L_x_694:
        /* <DEDUP_REMOVED lines=64> */
.L_x_696:
[----:B------:R-:W-:Y:S01]  /*e070*/  ULEA UR11, UR25, UR45, 0x3 ;  /* 0x0000002d190b7291 */ /* 0x000fe2000f8e183f */
[----:B01----:R-:W-:-:S05]  /*e080*/  IMAD.U32 R9, RZ, RZ, UR26 ;  /* 0x0000001aff097e24 */ /* 0x003fca000f8e00ff */
[----:B------:R-:W-:-:S04]  /*e090*/  SHF.L.U32 R9, R9, 0x1f, RZ ;  /* 0x0000001f09097819 */ /* 0x000fc800000006ff */
[----:B------:R0:W1:Y:S01]  /*e0a0*/  SYNCS.PHASECHK.TRANS64.TRYWAIT P1, [UR11+0x13250], R9 ;  /* 0x01325009ff0075a7 */ /* 0x000062000802014b */
[----:B------:R-:W-:Y:S05]  /*e0b0*/  @!P0 BRA `(.L_x_697) ;  /* 0x0000000000048947 */ /* 0x000fea0003800000 */
[----:B------:R-:W-:Y:S01]  /*e0c0*/  BPT.TRAP 0x1 ;  /* 0x000000040000795c */ /* 0x000fe20000300000 */
.L_x_697:
        /* <DEDUP_REMOVED lines=42> */
.L_x_698:
        /* <DEDUP_REMOVED lines=10> */
[C---:B------:R-:W-:Y:S01]  /*e410*/  FMUL.FTZ R112, R0.reuse, R113 ;  /* 0x0000007100707220 */ /* 0x040fe20000410000 */
[----:B------:R-:W-:Y:S01]  /*e420*/  PLOP3.LUT P1, PT, PT, PT, UP0, 0x80, 0x0 ;  /* 0x000000000000781c */ /* 0x000fe20003f2f008 */
[----:B------:R-:W-:Y:S01]  /*e430*/  ULOP3.LUT UR6, UR6, 0x10000, URZ, 0xfc, !UPT ;  /* 0x0001000006067892 */ /* 0x000fe2000f8efc3f */
[C---:B------:R-:W-:Y:S01]  /*e440*/  FMUL.FTZ R113, R0.reuse, R114 ;  /* 0x0000007200717220 */ /* 0x040fe20000410000 */
[C---:B------:R-:W-:Y:S01]  /*e450*/  FMUL.FTZ R114, R0.reuse, R115 ;  /* 0x0000007300727220 */ /* 0x040fe20000410000 */
[C---:B------:R-:W-:Y:S01]  /*e460*/  FMUL.FTZ R115, R0.reuse, R116 ;  /* 0x0000007400737220 */ /* 0x040fe20000410000 */
[----:B------:R-:W-:Y:S01]  /*e470*/  UIMAD UR10, UR25, 0x280, UR6 ;  /* 0x00000280190a78a4 */ /* 0x000fe2000f8e0206 */
[C---:B------:R-:W-:Y:S01]  /*e480*/  FMUL.FTZ R116, R0.reuse, R117 ;  /* 0x0000007500747220 */ /* 0x040fe20000410000 */
[C---:B------:R-:W-:Y:S01]  /*e490*/  FMUL.FTZ R117, R0.reuse, R118 ;  /* 0x0000007600757220 */ /* 0x040fe20000410000 */
[----:B------:R-:W-:Y:S01]  /*e4a0*/  PLOP3.LUT P2, PT, PT, PT, UP0, 0x80, 0x0 ;  /* 0x000000000000781c */ /* 0x000fe20003f4f008 */
[C---:B------:R-:W-:Y:S01]  /*e4b0*/  FMUL.FTZ R118, R0.reuse, R119 ;  /* 0x0000007700767220 */ /* 0x040fe20000410000 */
[----:B------:R-:W-:Y:S01]  /*e4c0*/  LOP3.LUT P3, RZ, R23, 0x7f, RZ, 0xc0, !PT ;  /* 0x0000007f17ff7812 */ /* 0x000fe2000786c0ff */
[C---:B------:R-:W-:Y:S01]  /*e4d0*/  FMUL.FTZ R119, R0.reuse, R77 ;  /* 0x0000004d00777220 */ /* 0x040fe20000410000 */
[----:B------:R-:W-:Y:S01]  /*e4e0*/  UMOV UR6, UR10 ;  /* 0x0000000a00067c82 */ /* 0x000fe20008000000 */
[----:B01----:R0:W1:Y:S01]  /*e4f0*/  MUFU.TANH R9, R128 ;  /* 0x0000008000097308 */ /* 0x0030620000002400 */
[----:B------:R-:W-:Y:S01]  /*e500*/  QGMMA.64x64x32.F32.E4M3.E4M3 R24, R152, gdesc[UR4], R24, gsb0 ;  /* 0x00e0000498187df3 */ /* 0x000fe20008000818 */
[----:B------:R-:W-:Y:S01]  /*e510*/  UIADD3 UR6, UR10, 0x80, URZ ;  /* 0x000000800a067890 */ /* 0x000fe2000fffe03f */
[C---:B------:R-:W-:Y:S01]  /*e520*/  FMUL.FTZ R77, R0.reuse, R78 ;  /* 0x0000004e004d7220 */ /* 0x040fe20000410000 */
[----:B------:R-:W-:Y:S01]  /*e530*/  UMOV UR7, 0xc0000010 ;  /* 0xc000001000077882 */ /* 0x000fe20000000000 */
[----:B------:R-:W-:Y:S01]  /*e540*/  FMUL.FTZ R78, R0, R79 ;  /* 0x0000004f004e7220 */ /* 0x000fe20000410000 */
[----:B------:R-:W-:-:S02]  /*e550*/  VIADD R132, R19, UR40 ;  /* 0x0000002813847c36 */ /* 0x000fc40008000000 */
[C---:B------:R-:W-:Y:S01]  /*e560*/  FMUL.FTZ R79, R0.reuse, R82 ;  /* 0x00000052004f7220 */ /* 0x040fe20000410000 */
[C---:B------:R-:W-:Y:S01]  /*e570*/  FMUL.FTZ R82, R0.reuse, R84 ;  /* 0x0000005400527220 */ /* 0x040fe20000410000 */
[C---:B0-----:R-:W-:Y:S01]  /*e580*/  FMUL.FTZ R128, R0.reuse, R80 ;  /* 0x0000005000807220 */ /* 0x041fe20000410000 */
[C---:B------:R-:W-:Y:S01]  /*e590*/  FMUL.FTZ R80, R0.reuse, R83 ;  /* 0x0000005300507220 */ /* 0x040fe20000410000 */
[C---:B------:R-:W-:Y:S01]  /*e5a0*/  FMUL.FTZ R83, R0.reuse, R86 ;  /* 0x0000005600537220 */ /* 0x040fe20000410000 */
[C---:B------:R-:W-:Y:S01]  /*e5b0*/  FMUL.FTZ R84, R0.reuse, R87 ;  /* 0x0000005700547220 */ /* 0x040fe20000410000 */
[C---:B------:R-:W-:Y:S01]  /*e5c0*/  FMUL.FTZ R86, R0.reuse, R56 ;  /* 0x0000003800567220 */ /* 0x040fe20000410000 */
[C---:B------:R-:W-:Y:S01]  /*e5d0*/  FMUL.FTZ R87, R0.reuse, R57 ;  /* 0x0000003900577220 */ /* 0x040fe20000410000 */
[----:B------:R-:W-:Y:S02]  /*e5e0*/  IMAD.U32 R57, RZ, RZ, UR39 ;  /* 0x00000027ff397e24 */ /* 0x000fe4000f8e00ff */
[----:B------:R-:W-:Y:S01]  /*e5f0*/  FMUL.FTZ R133, R0, R69 ;  /* 0x0000004500857220 */ /* 0x000fe20000410000 */
[----:B------:R-:W-:-:S02]  /*e600*/  IMAD R69, R3, -0xa0, RZ ;  /* 0xffffff6003457824 */ /* 0x000fc400078e02ff */
        /* <DEDUP_REMOVED lines=94> */
[----:B------:R-:W0:Y:S01]  /*ebf0*/  MUFU.TANH R128, R128 ;  /* 0x0000008000807308 */ /* 0x000e220000002400 */
[----:B------:R-:W-:Y:S02]  /*ec00*/  @P2 SHF.R.U32.HI R132, RZ, UR6, R56 ;  /* 0x00000006ff842c19 */ /* 0x000fe40008011638 */
[----:B------:R-:W-:Y:S01]  /*ec10*/  @!P3 LEA R56, R57, UR45, 0x3 ;  /* 0x0000002d3938bc11 */ /* 0x000fe2000f8e18ff */
[----:B------:R-:W-:-:S04]  /*ec20*/  VIADD R57, R69, 0x1 ;  /* 0x0000000145397836 */ /* 0x000fc80000000000 */
[----:B------:R-:W0:Y:S01]  /*ec30*/  MUFU.TANH R81, R81 ;  /* 0x0000005100517308 */ /* 0x000e220000002400 */
[----:B------:R-:W-:-:S05]  /*ec40*/  @!P3 VIADD R56, R56, 0x13240 ;  /* 0x000132403838b836 */ /* 0x000fca0000000000 */
[----:B------:R-:W-:Y:S02]  /*ec50*/  @!P3 PRMT R56, RZ, 0x654, R56 ;  /* 0x00000654ff38b816 */ /* 0x000fe40000000038 */
        /* <DEDUP_REMOVED lines=8> */
[----:B------:R-:W5:Y:S01]  /*ece0*/  SHFL.IDX PT, R136, R132, RZ, 0x1c1f ;  /* 0x001c1fff84887589 */ /* 0x000f6200000e0000 */
[----:B------:R1:W-:Y:S04]  /*ecf0*/  @!P3 SYNCS.ARRIVE.TRANS64.RED.A1T0 RZ, [R56+URZ], RZ ;  /* 0x000000ff38ffb9a7 */ /* 0x0003e8000810043f */
[----:B------:R-:W0:Y:S01]  /*ed00*/  MUFU.TANH R87, R87 ;  /* 0x0000005700577308 */ /* 0x000e220000002400 */
[----:B-1----:R-:W-:-:S07]  /*ed10*/  IMAD R56, R18, -0x2, R57 ;  /* 0xfffffffe12387824 */ /* 0x002fce00078e0239 */
[----:B------:R-:W1:Y:S01]  /*ed20*/  MUFU.TANH R58, R58 ;  /* 0x0000003a003a7308 */ /* 0x000e620000002400 */
[C---:B------:R-:W-:Y:S01]  /*ed30*/  VIADD R67, R56.reuse, 0xffffffff ;  /* 0xffffffff38437836 */ /* 0x040fe20000000000 */
[----:B------:R-:W-:-:S06]  /*ed40*/  IADD3 R134, R56, -UR24, R17 ;  /* 0x8000001838867c10 */ /* 0x000fcc000fffe011 */
[----:B------:R-:W0:Y:S01]  /*ed50*/  MUFU.TANH R59, R59 ;  /* 0x0000003b003b7308 */ /* 0x000e220000002400 */
[C---:B------:R-:W-:Y:S02]  /*ed60*/  VIADD R135, R134.reuse, UR23 ;  /* 0x0000001786877c36 */ /* 0x040fe40008000000 */
[----:B------:R-:W-:Y:S02]  /*ed70*/  VIADD R134, R134, UR20 ;  /* 0x0000001486867c36 */ /* 0x000fe40008000000 */
[----:B-----5:R-:W-:-:S03]  /*ed80*/  IMAD.IADD R71, R135, 0x1, R136 ;  /* 0x0000000187477824 */ /* 0x020fc600078e0288 */
        /* <DEDUP_REMOVED lines=14> */
[----:B------:R-:W-:Y:S01]  /*ee70*/  IADD3 R136, R17, -UR24, R136 ;  /* 0x8000001811887c10 */ /* 0x000fe2000fffe088 */
[----:B------:R-:W-:Y:S03]  /*ee80*/  BSSY B0, `(.L_x_701) ;  /* 0x0000010000007945 */ /* 0x000fe60003800000 */
[----:B------:R-:W-:-:S13]  /*ee90*/  ISETP.GT.AND P1, PT, R136, -0x1, PT ;  /* 0xffffffff8800780c */ /* 0x000fda0003f24270 */
[----:B------:R-:W-:Y:S05]  /*eea0*/  @P1 BRA `(.L_x_702) ;  /* 0x0000000000201947 */ /* 0x000fea0003800000 */
[----:B------:R-:W-:Y:S01]  /*eeb0*/  IMAD.U32 R138, RZ, RZ, UR22 ;  /* 0x00000016ff8a7e24 */ /* 0x000fe2000f8e00ff */
[----:B------:R-:W-:-:S04]  /*eec0*/  LOP3.LUT R137, RZ, R136, RZ, 0x33, !PT ;  /* 0x00000088ff897212 */ /* 0x000fc800078e33ff */
[----:B------:R-:W-:-:S13]  /*eed0*/  ISETP.NE.AND P1, PT, R138, 0x1, PT ;  /* 0x000000018a00780c */ /* 0x000fda0003f25270 */
[----:B------:R-:W1:Y:S02]  /*eee0*/  @P1 LDC.64 R56, c[0x0][0x9e8] ;  /* 0x00027a00ff381b82 */ /* 0x000e640000000a00 */
[----:B-1----:R-:W-:-:S05]  /*eef0*/  @P1 IMAD.HI.U32 R56, R137, R56, RZ ;  /* 0x0000003889381227 */ /* 0x002fca00078e00ff */
[----:B------:R-:W-:-:S04]  /*ef00*/  @P1 SHF.R.U32.HI R137, RZ, R57, R56 ;  /* 0x00000039ff891219 */ /* 0x000fc80000011638 */
[----:B------:R-:W-:Y:S01]  /*ef10*/  LOP3.LUT R136, RZ, R137, RZ, 0x33, !PT ;  /* 0x00000089ff887212 */ /* 0x000fe200078e33ff */
[----:B------:R-:W-:Y:S06]  /*ef20*/  BRA `(.L_x_703) ;  /* 0x0000000000147947 */ /* 0x000fec0003800000 */
.L_x_702:
[----:B------:R-:W-:-:S05]  /*ef30*/  IMAD.U32 R138, RZ, RZ, UR22 ;  /* 0x00000016ff8a7e24 */ /* 0x000fca000f8e00ff */
[----:B------:R-:W-:-:S13]  /*ef40*/  ISETP.NE.AND P1, PT, R138, 0x1, PT ;  /* 0x000000018a00780c */ /* 0x000fda0003f25270 */
[----:B------:R-:W1:Y:S02]  /*ef50*/  @P1 LDC.64 R56, c[0x0][0x9e8] ;  /* 0x00027a00ff381b82 */ /* 0x000e640000000a00 */
[----:B-1----:R-:W-:-:S05]  /*ef60*/  @P1 IMAD.HI.U32 R56, R136, R56, RZ ;  /* 0x0000003888381227 */ /* 0x002fca00078e00ff */
[----:B------:R-:W-:-:S07]  /*ef70*/  @P1 SHF.R.U32.HI R136, RZ, R57, R56 ;  /* 0x00000039ff881219 */ /* 0x000fce0000011638 */
.L_x_703:
[----:B------:R-:W-:Y:S05]  /*ef80*/  BSYNC B0 ;  /* 0x0000000000007941 */ /* 0x000fea0003800000 */
.L_x_701:
[----:B------:R-:W-:-:S05]  /*ef90*/  IMAD R136, R136, R138, R67 ;  /* 0x0000008a88887224 */ /* 0x000fca00078e0243 */
[----:B------:R-:W-:Y:S02]  /*efa0*/  VIADDMNMX R71, R136, R138, R71, PT ;  /* 0x0000008a88477246 */ /* 0x000fe40003800147 */
[----:B------:R-:W-:-:S07]  /*efb0*/  VIMNMX R70, R70, R136, !PT ;  /* 0x0000008846467248 */ /* 0x000fce0007fe0100 */
.L_x_700:
        /* <DEDUP_REMOVED lines=16> */
[----:B------:R-:W-:Y:S02]  /*f0c0*/  FSEL R56, R14, -INF , !P3 ;  /* 0xff8000000e387808 */ /* 0x000fe40005800000 */
        /* <DEDUP_REMOVED lines=40> */
[----:B0-----:R-:W-:Y:S02]  /*f350*/  FSEL R107, R107, -INF , !P2 ;  /* 0xff8000006b6b7808 */ /* 0x001fe40005000000 */
        /* <DEDUP_REMOVED lines=177> */
[----:B------:R-:W-:Y:S01]  /*fe70*/  IADD3 R10, R17, -UR24, R10 ;  /* 0x80000018110a7c10 */ /* 0x000fe2000fffe00a */
        /* <DEDUP_REMOVED lines=11> */
.L_x_706:
[----:B------:R-:W-:-:S05]  /*ff30*/  IMAD.U32 R70, RZ, RZ, UR22 ;  /* 0x00000016ff467e24 */ /* 0x000fca000f8e00ff */
[----:B------:R-:W-:-:S13]  /*ff40*/  ISETP.NE.AND P6, PT, R70, 0x1, PT ;  /* 0x000000014600780c */ /* 0x000fda0003fc5270 */
[----:B------:R-:W0:Y:S02]  /*ff50*/  @P6 LDC.64 R14, c[0x0][0x9e8] ;  /* 0x00027a00ff0e6b82 */ /* 0x000e240000000a00 */
[----:B0-----:R-:W-:-:S05]  /*ff60*/  @P6 IMAD.HI.U32 R14, R10, R14, RZ ;  /* 0x0000000e0a0e6227 */ /* 0x001fca00078e00ff */
[----:B------:R-:W-:-:S07]  /*ff70*/  @P6 SHF.R.U32.HI R10, RZ, R15, R14 ;  /* 0x0000000fff0a6219 */ /* 0x000fce000001160e */
.L_x_707:
[----:B------:R-:W-:Y:S05]  /*ff80*/  BSYNC B0 ;  /* 0x0000000000007941 */ /* 0x000fea0003800000 */
.L_x_705:
[----:B------:R-:W-:-:S05]  /*ff90*/  IMAD R10, R10, R70, R67 ;  /* 0x000000460a0a7224 */ /* 0x000fca00078e0243 */
[----:B------:R-:W-:Y:S02]  /*ffa0*/  VIADDMNMX R135, R10, R70, R135, PT ;  /* 0x000000460a877246 */ /* 0x000fe40003800187 */
[----:B------:R-:W-:-:S07]  /*ffb0*/  VIMNMX R134, R134, R10, !PT ;  /* 0x0000000a86867248 */ /* 0x000fce0007fe0100 */
.L_x_704:
[----:B------:R-:W-:Y:S01]  /*ffc0*/  ISETP.GT.AND P1, PT, R134, 0x1, !P1 ;  /* 0x000000018600780c */ /* 0x000fe20004f24270 */
[----:B------:R-:W-:Y:S01]  /*ffd0*/  IMAD.U32 R67, RZ, RZ, UR21 ;  /* 0x00000015ff437e24 */ /* 0x000fe2000f8e00ff */
[----:B------:R-:W-:Y:S02]  /*ffe0*/  LOP3.LUT P6, RZ, R16, 0x8000000, RZ, 0xc0, !PT ;  /* 0x0800000010ff7812 */ /* 0x000fe400078cc0ff */
[----:B------:R-:W-:Y:S02]  /*fff0*/  ISETP.LT.OR P1, PT, R135, 0x2, P1 ;  /* 0x000000028700780c */ /* 0x000fe40000f21670 */
[----:B------:R-:W-:Y:S02]  /*10000*/  ISETP.GT.AND P2, PT, R134, 0x89, !P2 ;  /* 0x000000898600780c */ /* 0x000fe40005744270 */
        /* <DEDUP_REMOVED lines=10> */
[C---:B------:R-:W-:Y:S02]  /*100b0*/  ISETP.GT.AND P1, PT, R134.reuse, 0x9, !P1 ;  /* 0x000000098600780c */ /* 0x040fe40004f24270 */
[C---:B------:R-:W-:Y:S02]  /*100c0*/  ISETP.LT.OR P3, PT, R135.reuse, 0x91, P3 ;  /* 0x000000918700780c */ /* 0x040fe40001f61670 */
[----:B------:R-:W-:Y:S02]  /*100d0*/  ISETP.LT.OR P1, PT, R135, 0xa, P1 ;  /* 0x0000000a8700780c */ /* 0x000fe40000f21670 */
[----:B------:R-:W-:-:S02]  /*100e0*/  ISETP.GT.AND P5, PT, R134, 0x98, !P5 ;  /* 0x000000988600780c */ /* 0x000fc40006fa4270 */
[----:B------:R-:W-:Y:S02]  /*100f0*/  FSEL R21, R21, -INF , !P1 ;  /* 0xff80000015157808 */ /* 0x000fe40004800000 */
[----:B------:R-:W-:Y:S02]  /*10100*/  LOP3.LUT P1, RZ, R16, 0x8, RZ, 0xc0, !PT ;  /* 0x0000000810ff7812 */ /* 0x000fe4000782c0ff */
[----:B------:R-:W-:Y:S02]  /*10110*/  ISETP.LT.OR P4, PT, R135, 0x92, P4 ;  /* 0x000000928700780c */ /* 0x000fe40002781670 */
[----:B------:R-:W-:Y:S02]  /*10120*/  ISETP.GT.AND P1, PT, R134, 0x10, !P1 ;  /* 0x000000108600780c */ /* 0x000fe40004f24270 */
[----:B------:R-:W-:Y:S02]  /*10130*/  FSEL R63, R63, -INF , !P3 ;  /* 0xff8000003f3f7808 */ /* 0x000fe40005800000 */
[----:B------:R-:W-:-:S02]  /*10140*/  ISETP.LT.OR P1, PT, R135, 0x11, P1 ;  /* 0x000000118700780c */ /* 0x000fc40000f21670 */
[----:B------:R-:W-:Y:S02]  /*10150*/  ISETP.LT.OR P5, PT, R135, 0x99, P5 ;  /* 0x000000998700780c */ /* 0x000fe40002fa1670 */
[----:B------:R-:W-:Y:S02]  /*10160*/  FSEL R122, R122, -INF , !P1 ;  /* 0xff8000007a7a7808 */ /* 0x000fe40004800000 */
[----:B------:R-:W-:Y:S02]  /*10170*/  LOP3.LUT P1, RZ, R16, 0x10, RZ, 0xc0, !PT ;  /* 0x0000001010ff7812 */ /* 0x000fe4000782c0ff */
[----:B------:R-:W-:Y:S02]  /*10180*/  FSEL R65, R65, -INF , !P5 ;  /* 0xff80000041417808 */ /* 0x000fe40006800000 */
        /* <DEDUP_REMOVED lines=116> */
[----:B------:R-:W-:Y:S01]  /*108d0*/  LOP3.LUT P6, RZ, R16, 0x20, RZ, 0xc0, !PT ;  /* 0x0000002010ff7812 */ /* 0x000fe200078cc0ff */
[----:B------:R-:W0:Y:S01]  /*108e0*/  SHFL.BFLY PT, R10, R9, 0x2, 0x1f ;  /* 0x0c401f00090a7f89 */ /* 0x000e2200000e0000 */
[----:B------:R-:W-:-:S04]  /*108f0*/  ISETP.LT.OR P1, PT, R135, 0x61, P1 ;  /* 0x000000618700780c */ /* 0x000fc80000f21670 */
[----:B------:R-:W-:Y:S02]  /*10900*/  FSEL R74, R74, -INF , !P1 ;  /* 0xff8000004a4a7808 */ /* 0x000fe40004800000 */
[----:B------:R-:W-:-:S04]  /*10910*/  LOP3.LUT P1, RZ, R16, 0x4000, RZ, 0xc0, !PT ;  /* 0x0000400010ff7812 */ /* 0x000fc8000782c0ff */
[----:B------:R-:W-:-:S04]  /*10920*/  ISETP.GT.AND P1, PT, R134, 0x61, !P1 ;  /* 0x000000618600780c */ /* 0x000fc80004f24270 */
[----:B------:R-:W-:-:S04]  /*10930*/  ISETP.LT.OR P1, PT, R135, 0x62, P1 ;  /* 0x000000628700780c */ /* 0x000fc80000f21670 */
[----:B------:R-:W-:Y:S02]  /*10940*/  FSEL R75, R75, -INF , !P1 ;  /* 0xff8000004b4b7808 */ /* 0x000fe40004800000 */
[----:B------:R-:W-:Y:S02]  /*10950*/  LOP3.LUT P1, RZ, R16, 0x2000, RZ, 0xc0, !PT ;  /* 0x0000200010ff7812 */ /* 0x000fe4000782c0ff */
[----:B0-----:R-:W-:Y:S02]  /*10960*/  FMNMX.FTZ R15, R9, R10, !PT ;  /* 0x0000000a090f7209 */ /* 0x001fe40007810000 */
[----:B------:R-:W-:-:S03]  /*10970*/  ISETP.GT.AND P1, PT, R134, 0x68, !P1 ;  /* 0x000000688600780c */ /* 0x000fc60004f24270 */
        /* <DEDUP_REMOVED lines=10> */
[----:B------:R-:W-:Y:S01]  /*10a20*/  FFMA.FTZ R67, R10, R67, -8 ;  /* 0xc10000000a437423 */ /* 0x000fe20000010043 */
        /* <DEDUP_REMOVED lines=26> */
[----:B------:R-:W-:Y:S02]  /*10bd0*/  ISETP.GT.AND P1, PT, R134, RZ, !P6 ;  /* 0x000000ff8600720c */ /* 0x000fe40007724270 */
        /* <DEDUP_REMOVED lines=23> */
[----:B------:R-:W-:Y:S01]  /*10d50*/  FSEL R76, R64, -INF , !P4 ;  /* 0xff800000404c7808 */ /* 0x000fe20006000000 */
[----:B0-----:R-:W-:-:S01]  /*10d60*/  FFMA.FTZ R121, R115, UR21, -R9 ;  /* 0x0000001573797c23 */ /* 0x001fc20008010809 */
[----:B------:R-:W-:Y:S01]  /*10d70*/  FMNMX.FTZ R124, R122, R107, !PT ;  /* 0x0000006b7a7c7209 */ /* 0x000fe20007810000 */
[----:B------:R-:W-:-:S01]  /*10d80*/  FFMA.FTZ R132, R119, UR21, -R9 ;  /* 0x0000001577847c23 */ /* 0x000fc20008010809 */
[--C-:B------:R-:W-:Y:S01]  /*10d90*/  FFMA.FTZ R134, R128, UR21, -R9.reuse ;  /* 0x0000001580867c23 */ /* 0x100fe20008010809 */
[----:B------:R-:W-:Y:S01]  /*10da0*/  MUFU.EX2 R64, R125 ;  /* 0x0000007d00407308 */ /* 0x000fe20000000800 */
        /* <DEDUP_REMOVED lines=25> */
[----:B------:R-:W-:Y:S01]  /*10f40*/  FFMA.FTZ R133, R133, UR21, -R9 ;  /* 0x0000001585857c23 */ /* 0x000fe20008010809 */
[----:B------:R0:W-:Y:S02]  /*10f50*/  MUFU.EX2 R111, R121 ;  /* 0x00000079006f7308 */ /* 0x0001e40000000800 */
        /* <DEDUP_REMOVED lines=38> */
[----:B------:R1:W-:Y:S02]  /*111c0*/  MUFU.EX2 R115, R132 ;  /* 0x0000008400737308 */ /* 0x0003e40000000800 */
[----:B------:R-:W-:Y:S01]  /*111d0*/  FMNMX.FTZ R119, R65, R124, !PT ;  /* 0x0000007c41777209 */ /* 0x000fe20007810000 */
[--C-:B------:R-:W-:Y:S01]  /*111e0*/  FFMA.FTZ R124, R81, UR21, -R9.reuse ;  /* 0x00000015517c7c23 */ /* 0x100fe20008010809 */
[----:B------:R-:W-:-:S01]  /*111f0*/  FFMA.FTZ R81, R82, UR21, -R9 ;  /* 0x0000001552517c23 */ /* 0x000fc20008010809 */
[--C-:B------:R-:W-:Y:S01]  /*11200*/  FFMA.FTZ R82, R85, UR21, -R9.reuse ;  /* 0x0000001555527c23 */ /* 0x100fe20008010809 */
[----:B0-----:R-:W-:Y:S01]  /*11210*/  FMNMX.FTZ R121, R66, R119, !PT ;  /* 0x0000007742797209 */ /* 0x001fe20007810000 */
[--C-:B------:R-:W-:Y:S01]  /*11220*/  FFMA.FTZ R85, R86, UR21, -R9.reuse ;  /* 0x0000001556557c23 */ /* 0x100fe20008010809 */
[----:B------:R-:W-:-:S01]  /*11230*/  FFMA.FTZ R86, R87, UR21, -R9 ;  /* 0x0000001557567c23 */ /* 0x000fc20008010809 */
[--C-:B------:R-:W-:Y:S01]  /*11240*/  FFMA.FTZ R87, R129, UR21, -R9.reuse ;  /* 0x0000001581577c23 */ /* 0x100fe20008010809 */
[----:B------:R-:W-:Y:S01]  /*11250*/  MUFU.EX2 R112, R112 ;  /* 0x0000007000707308 */ /* 0x000fe20000000800 */
[----:B------:R-:W0:Y:S07]  /*11260*/  SHFL.BFLY PT, R128, R121, 0x2, 0x1f ;  /* 0x0c401f0079807f89 */ /* 0x000e2e00000e0000 */
[----:B------:R-:W-:Y:S08]  /*11270*/  MUFU.EX2 R116, R116 ;  /* 0x0000007400747308 */ /* 0x000ff00000000800 */
[----:B------:R-:W-:Y:S08]  /*11280*/  MUFU.EX2 R88, R88 ;  /* 0x0000005800587308 */ /* 0x000ff00000000800 */
[----:B------:R-:W-:Y:S01]  /*11290*/  MUFU.EX2 R89, R89 ;  /* 0x0000005900597308 */ /* 0x000fe20000000800 */
[----:B0-----:R-:W-:Y:S01]  /*112a0*/  FMNMX.FTZ R125, R121, R128, !PT ;  /* 0x00000080797d7209 */ /* 0x001fe20007810000 */
[--C-:B------:R-:W-:Y:S01]  /*112b0*/  FFMA.FTZ R128, R130, UR21, -R9.reuse ;  /* 0x0000001582807c23 */ /* 0x100fe20008010809 */
[----:B------:R-:W-:-:S01]  /*112c0*/  FFMA.FTZ R121, R131, UR21, -R9 ;  /* 0x0000001583797c23 */ /* 0x000fc20008010809 */
[----:B------:R-:W-:-:S02]  /*112d0*/  FSEL R130, R10, RZ, P1 ;  /* 0x000000ff0a827208 */ /* 0x000fc40000800000 */
[----:B-1----:R-:W0:Y:S02]  /*112e0*/  SHFL.BFLY PT, R132, R125, 0x1, 0x1f ;  /* 0x0c201f007d847f89 */ /* 0x002e2400000e0000 */
[----:B------:R-:W-:Y:S01]  /*112f0*/  MUFU.EX2 R92, R92 ;  /* 0x0000005c005c7308 */ /* 0x000fe20000000800 */
[----:B------:R-:W-:-:S04]  /*11300*/  FADD.FTZ R130, -R130, R7 ;  /* 0x0000000782827221 */ /* 0x000fc80000010100 */
[----:B------:R-:W-:-:S03]  /*11310*/  FMUL.FTZ R7, R130, UR21 ;  /* 0x0000001582077c20 */ /* 0x000fc60008410000 */
[----:B------:R-:W-:Y:S08]  /*11320*/  MUFU.EX2 R93, R93 ;  /* 0x0000005d005d7308 */ /* 0x000ff00000000800 */
[----:B------:R-:W1:Y:S01]  /*11330*/  MUFU.EX2 R7, R7 ;  /* 0x0000000700077308 */ /* 0x000e620000000800 */
[----:B0-----:R-:W-:Y:S01]  /*11340*/  FMNMX.FTZ R9, R125, R132, !PT ;  /* 0x000000847d097209 */ /* 0x001fe20007810000 */
[----:B------:R-:W-:-:S06]  /*11350*/  IMAD.U32 R132, RZ, RZ, UR21 ;  /* 0x00000015ff847e24 */ /* 0x000fcc000f8e00ff */
[----:B------:R-:W-:Y:S01]  /*11360*/  MUFU.EX2 R96, R96 ;  /* 0x0000006000607308 */ /* 0x000fe20000000800 */
[C---:B------:R-:W-:Y:S01]  /*11370*/  FSETP.NEU.FTZ.AND P1, PT, R9.reuse, -INF , PT ;  /* 0xff8000000900780b */ /* 0x040fe20003f3d000 */
[----:B------:R-:W-:-:S03]  /*11380*/  FFMA.FTZ R129, R9, R132, -8 ;  /* 0xc100000009817423 */ /* 0x000fc60000010084 */
[----:B------:R-:W-:Y:S02]  /*11390*/  FSEL R131, R9, RZ, P1 ;  /* 0x000000ff09837208 */ /* 0x000fe40000800000 */
[----:B------:R-:W-:Y:S01]  /*113a0*/  FSEL R129, R129, RZ, P1 ;  /* 0x000000ff81817208 */ /* 0x000fe20000800000 */
[----:B-1----:R-:W-:Y:S01]  /*113b0*/  FFMA.FTZ R132, R7, R5, R70 ;  /* 0x0000000507847223 */ /* 0x002fe20000010046 */
[----:B------:R-:W-:Y:S01]  /*113c0*/  MUFU.EX2 R97, R97 ;  /* 0x0000006100617308 */ /* 0x000fe20000000800 */
[----:B------:R-:W-:-:S02]  /*113d0*/  FADD.FTZ R131, -R131, R8 ;  /* 0x0000000883837221 */ /* 0x000fc40000010100 */
        /* <DEDUP_REMOVED lines=16> */
[----:B------:R-:W-:Y:S01]  /*114e0*/  FMUL.FTZ R94, R131, UR21 ;  /* 0x00000015835e7c20 */ /* 0x000fe20008410000 */
[----:B------:R-:W-:Y:S01]  /*114f0*/  MUFU.EX2 R130, R130 ;  /* 0x0000008200827308 */ /* 0x000fe20000000800 */
[----:B------:R-:W-:-:S01]  /*11500*/  FADD.FTZ R131, R15, R132 ;  /* 0x000000840f837221 */ /* 0x000fc20000010000 */
        /* <DEDUP_REMOVED lines=26> */
[----:B------:R-:W-:-:S04]  /*116b0*/  FFMA.FTZ R66, R66, UR21, -R129 ;  /* 0x0000001542427c23 */ /* 0x000fc80008010881 */
[----:B------:R-:W2:Y:S01]  /*116c0*/  MUFU.EX2 R20, R20 ;  /* 0x0000001400147308 */ /* 0x000ea20000000800 */
[----:B0-----:R-:W-:-:S04]  /*116d0*/  FFMA.FTZ R5, R94, R4, R11 ;  /* 0x000000045e057223 */ /* 0x001fc8000001000b */
[----:B------:R-:W-:-:S03]  /*116e0*/  FADD.FTZ R4, R130, R5 ;  /* 0x0000000582047221 */ /* 0x000fc60000010000 */
[----:B------:R-:W0:Y:S01]  /*116f0*/  MUFU.EX2 R21, R21 ;  /* 0x0000001500157308 */ /* 0x000e220000000800 */
[----:B-1----:R-:W-:-:S07]  /*11700*/  FADD.FTZ R5, R13, R4 ;  /* 0x000000040d057221 */ /* 0x002fce0000010000 */
[----:B------:R-:W1:Y:S01]  /*11710*/  MUFU.EX2 R122, R122 ;  /* 0x0000007a007a7308 */ /* 0x000e620000000800 */
[----:B--2---:R-:W-:-:S07]  /*11720*/  FADD.FTZ R4, R20, R5 ;  /* 0x0000000514047221 */ /* 0x004fce0000010000 */
[----:B------:R2:W-:Y:S01]  /*11730*/  MUFU.EX2 R8, R118 ;  /* 0x0000007600087308 */ /* 0x0005e20000000800 */
[----:B0-----:R-:W-:-:S07]  /*11740*/  FADD.FTZ R5, R21, R4 ;  /* 0x0000000415057221 */ /* 0x001fce0000010000 */
[----:B------:R-:W0:Y:S01]  /*11750*/  MUFU.EX2 R123, R123 ;  /* 0x0000007b007b7308 */ /* 0x000e220000000800 */
[----:B--2---:R-:W-:-:S01]  /*11760*/  FADD.FTZ R118, R12, R131 ;  /* 0x000000830c767221 */ /* 0x004fc20000010000 */
[----:B-1----:R-:W-:-:S03]  /*11770*/  FADD.FTZ R4, R122, R5 ;  /* 0x000000057a047221 */ /* 0x002fc60000010000 */
[----:B------:R-:W-:-:S03]  /*11780*/  FADD.FTZ R131, R57, R118 ;  /* 0x0000007639837221 */ /* 0x000fc60000010000 */
[----:B------:R-:W1:Y:S01]  /*11790*/  MUFU.EX2 R126, R126 ;  /* 0x0000007e007e7308 */ /* 0x000e620000000800 */
[----:B------:R-:W-:-:S04]  /*117a0*/  FADD.FTZ R118, R56, R131 ;  /* 0x0000008338767221 */ /* 0x000fc80000010000 */
[----:B------:R-:W-:-:S03]  /*117b0*/  FADD.FTZ R118, R67, R118 ;  /* 0x0000007643767221 */ /* 0x000fc60000010000 */
[----:B------:R-:W2:Y:S01]  /*117c0*/  MUFU.EX2 R106, R106 ;  /* 0x0000006a006a7308 */ /* 0x000ea20000000800 */
[----:B------:R-:W-:-:S01]  /*117d0*/  FADD.FTZ R5, R69, R118 ;  /* 0x0000007645057221 */ /* 0x000fc20000010000 */
[----:B0-----:R-:W-:-:S03]  /*117e0*/  FADD.FTZ R131, R123, R4 ;  /* 0x000000047b837221 */ /* 0x001fc60000010000 */
[----:B------:R-:W-:-:S03]  /*117f0*/  FADD.FTZ R4, R120, R5 ;  /* 0x0000000578047221 */ /* 0x000fc60000010000 */
        /* <DEDUP_REMOVED lines=28> */
[----:B-1----:R-:W-:-:S01]  /*119c0*/  FADD.FTZ R118, R90, R5 ;  /* 0x000000055a767221 */ /* 0x002fc20000010000 */
[----:B------:R-:W-:-:S04]  /*119d0*/  FADD.FTZ R5, R89, R4 ;  /* 0x0000000459057221 */ /* 0x000fc80000010000 */
[----:B------:R-:W-:Y:S02]  /*119e0*/  FADD.FTZ R4, R92, R5 ;  /* 0x000000055c047221 */ /* 0x000fe40000010000 */
[----:B------:R-:W1:Y:S01]  /*119f0*/  MUFU.EX2 R98, R98 ;  /* 0x0000006200627308 */ /* 0x000e620000000800 */
[----:B--2---:R-:W-:-:S01]  /*11a00*/  FADD.FTZ R131, R91, R118 ;  /* 0x000000765b837221 */ /* 0x004fc20000010000 */
[----:B------:R-:W-:-:S03]  /*11a10*/  FADD.FTZ R5, R93, R4 ;  /* 0x000000045d057221 */ /* 0x000fc60000010000 */
[----:B------:R-:W-:Y:S01]  /*11a20*/  FADD.FTZ R118, R8, R131 ;  /* 0x0000008308767221 */ /* 0x000fe20000010000 */
[----:B------:R-:W-:-:S02]  /*11a30*/  FADD.FTZ R4, R96, R5 ;  /* 0x0000000560047221 */ /* 0x000fc40000010000 */
[----:B------:R-:W2:Y:S01]  /*11a40*/  MUFU.EX2 R99, R99 ;  /* 0x0000006300637308 */ /* 0x000ea20000000800 */
[----:B0-----:R-:W-:-:S01]  /*11a50*/  FADD.FTZ R131, R95, R118 ;  /* 0x000000765f837221 */ /* 0x001fc20000010000 */
[----:B------:R-:W-:-:S06]  /*11a60*/  FADD.FTZ R5, R97, R4 ;  /* 0x0000000461057221 */ /* 0x000fcc0000010000 */
        /* <DEDUP_REMOVED lines=17> */
[----:B0-----:R-:W-:-:S04]  /*11b80*/  FADD.FTZ R5, R73, R4 ;  /* 0x0000000449057221 */ /* 0x001fc80000010000 */
[----:B------:R-:W-:-:S03]  /*11b90*/  FADD.FTZ R4, R64, R5 ;  /* 0x0000000540047221 */ /* 0x000fc60000010000 */
[----:B------:R-:W0:Y:S01]  /*11ba0*/  MUFU.EX2 R78, R78 ;  /* 0x0000004e004e7308 */ /* 0x000e220000000800 */
[----:B-1----:R-:W-:-:S01]  /*11bb0*/  FADD.FTZ R118, R75, R118 ;  /* 0x000000764b767221 */ /* 0x002fc20000010000 */
[----:B------:R-:W-:-:S06]  /*11bc0*/  FADD.FTZ R4, R115, R4 ;  /* 0x0000000473047221 */ /* 0x000fcc0000010000 */
        /* <DEDUP_REMOVED lines=52> */
.L_x_708:
        /* <DEDUP_REMOVED lines=42> */
[----:B------:R-:W-:Y:S01]  /*121b0*/  VIADD R3, R3, 0xffffffff ;  /* 0xffffffff03037836 */ /* 0x000fe20000000000 */
[----:B------:R-:W-:Y:S01]  /*121c0*/  F2FP.SATFINITE.E4M3.F32.PACK_AB_MERGE_C R145, R91, R90, R8 ;  /* 0x0000005a5b91723e */ /* 0x000fe20004807008 */
[----:B------:R-:W-:Y:S01]  /*121d0*/  FMUL.FTZ R26, R26, R94 ;  /* 0x0000005e1a1a7220 */ /* 0x000fe20000410000 */
        /* <DEDUP_REMOVED lines=37> */
.L_x_691:
[----:B------:R-:W-:Y:S06]  /*12430*/  BAR.ARV 0x8, 0x200 ;  /* 0x0208000000007b1d */ /* 0x000fec0000002000 */
[----:B------:R-:W-:Y:S05]  /*12440*/  @!P0 BRA `(.L_x_710) ;  /* 0x0000000000048947 */ /* 0x000fea0003800000 */
[----:B------:R-:W-:Y:S01]  /*12450*/  BPT.TRAP 0x1 ;  /* 0x000000040000795c */ /* 0x000fe20000300000 */
.L_x_710:
[----:B------:R-:W-:Y:S01]  /*12460*/  ULEA UR14, UR39, UR45, 0x3 ;  /* 0x0000002d270e7291 */ /* 0x000fe2000f8e183f */
[----:B------:R-:W-:-:S05]  /*12470*/  IMAD.U32 R0, RZ, RZ, UR37 ;  /* 0x00000025ff007e24 */ /* 0x000fca000f8e00ff */
[----:B------:R-:W-:-:S04]  /*12480*/  SHF.L.U32 R0, R0, 0x1f, RZ ;  /* 0x0000001f00007819 */ /* 0x000fc800000006ff */
[----:B------:R0:W1:Y:S01]  /*12490*/  SYNCS.PHASECHK.TRANS64.TRYWAIT P1, [UR14+0x13250], R0 ;  /* 0x01325000ff0075a7 */ /* 0x000062000802014e */
[----:B------:R-:W-:Y:S05]  /*124a0*/  @!P0 BRA `(.L_x_711) ;  /* 0x0000000000048947 */ /* 0x000fea0003800000 */
[----:B------:R-:W-:Y:S01]  /*124b0*/  BPT.TRAP 0x1 ;  /* 0x000000040000795c */ /* 0x000fe20000300000 */
.L_x_711:
[----:B-1----:R-:W-:Y:S05]  /*124c0*/  @P1 BRA `(.L_x_712) ;  /* 0x0000000000081947 */ /* 0x002fea0003800000 */
[----:B------:R-:W1:Y:S02]  /*124d0*/  SYNCS.PHASECHK.TRANS64.TRYWAIT P1, [UR14+0x13250], R0 ;  /* 0x01325000ff0075a7 */ /* 0x000e64000802014e */
[----:B-1----:R-:W-:Y:S05]  /*124e0*/  @!P1 BRA `(.L_x_713) ;  /* 0x0000005c007c9947 */ /* 0x002fea0003800000 */
.L_x_712:
[----:B------:R-:W-:Y:S01]  /*124f0*/  ULDC.64 UR4, c[0x0][0x9a0] ;  /* 0x0002680000047ab9 */ /* 0x000fe20000000a00 */
[----:B------:R-:W-:Y:S01]  /*12500*/  UIADD3 UR45, UR45, 0x1000, URZ ;  /* 0x000010002d2d7890 */ /* 0x000fe2000fffe03f */
[----:B------:R-:W-:Y:S01]  /*12510*/  WARPGROUP.ARRIVE ;  /* 0x00000000000079c5 */ /* 0x000fe20000000000 */
[----:B------:R-:W-:Y:S01]  /*12520*/  UISETP.NE.U32.AND UP0, UPT, UR4, URZ, UPT ;  /* 0x0000003f0400728c */ /* 0x000fe2000bf05070 */
[----:B01----:R-:W-:Y:S01]  /*12530*/  IMAD.MOV.U32 R0, RZ, RZ, 0x3f800000 ;  /* 0x3f800000ff007424 */ /* 0x003fe200078e00ff */
[----:B------:R-:W-:Y:S02]  /*12540*/  USHF.R.U32.HI UR45, URZ, 0x4, UR45 ;  /* 0x000000043f2d7899 */ /* 0x000fe4000801162d */
[----:B------:R-:W-:Y:S02]  /*12550*/  UISETP.NE.AND.EX UP0, UPT, UR5, URZ, UPT, UP0 ;  /* 0x0000003f0500728c */ /* 0x000fe4000bf05300 */
[----:B------:R-:W-:-:S04]  /*12560*/  ULOP3.LUT UR45, UR45, 0x3fff, URZ, 0xc0, !UPT ;  /* 0x00003fff2d2d7892 */ /* 0x000fc8000f8ec03f */
[----:B------:R-:W-:Y:S01]  /*12570*/  ULOP3.LUT UR45, UR45, 0x10000, URZ, 0xfc, !UPT ;  /* 0x000100002d2d7892 */ /* 0x000fe2000f8efc3f */
[----:B------:R-:W-:-:S04]  /*12580*/  PLOP3.LUT P1, PT, PT, PT, UP0, 0x80, 0x0 ;  /* 0x000000000000781c */ /* 0x000fc80003f2f008 */
[----:B------:R-:W-:Y:S01]  /*12590*/  @UP0 USHF.R.S32.HI UR8, URZ, 0x1f, UR41 ;  /* 0x0000001f3f080899 */ /* 0x000fe20008011429 */
[----:B------:R-:W-:Y:S01]  /*125a0*/  @UP0 ULDC.64 UR10, c[0x0][0x9c8] ;  /* 0x00027200000a0ab9 */ /* 0x000fe20000000a00 */
[----:B------:R-:W-:Y:S02]  /*125b0*/  @UP0 USHF.R.S32.HI UR9, URZ, 0x1f, UR42 ;  /* 0x0000001f3f090899 */ /* 0x000fe4000801142a */
[----:B------:R-:W-:Y:S02]  /*125c0*/  @UP0 UIMAD UR8, UR8, UR10, URZ ;  /* 0x0000000a080802a4 */ /* 0x000fe4000f8e023f */
[----:B------:R-:W-:Y:S02]  /*125d0*/  @UP0 UIMAD.WIDE.U32 UR6, UR41, UR10, URZ ;  /* 0x0000000a290602a5 */ /* 0x000fe4000f8e003f */
[----:B------:R-:W-:Y:S02]  /*125e0*/  UIMAD UR10, UR39, 0x280, UR45 ;  /* 0x00000280270a78a4 */ /* 0x000fe4000f8e022d */
[----:B------:R-:W-:Y:S01]  /*125f0*/  @UP0 UIMAD UR8, UR41, UR11, UR8 ;  /* 0x0000000b290802a4 */ /* 0x000fe2000f8e0208 */
[----:B------:R-:W-:-:S02]  /*12600*/  @UP0 ULDC.64 UR12, c[0x0][0x9d0] ;  /* 0x00027400000c0ab9 */ /* 0x000fc40000000a00 */
[----:B------:R-:W-:Y:S01]  /*12610*/  UMOV UR11, 0xc0000010 ;  /* 0xc0000010000b7882 */ /* 0x000fe20000000000 */
[----:B------:R-:W-:Y:S02]  /*12620*/  @UP0 UIMAD UR9, UR9, UR12, URZ ;  /* 0x0000000c090902a4 */ /* 0x000fe4000f8e023f */
[----:B------:R-:W-:-:S07]  /*12630*/  @UP0 UIADD3 UR7, UR7, UR8, URZ ;  /* 0x0000000807070290 */ /* 0x000fce000fffe03f */
[----:B------:R-:W-:Y:S01]  /*12640*/  QGMMA.64x64x32.F32.E4M3.E4M3 R24, R152, gdesc[UR8], R24, gsb0 ;  /* 0x00e0000898187df3 */ /* 0x000fe20008000818 */
[----:B------:R-:W-:Y:S02]  /*12650*/  @UP0 UIMAD UR9, UR42, UR13, UR9 ;  /* 0x0000000d2a0902a4 */ /* 0x000fe4000f8e0209 */
[----:B------:R-:W-:-:S04]  /*12660*/  @UP0 UIMAD.WIDE.U32 UR6, UR42, UR12, UR6 ;  /* 0x0000000c2a0602a5 */ /* 0x000fc8000f8e0006 */
[----:B------:R-:W-:Y:S02]  /*12670*/  @UP0 UIADD3 UR7, UR7, UR9, URZ ;  /* 0x0000000907070290 */ /* 0x000fe4000fffe03f */
[----:B------:R-:W-:-:S04]  /*12680*/  @UP0 ULEA UR4, UP1, UR6, UR4, 0x2 ;  /* 0x0000000406040291 */ /* 0x000fc8000f82103f */
[----:B------:R-:W-:Y:S02]  /*12690*/  @UP0 ULEA.HI.X UR5, UR6, UR5, UR7, 0x2, UP1 ;  /* 0x0000000506050291 */ /* 0x000fe400088f1407 */
[----:B------:R-:W-:-:S04]  /*126a0*/  IMAD.U32 R6, RZ, RZ, UR4 ;  /* 0x00000004ff067e24 */ /* 0x000fc8000f8e00ff */
[----:B------:R-:W-:Y:S01]  /*126b0*/  IMAD.U32 R7, RZ, RZ, UR5 ;  /* 0x00000005ff077e24 */ /* 0x000fe2000f8e00ff */
[----:B------:R-:W-:-:S04]  /*126c0*/  UIADD3 UR4, UR10, 0x80, URZ ;  /* 0x000000800a047890 */ /* 0x000fc8000fffe03f */
[----:B------:R0:W2:Y:S01]  /*126d0*/  @P1 LDG.E R0, desc[UR48][R6.64] ;  /* 0x0000003006001981 */ /* 0x0000a2000c1e1900 */
[----:B------:R-:W-:Y:S02]  /*126e0*/  UMOV UR7, 0xc0000010 ;  /* 0xc000001000077882 */ /* 0x000fe40000000000 */
[----:B------:R-:W-:Y:S01]  /*126f0*/  UMOV UR6, UR4 ;  /* 0x0000000400067c82 */ /* 0x000fe20008000000 */
[----:B------:R-:W-:Y:S02]  /*12700*/  WARPGROUP.DEPBAR.LE gsb0, 0x0 ;  /* 0x00008000000079c5 */ /* 0x000fe40000010000 */
[----:B------:R-:W-:-:S06]  /*12710*/  WARPGROUP.ARRIVE ;  /* 0x00000000000079c5 */ /* 0x000fcc0000000000 */
[----:B------:R-:W-:Y:S01]  /*12720*/  QGMMA.64x64x32.F32.E4M3.E4M3 R24, R148, gdesc[UR4], R24, gsb0 ;  /* 0x00e0000494187df3 */ /* 0x000fe20008000818 */
[----:B------:R-:W-:Y:S01]  /*12730*/  UIADD3 UR4, UR10, 0x100, URZ ;  /* 0x000001000a047890 */ /* 0x000fe2000fffe03f */
[----:B------:R-:W-:-:S06]  /*12740*/  UMOV UR7, 0xc0000010 ;  /* 0xc000001000077882 */ /* 0x000fcc0000000000 */
[----:B------:R-:W-:Y:S01]  /*12750*/  UMOV UR6, UR4 ;  /* 0x0000000400067c82 */ /* 0x000fe20008000000 */
[----:B------:R-:W-:Y:S02]  /*12760*/  WARPGROUP.DEPBAR.LE gsb0, 0x0 ;  /* 0x00008000000079c5 */ /* 0x000fe40000010000 */
[----:B------:R-:W-:-:S06]  /*12770*/  WARPGROUP.ARRIVE ;  /* 0x00000000000079c5 */ /* 0x000fcc0000000000 */
[----:B------:R-:W-:Y:S01]  /*12780*/  QGMMA.64x64x32.F32.E4M3.E4M3 R24, R144, gdesc[UR4], R24, gsb0 ;  /* 0x00e0000490187df3 */ /* 0x000fe20008000818 */
[----:B------:R-:W-:Y:S01]  /*12790*/  UIADD3 UR4, UR10, 0x180, URZ ;  /* 0x000001800a047890 */ /* 0x000fe2000fffe03f */
[----:B------:R-:W-:-:S06]  /*127a0*/  UMOV UR7, 0xc0000010 ;  /* 0xc000001000077882 */ /* 0x000fcc0000000000 */
[----:B------:R-:W-:Y:S01]  /*127b0*/  UMOV UR6, UR4 ;  /* 0x0000000400067c82 */ /* 0x000fe20008000000 */
[----:B------:R-:W1:Y:S04]  /*127c0*/  SHFL.BFLY PT, R8, R5, 0x2, 0x1f ;  /* 0x0c401f0005087f89 */ /* 0x000e6800000e0000 */
[----:B0-----:R-:W0:Y:S01]  /*127d0*/  SHFL.BFLY PT, R7, R4, 0x2, 0x1f ;  /* 0x0c401f0004077f89 */ /* 0x001e2200000e0000 */
[----:B------:R-:W-:Y:S02]  /*127e0*/  WARPGROUP.DEPBAR.LE gsb0, 0x0 ;  /* 0x00008000000079c5 */ /* 0x000fe40000010000 */
[----:B------:R-:W-:-:S06]  /*127f0*/  WARPGROUP.ARRIVE ;  /* 0x00000000000079c5 */ /* 0x000fcc0000000000 */
[----:B------:R-:W-:Y:S01]  /*12800*/  QGMMA.64x64x32.F32.E4M3.E4M3 R24, R140, gdesc[UR4], R24, gsb0 ;  /* 0x00e000048c187df3 */ /* 0x000fe20008000818 */
[----:B-1----:R-:W-:-:S01]  /*12810*/  FADD.FTZ R8, R8, R5 ;  /* 0x0000000508087221 */ /* 0x002fc20000010000 */
[----:B------:R-:W-:Y:S01]  /*12820*/  UIADD3 UR10, UR10, 0x200, URZ ;  /* 0x000002000a0a7890 */ /* 0x000fe2000fffe03f */
[----:B0-----:R-:W-:-:S01]  /*12830*/  FADD.FTZ R7, R7, R4 ;  /* 0x0000000407077221 */ /* 0x001fc20000010000 */
[----:B------:R-:W-:Y:S02]  /*12840*/  UMOV UR11, 0xc0000010 ;  /* 0xc0000010000b7882 */ /* 0x000fe40000000000 */
[----:B------:R-:W0:Y:S04]  /*12850*/  SHFL.BFLY PT, R3, R8, 0x1, 0x1f ;  /* 0x0c201f0008037f89 */ /* 0x000e2800000e0000 */
        /* <DEDUP_REMOVED lines=12> */
[----:B------:R0:W-:Y:S01]  /*12920*/  @P1 MUFU.RCP R3, R13 ;  /* 0x0000000d00031308 */ /* 0x0001e20000001000 */
[----:B------:R-:W-:Y:S01]  /*12930*/  FSETP.NE.FTZ.AND P1, PT, R14, RZ, PT ;  /* 0x000000ff0e00720b */ /* 0x000fe20003f35000 */
[----:B------:R-:W-:-:S08]  /*12940*/  IMAD.MOV.U32 R11, RZ, RZ, RZ ;  /* 0x000000ffff0b7224 */ /* 0x000fd000078e00ff */
[----:B------:R-:W1:Y:S08]  /*12950*/  @P2 MUFU.LG2 R7, R15 ;  /* 0x0000000f00072308 */ /* 0x000e700000000c00 */
[----:B------:R-:W3:Y:S08]  /*12960*/  @P3 MUFU.LG2 R12, R17 ;  /* 0x00000011000c3308 */ /* 0x000ef00000000c00 */
[----:B------:R-:W4:Y:S01]  /*12970*/  @P1 MUFU.RCP R11, R14 ;  /* 0x0000000e000b1308 */ /* 0x000f220000001000 */
[----:B------:R-:W-:-:S02]  /*12980*/  IMAD.U32 R8, RZ, RZ, UR21 ;  /* 0x00000015ff087e24 */ /* 0x000fc4000f8e00ff */
[----:B------:R-:W-:Y:S02]  /*12990*/  IMAD.U32 R5, RZ, RZ, UR21 ;  /* 0x00000015ff057e24 */ /* 0x000fe4000f8e00ff */
[----:B0-----:R-:W-:Y:S01]  /*129a0*/  @P3 FMUL.FTZ R13, R8, 0.69314718246459960938 ;  /* 0x3f317218080d3820 */ /* 0x001fe20000410000 */
[----:B-1----:R-:W-:Y:S01]  /*129b0*/  @P2 FMUL.FTZ R8, R7, 0.69314718246459960938 ;  /* 0x3f31721807082820 */ /* 0x002fe20000410000 */
[----:B------:R-:W-:Y:S01]  /*129c0*/  @P2 FMUL.FTZ R5, R5, 0.69314718246459960938 ;  /* 0x3f31721805052820 */ /* 0x000fe20000410000 */
[----:B---3--:R-:W-:Y:S01]  /*129d0*/  @P3 FMUL.FTZ R12, R12, 0.69314718246459960938 ;  /* 0x3f3172180c0c3820 */ /* 0x008fe20000410000 */
[----:B------:R-:W-:Y:S02]  /*129e0*/  IMAD.MOV.U32 R6, RZ, RZ, -0x800000 ;  /* 0xff800000ff067424 */ /* 0x000fe400078e00ff */
[----:B------:R-:W-:Y:S01]  /*129f0*/  @P2 FFMA.FTZ R6, R5, R10, R8 ;  /* 0x0000000a05062223 */ /* 0x000fe20000010008 */
[----:B------:R-:W-:Y:S02]  /*12a00*/  IMAD.MOV.U32 R4, RZ, RZ, -0x800000 ;  /* 0xff800000ff047424 */ /* 0x000fe400078e00ff */
[----:B------:R-:W-:Y:S01]  /*12a10*/  @P3 FFMA.FTZ R4, R13, R9, R12 ;  /* 0x000000090d043223 */ /* 0x000fe2000001000c */
[-C--:B--2---:R-:W-:Y:S01]  /*12a20*/  FMUL.FTZ R3, R3, R0.reuse ;  /* 0x0000000003037220 */ /* 0x084fe20000410000 */
[----:B----4-:R-:W-:Y:S01]  /*12a30*/  FMUL.FTZ R11, R11, R0 ;  /* 0x000000000b0b7220 */ /* 0x010fe20000410000 */
[----:B------:R-:W-:-:S02]  /*12a40*/  WARPGROUP.DEPBAR.LE gsb0, 0x0 ;  /* 0x00008000000079c5 */ /* 0x000fc40000010000 */
[----:B------:R-:W-:Y:S05]  /*12a50*/  @!P0 BRA `(.L_x_714) ;  /* 0x0000000000048947 */ /* 0x000fea0003800000 */
[----:B------:R-:W-:Y:S01]  /*12a60*/  BPT.TRAP 0x1 ;  /* 0x000000040000795c */ /* 0x000fe20000300000 */
.L_x_714:
[----:B------:R-:W-:Y:S01]  /*12a70*/  UIADD3 UR4, UR14, 0x13260, URZ ;  /* 0x000132600e047890 */ /* 0x000fe2000fffe03f */
[-C--:B------:R-:W-:Y:S01]  /*12a80*/  FMUL.FTZ R58, R28, R3.reuse ;  /* 0x000000031c3a7220 */ /* 0x080fe20000410000 */
[----:B------:R-:W-:Y:S01]  /*12a90*/  UIADD3 UR39, UR39, 0x1, URZ ;  /* 0x0000000127277890 */ /* 0x000fe2000fffe03f */
[-C--:B------:R-:W-:Y:S01]  /*12aa0*/  FMUL.FTZ R56, R29, R3.reuse ;  /* 0x000000031d387220 */ /* 0x080fe20000410000 */
[----:B------:R-:W-:Y:S01]  /*12ab0*/  UPRMT UR4, UR44, 0x654, UR4 ;  /* 0x000006542c047896 */ /* 0x000fe20008000004 */
[-C--:B------:R-:W-:Y:S01]  /*12ac0*/  FMUL.FTZ R28, R33, R3.reuse ;  /* 0x00000003211c7220 */ /* 0x080fe20000410000 */
[----:B------:R-:W-:Y:S01]  /*12ad0*/  UISETP.NE.AND UP0, UPT, UR39, 0x2, UPT ;  /* 0x000000022700788c */ /* 0x000fe2000bf05270 */
[-C--:B------:R-:W-:Y:S01]  /*12ae0*/  FMUL.FTZ R59, R24, R3.reuse ;  /* 0x00000003183b7220 */ /* 0x080fe20000410000 */
[-C--:B------:R-:W-:Y:S01]  /*12af0*/  FMUL.FTZ R57, R25, R3.reuse ;  /* 0x0000000319397220 */ /* 0x080fe20000410000 */
[----:B------:R-:W-:Y:S01]  /*12b00*/  FMUL.FTZ R29, R32, R3 ;  /* 0x00000003201d7220 */ /* 0x000fe20000410000 */
[----:B------:R-:W-:Y:S01]  /*12b10*/  FMUL.FTZ R33, R26, R11 ;  /* 0x0000000b1a217220 */ /* 0x000fe20000410000 */
[-C--:B------:R-:W-:Y:S01]  /*12b20*/  FMUL.FTZ R36, R36, R3.reuse ;  /* 0x0000000324247220 */ /* 0x080fe20000410000 */
[-C--:B------:R-:W-:Y:S01]  /*12b30*/  FMUL.FTZ R37, R37, R3.reuse ;  /* 0x0000000325257220 */ /* 0x080fe20000410000 */
[----:B------:R-:W-:Y:S01]  /*12b40*/  SYNCS.ARRIVE.TRANS64.RED.A1T0 RZ, [UR4], RZ ;  /* 0x000000ffffff79a7 */ /* 0x000fe20008100404 */
[----:B------:R-:W-:Y:S01]  /*12b50*/  USEL UR4, URZ, 0x1, UP0 ;  /* 0x000000013f047887 */ /* 0x000fe20008000000 */
        /* <DEDUP_REMOVED lines=26> */
[----:B------:R-:W-:-:S12]  /*12d00*/  ULOP3.LUT UR37, UR37, UR4, URZ, 0x3c, !UPT ;  /* 0x0000000425257292 */ /* 0x000fd8000f8e3c3f */
.L_x_640:
[----:B------:R-:W0:Y:S01]  /*12d10*/  S2R R0, SR_CgaCtaId ;  /* 0x0000000000007919 */ /* 0x000e220000008800 */
[----:B------:R-:W-:Y:S01]  /*12d20*/  MOV R7, 0x400 ;  /* 0x0000040000077802 */ /* 0x000fe20000000f00 */
[----:B------:R-:W-:Y:S01]  /*12d30*/  VIADD R27, R23, 0xffffff80 ;  /* 0xffffff80171b7836 */ /* 0x000fe20000000000 */
[----:B------:R-:W-:Y:S01]  /*12d40*/  BSSY B0, `(.L_x_715) ;  /* 0x0000184000007945 */ /* 0x000fe20003800000 */
[----:B------:R-:W-:Y:S03]  /*12d50*/  BAR.SYNC.DEFER_BLOCKING 0x5, 0x200 ;  /* 0x0148000000007b1d */ /* 0x000fe60000010000 */
[----:B------:R-:W-:-:S04]  /*12d60*/  SHF.R.S32.HI R34, RZ, 0x1f, R27 ;  /* 0x0000001fff227819 */ /* 0x000fc8000001141b */
[----:B------:R-:W-:-:S04]  /*12d70*/  LEA.HI R5, R34, R27, RZ, 0x3 ;  /* 0x0000001b22057211 */ /* 0x000fc800078f18ff */
[----:B------:R-:W-:Y:S02]  /*12d80*/  LOP3.LUT R8, R5, 0xfffffff8, RZ, 0xc0, !PT ;  /* 0xfffffff805087812 */ /* 0x000fe400078ec0ff */
[----:B------:R-:W-:-:S03]  /*12d90*/  SHF.R.S32.HI R5, RZ, 0x3, R5 ;  /* 0x00000003ff057819 */ /* 0x000fc60000011405 */
[----:B------:R-:W-:Y:S01]  /*12da0*/  IMAD.IADD R8, R27, 0x1, -R8 ;  /* 0x000000011b087824 */ /* 0x000fe200078e0a08 */
[----:B0-----:R-:W-:-:S05]  /*12db0*/  LEA R7, R0, R7, 0x18 ;  /* 0x0000000700077211 */ /* 0x001fca00078ec0ff */
[----:B------:R-:W0:Y:S02]  /*12dc0*/  LDS R0, [R7+0x132d0] ;  /* 0x0132d00007007984 */ /* 0x000e240000000800 */
[----:B0-----:R-:W-:Y:S01]  /*12dd0*/  R2UR UR4, R0 ;  /* 0x00000000000472ca */ /* 0x001fe200000e0000 */
[----:B------:R-:W-:-:S05]  /*12de0*/  IMAD.SHL.U32 R0, R8, 0x8, RZ ;  /* 0x0000000808007824 */ /* 0x000fca00078e00ff */
[----:B------:R-:W-:Y:S01]  /*12df0*/  SHF.R.S32.HI R3, RZ, 0x1f, R0 ;  /* 0x0000001fff037819 */ /* 0x000fe20000011400 */
[----:B------:R-:W-:Y:S06]  /*12e00*/  BAR.ARV 0x4, 0x200 ;  /* 0x0108000000007b1d */ /* 0x000fec0000002000 */
[----:B------:R-:W-:Y:S05]  /*12e10*/  @P0 BRA `(.L_x_716) ;  /* 0x0000001000080947 */ /* 0x000fea0003800000 */
[----:B------:R-:W-:Y:S01]  /*12e20*/  IMAD.SHL.U32 R10, R23, 0x4, RZ ;  /* 0x00000004170a7824 */ /* 0x000fe200078e00ff */
[----:B------:R-:W-:Y:S01]  /*12e30*/  ULDC.64 UR6, c[0x4][0x38] ;  /* 0x01000e0000067ab9 */ /* 0x000fe20000000a00 */
[----:B------:R-:W0:Y:S01]  /*12e40*/  S2R R48, SR_SWINHI ;  /* 0x0000000000307919 */ /* 0x000e220000002f00 */
[----:B------:R-:W-:Y:S02]  /*12e50*/  F2FP.BF16.F32.PACK_AB R54, R54, R9 ;  /* 0x000000093636723e */ /* 0x000fe400000010ff */
[----:B------:R-:W-:Y:S01]  /*12e60*/  F2FP.BF16.F32.PACK_AB R15, R46, R15 ;  /* 0x0000000f2e0f723e */ /* 0x000fe200000010ff */
[----:B------:R-:W1:Y:S01]  /*12e70*/  LDC R9, c[0x0][0xbe8] ;  /* 0x0002fa00ff097b82 */ /* 0x000e620000000800 */
[----:B------:R-:W-:Y:S02]  /*12e80*/  LOP3.LUT R10, R10, 0xc, RZ, 0xc0, !PT ;  /* 0x0000000c0a0a7812 */ /* 0x000fe400078ec0ff */
        /* <DEDUP_REMOVED lines=9> */
[----:B------:R-:W-:Y:S02]  /*12f20*/  LEA.HI R34, R34, R27, RZ, 0x7 ;  /* 0x0000001b22227211 */ /* 0x000fe400078f38ff */
[----:B------:R-:W-:Y:S02]  /*12f30*/  F2FP.BF16.F32.PACK_AB R29, R36, R29 ;  /* 0x0000001d241d723e */ /* 0x000fe400000010ff */
[----:B------:R-:W-:Y:S02]  /*12f40*/  F2FP.BF16.F32.PACK_AB R28, R37, R28 ;  /* 0x0000001c251c723e */ /* 0x000fe400000010ff */
[----:B------:R-:W-:Y:S02]  /*12f50*/  F2FP.BF16.F32.PACK_AB R26, R39, R26 ;  /* 0x0000001a271a723e */ /* 0x000fe400000010ff */
[----:B------:R-:W-:Y:S01]  /*12f60*/  F2FP.BF16.F32.PACK_AB R55, R55, R12 ;  /* 0x0000000c3737723e */ /* 0x000fe200000010ff */
[----:B------:R-:W-:Y:S01]  /*12f70*/  USHF.R.S32.HI UR12, URZ, 0x1f, UR42 ;  /* 0x0000001f3f0c7899 */ /* 0x000fe2000801142a */
[----:B------:R-:W-:Y:S01]  /*12f80*/  IADD3 R10, P0, R10, UR6, RZ ;  /* 0x000000060a0a7c10 */ /* 0x000fe2000ff1e0ff */
[----:B------:R-:W-:Y:S01]  /*12f90*/  ULDC.64 UR8, c[0x0][0xb90] ;  /* 0x0002e40000087ab9 */ /* 0x000fe20000000a00 */
[----:B------:R-:W-:Y:S01]  /*12fa0*/  USHF.R.S32.HI UR13, URZ, 0x1f, UR41 ;  /* 0x0000001f3f0d7899 */ /* 0x000fe20008011429 */
[----:B------:R-:W-:Y:S01]  /*12fb0*/  F2FP.BF16.F32.PACK_AB R58, R58, R59 ;  /* 0x0000003b3a3a723e */ /* 0x000fe200000010ff */
[----:B------:R-:W-:Y:S01]  /*12fc0*/  ULDC.64 UR10, c[0x0][0xb98] ;  /* 0x0002e600000a7ab9 */ /* 0x000fe20000000a00 */
[----:B------:R-:W-:-:S05]  /*12fd0*/  IMAD.X R11, RZ, RZ, UR7, P0 ;  /* 0x00000007ff0b7e24 */ /* 0x000fca00080e06ff */
[----:B------:R2:W3:Y:S01]  /*12fe0*/  LDG.E.CONSTANT R17, desc[UR48][R10.64] ;  /* 0x000000300a117981 */ /* 0x0004e2000c1e9900 */
[----:B------:R-:W-:Y:S01]  /*12ff0*/  BAR.SYNC.DEFER_BLOCKING 0x1, 0x180 ;  /* 0x0046000000007b1d */ /* 0x000fe20000010000 */
[----:B-1----:R-:W-:Y:S01]  /*13000*/  ISETP.NE.AND P2, PT, R9, 0x1, PT ;  /* 0x000000010900780c */ /* 0x002fe20003f45270 */
[----:B------:R-:W-:Y:S01]  /*13010*/  VIADD R64, R19, UR40 ;  /* 0x0000002813407c36 */ /* 0x000fe20008000000 */
[----:B------:R-:W-:Y:S01]  /*13020*/  LOP3.LUT R34, R34, 0xffffff80, RZ, 0xc0, !PT ;  /* 0xffffff8022227812 */ /* 0x000fe200078ec0ff */
[----:B------:R-:W-:Y:S01]  /*13030*/  UIMAD UR5, UR12, UR8, URZ ;  /* 0x000000080c0572a4 */ /* 0x000fe2000f8e023f */
[----:B--2---:R-:W-:Y:S01]  /*13040*/  LOP3.LUT P0, R10, R23, 0x3, RZ, 0xc0, !PT ;  /* 0x00000003170a7812 */ /* 0x004fe2000780c0ff */
[----:B------:R-:W-:Y:S02]  /*13050*/  UIMAD.WIDE.U32 UR6, UR42, UR8, URZ ;  /* 0x000000082a0672a5 */ /* 0x000fe4000f8e003f */
[----:B------:R-:W-:Y:S01]  /*13060*/  IMAD.IADD R27, R27, 0x1, -R34 ;  /* 0x000000011b1b7824 */ /* 0x000fe200078e0a22 */
[----:B------:R-:W-:Y:S01]  /*13070*/  UIMAD UR5, UR42, UR9, UR5 ;  /* 0x000000092a0572a4 */ /* 0x000fe2000f8e0205 */
[----:B------:R-:W-:Y:S01]  /*13080*/  ISETP.EQ.OR P0, PT, R10, 0x3, !P0 ;  /* 0x000000030a00780c */ /* 0x000fe20004702670 */
[----:B------:R-:W-:Y:S01]  /*13090*/  UIMAD UR8, UR13, UR10, URZ ;  /* 0x0000000a0d0872a4 */ /* 0x000fe2000f8e023f */
[----:B------:R-:W-:-:S02]  /*130a0*/  MOV R10, R7 ;  /* 0x00000007000a7202 */ /* 0x000fc40000000f00 */
[----:B0-----:R-:W-:Y:S01]  /*130b0*/  MOV R11, R48 ;  /* 0x00000030000b7202 */ /* 0x001fe20000000f00 */
[----:B------:R-:W-:Y:S01]  /*130c0*/  UIADD3 UR7, UR7, UR5, URZ ;  /* 0x0000000507077290 */ /* 0x000fe2000fffe03f */
[----:B------:R-:W-:Y:S01]  /*130d0*/  SEL R42, R13, R14, P0 ;  /* 0x0000000e0d2a7207 */ /* 0x000fe20000000000 */
[----:B------:R-:W0:Y:S01]  /*130e0*/  @P2 LDC R62, c[0x0][0xbf0] ;  /* 0x0002fc00ff3e2b82 */ /* 0x000e220000000800 */
[----:B------:R-:W-:Y:S01]  /*130f0*/  SEL R44, R14, R13, P0 ;  /* 0x0000000d0e2c7207 */ /* 0x000fe20000000000 */
[----:B------:R-:W-:Y:S01]  /*13100*/  IMAD R13, R5, 0x40, R0 ;  /* 0x00000040050d7824 */ /* 0x000fe200078e0200 */
[----:B------:R-:W-:Y:S01]  /*13110*/  SEL R52, R15, R20, P0 ;  /* 0x000000140f347207 */ /* 0x000fe20000000000 */
[----:B------:R-:W-:Y:S01]  /*13120*/  UIMAD UR8, UR41, UR11, UR8 ;  /* 0x0000000b290872a4 */ /* 0x000fe2000f8e0208 */
[----:B------:R-:W-:Y:S01]  /*13130*/  SEL R56, R20, R15, P0 ;  /* 0x0000000f14387207 */ /* 0x000fe20000000000 */
[--C-:B------:R-:W-:Y:S01]  /*13140*/  IMAD.WIDE R14, R156, 0x2, R10.reuse ;  /* 0x000000029c0e7825 */ /* 0x100fe200078e020a */
[----:B------:R-:W-:Y:S01]  /*13150*/  SEL R46, R30, R31, P0 ;  /* 0x0000001f1e2e7207 */ /* 0x000fe20000000000 */
[----:B------:R-:W-:Y:S01]  /*13160*/  UIMAD.WIDE.U32 UR6, UR41, UR10, UR6 ;  /* 0x0000000a290672a5 */ /* 0x000fe2000f8e0006 */
[----:B------:R-:W-:Y:S01]  /*13170*/  SEL R30, R31, R30, P0 ;  /* 0x0000001e1f1e7207 */ /* 0x000fe20000000000 */
[----:B------:R-:W-:Y:S01]  /*13180*/  IMAD.WIDE R10, R13, 0x2, R10 ;  /* 0x000000020d0a7825 */ /* 0x000fe200078e020a */
[----:B------:R-:W-:Y:S01]  /*13190*/  IADD3 R31, P3, R14, 0x60, RZ ;  /* 0x000000600e1f7810 */ /* 0x000fe20007f7e0ff */
[----:B------:R-:W-:Y:S01]  /*131a0*/  ULDC UR5, c[0x0][0xa88] ;  /* 0x0002a20000057ab9 */ /* 0x000fe20000000800 */
[----:B------:R-:W-:Y:S01]  /*131b0*/  SEL R38, R21, R24, P0 ;  /* 0x0000001815267207 */ /* 0x000fe20000000000 */
[----:B------:R-:W-:Y:S01]  /*131c0*/  IMAD R47, R9, UR5, RZ ;  /* 0x00000005092f7c24 */ /* 0x000fe2000f8e02ff */
[----:B------:R-:W-:Y:S01]  /*131d0*/  SEL R40, R24, R21, P0 ;  /* 0x0000001518287207 */ /* 0x000fe20000000000 */
[----:B------:R-:W-:Y:S01]  /*131e0*/  IMAD R8, R8, 0x30, R5 ;  /* 0x0000003008087824 */ /* 0x000fe200078e0205 */
[----:B------:R-:W-:Y:S01]  /*131f0*/  LOP3.LUT R24, R31, 0x380, RZ, 0xc0, !PT ;  /* 0x000003801f187812 */ /* 0x000fe200078ec0ff */
[----:B------:R-:W-:Y:S01]  /*13200*/  ULDC.64 UR10, c[0x0][0xaf0] ;  /* 0x0002bc00000a7ab9 */ /* 0x000fe20000000a00 */
[----:B------:R-:W-:-:S02]  /*13210*/  IADD3 R21, P4, R14, 0x40, RZ ;  /* 0x000000400e157810 */ /* 0x000fc40007f9e0ff */
[----:B------:R-:W-:Y:S02]  /*13220*/  SHF.R.U64 R24, R24, 0x3, RZ ;  /* 0x0000000318187819 */ /* 0x000fe400000012ff */
[----:B------:R-:W-:Y:S02]  /*13230*/  LOP3.LUT R13, R14, 0x380, RZ, 0xc0, !PT ;  /* 0x000003800e0d7812 */ /* 0x000fe400078ec0ff */
[----:B------:R-:W-:Y:S02]  /*13240*/  LOP3.LUT R24, R24, R31, RZ, 0x3c, !PT ;  /* 0x0000001f18187212 */ /* 0x000fe400078e3cff */
[----:B------:R-:W1:Y:S01]  /*13250*/  @P2 LDC R31, c[0x0][0xbec] ;  /* 0x0002fb00ff1f2b82 */ /* 0x000e620000000800 */
[----:B------:R-:W-:Y:S02]  /*13260*/  LOP3.LUT R20, R21, 0x380, RZ, 0xc0, !PT ;  /* 0x0000038015147812 */ /* 0x000fe400078ec0ff */
[----:B------:R-:W-:Y:S02]  /*13270*/  SHF.R.U64 R13, R13, 0x3, RZ ;  /* 0x000000030d0d7819 */ /* 0x000fe400000012ff */
[----:B------:R-:W-:-:S02]  /*13280*/  SHF.R.U64 R20, R20, 0x3, RZ ;  /* 0x0000000314147819 */ /* 0x000fc400000012ff */
[----:B------:R-:W-:Y:S02]  /*13290*/  SEL R36, R29, R28, P0 ;  /* 0x0000001c1d247207 */ /* 0x000fe40000000000 */
[----:B------:R-:W-:Y:S02]  /*132a0*/  SEL R28, R28, R29, P0 ;  /* 0x0000001d1c1c7207 */ /* 0x000fe40000000000 */
[----:B------:R-:W-:Y:S02]  /*132b0*/  SEL R48, R25, R26, P0 ;  /* 0x0000001a19307207 */ /* 0x000fe40000000000 */
[----:B------:R-:W-:Y:S01]  /*132c0*/  SEL R50, R26, R25, P0 ;  /* 0x000000191a327207 */ /* 0x000fe20000000000 */
[----:B------:R-:W-:Y:S01]  /*132d0*/  IMAD.X R25, RZ, RZ, R15, P3 ;  /* 0x000000ffff197224 */ /* 0x000fe200018e060f */
[----:B------:R-:W-:Y:S02]  /*132e0*/  IADD3 R29, P5, R14, 0x20, RZ ;  /* 0x000000200e1d7810 */ /* 0x000fe40007fbe0ff */
[----:B------:R-:W-:-:S02]  /*132f0*/  LOP3.LUT R14, R13, R14, RZ, 0x3c, !PT ;  /* 0x0000000e0d0e7212 */ /* 0x000fc400078e3cff */
[----:B------:R-:W-:Y:S01]  /*13300*/  LOP3.LUT R26, R20, R21, RZ, 0x3c, !PT ;  /* 0x00000015141a7212 */ /* 0x000fe200078e3cff */
[--C-:B------:R-:W-:Y:S01]  /*13310*/  IMAD.X R13, RZ, RZ, R15.reuse, P5 ;  /* 0x000000ffff0d7224 */ /* 0x100fe200028e060f */
[----:B------:R-:W-:Y:S02]  /*13320*/  IADD3 R21, P3, R10, 0x3000, RZ ;  /* 0x000030000a157810 */ /* 0x000fe40007f7e0ff */
[----:B------:R-:W-:Y:S02]  /*13330*/  SEL R60, R54, R55, P0 ;  /* 0x00000037363c7207 */ /* 0x000fe40000000000 */
[----:B------:R-:W-:Y:S02]  /*13340*/  SEL R54, R55, R54, P0 ;  /* 0x0000003637367207 */ /* 0x000fe40000000000 */
[----:B------:R-:W-:Y:S01]  /*13350*/  LOP3.LUT P1, RZ, R27, 0x3, RZ, 0xc0, !PT ;  /* 0x000000031bff7812 */ /* 0x000fe2000782c0ff */
[----:B------:R-:W-:Y:S01]  /*13360*/  IMAD.X R27, RZ, RZ, R15, P4 ;  /* 0x000000ffff1b7224 */ /* 0x000fe200020e060f */
[----:B------:R-:W-:Y:S01]  /*13370*/  MOV R55, R14 ;  /* 0x0000000e00377202 */ /* 0x000fe20000000f00 */
[----:B-1----:R-:W-:Y:S01]  /*13380*/  @P2 IMAD.HI.U32 R15, R64, R31, RZ ;  /* 0x0000001f400f2227 */ /* 0x002fe200078e00ff */
[----:B------:R-:W-:-:S02]  /*13390*/  LOP3.LUT R20, R21, 0x380, RZ, 0xc0, !PT ;  /* 0x0000038015147812 */ /* 0x000fc400078ec0ff */
[----:B------:R-:W-:Y:S01]  /*133a0*/  IADD3 R33, P4, R10, 0x1800, RZ ;  /* 0x000018000a217810 */ /* 0x000fe20007f9e0ff */
[----:B------:R-:W-:Y:S01]  /*133b0*/  IMAD.MOV.U32 R14, RZ, RZ, R64 ;  /* 0x000000ffff0e7224 */ /* 0x000fe200078e0040 */
[----:B------:R-:W-:Y:S02]  /*133c0*/  SHF.R.U64 R20, R20, 0x3, RZ ;  /* 0x0000000314147819 */ /* 0x000fe400000012ff */
[----:B------:R-:W-:Y:S02]  /*133d0*/  LOP3.LUT R12, R29, 0x380, RZ, 0xc0, !PT ;  /* 0x000003801d0c7812 */ /* 0x000fe400078ec0ff */
[----:B------:R-:W-:Y:S02]  /*133e0*/  LOP3.LUT R32, R33, 0x380, RZ, 0xc0, !PT ;  /* 0x0000038021207812 */ /* 0x000fe400078ec0ff */
[----:B0-----:R-:W-:Y:S02]  /*133f0*/  @P2 SHF.R.U32.HI R14, RZ, R62, R15 ;  /* 0x0000003eff0e2219 */ /* 0x001fe4000001160f */
[----:B------:R-:W-:-:S02]  /*13400*/  SEL R34, R58, R57, P0 ;  /* 0x000000393a227207 */ /* 0x000fc40000000000 */
[----:B------:R-:W-:Y:S02]  /*13410*/  LOP3.LUT R20, R20, R21, RZ, 0x3c, !PT ;  /* 0x0000001514147212 */ /* 0x000fe400078e3cff */
[----:B------:R-:W-:Y:S02]  /*13420*/  SEL R58, R57, R58, P0 ;  /* 0x0000003a393a7207 */ /* 0x000fe40000000000 */
[----:B------:R-:W-:Y:S02]  /*13430*/  SHF.R.U64 R12, R12, 0x3, RZ ;  /* 0x000000030c0c7819 */ /* 0x000fe400000012ff */
[----:B------:R-:W-:Y:S02]  /*13440*/  SHF.R.U64 R32, R32, 0x3, RZ ;  /* 0x0000000320207819 */ /* 0x000fe400000012ff */
[----:B------:R-:W-:Y:S01]  /*13450*/  MOV R49, R24 ;  /* 0x0000001800317202 */ /* 0x000fe20000000f00 */
[----:B------:R-:W-:Y:S01]  /*13460*/  IMAD.MOV R24, RZ, RZ, -R14 ;  /* 0x000000ffff187224 */ /* 0x000fe200078e0a0e */
[----:B------:R-:W-:-:S02]  /*13470*/  LOP3.LUT R12, R12, R29, RZ, 0x3c, !PT ;  /* 0x0000001d0c0c7212 */ /* 0x000fc400078e3cff */
[----:B------:R-:W-:Y:S01]  /*13480*/  LOP3.LUT R32, R32, R33, RZ, 0x3c, !PT ;  /* 0x0000002120207212 */ /* 0x000fe200078e3cff */
[----:B------:R-:W-:Y:S01]  /*13490*/  IMAD R37, R9, R24, R64 ;  /* 0x0000001809257224 */ /* 0x000fe200078e0240 */
[----:B------:R-:W-:Y:S01]  /*134a0*/  MOV R51, R26 ;  /* 0x0000001a00337202 */ /* 0x000fe20000000f00 */
[----:B------:R-:W-:Y:S01]  /*134b0*/  IMAD.U32 R26, RZ, RZ, UR8 ;  /* 0x00000008ff1a7e24 */ /* 0x000fe2000f8e00ff */
[----:B------:R-:W-:Y:S01]  /*134c0*/  SHF.R.S32.HI R15, RZ, 0x1f, R14 ;  /* 0x0000001fff0f7819 */ /* 0x000fe2000001140e */
[----:B------:R-:W-:Y:S01]  /*134d0*/  ULDC.64 UR8, c[0x0][0xae8] ;  /* 0x0002ba0000087ab9 */ /* 0x000fe20000000a00 */
[----:B------:R-:W-:Y:S02]  /*134e0*/  IADD3 R14, P5, R14, UR6, RZ ;  /* 0x000000060e0e7c10 */ /* 0x000fe4000ffbe0ff */
[----:B------:R-:W-:Y:S02]  /*134f0*/  SHF.R.S32.HI R24, RZ, 0x1f, R37 ;  /* 0x0000001fff187819 */ /* 0x000fe40000011425 */
[----:B------:R-:W-:Y:S01]  /*13500*/  IADD3.X R15, R15, UR7, R26, P5, !PT ;  /* 0x000000070f0f7c10 */ /* 0x000fe2000affe41a */
[----:B------:R-:W-:Y:S01]  /*13510*/  ULDC.64 UR6, c[0x0][0xb88] ;  /* 0x0002e20000067ab9 */ /* 0x000fe20000000a00 */
[----:B------:R-:W-:Y:S01]  /*13520*/  VIADD R26, R22, UR40 ;  /* 0x00000028161a7c36 */ /* 0x000fe20008000000 */
[----:B------:R-:W-:Y:S01]  /*13530*/  MOV R53, R12 ;  /* 0x0000000c00357202 */ /* 0x000fe20000000f00 */
[----:B------:R-:W-:Y:S01]  /*13540*/  IMAD R24, R24, UR6, RZ ;  /* 0x0000000618187c24 */ /* 0x000fe2000f8e02ff */
[----:B------:R-:W-:Y:S01]  /*13550*/  LOP3.LUT R41, R10, 0x380, RZ, 0xc0, !PT ;  /* 0x000003800a297812 */ /* 0x000fe200078ec0ff */
[----:B------:R-:W-:Y:S01]  /*13560*/  IMAD.WIDE.U32 R14, R37, UR6, R14 ;  /* 0x00000006250e7c25 */ /* 0x000fe2000f8e000e */
[----:B------:R-:W-:-:S02]  /*13570*/  ISETP.GE.OR P5, PT, R26, R47, P1 ;  /* 0x0000002f1a00720c */ /* 0x000fc40000fa6670 */
[----:B------:R-:W-:Y:S01]  /*13580*/  SHF.R.U64 R41, R41, 0x3, RZ ;  /* 0x0000000329297819 */ /* 0x000fe200000012ff */
[----:B------:R-:W-:Y:S01]  /*13590*/  IMAD R37, R37, UR7, R24 ;  /* 0x0000000725257c24 */ /* 0x000fe2000f8e0218 */
[----:B------:R-:W-:Y:S01]  /*135a0*/  ULDC.64 UR6, c[0x0][0xb50] ;  /* 0x0002d40000067ab9 */ /* 0x000fe20000000a00 */
[----:B------:R-:W-:Y:S02]  /*135b0*/  VIADD R24, R26, 0x8 ;  /* 0x000000081a187836 */ /* 0x000fe40000000000 */
[----:B------:R-:W-:Y:S01]  /*135c0*/  IMAD.IADD R15, R15, 0x1, R37 ;  /* 0x000000010f0f7824 */ /* 0x000fe200078e0225 */
[----:B------:R-:W-:Y:S02]  /*135d0*/  LEA R37, P6, R14, UR6, 0x2 ;  /* 0x000000060e257c11 */ /* 0x000fe4000f8c10ff */
[----:B------:R-:W-:Y:S02]  /*135e0*/  ISETP.GE.OR P1, PT, R24, R47, P1 ;  /* 0x0000002f1800720c */ /* 0x000fe40000f26670 */
[----:B---3--:R-:W-:Y:S01]  /*135f0*/  LOP3.LUT R21, R17, 0x2, RZ, 0x3c, !PT ;  /* 0x0000000211157812 */ /* 0x008fe200078e3cff */
[----:B------:R-:W-:Y:S04]  /*13600*/  SHFL.IDX PT, R35, R48, R17, 0x1c1f ;  /* 0x001c1f1130237589 */ /* 0x000fe800000e0000 */
[----:B------:R-:W-:Y:S04]  /*13610*/  SHFL.IDX PT, R34, R34, R17, 0x1c1f ;  /* 0x001c1f1122227589 */ /* 0x000fe800000e0000 */
[----:B------:R-:W-:Y:S04]  /*13620*/  SHFL.IDX PT, R36, R36, R17, 0x1c1f ;  /* 0x001c1f1124247589 */ /* 0x000fe800000e0000 */
[----:B------:R-:W-:Y:S04]  /*13630*/  SHFL.IDX PT, R38, R38, R17, 0x1c1f ;  /* 0x001c1f1126267589 */ /* 0x000fe800000e0000 */
[----:B------:R-:W-:Y:S04]  /*13640*/  SHFL.IDX PT, R33, R46, R17, 0x1c1f ;  /* 0x001c1f112e217589 */ /* 0x000fe800000e0000 */
[----:B------:R-:W0:Y:S04]  /*13650*/  SHFL.IDX PT, R25, R58, R21, 0x1c1f ;  /* 0x001c1f153a197589 */ /* 0x000e2800000e0000 */
[----:B------:R-:W1:Y:S04]  /*13660*/  SHFL.IDX PT, R27, R28, R21, 0x1c1f ;  /* 0x001c1f151c1b7589 */ /* 0x000e6800000e0000 */
[----:B------:R2:W3:Y:S04]  /*13670*/  SHFL.IDX PT, R29, R40, R21, 0x1c1f ;  /* 0x001c1f15281d7589 */ /* 0x0004e800000e0000 */
[----:B------:R4:W4:Y:S04]  /*13680*/  SHFL.IDX PT, R48, R30, R21, 0x1c1f ;  /* 0x001c1f151e307589 */ /* 0x00092800000e0000 */
[----:B------:R-:W-:Y:S01]  /*13690*/  SHFL.IDX PT, R31, R42, R17, 0x1c1f ;  /* 0x001c1f112a1f7589 */ /* 0x000fe200000e0000 */
[----:B--2---:R-:W-:Y:S01]  /*136a0*/  LOP3.LUT R40, R41, R10, RZ, 0x3c, !PT ;  /* 0x0000000a29287212 */ /* 0x004fe200078e3cff */
[----:B------:R-:W-:-:S02]  /*136b0*/  IMAD.MOV.U32 R41, RZ, RZ, R11 ;  /* 0x000000ffff297224 */ /* 0x000fc400078e000b */
[----:B------:R-:W-:Y:S04]  /*136c0*/  SHFL.IDX PT, R52, R52, R17, 0x1c1f ;  /* 0x001c1f1134347589 */ /* 0x000fe800000e0000 */
[----:B------:R-:W-:Y:S01]  /*136d0*/  SHFL.IDX PT, R60, R60, R17, 0x1c1f ;  /* 0x001c1f113c3c7589 */ /* 0x000fe200000e0000 */
[----:B0-----:R-:W-:-:S03]  /*136e0*/  SEL R12, R34, R25, P0 ;  /* 0x00000019220c7207 */ /* 0x001fc60000000000 */
[----:B------:R-:W0:Y:S01]  /*136f0*/  SHFL.IDX PT, R46, R44, R21, 0x1c1f ;  /* 0x001c1f152c2e7589 */ /* 0x000e2200000e0000 */
[----:B-1----:R-:W-:Y:S02]  /*13700*/  SEL R24, R36, R27, P0 ;  /* 0x0000001b24187207 */ /* 0x002fe40000000000 */
[----:B------:R-:W-:Y:S01]  /*13710*/  SEL R26, R27, R36, P0 ;  /* 0x000000241b1a7207 */ /* 0x000fe20000000000 */
[----:B------:R-:W1:Y:S01]  /*13720*/  SHFL.IDX PT, R50, R50, R21, 0x1c1f ;  /* 0x001c1f1532327589 */ /* 0x000e6200000e0000 */
[----:B---3--:R-:W-:Y:S02]  /*13730*/  SEL R28, R38, R29, P0 ;  /* 0x0000001d261c7207 */ /* 0x008fe40000000000 */
[----:B----4-:R-:W-:Y:S01]  /*13740*/  SEL R30, R29, R38, P0 ;  /* 0x000000261d1e7207 */ /* 0x010fe20000000000 */
[----:B------:R-:W2:Y:S01]  /*13750*/  SHFL.IDX PT, R17, R56, R21, 0x1c1f ;  /* 0x001c1f1538117589 */ /* 0x000ea200000e0000 */
[----:B------:R-:W-:-:S03]  /*13760*/  SEL R13, R33, R48, P0 ;  /* 0x00000030210d7207 */ /* 0x000fc60000000000 */
[----:B------:R3:W4:Y:S04]  /*13770*/  SHFL.IDX PT, R39, R54, R21, 0x1c1f ;  /* 0x001c1f1536277589 */ /* 0x00072800000e0000 */
[----:B------:R-:W-:Y:S04]  /*13780*/  SHFL.IDX PT, R42, R37, RZ, 0x1c1f ;  /* 0x001c1fff252a7589 */ /* 0x000fe800000e0000 */
[----:B------:R4:W-:Y:S01]  /*13790*/  SHFL.IDX PT, R44, R37, 0x1, 0x1c1f ;  /* 0x003c1f00252c7f89 */ /* 0x0009e200000e0000 */
[----:B---3--:R-:W-:Y:S02]  /*137a0*/  LEA.HI.X R21, R14, UR7, R15, 0x2, P6 ;  /* 0x000000070e157c11 */ /* 0x008fe4000b0f140f */
[----:B------:R-:W-:-:S02]  /*137b0*/  SEL R14, R25, R34, P0 ;  /* 0x00000022190e7207 */ /* 0x000fc40000000000 */
[----:B------:R-:W-:Y:S01]  /*137c0*/  SEL R15, R48, R33, P0 ;  /* 0x00000021300f7207 */ /* 0x000fe20000000000 */
[----:B------:R-:W3:Y:S01]  /*137d0*/  SHFL.IDX PT, R43, R21, RZ, 0x1c1f ;  /* 0x001c1fff152b7589 */ /* 0x000ee200000e0000 */
[----:B0-----:R-:W-:Y:S01]  /*137e0*/  SEL R36, R31, R46, P0 ;  /* 0x0000002e1f247207 */ /* 0x001fe20000000000 */
[----:B------:R-:W-:Y:S01]  /*137f0*/  IMAD.X R33, RZ, RZ, R11, P4 ;  /* 0x000000ffff217224 */ /* 0x000fe200020e060b */
[----:B------:R-:W-:Y:S01]  /*13800*/  SEL R38, R46, R31, P0 ;  /* 0x0000001f2e267207 */ /* 0x000fe20000000000 */
[----:B------:R-:W-:Y:S01]  /*13810*/  STSM.16.M88.4 [R55], R12 ;  /* 0x0000000c37007844 */ /* 0x000fe20000000200 */
[----:B-1----:R-:W-:Y:S02]  /*13820*/  SEL R25, R35, R50, P0 ;  /* 0x0000003223197207 */ /* 0x002fe40000000000 */
[----:B------:R-:W-:Y:S01]  /*13830*/  SEL R27, R50, R35, P0 ;  /* 0x00000023321b7207 */ /* 0x000fe20000000000 */
[----:B------:R0:W1:Y:S01]  /*13840*/  SHFL.IDX PT, R45, R21, 0x1, 0x1c1f ;  /* 0x003c1f00152d7f89 */ /* 0x00006200000e0000 */
[----:B--2---:R-:W-:-:S02]  /*13850*/  SEL R29, R52, R17, P0 ;  /* 0x00000011341d7207 */ /* 0x004fc40000000000 */
[----:B------:R-:W-:Y:S01]  /*13860*/  SEL R31, R17, R52, P0 ;  /* 0x00000034111f7207 */ /* 0x000fe20000000000 */
[----:B------:R-:W-:Y:S01]  /*13870*/  STSM.16.M88.4 [R53], R24 ;  /* 0x0000001835007844 */ /* 0x000fe20000000200 */
[----:B----4-:R-:W-:Y:S02]  /*13880*/  SEL R37, R60, R39, P0 ;  /* 0x000000273c257207 */ /* 0x010fe40000000000 */
[----:B------:R-:W-:Y:S01]  /*13890*/  SEL R39, R39, R60, P0 ;  /* 0x0000003c27277207 */ /* 0x000fe20000000000 */
[----:B------:R-:W-:Y:S01]  /*138a0*/  STSM.16.M88.4 [R51], R28 ;  /* 0x0000001c33007844 */ /* 0x000fe20000000200 */
[----:B0-----:R-:W-:-:S03]  /*138b0*/  IMAD.X R21, RZ, RZ, R11, P3 ;  /* 0x000000ffff157224 */ /* 0x001fc600018e060b */
[----:B------:R0:W-:Y:S01]  /*138c0*/  STSM.16.M88.4 [R49], R36 ;  /* 0x0000002431007844 */ /* 0x0001e20000000200 */
[----:B------:R-:W-:Y:S01]  /*138d0*/  BAR.SYNC.DEFER_BLOCKING 0x1, 0x180 ;  /* 0x0046000000007b1d */ /* 0x000fe20000010000 */
[----:B------:R-:W-:-:S07]  /*138e0*/  IADD3 R17, P0, R10, 0x4800, RZ ;  /* 0x000048000a117810 */ /* 0x000fce0007f1e0ff */
[----:B0-----:R-:W0:Y:S01]  /*138f0*/  @P2 LDC R37, c[0x0][0xbf0] ;  /* 0x0002fc00ff252b82 */ /* 0x001e220000000800 */
[----:B---3--:R2:W-:Y:S04]  /*13900*/  @!P5 ST.E desc[UR48][R42.64], R6 ;  /* 0x000000062a00d985 */ /* 0x0085e8000c101930 */
[----:B-1----:R1:W-:Y:S04]  /*13910*/  @!P1 ST.E desc[UR48][R44.64], R4 ;  /* 0x000000042c009985 */ /* 0x0023e8000c101930 */
[----:B------:R-:W3:Y:S04]  /*13920*/  LD.E.128 R12, desc[UR48][R40.64] ;  /* 0x00000030280c7980 */ /* 0x000ee8000c101d00 */
[----:B------:R-:W4:Y:S04]  /*13930*/  LD.E.128 R32, desc[UR48][R32.64] ;  /* 0x0000003020207980 */ /* 0x000f28000c101d00 */
[----:B------:R0:W4:Y:S01]  /*13940*/  LD.E.128 R28, desc[UR48][R20.64] ;  /* 0x00000030141c7980 */ /* 0x000122000c101d00 */
[----:B------:R-:W-:Y:S01]  /*13950*/  IMAD.X R25, RZ, RZ, R11, P0 ;  /* 0x000000ffff197224 */ /* 0x000fe200000e060b */
[----:B------:R-:W-:Y:S01]  /*13960*/  UIMAD UR5, UR12, UR8, URZ ;  /* 0x000000080c0572a4 */ /* 0x000fe2000f8e023f */
[----:B------:R-:W1:Y:S01]  /*13970*/  @P2 LDC R11, c[0x0][0xbec] ;  /* 0x0002fb00ff0b2b82 */ /* 0x000e620000000800 */
[----:B------:R-:W-:Y:S01]  /*13980*/  LOP3.LUT R10, R17, 0x380, RZ, 0xc0, !PT ;  /* 0x00000380110a7812 */ /* 0x000fe200078ec0ff */
[----:B------:R-:W-:Y:S01]  /*13990*/  VIADD R8, R8, UR40 ;  /* 0x0000002808087c36 */ /* 0x000fe20008000000 */
[----:B------:R-:W-:-:S02]  /*139a0*/  UIMAD.WIDE.U32 UR6, UR42, UR8, URZ ;  /* 0x000000082a0672a5 */ /* 0x000fc4000f8e003f */
[----:B------:R-:W-:Y:S01]  /*139b0*/  UIMAD UR5, UR42, UR9, UR5 ;  /* 0x000000092a0572a4 */ /* 0x000fe2000f8e0205 */
[----:B--2---:R-:W-:Y:S01]  /*139c0*/  SHF.R.U64 R6, R10, 0x3, RZ ;  /* 0x000000030a067819 */ /* 0x004fe200000012ff */
[----:B------:R-:W-:Y:S02]  /*139d0*/  UIMAD UR8, UR13, UR10, URZ ;  /* 0x0000000a0d0872a4 */ /* 0x000fe4000f8e023f */
[----:B------:R-:W-:Y:S01]  /*139e0*/  UIADD3 UR7, UR7, UR5, URZ ;  /* 0x0000000507077290 */ /* 0x000fe2000fffe03f */
[----:B------:R-:W-:Y:S01]  /*139f0*/  LOP3.LUT R24, R6, R17, RZ, 0x3c, !PT ;  /* 0x0000001106187212 */ /* 0x000fe200078e3cff */
[----:B------:R-:W-:Y:S01]  /*13a00*/  IMAD.MOV.U32 R17, RZ, RZ, R8 ;  /* 0x000000ffff117224 */ /* 0x000fe200078e0008 */
[----:B------:R-:W-:Y:S02]  /*13a10*/  UIMAD UR5, UR41, UR11, UR8 ;  /* 0x0000000b290572a4 */ /* 0x000fe4000f8e0208 */
[----:B------:R-:W-:Y:S01]  /*13a20*/  UIMAD.WIDE.U32 UR6, UR41, UR10, UR6 ;  /* 0x0000000a290672a5 */ /* 0x000fe2000f8e0006 */
[----:B------:R-:W-:Y:S01]  /*13a30*/  ULDC.64 UR8, c[0x0][0xae0] ;  /* 0x0002b80000087ab9 */ /* 0x000fe20000000a00 */
[----:B------:R-:W5:Y:S02]  /*13a40*/  LD.E.128 R24, desc[UR48][R24.64] ;  /* 0x0000003018187980 */ /* 0x000f64000c101d00 */
[----:B------:R-:W-:Y:S01]  /*13a50*/  UIADD3 UR5, UR7, UR5, URZ ;  /* 0x0000000507057290 */ /* 0x000fe2000fffe03f */
[----:B------:R-:W-:-:S02]  /*13a60*/  VIADD R7, R7, 0x13220 ;  /* 0x0001322007077836 */ /* 0x000fc40000000000 */
[----:B------:R-:W-:Y:S01]  /*13a70*/  IMAD.U32 R10, RZ, RZ, UR6 ;  /* 0x00000006ff0a7e24 */ /* 0x000fe2000f8e00ff */
[----:B------:R-:W-:Y:S01]  /*13a80*/  @!PT LDS RZ, [RZ] ;  /* 0x00000000fffff984 */ /* 0x000fe20000000800 */
[----:B------:R-:W-:Y:S01]  /*13a90*/  @!PT LDS RZ, [RZ] ;  /* 0x00000000fffff984 */ /* 0x000fe20000000800 */
[----:B------:R-:W-:Y:S01]  /*13aa0*/  @!PT LDS RZ, [RZ] ;  /* 0x00000000fffff984 */ /* 0x000fe20000000800 */
[----:B------:R-:W-:Y:S01]  /*13ab0*/  @!PT LDS RZ, [RZ] ;  /* 0x00000000fffff984 */ /* 0x000fe20000000800 */
[----:B------:R2:W-:Y:S06]  /*13ac0*/  MEMBAR.ALL.CTA ;  /* 0x0000000000007992 */ /* 0x0005ec0000008000 */
[----:B--2---:R-:W2:Y:S01]  /*13ad0*/  FENCE.VIEW.ASYNC.S ;  /* 0x00000000000073c6 */ /* 0x004ea20000000000 */
[----:B-1----:R-:W-:Y:S01]  /*13ae0*/  @P2 IMAD.HI.U32 R4, R8, R11, RZ ;  /* 0x0000000b08042227 */ /* 0x002fe200078e00ff */
[----:B------:R-:W-:-:S03]  /*13af0*/  PRMT R7, RZ, 0x654, R7 ;  /* 0x00000654ff077816 */ /* 0x000fc60000000007 */
[----:B------:R-:W-:Y:S01]  /*13b00*/  IMAD.U32 R11, RZ, RZ, UR7 ;  /* 0x00000007ff0b7e24 */ /* 0x000fe2000f8e00ff */
[----:B0-----:R-:W-:Y:S01]  /*13b10*/  @P2 SHF.R.U32.HI R17, RZ, R37, R4 ;  /* 0x00000025ff112219 */ /* 0x001fe20000011604 */
[----:B------:R-:W-:Y:S01]  /*13b20*/  IMAD.U32 R11, RZ, RZ, UR5 ;  /* 0x00000005ff0b7e24 */ /* 0x000fe2000f8e00ff */
[----:B------:R-:W-:Y:S01]  /*13b30*/  ULDC.64 UR6, c[0x0][0xad8] ;  /* 0x0002b60000067ab9 */ /* 0x000fe20000000a00 */
[----:B------:R-:W-:Y:S01]  /*13b40*/  ULDC UR5, c[0x0][0xac8] ;  /* 0x0002b20000057ab9 */ /* 0x000fe20000000800 */
[--C-:B------:R-:W-:Y:S01]  /*13b50*/  SHF.R.S32.HI R4, RZ, 0x1f, R17.reuse ;  /* 0x0000001fff047819 */ /* 0x100fe20000011411 */
[----:B------:R-:W-:-:S04]  /*13b60*/  IMAD.MOV R6, RZ, RZ, -R17 ;  /* 0x000000ffff067224 */ /* 0x000fc800078e0a11 */
[----:B------:R-:W-:Y:S02]  /*13b70*/  IMAD R4, R4, UR8, RZ ;  /* 0x0000000804047c24 */ /* 0x000fe4000f8e02ff */
[----:B------:R-:W-:Y:S02]  /*13b80*/  IMAD R21, R9, R6, R8 ;  /* 0x0000000609157224 */ /* 0x000fe400078e0208 */
[C---:B------:R-:W-:Y:S02]  /*13b90*/  IMAD R37, R17.reuse, UR9, R4 ;  /* 0x0000000911257c24 */ /* 0x040fe4000f8e0204 */
[----:B------:R-:W-:Y:S01]  /*13ba0*/  IMAD.WIDE.U32 R8, R17, UR8, R10 ;  /* 0x0000000811087c25 */ /* 0x000fe2000f8e000a */
[----:B------:R-:W-:Y:S01]  /*13bb0*/  SHF.R.S32.HI R4, RZ, 0x1f, R21 ;  /* 0x0000001fff047819 */ /* 0x000fe20000011415 */
[----:B--2---:R0:W-:Y:S02]  /*13bc0*/  SYNCS.ARRIVE.TRANS64.RED.A1T0 RZ, [R7+URZ], RZ ;  /* 0x000000ff07ff79a7 */ /* 0x0041e4000810043f */
[----:B------:R-:W-:-:S02]  /*13bd0*/  IMAD.IADD R9, R9, 0x1, R37 ;  /* 0x0000000109097824 */ /* 0x000fc400078e0225 */
[----:B------:R-:W-:Y:S02]  /*13be0*/  IMAD R4, R4, UR6, RZ ;  /* 0x0000000604047c24 */ /* 0x000fe4000f8e02ff */
[----:B------:R-:W-:-:S04]  /*13bf0*/  IMAD.WIDE.U32 R8, R21, UR6, R8 ;  /* 0x0000000615087c25 */ /* 0x000fc8000f8e0008 */
[----:B------:R-:W-:Y:S01]  /*13c00*/  IMAD R11, R21, UR7, R4 ;  /* 0x00000007150b7c24 */ /* 0x000fe2000f8e0204 */
[----:B------:R-:W-:Y:S01]  /*13c10*/  ULDC.64 UR6, c[0x0][0xa80] ;  /* 0x0002a00000067ab9 */ /* 0x000fe20000000a00 */
[----:B------:R-:W-:Y:S02]  /*13c20*/  VIADD R10, R5, UR40 ;  /* 0x00000028050a7c36 */ /* 0x000fe40008000000 */
[----:B------:R-:W-:Y:S01]  /*13c30*/  IMAD.IADD R9, R9, 0x1, R11 ;  /* 0x0000000109097824 */ /* 0x000fe200078e020b */
[----:B------:R-:W-:Y:S01]  /*13c40*/  LEA R11, P0, R8, UR6, 0x1 ;  /* 0x00000006080b7c11 */ /* 0x000fe2000f8008ff */
[C---:B------:R-:W-:Y:S02]  /*13c50*/  VIADD R4, R10.reuse, 0x30 ;  /* 0x000000300a047836 */ /* 0x040fe40000000000 */
[----:B------:R-:W-:Y:S01]  /*13c60*/  VIADD R6, R10, 0x60 ;  /* 0x000000600a067836 */ /* 0x000fe20000000000 */
[----:B------:R-:W-:Y:S01]  /*13c70*/  LEA.HI.X R17, R8, UR7, R9, 0x1, P0 ;  /* 0x0000000708117c11 */ /* 0x000fe200080f0c09 */
[----:B------:R-:W1:Y:S01]  /*13c80*/  SHFL.IDX PT, R21, R11, RZ, 0x181f ;  /* 0x00181fff0b157589 */ /* 0x000e6200000e0000 */
[----:B------:R-:W-:-:S03]  /*13c90*/  ISETP.GE.AND P0, PT, R0, UR5, PT ;  /* 0x0000000500007c0c */ /* 0x000fc6000bf06270 */
[----:B------:R-:W2:Y:S01]  /*13ca0*/  SHFL.IDX PT, R37, R11, 0x1, 0x181f ;  /* 0x00381f000b257f89 */ /* 0x000ea200000e0000 */
[CC--:B------:R-:W-:Y:S01]  /*13cb0*/  ISETP.GE.OR P1, PT, R10.reuse, R47.reuse, P0 ;  /* 0x0000002f0a00720c */ /* 0x0c0fe20000726670 */
[----:B------:R-:W-:Y:S01]  /*13cc0*/  VIADD R10, R10, 0x90 ;  /* 0x000000900a0a7836 */ /* 0x000fe20000000000 */
[-C--:B------:R-:W-:Y:S01]  /*13cd0*/  ISETP.GE.OR P2, PT, R4, R47.reuse, P0 ;  /* 0x0000002f0400720c */ /* 0x080fe20000746670 */
[----:B------:R-:W0:Y:S01]  /*13ce0*/  SHFL.IDX PT, R39, R11, 0x2, 0x181f ;  /* 0x00581f000b277f89 */ /* 0x000e2200000e0000 */
[-C--:B------:R-:W-:Y:S02]  /*13cf0*/  ISETP.GE.OR P3, PT, R6, R47.reuse, P0 ;  /* 0x0000002f0600720c */ /* 0x080fe40000766670 */
[----:B------:R-:W-:Y:S01]  /*13d00*/  ISETP.GE.OR P0, PT, R10, R47, P0 ;  /* 0x0000002f0a00720c */ /* 0x000fe20000706670 */
[----:B------:R-:W0:Y:S04]  /*13d10*/  SHFL.IDX PT, R9, R17, RZ, 0x181f ;  /* 0x00181fff11097589 */ /* 0x000e2800000e0000 */
[----:B------:R-:W0:Y:S04]  /*13d20*/  SHFL.IDX PT, R20, R17, 0x1, 0x181f ;  /* 0x00381f0011147f89 */ /* 0x000e2800000e0000 */
[----:B------:R-:W0:Y:S01]  /*13d30*/  SHFL.IDX PT, R36, R17, 0x2, 0x181f ;  /* 0x00581f0011247f89 */ /* 0x000e2200000e0000 */
[----:B-1----:R-:W-:-:S03]  /*13d40*/  @!P1 LEA R4, P4, R0, R21, 0x1 ;  /* 0x0000001500049211 */ /* 0x002fc600078808ff */
[----:B------:R-:W1:Y:S01]  /*13d50*/  SHFL.IDX PT, R11, R11, 0x3, 0x181f ;  /* 0x00781f000b0b7f89 */ /* 0x000e6200000e0000 */
[----:B--2---:R-:W-:-:S03]  /*13d60*/  @!P2 LEA R6, P5, R0, R37, 0x1 ;  /* 0x000000250006a211 */ /* 0x004fc600078a08ff */
[----:B------:R-:W2:Y:S01]  /*13d70*/  SHFL.IDX PT, R17, R17, 0x3, 0x181f ;  /* 0x00781f0011117f89 */ /* 0x000ea200000e0000 */
[C---:B0-----:R-:W-:Y:S02]  /*13d80*/  @!P3 LEA R8, P6, R0.reuse, R39, 0x1 ;  /* 0x000000270008b211 */ /* 0x041fe400078c08ff */
[C-C-:B------:R-:W-:Y:S02]  /*13d90*/  @!P1 LEA.HI.X R5, R0.reuse, R9, R3.reuse, 0x1, P4 ;  /* 0x0000000900059211 */ /* 0x140fe400020f0c03 */
[C-C-:B------:R-:W-:Y:S02]  /*13da0*/  @!P2 LEA.HI.X R7, R0.reuse, R20, R3.reuse, 0x1, P5 ;  /* 0x000000140007a211 */ /* 0x140fe400028f0c03 */
[----:B------:R-:W-:Y:S01]  /*13db0*/  @!P3 LEA.HI.X R9, R0, R36, R3, 0x1, P6 ;  /* 0x000000240009b211 */ /* 0x000fe200030f0c03 */
[----:B---3--:R0:W-:Y:S04]  /*13dc0*/  @!P1 ST.E.128 desc[UR48][R4.64], R12 ;  /* 0x0000000c04009985 */ /* 0x0081e8000c101d30 */
[----:B----4-:R0:W-:Y:S04]  /*13dd0*/  @!P2 ST.E.128 desc[UR48][R6.64], R32 ;  /* 0x000000200600a985 */ /* 0x0101e8000c101d30 */
[----:B------:R0:W-:Y:S01]  /*13de0*/  @!P3 ST.E.128 desc[UR48][R8.64], R28 ;  /* 0x0000001c0800b985 */ /* 0x0001e2000c101d30 */
[----:B-12---:R-:W-:Y:S05]  /*13df0*/  @P0 BRA `(.L_x_717) ;  /* 0x0000000400e00947 */ /* 0x006fea0003800000 */
[----:B0-----:R-:W-:-:S04]  /*13e00*/  LEA R4, P0, R0, R11, 0x1 ;  /* 0x0000000b00047211 */ /* 0x001fc800078008ff */
[----:B------:R-:W-:-:S05]  /*13e10*/  LEA.HI.X R5, R0, R17, R3, 0x1, P0 ;  /* 0x0000001100057211 */ /* 0x000fca00000f0c03 */
[----:B-----5:R2:W-:Y:S01]  /*13e20*/  ST.E.128 desc[UR48][R4.64], R24 ;  /* 0x0000001804007985 */ /* 0x0205e2000c101d30 */
[----:B------:R-:W-:Y:S05]  /*13e30*/  BRA `(.L_x_717) ;  /* 0x0000000400d07947 */ /* 0x000fea0003800000 */
.L_x_716:
[----:B------:R-:W0:Y:S01]  /*13e40*/  LDC R12, c[0x0][0xbe8] ;  /* 0x0002fa00ff0c7b82 */ /* 0x000e220000000800 */
[----:B------:R-:W-:Y:S01]  /*13e50*/  ISETP.GE.AND P0, PT, R27, 0xc0, PT ;  /* 0x000000c01b00780c */ /* 0x000fe20003f06270 */
[----:B------:R-:W-:Y:S01]  /*13e60*/  USHF.R.S32.HI UR8, URZ, 0x1f, UR42 ;  /* 0x0000001f3f087899 */ /* 0x000fe2000801142a */
[----:B------:R-:W-:Y:S01]  /*13e70*/  BSSY B1, `(.L_x_718) ;  /* 0x000002e000017945 */ /* 0x000fe20003800000 */
[----:B------:R-:W-:Y:S01]  /*13e80*/  USHF.R.S32.HI UR9, URZ, 0x1f, UR41 ;  /* 0x0000001f3f097899 */ /* 0x000fe20008011429 */
[----:B------:R-:W-:Y:S01]  /*13e90*/  IMAD R10, R8, 0x30, R5 ;  /* 0x00000030080a7824 */ /* 0x000fe200078e0205 */
[----:B0-----:R-:W-:-:S13]  /*13ea0*/  ISETP.NE.AND P1, PT, R12, 0x1, PT ;  /* 0x000000010c00780c */ /* 0x001fda0003f25270 */
[----:B------:R-:W0:Y:S08]  /*13eb0*/  @P1 LDC R13, c[0x0][0xbec] ;  /* 0x0002fb00ff0d1b82 */ /* 0x000e300000000800 */
[----:B------:R-:W1:Y:S01]  /*13ec0*/  @P1 LDC R15, c[0x0][0xbf0] ;  /* 0x0002fc00ff0f1b82 */ /* 0x000e620000000800 */
[----:B------:R-:W-:Y:S05]  /*13ed0*/  @P0 BRA `(.L_x_719) ;  /* 0x00000000009c0947 */ /* 0x000fea0003800000 */
[----:B------:R-:W2:Y:S01]  /*13ee0*/  LDC R7, c[0x0][0xbe8] ;  /* 0x0002fa00ff077b82 */ /* 0x000ea20000000800 */
[----:B------:R-:W-:Y:S01]  /*13ef0*/  IMAD.U32 R8, RZ, RZ, UR40 ;  /* 0x00000028ff087e24 */ /* 0x000fe2000f8e00ff */
[----:B------:R-:W-:-:S04]  /*13f00*/  ULDC UR5, c[0x0][0xa88] ;  /* 0x0002a20000057ab9 */ /* 0x000fc80000000800 */
[----:B------:R-:W-:Y:S01]  /*13f10*/  IADD3 R8, R8, -0x80, R23 ;  /* 0xffffff8008087810 */ /* 0x000fe20007ffe017 */
[----:B--2---:R-:W-:-:S05]  /*13f20*/  IMAD R9, R7, UR5, RZ ;  /* 0x0000000507097c24 */ /* 0x004fca000f8e02ff */
[----:B------:R-:W-:-:S13]  /*13f30*/  ISETP.GE.AND P0, PT, R8, R9, PT ;  /* 0x000000090800720c */ /* 0x000fda0003f06270 */
[----:B------:R-:W-:Y:S05]  /*13f40*/  @P0 BRA `(.L_x_719) ;  /* 0x0000000000800947 */ /* 0x000fea0003800000 */
[----:B------:R-:W-:Y:S01]  /*13f50*/  ISETP.NE.AND P0, PT, R7, 0x1, PT ;  /* 0x000000010700780c */ /* 0x000fe20003f05270 */
[----:B------:R-:W-:Y:S01]  /*13f60*/  ULDC.64 UR10, c[0x0][0xb90] ;  /* 0x0002e400000a7ab9 */ /* 0x000fe20000000a00 */
[----:B------:R-:W-:Y:S01]  /*13f70*/  IMAD.MOV.U32 R6, RZ, RZ, R8 ;  /* 0x000000ffff067224 */ /* 0x000fe200078e0008 */
[----:B------:R-:W-:Y:S02]  /*13f80*/  UIMAD UR5, UR8, UR10, URZ ;  /* 0x0000000a080572a4 */ /* 0x000fe4000f8e023f */
[----:B------:R-:W-:Y:S02]  /*13f90*/  UIMAD.WIDE.U32 UR6, UR42, UR10, URZ ;  /* 0x0000000a2a0672a5 */ /* 0x000fe4000f8e003f */
[----:B------:R-:W-:-:S03]  /*13fa0*/  UIMAD UR5, UR42, UR11, UR5 ;  /* 0x0000000b2a0572a4 */ /* 0x000fc6000f8e0205 */
[----:B------:R-:W-:Y:S01]  /*13fb0*/  ULDC.64 UR10, c[0x0][0xb98] ;  /* 0x0002e600000a7ab9 */ /* 0x000fe20000000a00 */
[----:B------:R-:W-:Y:S02]  /*13fc0*/  UIADD3 UR7, UR7, UR5, URZ ;  /* 0x0000000507077290 */ /* 0x000fe4000fffe03f */
[----:B------:R-:W2:Y:S01]  /*13fd0*/  @P0 LDC R9, c[0x0][0xbec] ;  /* 0x0002fb00ff090b82 */ /* 0x000ea20000000800 */
[----:B------:R-:W-:Y:S02]  /*13fe0*/  UIMAD UR5, UR9, UR10, URZ ;  /* 0x0000000a090572a4 */ /* 0x000fe4000f8e023f */
[----:B------:R-:W-:Y:S02]  /*13ff0*/  UIMAD.WIDE.U32 UR6, UR41, UR10, UR6 ;  /* 0x0000000a290672a5 */ /* 0x000fe4000f8e0006 */
[----:B------:R-:W-:-:S03]  /*14000*/  UIMAD UR5, UR41, UR11, UR5 ;  /* 0x0000000b290572a4 */ /* 0x000fc6000f8e0205 */
[----:B------:R-:W3:Y:S01]  /*14010*/  @P0 LDC R11, c[0x0][0xbf0] ;  /* 0x0002fc00ff0b0b82 */ /* 0x000ee20000000800 */
[----:B------:R-:W-:Y:S01]  /*14020*/  ULDC.64 UR10, c[0x0][0xb88] ;  /* 0x0002e200000a7ab9 */ /* 0x000fe20000000a00 */
[----:B--2---:R-:W-:-:S05]  /*14030*/  @P0 IMAD.HI.U32 R4, R8, R9, RZ ;  /* 0x0000000908040227 */ /* 0x004fca00078e00ff */
[----:B---3--:R-:W-:-:S05]  /*14040*/  @P0 SHF.R.U32.HI R6, RZ, R11, R4 ;  /* 0x0000000bff060219 */ /* 0x008fca0000011604 */
[----:B------:R-:W-:-:S04]  /*14050*/  IMAD.MOV R9, RZ, RZ, -R6 ;  /* 0x000000ffff097224 */ /* 0x000fc800078e0a06 */
[----:B------:R-:W-:Y:S01]  /*14060*/  IMAD R9, R7, R9, R8 ;  /* 0x0000000907097224 */ /* 0x000fe200078e0208 */
[----:B------:R-:W-:Y:S01]  /*14070*/  SHF.R.S32.HI R7, RZ, 0x1f, R6 ;  /* 0x0000001fff077819 */ /* 0x000fe20000011406 */
[----:B------:R-:W-:Y:S01]  /*14080*/  IMAD.U32 R8, RZ, RZ, UR5 ;  /* 0x00000005ff087e24 */ /* 0x000fe2000f8e00ff */
[----:B------:R-:W-:Y:S02]  /*14090*/  IADD3 R6, P0, R6, UR6, RZ ;  /* 0x0000000606067c10 */ /* 0x000fe4000ff1e0ff */
[----:B------:R-:W-:Y:S02]  /*140a0*/  SHF.R.S32.HI R4, RZ, 0x1f, R9 ;  /* 0x0000001fff047819 */ /* 0x000fe40000011409 */
[----:B------:R-:W-:Y:S01]  /*140b0*/  IADD3.X R7, R7, UR7, R8, P0, !PT ;  /* 0x0000000707077c10 */ /* 0x000fe200087fe408 */
[----:B------:R-:W-:Y:S02]  /*140c0*/  ULDC.64 UR6, c[0x0][0xb50] ;  /* 0x0002d40000067ab9 */ /* 0x000fe40000000a00 */
[----:B------:R-:W-:-:S02]  /*140d0*/  IMAD R4, R4, UR10, RZ ;  /* 0x0000000a04047c24 */ /* 0x000fc4000f8e02ff */
[----:B------:R-:W-:-:S04]  /*140e0*/  IMAD.WIDE.U32 R6, R9, UR10, R6 ;  /* 0x0000000a09067c25 */ /* 0x000fc8000f8e0006 */
[----:B------:R-:W-:Y:S01]  /*140f0*/  IMAD R11, R9, UR11, R4 ;  /* 0x0000000b090b7c24 */ /* 0x000fe2000f8e0204 */
[----:B------:R-:W-:-:S03]  /*14100*/  LEA R8, P0, R6, UR6, 0x2 ;  /* 0x0000000606087c11 */ /* 0x000fc6000f8010ff */
[----:B------:R-:W-:-:S05]  /*14110*/  IMAD.IADD R7, R7, 0x1, R11 ;  /* 0x0000000107077824 */ /* 0x000fca00078e020b */
[----:B------:R-:W-:Y:S01]  /*14120*/  LEA.HI.X R9, R6, UR7, R7, 0x2, P0 ;  /* 0x0000000706097c11 */ /* 0x000fe200080f1407 */
[----:B------:R-:W-:-:S05]  /*14130*/  IMAD.MOV.U32 R7, RZ, RZ, -0x800000 ;  /* 0xff800000ff077424 */ /* 0x000fca00078e00ff */
[----:B------:R2:W-:Y:S02]  /*14140*/  STG.E desc[UR48][R8.64], R7 ;  /* 0x0000000708007986 */ /* 0x0005e4000c101930 */
.L_x_719:
[----:B------:R-:W-:Y:S05]  /*14150*/  BSYNC B1 ;  /* 0x0000000000017941 */ /* 0x000fea0003800000 */
.L_x_718:
[----:B------:R-:W-:Y:S01]  /*14160*/  ULDC.64 UR10, c[0x0][0xae8] ;  /* 0x0002ba00000a7ab9 */ /* 0x000fe20000000a00 */
[----:B------:R-:W-:Y:S01]  /*14170*/  VIADD R10, R10, UR40 ;  /* 0x000000280a0a7c36 */ /* 0x000fe20008000000 */
[----:B------:R-:W-:Y:S01]  /*14180*/  UIMAD UR5, UR8, UR10, URZ ;  /* 0x0000000a080572a4 */ /* 0x000fe2000f8e023f */
[----:B--2---:R-:W-:Y:S01]  /*14190*/  VIADD R8, R5, UR40 ;  /* 0x0000002805087c36 */ /* 0x004fe20008000000 */
[----:B------:R-:W-:Y:S01]  /*141a0*/  UIMAD.WIDE.U32 UR6, UR42, UR10, URZ ;  /* 0x0000000a2a0672a5 */ /* 0x000fe2000f8e003f */
[----:B0-----:R-:W-:Y:S01]  /*141b0*/  @P1 IMAD.HI.U32 R4, R10, R13, RZ ;  /* 0x0000000d0a041227 */ /* 0x001fe200078e00ff */
[----:B------:R-:W-:-:S03]  /*141c0*/  UIMAD UR5, UR42, UR11, UR5 ;  /* 0x0000000b2a0572a4 */ /* 0x000fc6000f8e0205 */
[----:B------:R-:W-:Y:S01]  /*141d0*/  ULDC.64 UR10, c[0x0][0xaf0] ;  /* 0x0002bc00000a7ab9 */ /* 0x000fe20000000a00 */
[----:B------:R-:W-:Y:S01]  /*141e0*/  UIADD3 UR7, UR7, UR5, URZ ;  /* 0x0000000507077290 */ /* 0x000fe2000fffe03f */
[----:B------:R-:W-:Y:S01]  /*141f0*/  IMAD.MOV.U32 R9, RZ, RZ, R10 ;  /* 0x000000ffff097224 */ /* 0x000fe200078e000a */
[----:B------:R-:W-:Y:S01]  /*14200*/  UIMAD UR5, UR9, UR10, URZ ;  /* 0x0000000a090572a4 */ /* 0x000fe2000f8e023f */
[----:B-1----:R-:W-:Y:S01]  /*14210*/  @P1 SHF.R.U32.HI R9, RZ, R15, R4 ;  /* 0x0000000fff091219 */ /* 0x002fe20000011604 */
        /* <DEDUP_REMOVED lines=10> */
[----:B------:R-:W-:Y:S01]  /*142c0*/  ULDC.64 UR6, c[0x0][0xad8] ;  /* 0x0002b60000067ab9 */ /* 0x000fe20000000a00 */
[----:B------:R-:W-:Y:S01]  /*142d0*/  IMAD.U32 R7, RZ, RZ, UR5 ;  /* 0x00000005ff077e24 */ /* 0x000fe2000f8e00ff */
[----:B------:R-:W-:Y:S01]  /*142e0*/  ULDC UR5, c[0x0][0xac8] ;  /* 0x0002b20000057ab9 */ /* 0x000fe20000000800 */
[C---:B------:R-:W-:Y:S01]  /*142f0*/  IMAD R13, R9.reuse, UR9, R4 ;  /* 0x00000009090d7c24 */ /* 0x040fe2000f8e0204 */
[----:B------:R-:W-:Y:S01]  /*14300*/  SHF.R.S32.HI R4, RZ, 0x1f, R11 ;  /* 0x0000001fff047819 */ /* 0x000fe2000001140b */
[----:B------:R-:W-:-:S04]  /*14310*/  IMAD.WIDE.U32 R6, R9, UR8, R6 ;  /* 0x0000000809067c25 */ /* 0x000fc8000f8e0006 */
[----:B------:R-:W-:Y:S02]  /*14320*/  IMAD R4, R4, UR6, RZ ;  /* 0x0000000604047c24 */ /* 0x000fe4000f8e02ff */
[----:B------:R-:W-:Y:S02]  /*14330*/  IMAD.IADD R7, R7, 0x1, R13 ;  /* 0x0000000107077824 */ /* 0x000fe400078e020d */
        /* <DEDUP_REMOVED lines=8> */
[----:B------:R-:W0:Y:S01]  /*143c0*/  SHFL.IDX PT, R11, R7, RZ, 0x181f ;  /* 0x00181fff070b7589 */ /* 0x000e2200000e0000 */
[----:B------:R-:W-:Y:S01]  /*143d0*/  IMAD R25, R12, UR6, RZ ;  /* 0x000000060c197c24 */ /* 0x000fe2000f8e02ff */
[----:B------:R-:W-:Y:S01]  /*143e0*/  ISETP.GE.AND P0, PT, R0, UR5, PT ;  /* 0x0000000500007c0c */ /* 0x000fe2000bf06270 */
[C---:B------:R-:W-:Y:S01]  /*143f0*/  VIADD R5, R8.reuse, 0x60 ;  /* 0x0000006008057836 */ /* 0x040fe20000000000 */
[----:B------:R-:W1:Y:S01]  /*14400*/  SHFL.IDX PT, R13, R7, 0x1, 0x181f ;  /* 0x00381f00070d7f89 */ /* 0x000e6200000e0000 */
[C---:B------:R-:W-:Y:S01]  /*14410*/  VIADD R6, R8.reuse, 0x90 ;  /* 0x0000009008067836 */ /* 0x040fe20000000000 */
[----:B------:R-:W-:-:S02]  /*14420*/  ISETP.GE.OR P3, PT, R8, R25, P0 ;  /* 0x000000190800720c */ /* 0x000fc40000766670 */
[----:B------:R-:W2:Y:S01]  /*14430*/  SHFL.IDX PT, R15, R7, 0x2, 0x181f ;  /* 0x00581f00070f7f89 */ /* 0x000ea200000e0000 */
[-C--:B------:R-:W-:Y:S02]  /*14440*/  ISETP.GE.OR P2, PT, R4, R25.reuse, P0 ;  /* 0x000000190400720c */ /* 0x080fe40000746670 */
[-C--:B------:R-:W-:Y:S01]  /*14450*/  ISETP.GE.OR P1, PT, R5, R25.reuse, P0 ;  /* 0x000000190500720c */ /* 0x080fe20000726670 */
[----:B------:R-:W3:Y:S01]  /*14460*/  SHFL.IDX PT, R9, R10, RZ, 0x181f ;  /* 0x00181fff0a097589 */ /* 0x000ee200000e0000 */
[----:B------:R-:W-:-:S03]  /*14470*/  ISETP.GE.OR P0, PT, R6, R25, P0 ;  /* 0x000000190600720c */ /* 0x000fc60000706670 */
[----:B------:R-:W4:Y:S04]  /*14480*/  SHFL.IDX PT, R21, R7, 0x3, 0x181f ;  /* 0x00781f0007157f89 */ /* 0x000f2800000e0000 */
[----:B------:R-:W5:Y:S04]  /*14490*/  SHFL.IDX PT, R12, R10, 0x1, 0x181f ;  /* 0x00381f000a0c7f89 */ /* 0x000f6800000e0000 */
[----:B------:R-:W5:Y:S01]  /*144a0*/  SHFL.IDX PT, R14, R10, 0x2, 0x181f ;  /* 0x00581f000a0e7f89 */ /* 0x000f6200000e0000 */
[----:B0-----:R-:W-:-:S03]  /*144b0*/  @!P3 LEA R4, P6, R0, R11, 0x1 ;  /* 0x0000000b0004b211 */ /* 0x001fc600078c08ff */
[----:B------:R4:W0:Y:S01]  /*144c0*/  SHFL.IDX PT, R17, R10, 0x3, 0x181f ;  /* 0x00781f000a117f89 */ /* 0x00082200000e0000 */
[C---:B-1----:R-:W-:Y:S02]  /*144d0*/  @!P2 LEA R6, P5, R0.reuse, R13, 0x1 ;  /* 0x0000000d0006a211 */ /* 0x042fe400078a08ff */
[C---:B--2---:R-:W-:Y:S02]  /*144e0*/  @!P1 LEA R8, P4, R0.reuse, R15, 0x1 ;  /* 0x0000000f00089211 */ /* 0x044fe400078808ff */
[C---:B---3--:R-:W-:Y:S02]  /*144f0*/  @!P3 LEA.HI.X R5, R0.reuse, R9, R3, 0x1, P6 ;  /* 0x000000090005b211 */ /* 0x048fe400030f0c03 */
[----:B----4-:R-:W-:-:S03]  /*14500*/  @!P0 LEA R10, P6, R0, R21, 0x1 ;  /* 0x00000015000a8211 */ /* 0x010fc600078c08ff */
[----:B------:R1:W-:Y:S01]  /*14510*/  @!P3 ST.E.128 desc[UR48][R4.64], RZ ;  /* 0x000000ff0400b985 */ /* 0x0003e2000c101d30 */
[C-C-:B-----5:R-:W-:Y:S02]  /*14520*/  @!P2 LEA.HI.X R7, R0.reuse, R12, R3.reuse, 0x1, P5 ;  /* 0x0000000c0007a211 */ /* 0x160fe400028f0c03 */
[----:B------:R-:W-:-:S03]  /*14530*/  @!P1 LEA.HI.X R9, R0, R14, R3, 0x1, P4 ;  /* 0x0000000e00099211 */ /* 0x000fc600020f0c03 */
[----:B------:R1:W-:Y:S01]  /*14540*/  @!P2 ST.E.128 desc[UR48][R6.64], RZ ;  /* 0x000000ff0600a985 */ /* 0x0003e2000c101d30 */
[----:B0-----:R-:W-:-:S03]  /*14550*/  @!P0 LEA.HI.X R11, R0, R17, R3, 0x1, P6 ;  /* 0x00000011000b8211 */ /* 0x001fc600030f0c03 */
[----:B------:R1:W-:Y:S04]  /*14560*/  @!P1 ST.E.128 desc[UR48][R8.64], RZ ;  /* 0x000000ff08009985 */ /* 0x0003e8000c101d30 */
[----:B------:R1:W-:Y:S02]  /*14570*/  @!P0 ST.E.128 desc[UR48][R10.64], RZ ;  /* 0x000000ff0a008985 */ /* 0x0003e4000c101d30 */
.L_x_717:
[----:B------:R-:W-:Y:S05]  /*14580*/  BSYNC B0 ;  /* 0x0000000000007941 */ /* 0x000fea0003800000 */
.L_x_715:
[----:B------:R-:W-:Y:S02]  /*14590*/  ULDC UR5, c[0x0][0xc38] ;  /* 0x00030e0000057ab9 */ /* 0x000fe40000000800 */
[----:B------:R-:W-:-:S06]  /*145a0*/  UISETP.GE.AND UP0, UPT, UR4, UR5, UPT ;  /* 0x000000050400728c */ /* 0x000fcc000bf06270 */
[----:B------:R-:W-:-:S13]  /*145b0*/  PLOP3.LUT P0, PT, PT, PT, UP0, 0x80, 0x0 ;  /* 0x000000000000781c */ /* 0x000fda0003f0f008 */
[----:B------:R-:W-:Y:S05]  /*145c0*/  @!P0 BRA `(.L_x_720) ;  /* 0xfffffec400c08947 */ /* 0x000fea000383ffff */
[----:B------:R-:W-:Y:S05]  /*145d0*/  EXIT ;  /* 0x000000000000794d */ /* 0x000fea0003800000 */
.L_x_630:
[----:B------:R-:W-:-:S08]  /*145e0*/  NOP ;  /* 0x0000000000007918 */ /* 0x000fd00000000000 */
[----:B------:R-:W0:-:S00]  /*145f0*/  USETMAXREG.DEALLOC.CTAPOOL 0x20 ;  /* 0x00000020000079c8 */ /* 0x000e0000080e0500 */
[----:B0-----:R-:W-:-:S06]  /*14600*/  LOP3.LUT R0, R0, 0x3, RZ, 0xc0, !PT ;  /* 0x0000000300007812 */ /* 0x001fcc00078ec0ff */
[----:B------:R-:W0:Y:S01]  /*14610*/  S2UR UR6, SR_CTAID.X ;  /* 0x00000000000679c3 */ /* 0x000e220000002500 */
[----:B------:R-:W-:Y:S01]  /*14620*/  LOP3.LUT R16, R16, 0xfffffffb, RZ, 0xc0, !PT ;  /* 0xfffffffb10107812 */ /* 0x000fe200078ec0ff */
[----:B------:R-:W-:Y:S01]  /*14630*/  IMAD.MOV.U32 R19, RZ, RZ, RZ ;  /* 0x000000ffff137224 */ /* 0x000fe200078e00ff */
[----:B------:R1:W2:Y:S01]  /*14640*/  SHFL.IDX PT, R2, R0, RZ, 0x1f ;  /* 0x00001fff00027589 */ /* 0x0002a200000e0000 */
[----:B------:R-:W-:Y:S02]  /*14650*/  IMAD.MOV.U32 R22, RZ, RZ, 0x1 ;  /* 0x00000001ff167424 */ /* 0x000fe400078e00ff */
[----:B------:R-:W-:Y:S02]  /*14660*/  IMAD.MOV.U32 R29, RZ, RZ, RZ ;  /* 0x000000ffff1d7224 */ /* 0x000fe400078e00ff */
[----:B-1----:R-:W0:Y:S01]  /*14670*/  LDC R0, c[0x0][0xc38] ;  /* 0x00030e00ff007b82 */ /* 0x002e220000000800 */
[----:B--2---:R-:W-:-:S13]  /*14680*/  ISETP.NE.AND P0, PT, R2, RZ, PT ;  /* 0x000000ff0200720c */ /* 0x004fda0003f05270 */
[----:B------:R-:W-:Y:S01]  /*14690*/  @P0 LOP3.LUT R16, R16, 0x4, RZ, 0xfc, !PT ;  /* 0x0000000410100812 */ /* 0x000fe200078efcff */
[----:B------:R-:W-:Y:S06]  /*146a0*/  @P0 BAR.ARV 0x4, 0x200 ;  /* 0x0108000000000b1d */ /* 0x000fec0000002000 */
[----:B0-----:R-:W-:-:S13]  /*146b0*/  ISETP.LE.AND P0, PT, R0, UR6, PT ;  /* 0x0000000600007c0c */ /* 0x001fda000bf03270 */
[----:B------:R-:W-:Y:S05]  /*146c0*/  @P0 BRA `(.L_x_721) ;  /* 0x0000003400480947 */ /* 0x000fea0003800000 */
[----:B------:R-:W0:Y:S01]  /*146d0*/  S2UR UR5, SR_CgaCtaId ;  /* 0x00000000000579c3 */ /* 0x000e220000008800 */
[C---:B------:R-:W-:Y:S01]  /*146e0*/  LOP3.LUT R10, R23.reuse, 0x7f, RZ, 0xc0, !PT ;  /* 0x0000007f170a7812 */ /* 0x040fe200078ec0ff */
[C---:B------:R-:W-:Y:S01]  /*146f0*/  IMAD.SHL.U32 R26, R23.reuse, 0x40, RZ ;  /* 0x00000040171a7824 */ /* 0x040fe200078e00ff */
[----:B------:R-:W-:Y:S01]  /*14700*/  SHF.R.U32.HI R4, RZ, 0x1, R23 ;  /* 0x00000001ff047819 */ /* 0x000fe20000011617 */
[C---:B------:R-:W-:Y:S01]  /*14710*/  IMAD.SHL.U32 R2, R23.reuse, 0x10, RZ ;  /* 0x0000001017027824 */ /* 0x040fe200078e00ff */
[----:B------:R-:W-:Y:S01]  /*14720*/  UMOV UR4, 0x400 ;  /* 0x0000040000047882 */ /* 0x000fe20000000000 */
[----:B------:R-:W-:Y:S01]  /*14730*/  IMAD.SHL.U32 R5, R10, 0x10, RZ ;  /* 0x000000100a057824 */ /* 0x000fe200078e00ff */
[----:B------:R-:W-:Y:S01]  /*14740*/  LOP3.LUT R3, R26, 0x180, RZ, 0xc0, !PT ;  /* 0x000001801a037812 */ /* 0x000fe200078ec0ff */
[C---:B------:R-:W-:Y:S01]  /*14750*/  IMAD.SHL.U32 R7, R23.reuse, 0x2, RZ ;  /* 0x0000000217077824 */ /* 0x040fe200078e00ff */
[----:B------:R-:W-:Y:S01]  /*14760*/  LOP3.LUT R6, R2, 0x1b0, RZ, 0xc0, !PT ;  /* 0x000001b002067812 */ /* 0x000fe200078ec0ff */
[----:B------:R-:W-:Y:S01]  /*14770*/  IMAD.SHL.U32 R0, R23, 0x20, RZ ;  /* 0x0000002017007824 */ /* 0x000fe200078e00ff */
[----:B------:R-:W-:Y:S01]  /*14780*/  LOP3.LUT R3, R3, 0x30, R4, 0xf8, !PT ;  /* 0x0000003003037812 */ /* 0x000fe200078ef804 */
[----:B------:R-:W-:Y:S01]  /*14790*/  IMAD.SHL.U32 R4, R23, 0x8, RZ ;  /* 0x0000000817047824 */ /* 0x000fe200078e00ff */
[----:B------:R-:W-:Y:S01]  /*147a0*/  LOP3.LUT R5, R5, 0x600, RZ, 0xc0, !PT ;  /* 0x0000060005057812 */ /* 0x000fe200078ec0ff */
[----:B------:R-:W-:Y:S01]  /*147b0*/  IMAD.SHL.U32 R9, R23, 0x4, RZ ;  /* 0x0000000417097824 */ /* 0x000fe200078e00ff */
[----:B------:R-:W-:Y:S01]  /*147c0*/  LOP3.LUT R8, R6, 0x30, R7, 0x78, !PT ;  /* 0x0000003006087812 */ /* 0x000fe200078e7807 */
[----:B------:R-:W-:Y:S01]  /*147d0*/  IMAD.U32 R27, RZ, RZ, UR6 ;  /* 0x00000006ff1b7e24 */ /* 0x000fe2000f8e00ff */
[----:B------:R-:W-:Y:S01]  /*147e0*/  LOP3.LUT R6, R0, 0x80, RZ, 0xc0, !PT ;  /* 0x0000008000067812 */ /* 0x000fe200078ec0ff */
[----:B------:R-:W-:Y:S01]  /*147f0*/  IMAD.MOV.U32 R22, RZ, RZ, 0x1 ;  /* 0x00000001ff167424 */ /* 0x000fe200078e00ff */
[C---:B------:R-:W-:Y:S01]  /*14800*/  LOP3.LUT R7, R5.reuse, 0x60, R0, 0xf8, !PT ;  /* 0x0000006005077812 */ /* 0x040fe200078ef800 */
[----:B------:R-:W-:Y:S01]  /*14810*/  IMAD.MOV.U32 R29, RZ, RZ, RZ ;  /* 0x000000ffff1d7224 */ /* 0x000fe200078e00ff */
[----:B------:R-:W-:Y:S01]  /*14820*/  LOP3.LUT R5, R5, 0x40, R2, 0xf8, !PT ;  /* 0x0000004005057812 */ /* 0x000fe200078ef802 */
[----:B------:R-:W-:Y:S01]  /*14830*/  IMAD.MOV.U32 R19, RZ, RZ, RZ ;  /* 0x000000ffff137224 */ /* 0x000fe200078e00ff */
[----:B------:R-:W-:Y:S01]  /*14840*/  LOP3.LUT R3, R3, 0x30, R4, 0x78, !PT ;  /* 0x0000003003037812 */ /* 0x000fe200078e7804 */
[----:B0-----:R-:W-:Y:S01]  /*14850*/  ULEA UR4, UR5, UR4, 0x18 ;  /* 0x0000000405047291 */ /* 0x001fe2000f8ec03f */
[----:B------:R-:W-:Y:S01]  /*14860*/  LOP3.LUT R6, R6, 0x10, R23, 0xf8, !PT ;  /* 0x0000001006067812 */ /* 0x000fe200078ef817 */
[----:B------:R-:W-:Y:S01]  /*14870*/  ULOP3.LUT UR39, UR38, 0x1, URZ, 0xfc, !UPT ;  /* 0x0000000126277892 */ /* 0x000fe2000f8efc3f */
[----:B------:R-:W-:Y:S01]  /*14880*/  LOP3.LUT R5, R5, R8, RZ, 0xfc, !PT ;  /* 0x0000000805057212 */ /* 0x000fe200078efcff */
[----:B------:R-:W-:Y:S01]  /*14890*/  ULOP3.LUT UR45, UR38, 0x2, URZ, 0xfc, !UPT ;  /* 0x00000002262d7892 */ /* 0x000fe2000f8efc3f */
[----:B------:R-:W-:Y:S01]  /*148a0*/  LOP3.LUT R26, R3, 0x640, R26, 0xf8, !PT ;  /* 0x00000640031a7812 */ /* 0x000fe200078ef81a */
[----:B------:R-:W-:Y:S01]  /*148b0*/  IMAD.U32 R18, RZ, RZ, UR4 ;  /* 0x00000004ff127e24 */ /* 0x000fe2000f8e00ff */
[----:B------:R-:W-:Y:S01]  /*148c0*/  LOP3.LUT R6, R6, 0x10, R9, 0x78, !PT ;  /* 0x0000001006067812 */ /* 0x000fe200078e7809 */
[----:B------:R-:W-:Y:S01]  /*148d0*/  ULDC UR43, c[0x0][0xc] ;  /* 0x00000300002b7ab9 */ /* 0x000fe20000000800 */
[----:B------:R-:W-:Y:S01]  /*148e0*/  LOP3.LUT R7, R7, 0x100, R0, 0xf8, !PT ;  /* 0x0000010007077812 */ /* 0x000fe200078ef800 */
[----:B------:R-:W-:Y:S01]  /*148f0*/  IMAD.IADD R28, R18, 0x1, R5 ;  /* 0x00000001121c7824 */ /* 0x000fe200078e0205 */
[----:B------:R-:W-:Y:S01]  /*14900*/  SHF.R.U32.HI R3, RZ, 0x2, R10 ;  /* 0x00000002ff037819 */ /* 0x000fe2000001160a */
[----:B------:R-:W-:Y:S01]  /*14910*/  ULDC.64 UR50, c[0x0][0x198] ;  /* 0x0000660000327ab9 */ /* 0x000fe20000000a00 */
[----:B------:R-:W-:-:S02]  /*14920*/  LOP3.LUT R25, R7, R6, RZ, 0xfc, !PT ;  /* 0x0000000607197212 */ /* 0x000fc400078efcff */
[----:B------:R-:W-:-:S07]  /*14930*/  LOP3.LUT R0, R3, 0x60, R0, 0xf8, !PT ;  /* 0x0000006003007812 */ /* 0x000fce00078ef800 */
.L_x_786:
[----:B------:R-:W-:Y:S01]  /*14940*/  ULDC UR8, c[0x0][0xc60] ;  /* 0x0003180000087ab9 */ /* 0x000fe20000000800 */
[C---:B------:R-:W-:Y:S01]  /*14950*/  R2UR UR7, R27.reuse ;  /* 0x000000001b0772ca */ /* 0x040fe200000e0000 */
[----:B------:R-:W-:Y:S01]  /*14960*/  UISETP.NE.AND UP0, UPT, UR8, 0x1, UPT ;  /* 0x000000010800788c */ /* 0x000fe2000bf05270 */
[----:B------:R-:W-:-:S10]  /*14970*/  R2UR UR6, R27 ;  /* 0x000000001b0672ca */ /* 0x000fd400000e0000 */
        /* <DEDUP_REMOVED lines=9> */
[----:B01----:R-:W-:Y:S05]  /*14a10*/  @!P0 BRA `(.L_x_722) ;  /* 0x0000000000208947 */ /* 0x003fea0003800000 */
        /* <DEDUP_REMOVED lines=8> */
.L_x_722:
[----:B------:R-:W-:Y:S01]  /*14aa0*/  ULDC UR9, c[0x0][0xc54] ;  /* 0x0003150000097ab9 */ /* 0x000fe20000000800 */
[----:B------:R-:W-:Y:S01]  /*14ab0*/  UMOV UR6, UR8 ;  /* 0x0000000800067c82 */ /* 0x000fe20008000000 */
[----:B------:R-:W-:-:S11]  /*14ac0*/  UISETP.NE.AND UP0, UPT, UR9, 0x1, UPT ;  /* 0x000000010900788c */ /* 0x000fd6000bf05270 */
[----:B------:R-:W-:Y:S02]  /*14ad0*/  @UP0 ULDC.64 UR10, c[0x0][0xc58] ;  /* 0x00031600000a0ab9 */ /* 0x000fe40000000a00 */
[----:B------:R-:W-:-:S04]  /*14ae0*/  UIMAD.WIDE.U32 UR4, UR8, UR10, URZ ;  /* 0x0000000a080472a5 */ /* 0x000fc8000f8e003f */
[----:B------:R-:W-:-:S04]  /*14af0*/  @UP0 USHF.R.U32.HI UR6, URZ, UR11, UR5 ;  /* 0x0000000b3f060299 */ /* 0x000fc80008011605 */
[----:B------:R-:W-:-:S12]  /*14b00*/  UIMAD UR4, UR6, UR9, URZ ;  /* 0x00000009060472a4 */ /* 0x000fd8000f8e023f */
.L_x_723:
[----:B------:R-:W-:Y:S02]  /*14b10*/  UIADD3 UR4, UR8, -UR4, URZ ;  /* 0x8000000408047290 */ /* 0x000fe4000fffe03f */
[----:B------:R-:W-:Y:S01]  /*14b20*/  ULOP3.LUT UR5, URZ, UR6, URZ, 0x33, !UPT ;  /* 0x000000063f057292 */ /* 0x000fe2000f8e333f */
[----:B------:R-:W-:Y:S01]  /*14b30*/  ULDC UR14, c[0x0][0xc48] ;  /* 0x00031200000e7ab9 */ /* 0x000fe20000000800 */
[----:B------:R-:W-:Y:S01]  /*14b40*/  ULDC UR8, c[0x0][0x448] ;  /* 0x0001120000087ab9 */ /* 0x000fe20000000800 */
[----:B------:R-:W-:Y:S01]  /*14b50*/  ULDC UR42, c[0x0][0xc3c] ;  /* 0x00030f00002a7ab9 */ /* 0x000fe20000000800 */
[----:B------:R-:W-:Y:S02]  /*14b60*/  UISETP.NE.AND UP2, UPT, UR14, 0x1, UPT ;  /* 0x000000010e00788c */ /* 0x000fe4000bf45270 */
[----:B------:R-:W-:Y:S02]  /*14b70*/  UISETP.NE.AND UP1, UPT, UR8, 0x1, UPT ;  /* 0x000000010800788c */ /* 0x000fe4000bf25270 */
[----:B------:R-:W-:Y:S01]  /*14b80*/  UIADD3 UR42, UR5, UR42, URZ ;  /* 0x0000002a052a7290 */ /* 0x000fe2000fffe03f */
[----:B------:R-:W-:Y:S01]  /*14b90*/  ULDC.64 UR10, c[0x0][0x418] ;  /* 0x00010600000a7ab9 */ /* 0x000fe20000000a00 */
[----:B------:R-:W-:Y:S01]  /*14ba0*/  ULDC UR13, c[0x0][0xc54] ;  /* 0x00031500000d7ab9 */ /* 0x000fe20000000800 */
[----:B------:R-:W-:-:S02]  /*14bb0*/  UISETP.NE.U32.AND UP0, UPT, UR10, URZ, UPT ;  /* 0x0000003f0a00728c */ /* 0x000fc4000bf05070 */
[----:B------:R-:W-:Y:S02]  /*14bc0*/  UIMAD UR13, UR7, UR13, UR4 ;  /* 0x0000000d070d72a4 */ /* 0x000fe4000f8e0204 */
[----:B------:R-:W-:Y:S01]  /*14bd0*/  UIMAD UR42, UR42, 0xc0, URZ ;  /* 0x000000c02a2a78a4 */ /* 0x000fe2000f8e023f */
[----:B------:R-:W-:Y:S01]  /*14be0*/  ULDC.64 UR4, c[0x0][0x9e0] ;  /* 0x0002780000047ab9 */ /* 0x000fe20000000a00 */
[----:B------:R-:W-:Y:S02]  /*14bf0*/  UISETP.NE.AND.EX UP0, UPT, UR11, URZ, UPT, UP0 ;  /* 0x0000003f0b00728c */ /* 0x000fe4000bf05300 */
[----:B------:R-:W-:Y:S02]  /*14c00*/  UISETP.GE.AND UP3, UPT, UR5, 0x1, UPT ;  /* 0x000000010500788c */ /* 0x000fe4000bf66270 */
[----:B------:R-:W-:Y:S01]  /*14c10*/  UIADD3 UR12, UR42, 0xbf, URZ ;  /* 0x000000bf2a0c7890 */ /* 0x000fe2000fffe03f */
[----:B------:R-:W-:Y:S01]  /*14c20*/  ULDC UR10, c[0x0][0x424] ;  /* 0x00010900000a7ab9 */ /* 0x000fe20000000800 */
[----:B------:R-:W-:Y:S01]  /*14c30*/  ULDC UR6, c[0x0][0x288] ;  /* 0x0000a20000067ab9 */ /* 0x000fe20000000800 */
[----:B------:R-:W-:Y:S01]  /*14c40*/  @UP2 ULDC UR8, c[0x0][0xc4c] ;  /* 0x0003130000082ab9 */ /* 0x000fe20000000800 */
[----:B------:R-:W-:Y:S01]  /*14c50*/  @UP1 ULDC UR11, c[0x0][0x44c] ;  /* 0x00011300000b1ab9 */ /* 0x000fe20000000800 */
[----:B------:R-:W-:Y:S01]  /*14c60*/  USEL UR15, UR10, 0x1, UP0 ;  /* 0x000000010a0f7887 */ /* 0x000fe20008000000 */
[----:B------:R-:W-:Y:S01]  /*14c70*/  PLOP3.LUT P1, PT, PT, PT, UP3, 0x80, 0x0 ;  /* 0x000000000000781c */ /* 0x000fe20003f2f038 */
[----:B------:R-:W-:-:S02]  /*14c80*/  UIADD3 UR16, -UR6, 0x1, URZ ;  /* 0x0000000106107890 */ /* 0x000fc4000fffe13f */
[----:B------:R-:W-:Y:S02]  /*14c90*/  UIMAD.WIDE.U32 UR8, UR13, UR8, URZ ;  /* 0x000000080d0872a5 */ /* 0x000fe4000f8e003f */
[----:B------:R-:W-:Y:S01]  /*14ca0*/  UIMAD.WIDE.U32 UR10, UR12, UR11, URZ ;  /* 0x0000000b0c0a72a5 */ /* 0x000fe2000f8e003f */
[----:B------:R-:W-:Y:S01]  /*14cb0*/  ULDC UR7, c[0x0][0x2f0] ;  /* 0x0000bc0000077ab9 */ /* 0x000fe20000000800 */
[----:B------:R-:W-:Y:S01]  /*14cc0*/  @UP2 ULDC UR17, c[0x0][0xc50] ;  /* 0x0003140000112ab9 */ /* 0x000fe20000000800 */
[----:B------:R-:W-:Y:S01]  /*14cd0*/  @UP1 ULDC UR18, c[0x0][0x450] ;  /* 0x0001140000121ab9 */ /* 0x000fe20000000800 */
[----:B------:R-:W-:Y:S01]  /*14ce0*/  UMOV UR44, UR13 ;  /* 0x0000000d002c7c82 */ /* 0x000fe20008000000 */
[----:B------:R-:W-:Y:S02]  /*14cf0*/  UIMAD UR16, UR15, UR7, UR16 ;  /* 0x000000070f1072a4 */ /* 0x000fe4000f8e0210 */
[----:B------:R-:W-:Y:S02]  /*14d00*/  @UP2 USHF.R.U32.HI UR44, URZ, UR17, UR9 ;  /* 0x000000113f2c2299 */ /* 0x000fe40008011609 */
[----:B------:R-:W-:-:S02]  /*14d10*/  @UP1 USHF.R.U32.HI UR12, URZ, UR18, UR11 ;  /* 0x000000123f0c1299 */ /* 0x000fc4000801160b */
[----:B------:R-:W-:Y:S02]  /*14d20*/  UIADD3 UR36, -UR44, URZ, URZ ;  /* 0x0000003f2c247290 */ /* 0x000fe4000fffe13f */
[----:B------:R-:W-:Y:S02]  /*14d30*/  UIADD3 UR12, UR16, UR12, URZ ;  /* 0x0000000c100c7290 */ /* 0x000fe4000fffe03f */
[----:B------:R-:W-:Y:S02]  /*14d40*/  UIMAD UR36, UR14, UR36, UR13 ;  /* 0x000000240e2472a4 */ /* 0x000fe4000f8e020d */
[----:B------:R-:W-:Y:S01]  /*14d50*/  UIADD3 UR4, UR12, UR4, URZ ;  /* 0x000000040c047290 */ /* 0x000fe2000fffe03f */
[----:B------:R-:W-:Y:S11]  /*14d60*/  @!P1 BRA `(.L_x_724) ;  /* 0x0000000000449947 */ /* 0x000ff60003800000 */
        /* <DEDUP_REMOVED lines=10> */
.L_x_725:
[----:B------:R-:W-:-:S11]  /*14e10*/  UISETP.NE.AND UP0, UPT, UR5, 0x1, UPT ;  /* 0x000000010500788c */ /* 0x000fd6000bf05270 */
[----:B------:R-:W-:Y:S02]  /*14e20*/  @UP0 ULDC.64 UR12, c[0x0][0x9e8] ;  /* 0x00027a00000c0ab9 */ /* 0x000fe40000000a00 */
[----:B------:R-:W-:-:S04]  /*14e30*/  UIMAD.WIDE.U32 UR8, UR10, UR12, URZ ;  /* 0x0000000c0a0872a5 */ /* 0x000fc8000f8e003f */
[----:B------:R-:W-:-:S12]  /*14e40*/  @UP0 USHF.R.U32.HI UR10, URZ, UR13, UR9 ;  /* 0x0000000d3f0a0299 */ /* 0x000fd80008011609 */
.L_x_726:
[----:B------:R-:W-:-:S04]  /*14e50*/  UIMAD UR10, UR10, UR5, UR5 ;  /* 0x000000050a0a72a4 */ /* 0x000fc8000f8e0205 */
[----:B------:R-:W-:-:S04]  /*14e60*/  UISETP.LT.AND UP0, UPT, UR4, UR10, UPT ;  /* 0x0000000a0400728c */ /* 0x000fc8000bf01270 */
[----:B------:R-:W-:-:S12]  /*14e70*/  USEL UR4, UR4, UR10, UP0 ;  /* 0x0000000a04047287 */ /* 0x000fd80008000000 */
.L_x_724:
[----:B------:R-:W-:Y:S02]  /*14e80*/  UIMAD UR8, UR15, UR7, 0x9f ;  /* 0x0000009f0f0874a4 */ /* 0x000fe4000f8e0207 */
[----:B------:R-:W-:Y:S02]  /*14e90*/  UIADD3 UR10, UR4, 0x9f, URZ ;  /* 0x0000009f040a7890 */ /* 0x000fe4000fffe03f */
[----:B------:R-:W-:Y:S02]  /*14ea0*/  UIMAD.WIDE UR8, UR8, 0x66666667, URZ ;  /* 0x66666667080878a5 */ /* 0x000fe4000f8e023f */
[----:B------:R-:W-:Y:S01]  /*14eb0*/  UIMAD.WIDE UR10, UR10, 0x66666667, URZ ;  /* 0x666666670a0a78a5 */ /* 0x000fe2000f8e023f */
[----:B------:R-:W-:Y:S01]  /*14ec0*/  @UP1 ULDC UR12, c[0x0][0x44c] ;  /* 0x00011300000c1ab9 */ /* 0x000fe20000000800 */
[----:B------:R-:W-:Y:S02]  /*14ed0*/  UIMAD UR7, UR15, UR7, -UR6 ;  /* 0x000000070f0772a4 */ /* 0x000fe4000f8e0a06 */
[----:B------:R-:W-:-:S02]  /*14ee0*/  UIMAD.WIDE.U32 UR12, UR42, UR12, URZ ;  /* 0x0000000c2a0c72a5 */ /* 0x000fc4000f8e003f */
[----:B------:R-:W-:Y:S02]  /*14ef0*/  USHF.R.U32.HI UR6, URZ, 0x1f, UR9 ;  /* 0x0000001f3f067899 */ /* 0x000fe40008011609 */
[----:B------:R-:W-:Y:S01]  /*14f00*/  USHF.R.U32.HI UR4, URZ, 0x1f, UR11 ;  /* 0x0000001f3f047899 */ /* 0x000fe2000801160b */
[----:B------:R-:W-:Y:S01]  /*14f10*/  @UP1 ULDC UR16, c[0x0][0x450] ;  /* 0x0001140000101ab9 */ /* 0x000fe20000000800 */
[----:B------:R-:W-:Y:S01]  /*14f20*/  UMOV UR14, UR42 ;  /* 0x0000002a000e7c82 */ /* 0x000fe20008000000 */
[----:B------:R-:W-:Y:S02]  /*14f30*/  @UP1 USHF.R.U32.HI UR14, URZ, UR16, UR13 ;  /* 0x000000103f0e1299 */ /* 0x000fe4000801160d */
[----:B------:R-:W-:Y:S02]  /*14f40*/  ULEA.HI.SX32 UR9, UR9, UR6, 0x1a ;  /* 0x0000000609097291 */ /* 0x000fe4000f8fd23f */
[----:B------:R-:W-:Y:S02]  /*14f50*/  ULEA.HI.SX32 UR4, UR11, UR4, 0x1a ;  /* 0x000000040b047291 */ /* 0x000fe4000f8fd23f */
[----:B------:R-:W-:-:S02]  /*14f60*/  UIADD3 UR6, UR7, UR14, URZ ;  /* 0x0000000e07067290 */ /* 0x000fc4000fffe03f */
[----:B------:R-:W-:Y:S01]  /*14f70*/  UISETP.LT.AND UP0, UPT, UR9, UR4, UPT ;  /* 0x000000040900728c */ /* 0x000fe2000bf01270 */
[----:B------:R-:W-:Y:S02]  /*14f80*/  ULDC UR8, c[0x0][0x9dc] ;  /* 0x0002770000087ab9 */ /* 0x000fe40000000800 */
[----:B------:R-:W-:Y:S02]  /*14f90*/  UIADD3 UR8, UR6, -UR8, URZ ;  /* 0x8000000806087290 */ /* 0x000fe4000fffe03f */
[----:B------:R-:W-:Y:S01]  /*14fa0*/  USEL UR41, UR9, UR4, UP0 ;  /* 0x0000000409297287 */ /* 0x000fe20008000000 */
[----:B------:R-:W-:Y:S11]  /*14fb0*/  @!P1 BRA `(.L_x_727) ;  /* 0x0000000000489947 */ /* 0x000ff60003800000 */
[----:B------:R-:W-:Y:S02]  /*14fc0*/  UMOV UR4, UR6 ;  /* 0x0000000600047c82 */ /* 0x000fe40008000000 */
        /* <DEDUP_REMOVED lines=10> */
.L_x_728:
[----:B------:R-:W-:-:S11]  /*15070*/  UISETP.NE.AND UP0, UPT, UR5, 0x1, UPT ;  /* 0x000000010500788c */ /* 0x000fd6000bf05270 */
[----:B------:R-:W-:Y:S02]  /*15080*/  @UP0 ULDC.64 UR10, c[0x0][0x9e8] ;  /* 0x00027a00000a0ab9 */ /* 0x000fe40000000a00 */
[----:B------:R-:W-:-:S04]  /*15090*/  UIMAD.WIDE.U32 UR6, UR4, UR10, URZ ;  /* 0x0000000a040672a5 */ /* 0x000fc8000f8e003f */
[----:B------:R-:W-:-:S12]  /*150a0*/  @UP0 USHF.R.U32.HI UR4, URZ, UR11, UR7 ;  /* 0x0000000b3f040299 */ /* 0x000fd80008011607 */
.L_x_729:
[----:B------:R-:W-:-:S04]  /*150b0*/  UIMAD UR4, UR4, UR5, URZ ;  /* 0x00000005040472a4 */ /* 0x000fc8000f8e023f */
[----:B------:R-:W-:-:S04]  /*150c0*/  UISETP.LT.AND UP0, UPT, UR8, UR4, UPT ;  /* 0x000000040800728c */ /* 0x000fc8000bf01270 */
[----:B------:R-:W-:-:S12]  /*150d0*/  USEL UR8, UR8, UR4, !UP0 ;  /* 0x0000000408087287 */ /* 0x000fd8000c000000 */
.L_x_727:
[----:B------:R-:W-:Y:S01]  /*150e0*/  UIMAD.WIDE UR4, UR8, 0x66666667, URZ ;  /* 0x66666667080478a5 */ /* 0x000fe2000f8e023f */
[----:B------:R-:W-:Y:S03]  /*150f0*/  BSSY B7, `(.L_x_730) ;  /* 0x000029a000077945 */ /* 0x000fe60003800000 */
[----:B------:R-:W-:-:S04]  /*15100*/  USHF.R.U32.HI UR4, URZ, 0x1f, UR5 ;  /* 0x0000001f3f047899 */ /* 0x000fc80008011605 */
[----:B------:R-:W-:-:S04]  /*15110*/  ULEA.HI.SX32 UR4, UR5, UR4, 0x1a ;  /* 0x0000000405047291 */ /* 0x000fc8000f8fd23f */
[----:B------:R-:W-:-:S04]  /*15120*/  UISETP.LT.AND UP0, UPT, URZ, UR4, UPT ;  /* 0x000000043f00728c */ /* 0x000fc8000bf01270 */
[----:B------:R-:W-:-:S04]  /*15130*/  USEL UR40, URZ, UR4, !UP0 ;  /* 0x000000043f287287 */ /* 0x000fc8000c000000 */
[----:B------:R-:W-:-:S06]  /*15140*/  UISETP.GT.AND UP0, UPT, UR41, UR40, UPT ;  /* 0x000000282900728c */ /* 0x000fcc000bf04270 */
[----:B------:R-:W-:-:S13]  /*15150*/  PLOP3.LUT P0, PT, PT, PT, UP0, 0x80, 0x0 ;  /* 0x000000000000781c */ /* 0x000fda0003f0f008 */
        /* <DEDUP_REMOVED lines=18> */
.L_x_731:
        /* <DEDUP_REMOVED lines=8> */
[----:B------:R-:W-:Y:S02]  /*15300*/  IMAD.U32 R4, RZ, RZ, UR6 ;  /* 0x00000006ff047e24 */ /* 0x000fe4000f8e00ff */
[----:B------:R-:W0:Y:S01]  /*15310*/  LDC.64 R2, c[0x4][R2] ;  /* 0x0100000002027b82 */ /* 0x000e220000000a00 */
[----:B------:R-:W-:Y:S02]  /*15320*/  IMAD.U32 R5, RZ, RZ, UR7 ;  /* 0x00000007ff057e24 */ /* 0x000fe4000f8e00ff */
[----:B------:R-:W-:Y:S02]  /*15330*/  IMAD.U32 R6, RZ, RZ, UR8 ;  /* 0x00000008ff067e24 */ /* 0x000fe4000f8e00ff */
[----:B------:R-:W-:-:S02]  /*15340*/  IMAD.U32 R7, RZ, RZ, UR9 ;  /* 0x00000009ff077e24 */ /* 0x000fc4000f8e00ff */
[----:B------:R-:W-:Y:S02]  /*15350*/  IMAD.U32 R10, RZ, RZ, UR4 ;  /* 0x00000004ff0a7e24 */ /* 0x000fe4000f8e00ff */
[----:B------:R-:W-:Y:S02]  /*15360*/  IMAD.U32 R11, RZ, RZ, UR5 ;  /* 0x00000005ff0b7e24 */ /* 0x000fe4000f8e00ff */
[----:B------:R-:W-:Y:S02]  /*15370*/  IMAD.MOV.U32 R8, RZ, RZ, 0x70 ;  /* 0x00000070ff087424 */ /* 0x000fe400078e00ff */
[----:B------:R-:W-:Y:S02]  /*15380*/  IMAD.MOV.U32 R12, RZ, RZ, 0x1 ;  /* 0x00000001ff0c7424 */ /* 0x000fe400078e00ff */
[----:B------:R-:W-:-:S07]  /*15390*/  IMAD.MOV.U32 R13, RZ, RZ, RZ ;  /* 0x000000ffff0d7224 */ /* 0x000fce00078e00ff */
[----:B------:R-:W-:-:S07]  /*153a0*/  LEPC R20, `(.L_x_734) ;  /* 0x000000001014794e */ /* 0x000fce0000000000 */
[----:B0-----:R-:W-:Y:S05]  /*153b0*/  CALL.ABS.NOINC R2 ;  /* 0x0000000002007343 */ /* 0x001fea0003c00000 */
.L_x_734:
[----:B------:R-:W-:Y:S05]  /*153c0*/  BSYNC B6 ;  /* 0x0000000000067941 */ /* 0x000fea0003800000 */
.L_x_733:
[----:B------:R-:W-:Y:S01]  /*153d0*/  VIADD R0, R18, 0x6000 ;  /* 0x0000600012007836 */ /* 0x000fe20000000000 */
[----:B------:R-:W-:Y:S01]  /*153e0*/  LOP3.LUT R16, R16, 0xfffffffe, RZ, 0xc0, !PT ;  /* 0xfffffffe10107812 */ /* 0x000fe200078ec0ff */
[----:B------:R-:W-:Y:S03]  /*153f0*/  BSSY B6, `(.L_x_735) ;  /* 0x0000014000067945 */ /* 0x000fe60003800000 */
[----:B------:R-:W-:-:S13]  /*15400*/  LOP3.LUT P0, RZ, R0, 0x1bf, RZ, 0xc0, !PT ;  /* 0x000001bf00ff7812 */ /* 0x000fda000780c0ff */
[----:B------:R-:W-:Y:S01]  /*15410*/  @P0 LOP3.LUT R16, R16, 0x1, RZ, 0xfc, !PT ;  /* 0x0000000110100812 */ /* 0x000fe200078efcff */
[----:B------:R-:W-:Y:S06]  /*15420*/  @!P0 BRA `(.L_x_736) ;  /* 0x0000000000408947 */ /* 0x000fec0003800000 */
        /* <DEDUP_REMOVED lines=16> */
.L_x_736:
[----:B------:R-:W-:Y:S05]  /*15530*/  BSYNC B6 ;  /* 0x0000000000067941 */ /* 0x000fea0003800000 */
.L_x_735:
        /* <DEDUP_REMOVED lines=20> */
.L_x_738:
[----:B------:R-:W-:Y:S05]  /*15680*/  BSYNC B6 ;  /* 0x0000000000067941 */ /* 0x000fea0003800000 */
.L_x_737:
[----:B------:R-:W-:Y:S01]  /*15690*/  LOP3.LUT P6, RZ, R16, 0x1, RZ, 0xc0, !PT ;  /* 0x0000000110ff7812 */ /* 0x000fe200078cc0ff */
[----:B------:R-:W-:-:S12]  /*156a0*/  BSSY B6, `(.L_x_739) ;  /* 0x0000012000067945 */ /* 0x000fd80003800000 */
        /* <DEDUP_REMOVED lines=17> */
.L_x_740:
[----:B------:R-:W-:Y:S05]  /*157c0*/  BSYNC B6 ;  /* 0x0000000000067941 */ /* 0x000fea0003800000 */
.L_x_739:
[----:B------:R-:W-:Y:S01]  /*157d0*/  ULDC.64 UR4, c[0x0][0x9f8] ;  /* 0x00027e0000047ab9 */ /* 0x000fe20000000a00 */
[----:B------:R-:W-:Y:S01]  /*157e0*/  IMAD.U32 R23, RZ, RZ, UR44 ;  /* 0x0000002cff177e24 */ /* 0x000fe2000f8e00ff */
[----:B------:R-:W-:-:S04]  /*157f0*/  UISETP.NE.U32.AND UP0, UPT, UR4, URZ, UPT ;  /* 0x0000003f0400728c */ /* 0x000fc8000bf05070 */
[----:B------:R-:W-:-:S06]  /*15800*/  UISETP.NE.AND.EX UP0, UPT, UR5, URZ, UPT, UP0 ;  /* 0x0000003f0500728c */ /* 0x000fcc000bf05300 */
[----:B------:R-:W-:-:S05]  /*15810*/  PLOP3.LUT P0, PT, PT, PT, UP0, 0x80, 0x0 ;  /* 0x000000000000781c */ /* 0x000fca0003f0f008 */
[----:B------:R-:W-:Y:S02]  /*15820*/  @UP0 ULDC.64 UR4, c[0x0][0x9f8] ;  /* 0x00027e0000040ab9 */ /* 0x000fe40000000a00 */
[----:B------:R-:W-:-:S06]  /*15830*/  @UP0 UIMAD.WIDE UR4, UR44, 0x4, UR4 ;  /* 0x000000042c0408a5 */ /* 0x000fcc000f8e0204 */
[----:B------:R-:W-:Y:S02]  /*15840*/  IMAD.U32 R2, RZ, RZ, UR4 ;  /* 0x00000004ff027e24 */ /* 0x000fe4000f8e00ff */
[----:B------:R-:W-:-:S05]  /*15850*/  IMAD.U32 R3, RZ, RZ, UR5 ;  /* 0x00000005ff037e24 */ /* 0x000fca000f8e00ff */
[----:B------:R0:W2:Y:S01]  /*15860*/  @P0 LDG.E R23, desc[UR48][R2.64] ;  /* 0x0000003002170981 */ /* 0x0000a2000c1e1900 */
[----:B------:R-:W-:Y:S01]  /*15870*/  UMOV UR4, 0xffffffff ;  /* 0xffffffff00047882 */ /* 0x000fe20000000000 */
[----:B------:R-:W-:Y:S01]  /*15880*/  LOP3.LUT R16, R16, 0xfffffffe, RZ, 0xc0, !PT ;  /* 0xfffffffe10107812 */ /* 0x000fe200078ec0ff */
[----:B------:R-:W1:Y:S01]  /*15890*/  S2R R20, SR_TID.X ;  /* 0x0000000000147919 */ /* 0x000e620000002100 */
[----:B0-----:R-:W0:Y:S02]  /*158a0*/  LDC.64 R2, c[0x0][0x418] ;  /* 0x00010600ff027b82 */ /* 0x001e240000000a00 */
[----:B0-----:R-:W-:Y:S02]  /*158b0*/  ISETP.NE.U32.AND P0, PT, R2, RZ, PT ;  /* 0x000000ff0200720c */ /* 0x001fe40003f05070 */
[----:B-1----:R-:W-:Y:S02]  /*158c0*/  SHF.R.U32.HI R20, RZ, 0x5, R20 ;  /* 0x00000005ff147819 */ /* 0x002fe40000011614 */
[----:B------:R-:W-:-:S02]  /*158d0*/  ISETP.NE.AND.EX P1, PT, R3, RZ, PT, P0 ;  /* 0x000000ff0300720c */ /* 0x000fc40003f25300 */
[----:B------:R-:W-:-:S11]  /*158e0*/  LOP3.LUT R20, R20, 0x3, RZ, 0xc0, !PT ;  /* 0x0000000314147812 */ /* 0x000fd600078ec0ff */
[----:B------:R-:W-:Y:S02]  /*158f0*/  @P1 LOP3.LUT R16, R16, 0x1, RZ, 0xfc, !PT ;  /* 0x0000000110101812 */ /* 0x000fe400078efcff */
[----:B--2---:R-:W-:Y:S02]  /*15900*/  SHF.R.S32.HI R24, RZ, 0x1f, R23 ;  /* 0x0000001fff187819 */ /* 0x004fe40000011417 */
[----:B------:R-:W-:Y:S01]  /*15910*/  SEL R17, R23, RZ, !P1 ;  /* 0x000000ff17117207 */ /* 0x000fe20004800000 */
[----:B------:R-:W-:Y:S06]  /*15920*/  BRA.DIV UR4, `(.L_x_741) ;  /* 0x0000002a04847947 */ /* 0x000fec000b800000 */
[----:B------:R0:W1:Y:S02]  /*15930*/  SHFL.IDX PT, R14, R20, RZ, 0x1f ;  /* 0x00001fff140e7589 */ /* 0x00006400000e0000 */
.L_x_805:
        /* <DEDUP_REMOVED lines=10> */
.L_x_808:
        /* <DEDUP_REMOVED lines=21> */
.L_x_744:
[----:B------:R-:W-:Y:S01]  /*15b30*/  IMAD R5, R19, 0x8, R18 ;  /* 0x0000000813057824 */ /* 0x000fe200078e0212 */
[----:B-1----:R-:W-:Y:S01]  /*15b40*/  SHF.L.U32 R2, R22, 0x1f, RZ ;  /* 0x0000001f16027819 */ /* 0x002fe200000006ff */
[----:B------:R-:W1:Y:S03]  /*15b50*/  S2R R3, SR_TID.X ;  /* 0x0000000000037919 */ /* 0x000e660000002100 */
[----:B------:R-:W2:Y:S01]  /*15b60*/  SYNCS.PHASECHK.TRANS64.TRYWAIT P1, [R5+URZ+0x13280], R2 ;  /* 0x01328002050075a7 */ /* 0x000ea2000802017f */
[----:B-1----:R-:W-:-:S04]  /*15b70*/  LOP3.LUT R3, R3, 0x7f, RZ, 0xc0, !PT ;  /* 0x0000007f03037812 */ /* 0x002fc800078ec0ff */
[----:B------:R-:W-:Y:S01]  /*15b80*/  ISETP.NE.AND P0, PT, R3, RZ, PT ;  /* 0x000000ff0300720c */ /* 0x000fe20003f05270 */
[----:B--2---:R-:W-:-:S12]  /*15b90*/  @!P1 BRA `(.L_x_745) ;  /* 0x0000002800289947 */ /* 0x004fd80003800000 */
.L_x_809:
[----:B------:R-:W-:Y:S05]  /*15ba0*/  @P0 BRA `(.L_x_746) ;  /* 0x00000000001c0947 */ /* 0x000fea0003800000 */
[----:B------:R-:W2:Y:S01]  /*15bb0*/  S2R R4, SR_TID.X ;  /* 0x0000000000047919 */ /* 0x000ea20000002100 */
[----:B------:R-:W-:-:S04]  /*15bc0*/  IMAD.MOV.U32 R3, RZ, RZ, 0x2800 ;  /* 0x00002800ff037424 */ /* 0x000fc800078e00ff */
[----:B------:R3:W-:Y:S01]  /*15bd0*/  SYNCS.ARRIVE.TRANS64 RZ, [R5+URZ+0x13270], R3 ;  /* 0x0132700305ff79a7 */ /* 0x0007e2000800003f */
[----:B--2---:R-:W-:-:S04]  /*15be0*/  LOP3.LUT R4, R4, 0x1f, RZ, 0xc0, !PT ;  /* 0x0000001f04047812 */ /* 0x004fc800078ec0ff */
[----:B------:R-:W-:-:S13]  /*15bf0*/  ISETP.NE.AND P1, PT, R4, RZ, PT ;  /* 0x000000ff0400720c */ /* 0x000fda0003f25270 */
[----:B---3--:R-:W-:Y:S05]  /*15c00*/  @!P1 BRA `(.L_x_746) ;  /* 0x0000000000049947 */ /* 0x008fea0003800000 */
[----:B------:R-:W-:Y:S01]  /*15c10*/  BPT.TRAP 0x1 ;  /* 0x000000040000795c */ /* 0x000fe20000300000 */
.L_x_746:
[----:B------:R-:W-:Y:S01]  /*15c20*/  IMAD R3, R19, 0x2800, R18 ;  /* 0x0000280013037824 */ /* 0x000fe200078e0212 */
[----:B------:R-:W-:Y:S01]  /*15c30*/  R2UR UR33, R5 ;  /* 0x00000000052172ca */ /* 0x000fe200000e0000 */
[----:B------:R-:W-:Y:S01]  /*15c40*/  IMAD R0, R0, 0xa0, RZ ;  /* 0x000000a000007824 */ /* 0x000fe200078e02ff */
[----:B-----5:R-:W-:Y:S01]  /*15c50*/  R2UR UR37, R17 ;  /* 0x00000000112572ca */ /* 0x020fe200000e0000 */
[----:B------:R-:W-:Y:S01]  /*15c60*/  UIADD3 UR4, UP0, UR50, 0x470, URZ ;  /* 0x0000047032047890 */ /* 0x000fe2000ff1e03f */
[----:B------:R-:W-:Y:S01]  /*15c70*/  R2UR UR32, R3 ;  /* 0x00000000032072ca */ /* 0x000fe200000e0000 */
[----:B------:R-:W-:Y:S01]  /*15c80*/  UMOV UR6, 0x0 ;  /* 0x0000000000067882 */ /* 0x000fe20000000000 */
[----:B------:R-:W-:Y:S01]  /*15c90*/  R2UR UR35, R0 ;  /* 0x00000000002372ca */ /* 0x000fe200000e0000 */
[----:B------:R-:W-:Y:S01]  /*15ca0*/  UIADD3.X UR5, URZ, UR51, URZ, UP0, !UPT ;  /* 0x000000333f057290 */ /* 0x000fe200087fe43f */
[----:B------:R-:W-:Y:S01]  /*15cb0*/  UMOV UR7, 0x14f00000 ;  /* 0x14f0000000077882 */ /* 0x000fe20000000000 */
[----:B------:R-:W-:-:S04]  /*15cc0*/  UMOV UR34, URZ ;  /* 0x0000003f00227c82 */ /* 0x000fc80008000000 */
[----:B------:R-:W-:-:S04]  /*15cd0*/  UIADD3 UR33, UR33, 0x13270, URZ ;  /* 0x0001327021217890 */ /* 0x000fc8000fffe03f */
[----:B------:R-:W-:-:S09]  /*15ce0*/  UIADD3 UR32, UR32, 0x6000, URZ ;  /* 0x0000600020207890 */ /* 0x000fd2000fffe03f */
[----:B------:R2:W-:Y:S01]  /*15cf0*/  UTMALDG.4D [UR32], [UR4], desc[UR6] ;  /* 0x00000620040075b4 */ /* 0x0005e20008019000 */
[----:B------:R-:W3:Y:S02]  /*15d00*/  SYNCS.PHASECHK.TRANS64.TRYWAIT P1, [R5+URZ+0x13240], R2 ;  /* 0x01324002050075a7 */ /* 0x000ee4000802017f */
[----:B--23--:R-:W-:Y:S05]  /*15d10*/  @!P1 BRA `(.L_x_747) ;  /* 0x0000002400dc9947 */ /* 0x00cfea0003800000 */
.L_x_810:
        /* <DEDUP_REMOVED lines=8> */
.L_x_748:
        /* <DEDUP_REMOVED lines=17> */
.L_x_742:
[----:B------:R-:W-:Y:S05]  /*15eb0*/  WARPSYNC.ALL ;  /* 0x0000000000007948 */ /* 0x000fea0003800000 */
[----:B------:R-:W-:Y:S01]  /*15ec0*/  VIADD R0, R18, 0xb000 ;  /* 0x0000b00012007836 */ /* 0x000fe20000000000 */
[----:B------:R-:W-:Y:S01]  /*15ed0*/  USHF.R.S32.HI UR4, URZ, 0x1f, UR36 ;  /* 0x0000001f3f047899 */ /* 0x000fe20008011424 */
[----:B------:R-:W-:Y:S01]  /*15ee0*/  BAR.SYNC.DEFER_BLOCKING 0x8, 0x200 ;  /* 0x0208000000007b1d */ /* 0x000fe20000010000 */
[----:B------:R-:W-:Y:S02]  /*15ef0*/  USHF.R.S32.HI UR37, URZ, 0x1f, UR44 ;  /* 0x0000001f3f257899 */ /* 0x000fe4000801142c */
[----:B------:R-:W-:-:S03]  /*15f00*/  LOP3.LUT P0, RZ, R0, 0x1bf, RZ, 0xc0, !PT ;  /* 0x000001bf00ff7812 */ /* 0x000fc6000780c0ff */
[----:B------:R-:W-:Y:S01]  /*15f10*/  ULDC.64 UR6, c[0x0][0x2d8] ;  /* 0x0000b60000067ab9 */ /* 0x000fe20000000a00 */
[----:B------:R-:W-:Y:S01]  /*15f20*/  BSSY B6, `(.L_x_749) ;  /* 0x0000016000067945 */ /* 0x000fe20003800000 */
[----:B------:R-:W-:Y:S02]  /*15f30*/  UIMAD UR4, UR4, UR6, URZ ;  /* 0x00000006040472a4 */ /* 0x000fe4000f8e023f */
[----:B------:R-:W-:Y:S02]  /*15f40*/  UIMAD.WIDE.U32 UR52, UR36, UR6, URZ ;  /* 0x00000006243472a5 */ /* 0x000fe4000f8e003f */
[----:B------:R-:W-:-:S04]  /*15f50*/  UIMAD UR4, UR36, UR7, UR4 ;  /* 0x00000007240472a4 */ /* 0x000fc8000f8e0204 */
[----:B------:R-:W-:Y:S01]  /*15f60*/  UIADD3 UR47, UR53, UR4, URZ ;  /* 0x00000004352f7290 */ /* 0x000fe2000fffe03f */
[----:B------:R-:W-:Y:S11]  /*15f70*/  @!P0 BRA `(.L_x_750) ;  /* 0x0000000000408947 */ /* 0x000ff60003800000 */
[----:B-12---:R-:W-:Y:S01]  /*15f80*/  MOV R2, 0x0 ;  /* 0x0000000000027802 */ /* 0x006fe20000000f00 */
[----:B------:R-:W-:Y:S01]  /*15f90*/  ULDC.64 UR6, c[0x4][0x98] ;  /* 0x0100260000067ab9 */ /* 0x000fe20000000a00 */
[----:B------:R-:W-:Y:S01]  /*15fa0*/  ULDC.64 UR8, c[0x4][0xa0] ;  /* 0x0100280000087ab9 */ /* 0x000fe20000000a00 */
[----:B------:R-:W-:Y:S01]  /*15fb0*/  ULDC.64 UR4, c[0x4][0x28] ;  /* 0x01000a0000047ab9 */ /* 0x000fe20000000a00 */
[----:B------:R-:W-:Y:S02]  /*15fc0*/  IMAD.U32 R4, RZ, RZ, UR6 ;  /* 0x00000006ff047e24 */ /* 0x000fe4000f8e00ff */
[----:B------:R-:W1:Y:S01]  /*15fd0*/  LDC.64 R2, c[0x4][R2] ;  /* 0x0100000002027b82 */ /* 0x000e620000000a00 */
        /* <DEDUP_REMOVED lines=8> */
[----:B0-----:R-:W-:-:S07]  /*16060*/  LEPC R20, `(.L_x_750) ;  /* 0x000000001014794e */ /* 0x001fce0000000000 */
[----:B-1----:R-:W-:Y:S05]  /*16070*/  CALL.ABS.NOINC R2 ;  /* 0x0000000002007343 */ /* 0x002fea0003c00000 */
.L_x_750:
[----:B------:R-:W-:Y:S05]  /*16080*/  BSYNC B6 ;  /* 0x0000000000067941 */ /* 0x000fea0003800000 */
.L_x_749:
[----:B0-----:R-:W0:Y:S01]  /*16090*/  S2R R20, SR_TID.X ;  /* 0x0000000000147919 */ /* 0x001e220000002100 */
[----:B------:R-:W3:Y:S01]  /*160a0*/  LDC R7, c[0x0][0x448] ;  /* 0x00011200ff077b82 */ /* 0x000ee20000000800 */
[----:B------:R-:W-:Y:S01]  /*160b0*/  ULDC.64 UR8, c[0x0][0x2e0] ;  /* 0x0000b80000087ab9 */ /* 0x000fe20000000a00 */
[----:B------:R-:W-:Y:S01]  /*160c0*/  UMOV UR46, UR52 ;  /* 0x00000034002e7c82 */ /* 0x000fe20008000000 */
[----:B------:R-:W-:Y:S02]  /*160d0*/  UIMAD UR6, UR37, UR8, URZ ;  /* 0x00000008250672a4 */ /* 0x000fe4000f8e023f */
[----:B------:R-:W-:Y:S02]  /*160e0*/  UIMAD.WIDE.U32 UR4, UR44, UR8, UR46 ;  /* 0x000000082c0472a5 */ /* 0x000fe4000f8e002e */
[----:B------:R-:W-:-:S03]  /*160f0*/  UIMAD UR6, UR44, UR9, UR6 ;  /* 0x000000092c0672a4 */ /* 0x000fc6000f8e0206 */
[----:B------:R-:W-:Y:S01]  /*16100*/  ULDC.64 UR8, c[0x0][0x2d0] ;  /* 0x0000b40000087ab9 */ /* 0x000fe20000000a00 */
[----:B------:R-:W-:Y:S01]  /*16110*/  UIADD3 UR6, UR5, UR6, URZ ;  /* 0x0000000605067290 */ /* 0x000fe2000fffe03f */
[----:B------:R-:W-:-:S04]  /*16120*/  IMAD.U32 R4, RZ, RZ, UR4 ;  /* 0x00000004ff047e24 */ /* 0x000fc8000f8e00ff */
[----:B-12---:R-:W-:Y:S01]  /*16130*/  IMAD.MOV.U32 R2, RZ, RZ, R4 ;  /* 0x000000ffff027224 */ /* 0x006fe200078e0004 */
[----:B---3--:R-:W-:Y:S02]  /*16140*/  ISETP.NE.AND P1, PT, R7, 0x1, PT ;  /* 0x000000010700780c */ /* 0x008fe40003f25270 */
[----:B0-----:R-:W-:-:S04]  /*16150*/  LOP3.LUT R20, R20, 0x7f, RZ, 0xc0, !PT ;  /* 0x0000007f14147812 */ /* 0x001fc800078ec0ff */
[----:B------:R-:W-:Y:S02]  /*16160*/  SHF.R.U32.HI R21, RZ, 0x2, R20 ;  /* 0x00000002ff157819 */ /* 0x000fe40000011614 */
[----:B------:R-:W0:Y:S05]  /*16170*/  S2R R20, SR_TID.X ;  /* 0x0000000000147919 */ /* 0x000e2a0000002100 */
[----:B------:R-:W1:Y:S08]  /*16180*/  @P1 LDC R3, c[0x0][0x44c] ;  /* 0x00011300ff031b82 */ /* 0x000e700000000800 */
[----:B------:R-:W2:Y:S01]  /*16190*/  @P1 LDC R5, c[0x0][0x450] ;  /* 0x00011400ff051b82 */ /* 0x000ea20000000800 */
[----:B0-----:R-:W-:-:S05]  /*161a0*/  IMAD.SHL.U32 R20, R20, 0x20, RZ ;  /* 0x0000002014147824 */ /* 0x001fca00078e00ff */
[----:B------:R-:W-:Y:S02]  /*161b0*/  LOP3.LUT R20, R21, 0x60, R20, 0xf8, !PT ;  /* 0x0000006015147812 */ /* 0x000fe400078ef814 */
[----:B------:R-:W0:Y:S03]  /*161c0*/  S2R R21, SR_TID.X ;  /* 0x0000000000157919 */ /* 0x000e260000002100 */
[----:B------:R-:W-:Y:S02]  /*161d0*/  VIADD R6, R20, UR42 ;  /* 0x0000002a14067c36 */ /* 0x000fe40008000000 */
[----:B------:R-:W3:Y:S02]  /*161e0*/  S2R R20, SR_TID.X ;  /* 0x0000000000147919 */ /* 0x000ee40000002100 */
[----:B-1----:R-:W-:-:S04]  /*161f0*/  @P1 IMAD.HI.U32 R0, R6, R3, RZ ;  /* 0x0000000306001227 */ /* 0x002fc800078e00ff */
[----:B------:R-:W-:Y:S01]  /*16200*/  IMAD.MOV.U32 R9, RZ, RZ, R6 ;  /* 0x000000ffff097224 */ /* 0x000fe200078e0006 */
[----:B--2---:R-:W-:Y:S01]  /*16210*/  @P1 SHF.R.U32.HI R9, RZ, R5, R0 ;  /* 0x00000005ff091219 */ /* 0x004fe20000011600 */
[----:B------:R-:W-:Y:S01]  /*16220*/  IMAD.U32 R3, RZ, RZ, UR6 ;  /* 0x00000006ff037e24 */ /* 0x000fe2000f8e00ff */
[----:B------:R-:W-:Y:S01]  /*16230*/  ULDC.64 UR6, c[0x0][0x280] ;  /* 0x0000a00000067ab9 */ /* 0x000fe20000000a00 */
[----:B------:R-:W-:Y:S01]  /*16240*/  IMAD.U32 R5, RZ, RZ, UR5 ;  /* 0x00000005ff057e24 */ /* 0x000fe2000f8e00ff */
[----:B------:R-:W-:Y:S01]  /*16250*/  SHF.R.S32.HI R0, RZ, 0x1f, R9 ;  /* 0x0000001fff007819 */ /* 0x000fe20000011409 */
[----:B------:R-:W-:Y:S01]  /*16260*/  IMAD.WIDE.U32 R4, R9, UR8, R2 ;  /* 0x0000000809047c25 */ /* 0x000fe2000f8e0002 */
[----:B------:R-:W-:-:S03]  /*16270*/  ULDC.64 UR4, c[0x0][0x2c8] ;  /* 0x0000b20000047ab9 */ /* 0x000fc60000000a00 */
[----:B------:R-:W-:-:S04]  /*16280*/  IMAD R0, R0, UR8, RZ ;  /* 0x0000000800007c24 */ /* 0x000fc8000f8e02ff */
[----:B------:R-:W-:Y:S02]  /*16290*/  IMAD R11, R9, UR9, R0 ;  /* 0x00000009090b7c24 */ /* 0x000fe4000f8e0200 */
[----:B------:R-:W-:Y:S02]  /*162a0*/  IMAD.MOV R0, RZ, RZ, -R9 ;  /* 0x000000ffff007224 */ /* 0x000fe400078e0a09 */
[----:B------:R-:W-:Y:S02]  /*162b0*/  IMAD.IADD R5, R5, 0x1, R11 ;  /* 0x0000000105057824 */ /* 0x000fe400078e020b */
[----:B------:R-:W-:Y:S01]  /*162c0*/  IMAD R9, R7, R0, R6 ;  /* 0x0000000007097224 */ /* 0x000fe200078e0206 */
[----:B0-----:R-:W-:Y:S01]  /*162d0*/  LOP3.LUT R21, R21, 0x7f, RZ, 0xc0, !PT ;  /* 0x0000007f15157812 */ /* 0x001fe200078ec0ff */
[----:B------:R-:W-:Y:S02]  /*162e0*/  VIADD R6, R6, 0x80 ;  /* 0x0000008006067836 */ /* 0x000fe40000000000 */
[----:B------:R-:W-:Y:S01]  /*162f0*/  IMAD.WIDE.U32 R4, R9, UR4, R4 ;  /* 0x0000000409047c25 */ /* 0x000fe2000f8e0004 */
[----:B------:R-:W-:-:S02]  /*16300*/  SHF.R.S32.HI R0, RZ, 0x1f, R9 ;  /* 0x0000001fff007819 */ /* 0x000fc40000011409 */
[----:B------:R-:W-:Y:S01]  /*16310*/  SHF.R.U32.HI R21, RZ, 0x2, R21 ;  /* 0x00000002ff157819 */ /* 0x000fe20000011615 */
[----:B---3--:R-:W-:Y:S02]  /*16320*/  IMAD.SHL.U32 R20, R20, 0x10, RZ ;  /* 0x0000001014147824 */ /* 0x008fe400078e00ff */
[----:B------:R-:W-:-:S03]  /*16330*/  IMAD R0, R0, UR4, RZ ;  /* 0x0000000400007c24 */ /* 0x000fc6000f8e02ff */
[----:B------:R-:W-:Y:S01]  /*16340*/  LOP3.LUT R20, R20, 0x30, RZ, 0xc0, !PT ;  /* 0x0000003014147812 */ /* 0x000fe200078ec0ff */
[----:B------:R-:W-:Y:S01]  /*16350*/  IMAD R9, R9, UR5, R0 ;  /* 0x0000000509097c24 */ /* 0x000fe2000f8e0200 */
[----:B------:R-:W-:-:S04]  /*16360*/  IADD3 R0, P0, R4, UR6, RZ ;  /* 0x0000000604007c10 */ /* 0x000fc8000ff1e0ff */
[----:B------:R-:W-:Y:S02]  /*16370*/  IADD3.X R4, R5, UR7, R9, P0, !PT ;  /* 0x0000000705047c10 */ /* 0x000fe400087fe409 */
[----:B------:R-:W0:Y:S08]  /*16380*/  @P1 LDC R5, c[0x0][0x44c] ;  /* 0x00011300ff051b82 */ /* 0x000e300000000800 */
[----:B------:R-:W1:Y:S01]  /*16390*/  @P1 LDC R9, c[0x0][0x450] ;  /* 0x00011400ff091b82 */ /* 0x000e620000000800 */
[----:B0-----:R-:W-:-:S04]  /*163a0*/  @P1 IMAD.HI.U32 R8, R6, R5, RZ ;  /* 0x0000000506081227 */ /* 0x001fc800078e00ff */
[----:B------:R-:W-:Y:S01]  /*163b0*/  IMAD.MOV.U32 R5, RZ, RZ, R6 ;  /* 0x000000ffff057224 */ /* 0x000fe200078e0006 */
[----:B-1----:R-:W-:-:S04]  /*163c0*/  @P1 SHF.R.U32.HI R5, RZ, R9, R8 ;  /* 0x00000009ff051219 */ /* 0x002fc80000011608 */
[----:B------:R-:W-:Y:S01]  /*163d0*/  SHF.R.S32.HI R8, RZ, 0x1f, R5 ;  /* 0x0000001fff087819 */ /* 0x000fe20000011405 */
[----:B------:R-:W-:-:S04]  /*163e0*/  IMAD.WIDE.U32 R2, R5, UR8, R2 ;  /* 0x0000000805027c25 */ /* 0x000fc8000f8e0002 */
[----:B------:R-:W-:-:S04]  /*163f0*/  IMAD R8, R8, UR8, RZ ;  /* 0x0000000808087c24 */ /* 0x000fc8000f8e02ff */
[----:B------:R-:W-:Y:S02]  /*16400*/  IMAD R9, R5, UR9, R8 ;  /* 0x0000000905097c24 */ /* 0x000fe4000f8e0208 */
[----:B------:R-:W-:Y:S02]  /*16410*/  IMAD.MOV R5, RZ, RZ, -R5 ;  /* 0x000000ffff057224 */ /* 0x000fe400078e0a05 */
[----:B------:R-:W-:Y:S02]  /*16420*/  IMAD.IADD R3, R3, 0x1, R9 ;  /* 0x0000000103037824 */ /* 0x000fe400078e0209 */
[----:B------:R-:W-:-:S04]  /*16430*/  IMAD R5, R7, R5, R6 ;  /* 0x0000000507057224 */ /* 0x000fc800078e0206 */
[----:B------:R-:W-:Y:S01]  /*16440*/  IMAD.WIDE.U32 R2, R5, UR4, R2 ;  /* 0x0000000405027c25 */ /* 0x000fe2000f8e0002 */
[----:B------:R-:W-:-:S05]  /*16450*/  SHF.R.S32.HI R6, RZ, 0x1f, R5 ;  /* 0x0000001fff067819 */ /* 0x000fca0000011405 */
[----:B------:R-:W-:Y:S01]  /*16460*/  IMAD R6, R6, UR4, RZ ;  /* 0x0000000406067c24 */ /* 0x000fe2000f8e02ff */
[----:B------:R-:W-:-:S03]  /*16470*/  ULDC UR4, c[0x0][0x2b8] ;  /* 0x0000ae0000047ab9 */ /* 0x000fc60000000800 */
        /* <DEDUP_REMOVED lines=8> */
[----:B------:R-:W-:Y:S02]  /*16500*/  VIADD R6, R21, UR42 ;  /* 0x0000002a15067c36 */ /* 0x000fe40008000000 */
[----:B------:R-:W1:Y:S01]  /*16510*/  SHFL.IDX PT, R2, R4, RZ, 0x1c1f ;  /* 0x001c1fff04027589 */ /* 0x000e6200000e0000 */
[----:B------:R-:W-:Y:S02]  /*16520*/  IMAD R7, R7, UR4, RZ ;  /* 0x0000000407077c24 */ /* 0x000fe4000f8e02ff */
[C---:B------:R-:W-:Y:S01]  /*16530*/  VIADD R10, R6.reuse, 0x20 ;  /* 0x00000020060a7836 */ /* 0x040fe20000000000 */
[----:B------:R-:W-:Y:S02]  /*16540*/  SHFL.IDX PT, R9, R0, 0x3, 0x1c1f ;  /* 0x007c1f0000097f89 */ /* 0x000fe400000e0000 */
[----:B------:R-:W-:-:S13]  /*16550*/  ISETP.GE.AND P1, PT, R6, R7, PT ;  /* 0x000000070600720c */ /* 0x000fda0003f26270 */
[----:B0-----:R-:W-:-:S05]  /*16560*/  @!P1 IADD3 R14, P2, R20, R14, RZ ;  /* 0x0000000e140e9210 */ /* 0x001fca0007f5e0ff */
[----:B-1----:R-:W-:Y:S02]  /*16570*/  @!P1 IMAD.X R3, RZ, RZ, R2, P2 ;  /* 0x000000ffff039224 */ /* 0x002fe400010e0602 */
[----:B------:R-:W-:Y:S02]  /*16580*/  @!P1 IMAD.MOV.U32 R2, RZ, RZ, R14 ;  /* 0x000000ffff029224 */ /* 0x000fe400078e000e */
[----:B------:R-:W0:Y:S04]  /*16590*/  SHFL.IDX PT, R14, R0, 0x1, 0x1c1f ;  /* 0x003c1f00000e7f89 */ /* 0x000e2800000e0000 */
[----:B------:R1:W-:Y:S01]  /*165a0*/  @!P1 LDGSTS.E.BYPASS.LTC128B.128 [R28+0xb000], desc[UR48][R2.64], !P0 ;  /* 0x0b000000021c9fae */ /* 0x0003e2000c101d70 */
[----:B------:R-:W-:Y:S01]  /*165b0*/  ISETP.GE.AND P1, PT, R10, R7, PT ;  /* 0x000000070a00720c */ /* 0x000fe20003f26270 */
[----:B------:R-:W-:-:S02]  /*165c0*/  VIADD R10, R6, 0x40 ;  /* 0x00000040060a7836 */ /* 0x000fc40000000000 */
[----:B-1----:R-:W1:Y:S10]  /*165d0*/  SHFL.IDX PT, R2, R4, 0x1, 0x1c1f ;  /* 0x003c1f0004027f89 */ /* 0x002e7400000e0000 */
[----:B0-----:R-:W-:-:S05]  /*165e0*/  @!P1 IADD3 R14, P2, R20, R14, RZ ;  /* 0x0000000e140e9210 */ /* 0x001fca0007f5e0ff */
[----:B-1----:R-:W-:Y:S02]  /*165f0*/  @!P1 IMAD.X R3, RZ, RZ, R2, P2 ;  /* 0x000000ffff039224 */ /* 0x002fe400010e0602 */
[----:B------:R-:W-:Y:S02]  /*16600*/  @!P1 IMAD.MOV.U32 R2, RZ, RZ, R14 ;  /* 0x000000ffff029224 */ /* 0x000fe400078e000e */
[----:B------:R-:W0:Y:S04]  /*16610*/  SHFL.IDX PT, R14, R0, 0x2, 0x1c1f ;  /* 0x005c1f00000e7f89 */ /* 0x000e2800000e0000 */
[----:B------:R1:W-:Y:S01]  /*16620*/  @!P1 LDGSTS.E.BYPASS.LTC128B.128 [R28+0xb800], desc[UR48][R2.64], !P0 ;  /* 0x0b800000021c9fae */ /* 0x0003e2000c101d70 */
[----:B------:R-:W-:Y:S01]  /*16630*/  ISETP.GE.AND P1, PT, R10, R7, PT ;  /* 0x000000070a00720c */ /* 0x000fe20003f26270 */
[----:B------:R-:W-:-:S02]  /*16640*/  VIADD R10, R6, 0x80 ;  /* 0x00000080060a7836 */ /* 0x000fc40000000000 */
[----:B------:R-:W-:Y:S04]  /*16650*/  SHFL.IDX PT, R0, R8, RZ, 0x1c1f ;  /* 0x001c1fff08007589 */ /* 0x000fe800000e0000 */
[----:B-1----:R-:W1:Y:S04]  /*16660*/  SHFL.IDX PT, R2, R4, 0x2, 0x1c1f ;  /* 0x005c1f0004027f89 */ /* 0x002e6800000e0000 */
[----:B------:R-:W2:Y:S02]  /*16670*/  SHFL.IDX PT, R4, R4, 0x3, 0x1c1f ;  /* 0x007c1f0004047f89 */ /* 0x000ea400000e0000 */
[----:B0-----:R-:W-:-:S05]  /*16680*/  @!P1 IADD3 R14, P2, R20, R14, RZ ;  /* 0x0000000e140e9210 */ /* 0x001fca0007f5e0ff */
[----:B-1----:R-:W-:Y:S02]  /*16690*/  @!P1 IMAD.X R3, RZ, RZ, R2, P2 ;  /* 0x000000ffff039224 */ /* 0x002fe400010e0602 */
[----:B------:R-:W-:Y:S02]  /*166a0*/  @!P1 IMAD.MOV.U32 R2, RZ, RZ, R14 ;  /* 0x000000ffff029224 */ /* 0x000fe400078e000e */
[----:B------:R-:W0:Y:S04]  /*166b0*/  SHFL.IDX PT, R14, R5, RZ, 0x1c1f ;  /* 0x001c1fff050e7589 */ /* 0x000e2800000e0000 */
[----:B------:R1:W-:Y:S01]  /*166c0*/  @!P1 LDGSTS.E.BYPASS.LTC128B.128 [R28+0xc000], desc[UR48][R2.64], !P0 ;  /* 0x0c000000021c9fae */ /* 0x0003e2000c101d70 */
[----:B------:R-:W-:Y:S01]  /*166d0*/  ISETP.GE.AND P1, PT, R10, R7, PT ;  /* 0x000000070a00720c */ /* 0x000fe20003f26270 */
[----:B------:R-:W-:-:S05]  /*166e0*/  VIADD R10, R6, 0x60 ;  /* 0x00000060060a7836 */ /* 0x000fca0000000000 */
        /* <DEDUP_REMOVED lines=9> */
.L_x_823:
[----:B------:R-:W-:-:S05]  /*16780*/  VIADD R6, R6, 0xa0 ;  /* 0x000000a006067836 */ /* 0x000fca0000000000 */
[----:B------:R-:W-:-:S13]  /*16790*/  ISETP.GE.AND P1, PT, R6, R7, PT ;  /* 0x000000070600720c */ /* 0x000fda0003f26270 */
[----:B01----:R-:W-:-:S05]  /*167a0*/  @!P1 IADD3 R2, P2, R20, R14, RZ ;  /* 0x0000000e14029210 */ /* 0x003fca0007f5e0ff */
[----:B--2---:R-:W-:-:S05]  /*167b0*/  @!P1 IMAD.X R3, RZ, RZ, R0, P2 ;  /* 0x000000ffff039224 */ /* 0x004fca00010e0600 */
[----:B------:R-:W-:Y:S01]  /*167c0*/  @!PT LDS RZ, [RZ] ;  /* 0x00000000fffff984 */ /* 0x000fe20000000800 */
[----:B------:R-:W-:Y:S01]  /*167d0*/  @!PT LDS RZ, [RZ] ;  /* 0x00000000fffff984 */ /* 0x000fe20000000800 */
[----:B------:R-:W-:Y:S01]  /*167e0*/  @!PT LDS RZ, [RZ] ;  /* 0x00000000fffff984 */ /* 0x000fe20000000800 */
[----:B------:R0:W-:Y:S01]  /*167f0*/  @!P1 LDGSTS.E.BYPASS.LTC128B.128 [R28+0xd800], desc[UR48][R2.64], !P0 ;  /* 0x0d800000021c9fae */ /* 0x0001e2000c101d70 */
[----:B------:R-:W-:Y:S01]  /*16800*/  PLOP3.LUT P0, PT, PT, PT, PT, 0x80, 0x0 ;  /* 0x000000000000781c */ /* 0x000fe20003f0f070 */
[----:B------:R-:W-:-:S12]  /*16810*/  NOP ;  /* 0x0000000000007918 */ /* 0x000fd80000000000 */
.L_x_752:
[----:B------:R-:W-:Y:S02]  /*16820*/  PLOP3.LUT P1, PT, P1, P0, PT, 0xa2, 0x0 ;  /* 0x000000000000781c */ /* 0x000fe40000f21472 */
[----:B------:R-:W-:-:S08]  /*16830*/  @P0 R2UR P1, UR4, R18 ;  /* 0x00000000120402ca */ /* 0x000fd00000020000 */
[----:B------:R-:W-:-:S05]  /*16840*/  @P0 PLOP3.LUT P0, PT, P1, PT, PT, 0x80, 0x0 ;  /* 0x000000000000081c */ /* 0x000fca0000f0f070 */
[----:B------:R-:W-:Y:S01]  /*16850*/  @!P1 SYNCS.ARRIVE.TRANS64.RED.A0T1 RZ, [UR4+0x13200], RZ ;  /* 0x013200ffffff99a7 */ /* 0x000fe20008200404 */
[----:B------:R-:W-:Y:S07]  /*16860*/  @!P1 ARRIVES.LDGSTSBAR.64.TRANSCNT [UR4+0x13200] ;  /* 0x01320000ff0099b0 */ /* 0x000fee0008000a84 */
[----:B------:R-:W-:Y:S05]  /*16870*/  @P0 BRA.U.ANY `(.L_x_752) ;  /* 0xfffffffd00e80947 */ /* 0x000fea000393ffff */
[----:B------:R-:W-:-:S05]  /*16880*/  VIADD R29, R29, 0x1 ;  /* 0x000000011d1d7836 */ /* 0x000fca0000000000 */
[----:B------:R-:W-:-:S04]  /*16890*/  LEA.HI R0, R29, R29, RZ, 0x1 ;  /* 0x0000001d1d007211 */ /* 0x000fc800078f08ff */
[----:B------:R-:W-:-:S05]  /*168a0*/  LOP3.LUT R0, R0, 0xfffffffe, RZ, 0xc0, !PT ;  /* 0xfffffffe00007812 */ /* 0x000fca00078ec0ff */
[----:B------:R-:W-:-:S05]  /*168b0*/  IMAD.IADD R0, R29, 0x1, -R0 ;  /* 0x000000011d007824 */ /* 0x000fca00078e0a00 */
[----:B0-----:R-:W-:Y:S01]  /*168c0*/  SHF.L.U32 R3, R0, 0x1f, RZ ;  /* 0x0000001f00037819 */ /* 0x001fe200000006ff */
[----:B------:R-:W-:Y:S01]  /*168d0*/  NOP ;  /* 0x0000000000007918 */ /* 0x000fe20000000000 */
[----:B------:R0:W-:Y:S01]  /*168e0*/  SYNCS.ARRIVE.TRANS64.A1T0 RZ, [R18+URZ+0x13200], RZ ;  /* 0x013200ff12ff79a7 */ /* 0x0001e2000810003f */
[----:B------:R-:W-:Y:S01]  /*168f0*/  BSSY B0, `(.L_x_753) ;  /* 0x0000003000007945 */ /* 0x000fe20003800000 */
[----:B------:R-:W1:Y:S03]  /*16900*/  SYNCS.PHASECHK.TRANS64.TRYWAIT P0, [R18+URZ+0x13220], R3 ;  /* 0x01322003120075a7 */ /* 0x000e66000800017f */
[----:B01----:R-:W-:Y:S05]  /*16910*/  @!P0 BRA `(.L_x_754) ;  /* 0x0000002000a48947 */ /* 0x003fea0003800000 */
.L_x_824:
[----:B------:R-:W-:Y:S05]  /*16920*/  BSYNC B0 ;  /* 0x0000000000007941 */ /* 0x000fea0003800000 */
.L_x_753:
[----:B------:R-:W-:-:S04]  /*16930*/  UIADD3 UR4, UR41, -0x2, URZ ;  /* 0xfffffffe29047890 */ /* 0x000fc8000fffe03f */
[----:B------:R-:W-:-:S06]  /*16940*/  UISETP.GE.AND UP0, UPT, UR4, UR40, UPT ;  /* 0x000000280400728c */ /* 0x000fcc000bf06270 */
[----:B------:R-:W-:-:S13]  /*16950*/  PLOP3.LUT P0, PT, PT, PT, UP0, 0x80, 0x0 ;  /* 0x000000000000781c */ /* 0x000fda0003f0f008 */
[----:B------:R-:W-:Y:S05]  /*16960*/  @!P0 BRA `(.L_x_755) ;  /* 0x0000000800e08947 */ /* 0x000fea0003800000 */
[----:B------:R-:W-:Y:S02]  /*16970*/  IMAD.MOV.U32 R6, RZ, RZ, R19 ;  /* 0x000000ffff067224 */ /* 0x000fe400078e0013 */
[----:B------:R-:W-:Y:S02]  /*16980*/  IMAD.MOV.U32 R7, RZ, RZ, R22 ;  /* 0x000000ffff077224 */ /* 0x000fe400078e0016 */
[----:B------:R-:W-:-:S07]  /*16990*/  IMAD.U32 R0, RZ, RZ, UR4 ;  /* 0x00000004ff007e24 */ /* 0x000fce000f8e00ff */
.L_x_775:
        /* <DEDUP_REMOVED lines=9> */
[----:B------:R-:W-:Y:S01]  /*16a30*/  LOP3.LUT P1, RZ, R16, 0x1, RZ, 0xc0, !PT ;  /* 0x0000000110ff7812 */ /* 0x000fe2000782c0ff */
[----:B------:R-:W-:-:S12]  /*16a40*/  IMAD.MOV.U32 R8, RZ, RZ, R0 ;  /* 0x000000ffff087224 */ /* 0x000fd800078e0000 */
[----:B------:R-:W-:Y:S05]  /*16a50*/  @!P1 BRA `(.L_x_758) ;  /* 0x00000000004c9947 */ /* 0x000fea0003800000 */
[----:B------:R-:W1:Y:S01]  /*16a60*/  LDC R8, c[0x0][0x43c] ;  /* 0x00010f00ff087b82 */ /* 0x000e620000000800 */
[----:B------:R-:W-:Y:S01]  /*16a70*/  IMAD.MOV.U32 R9, RZ, RZ, R0 ;  /* 0x000000ffff097224 */ /* 0x000fe200078e0000 */
[----:B------:R-:W-:Y:S01]  /*16a80*/  ULDC.64 UR4, c[0x0][0x428] ;  /* 0x00010a0000047ab9 */ /* 0x000fe20000000a00 */
[----:B-1----:R-:W-:-:S13]  /*16a90*/  ISETP.NE.AND P0, PT, R8, 0x1, PT ;  /* 0x000000010800780c */ /* 0x002fda0003f05270 */
[----:B0-----:R-:W0:Y:S02]  /*16aa0*/  @P0 LDC.64 R2, c[0x0][0x440] ;  /* 0x00011000ff020b82 */ /* 0x001e240000000a00 */
[----:B0-----:R-:W-:-:S05]  /*16ab0*/  @P0 IMAD.HI.U32 R2, R0, R2, RZ ;  /* 0x0000000200020227 */ /* 0x001fca00078e00ff */
[----:B------:R-:W-:Y:S01]  /*16ac0*/  @P0 SHF.R.U32.HI R9, RZ, R3, R2 ;  /* 0x00000003ff090219 */ /* 0x000fe20000011602 */
[----:B------:R-:W-:-:S03]  /*16ad0*/  IMAD R2, R24, UR4, RZ ;  /* 0x0000000418027c24 */ /* 0x000fc6000f8e02ff */
[--C-:B------:R-:W-:Y:S01]  /*16ae0*/  SHF.R.S32.HI R3, RZ, 0x1f, R9.reuse ;  /* 0x0000001fff037819 */ /* 0x100fe20000011409 */
[----:B------:R-:W-:Y:S02]  /*16af0*/  IMAD R5, R23, UR5, R2 ;  /* 0x0000000517057c24 */ /* 0x000fe4000f8e0202 */
[----:B------:R-:W-:-:S04]  /*16b00*/  IMAD.MOV.U32 R2, RZ, RZ, R9 ;  /* 0x000000ffff027224 */ /* 0x000fc800078e0009 */
        /* <DEDUP_REMOVED lines=8> */
.L_x_758:
        /* <DEDUP_REMOVED lines=8> */
.L_x_825:
[----:B------:R-:W-:Y:S05]  /*16c10*/  BSYNC B1 ;  /* 0x0000000000017941 */ /* 0x000fea0003800000 */
.L_x_759:
        /* <DEDUP_REMOVED lines=9> */
.L_x_762:
[----:B------:R-:W-:Y:S05]  /*16cb0*/  BSYNC B1 ;  /* 0x0000000000017941 */ /* 0x000fea0003800000 */
.L_x_761:
[----:B------:R-:W-:Y:S01]  /*16cc0*/  IMAD.MOV.U32 R9, RZ, RZ, RZ ;  /* 0x000000ffff097224 */ /* 0x000fe200078e00ff */
[----:B------:R-:W-:Y:S01]  /*16cd0*/  UIADD3 UR4, UP0, UR50, 0x470, URZ ;  /* 0x0000047032047890 */ /* 0x000fe2000ff1e03f */
[----:B------:R-:W-:Y:S01]  /*16ce0*/  IMAD R5, R19, 0x2800, R18 ;  /* 0x0000280013057824 */ /* 0x000fe200078e0212 */
[----:B------:R-:W-:Y:S01]  /*16cf0*/  PLOP3.LUT P0, PT, PT, PT, PT, 0x80, 0x0 ;  /* 0x000000000000781c */ /* 0x000fe20003f0f070 */
[----:B------:R-:W-:Y:S01]  /*16d00*/  IMAD R8, R8, 0xa0, RZ ;  /* 0x000000a008087824 */ /* 0x000fe200078e02ff */
[----:B------:R-:W-:Y:S01]  /*16d10*/  R2UR UR10, R9 ;  /* 0x00000000090a72ca */ /* 0x000fe200000e0000 */
[----:B------:R-:W-:Y:S01]  /*16d20*/  VIADD R10, R4, 0x13270 ;  /* 0x00013270040a7836 */ /* 0x000fe20000000000 */
[----:B------:R-:W-:Y:S01]  /*16d30*/  UIADD3.X UR5, URZ, UR51, URZ, UP0, !UPT ;  /* 0x000000333f057290 */ /* 0x000fe200087fe43f */
[----:B------:R-:W-:Y:S01]  /*16d40*/  VIADD R2, R5, 0x6000 ;  /* 0x0000600005027836 */ /* 0x000fe20000000000 */
[----:B------:R-:W-:Y:S01]  /*16d50*/  UMOV UR6, 0x0 ;  /* 0x0000000000067882 */ /* 0x000fe20000000000 */
[----:B------:R-:W-:-:S10]  /*16d60*/  UMOV UR7, 0x14f00000 ;  /* 0x14f0000000077882 */ /* 0x000fd40000000000 */
.L_x_763:
        /* <DEDUP_REMOVED lines=13> */
.L_x_826:
[----:B------:R-:W-:Y:S05]  /*16e40*/  BSYNC B1 ;  /* 0x0000000000017941 */ /* 0x000fea0003800000 */
.L_x_764:
[----:B------:R-:W-:Y:S01]  /*16e50*/  BSSY B1, `(.L_x_766) ;  /* 0x000000b000017945 */ /* 0x000fe20003800000 */
[----:B------:R-:W-:Y:S02]  /*16e60*/  IMAD.MOV.U32 R2, RZ, RZ, 0x0 ;  /* 0x00000000ff027424 */ /* 0x000fe400078e00ff */
[----:B01----:R-:W-:Y:S01]  /*16e70*/  IMAD.MOV.U32 R3, RZ, RZ, 0x14f00000 ;  /* 0x14f00000ff037424 */ /* 0x003fe200078e00ff */
[----:B------:R-:W-:Y:S06]  /*16e80*/  @P1 BRA `(.L_x_767) ;  /* 0x00000000001c1947 */ /* 0x000fec0003800000 */
[----:B------:R-:W0:Y:S01]  /*16e90*/  S2R R10, SR_TID.X ;  /* 0x00000000000a7919 */ /* 0x000e220000002100 */
[----:B------:R-:W-:-:S04]  /*16ea0*/  IMAD.MOV.U32 R11, RZ, RZ, 0x2800 ;  /* 0x00002800ff0b7424 */ /* 0x000fc800078e00ff */
[----:B------:R1:W-:Y:S01]  /*16eb0*/  SYNCS.ARRIVE.TRANS64 RZ, [R4+URZ+0x13230], R11 ;  /* 0x0132300b04ff79a7 */ /* 0x0003e2000800003f */
[----:B0-----:R-:W-:-:S04]  /*16ec0*/  LOP3.LUT R10, R10, 0x1f, RZ, 0xc0, !PT ;  /* 0x0000001f0a0a7812 */ /* 0x001fc800078ec0ff */
[----:B------:R-:W-:-:S13]  /*16ed0*/  ISETP.NE.AND P0, PT, R10, RZ, PT ;  /* 0x000000ff0a00720c */ /* 0x000fda0003f05270 */
[----:B-1----:R-:W-:Y:S05]  /*16ee0*/  @!P0 BRA `(.L_x_767) ;  /* 0x0000000000048947 */ /* 0x002fea0003800000 */
[----:B------:R-:W-:Y:S01]  /*16ef0*/  BPT.TRAP 0x1 ;  /* 0x000000040000795c */ /* 0x000fe20000300000 */
.L_x_767:
[----:B------:R-:W-:Y:S05]  /*16f00*/  BSYNC B1 ;  /* 0x0000000000017941 */ /* 0x000fea0003800000 */
.L_x_766:
        /* <DEDUP_REMOVED lines=8> */
.L_x_768:
        /* <DEDUP_REMOVED lines=10> */
.L_x_757:
[----:B------:R-:W-:Y:S05]  /*17030*/  BSYNC B0 ;  /* 0x0000000000007941 */ /* 0x000fea0003800000 */
.L_x_756:
[----:B------:R-:W-:-:S06]  /*17040*/  UISETP.NE.AND UP0, UPT, UR39, 0x3, UPT ;  /* 0x000000032700788c */ /* 0x000fcc000bf05270 */
[----:B------:R-:W-:-:S13]  /*17050*/  PLOP3.LUT P0, PT, PT, PT, UP0, 0x80, 0x0 ;  /* 0x000000000000781c */ /* 0x000fda0003f0f008 */
[----:B------:R-:W-:Y:S05]  /*17060*/  @!P0 BRA `(.L_x_769) ;  /* 0x0000000000048947 */ /* 0x000fea0003800000 */
[----:B------:R-:W-:Y:S01]  /*17070*/  BPT.TRAP 0x1 ;  /* 0x000000040000795c */ /* 0x000fe20000300000 */
.L_x_769:
[----:B------:R-:W-:Y:S01]  /*17080*/  LOP3.LUT R2, R7, 0x1, RZ, 0x3c, !PT ;  /* 0x0000000107027812 */ /* 0x000fe200078e3cff */
[----:B0-----:R-:W-:Y:S01]  /*17090*/  IMAD R3, R6, 0x8, R18 ;  /* 0x0000000806037824 */ /* 0x001fe200078e0212 */
[----:B------:R-:W-:Y:S01]  /*170a0*/  BSSY B0, `(.L_x_770) ;  /* 0x0000006000007945 */ /* 0x000fe20003800000 */
[----:B------:R-:W-:Y:S01]  /*170b0*/  IMAD.U32 R4, RZ, RZ, UR45 ;  /* 0x0000002dff047e24 */ /* 0x000fe2000f8e00ff */
[----:B------:R-:W-:-:S04]  /*170c0*/  SHF.L.U32 R2, R2, 0x1f, RZ ;  /* 0x0000001f02027819 */ /* 0x000fc800000006ff */
[----:B------:R-:W0:Y:S01]  /*170d0*/  SYNCS.PHASECHK.TRANS64.TRYWAIT P1, [R3+URZ+0x13270], R2 ;  /* 0x01327002030075a7 */ /* 0x000e22000802017f */
[----:B------:R-:W-:Y:S01]  /*170e0*/  ISETP.NE.AND P0, PT, R4, 0x3, PT ;  /* 0x000000030400780c */ /* 0x000fe20003f05270 */
[----:B0-----:R-:W-:-:S12]  /*170f0*/  @!P1 BRA `(.L_x_771) ;  /* 0x0000001800e89947 */ /* 0x001fd80003800000 */
.L_x_827:
[----:B------:R-:W-:Y:S05]  /*17100*/  BSYNC B0 ;  /* 0x0000000000007941 */ /* 0x000fea0003800000 */
.L_x_770:
[----:B------:R-:W-:Y:S05]  /*17110*/  @!P0 BRA `(.L_x_772) ;  /* 0x0000000000048947 */ /* 0x000fea0003800000 */
[----:B------:R-:W-:Y:S01]  /*17120*/  BPT.TRAP 0x1 ;  /* 0x000000040000795c */ /* 0x000fe20000300000 */
.L_x_772:
[----:B0-----:R-:W-:Y:S01]  /*17130*/  SHF.L.U32 R2, R7, 0x1f, RZ ;  /* 0x0000001f07027819 */ /* 0x001fe200000006ff */
[----:B------:R-:W-:-:S03]  /*17140*/  IMAD R10, R6, 0x2800, RZ ;  /* 0x00002800060a7824 */ /* 0x000fc600078e02ff */
[----:B------:R-:W0:Y:S02]  /*17150*/  SYNCS.PHASECHK.TRANS64.TRYWAIT P1, [R3+URZ+0x13260], R2 ;  /* 0x01326002030075a7 */ /* 0x000e24000802017f */
[----:B0-----:R-:W-:Y:S05]  /*17160*/  @!P1 BRA `(.L_x_773) ;  /* 0x0000001800e09947 */ /* 0x001fea0003800000 */
.L_x_828:
        /* <DEDUP_REMOVED lines=43> */
.L_x_774:
        /* <DEDUP_REMOVED lines=10> */
[C---:B------:R-:W-:Y:S01]  /*174c0*/  ISETP.GT.AND P0, PT, R0.reuse, UR40, PT ;  /* 0x0000002800007c0c */ /* 0x040fe2000bf04270 */
[----:B------:R-:W-:-:S12]  /*174d0*/  VIADD R0, R0, 0xffffffff ;  /* 0xffffffff00007836 */ /* 0x000fd80000000000 */
[----:B-1----:R-:W-:Y:S05]  /*174e0*/  @P0 BRA `(.L_x_775) ;  /* 0xfffffff4002c0947 */ /* 0x002fea000383ffff */
.L_x_755:
        /* <DEDUP_REMOVED lines=17> */
.L_x_777:
[----:B------:R-:W-:Y:S05]  /*17600*/  BSYNC B0 ;  /* 0x0000000000007941 */ /* 0x000fea0003800000 */
.L_x_776:
[----:B------:R-:W-:-:S06]  /*17610*/  UISETP.NE.AND UP0, UPT, UR39, 0x3, UPT ;  /* 0x000000032700788c */ /* 0x000fcc000bf05270 */
[----:B------:R-:W-:-:S13]  /*17620*/  PLOP3.LUT P1, PT, PT, PT, UP0, 0x80, 0x0 ;  /* 0x000000000000781c */ /* 0x000fda0003f2f008 */
[----:B------:R-:W-:Y:S05]  /*17630*/  @!P1 BRA `(.L_x_778) ;  /* 0x0000000000049947 */ /* 0x000fea0003800000 */
[----:B------:R-:W-:Y:S01]  /*17640*/  BPT.TRAP 0x1 ;  /* 0x000000040000795c */ /* 0x000fe20000300000 */
.L_x_778:
[----:B0-----:R-:W-:Y:S01]  /*17650*/  LOP3.LUT R3, R22, 0x1, RZ, 0x3c, !PT ;  /* 0x0000000116037812 */ /* 0x001fe200078e3cff */
[----:B------:R-:W-:Y:S01]  /*17660*/  IMAD R2, R19, 0x8, R18 ;  /* 0x0000000813027824 */ /* 0x000fe200078e0212 */
[----:B------:R-:W-:Y:S01]  /*17670*/  BSSY B0, `(.L_x_779) ;  /* 0x0000006000007945 */ /* 0x000fe20003800000 */
[----:B------:R-:W-:Y:S01]  /*17680*/  IMAD.U32 R0, RZ, RZ, UR45 ;  /* 0x0000002dff007e24 */ /* 0x000fe2000f8e00ff */
[----:B------:R-:W-:-:S04]  /*17690*/  SHF.L.U32 R3, R3, 0x1f, RZ ;  /* 0x0000001f03037819 */ /* 0x000fc800000006ff */
[----:B------:R-:W0:Y:S01]  /*176a0*/  SYNCS.PHASECHK.TRANS64.TRYWAIT P1, [R2+URZ+0x13270], R3 ;  /* 0x01327003020075a7 */ /* 0x000e22000802017f */
[----:B------:R-:W-:Y:S01]  /*176b0*/  ISETP.NE.AND P2, PT, R0, 0x3, PT ;  /* 0x000000030000780c */ /* 0x000fe20003f45270 */
[----:B0-----:R-:W-:-:S12]  /*176c0*/  @!P1 BRA `(.L_x_780) ;  /* 0x00000014009c9947 */ /* 0x001fd80003800000 */
.L_x_829:
[----:B------:R-:W-:Y:S05]  /*176d0*/  BSYNC B0 ;  /* 0x0000000000007941 */ /* 0x000fea0003800000 */
.L_x_779:
[----:B------:R-:W-:Y:S05]  /*176e0*/  @!P2 BRA `(.L_x_781) ;  /* 0x000000000004a947 */ /* 0x000fea0003800000 */
[----:B------:R-:W-:Y:S01]  /*176f0*/  BPT.TRAP 0x1 ;  /* 0x000000040000795c */ /* 0x000fe20000300000 */
.L_x_781:
[----:B------:R-:W-:Y:S01]  /*17700*/  SHF.L.U32 R5, R22, 0x1f, RZ ;  /* 0x0000001f16057819 */ /* 0x000fe200000006ff */
[----:B0-----:R-:W-:-:S03]  /*17710*/  IMAD R3, R19, 0x2800, RZ ;  /* 0x0000280013037824 */ /* 0x001fc600078e02ff */
[----:B------:R-:W0:Y:S02]  /*17720*/  SYNCS.PHASECHK.TRANS64.TRYWAIT P1, [R2+URZ+0x13260], R5 ;  /* 0x01326005020075a7 */ /* 0x000e24000802017f */
[----:B0-----:R-:W-:Y:S05]  /*17730*/  @!P1 BRA `(.L_x_782) ;  /* 0x0000001400949947 */ /* 0x001fea0003800000 */
.L_x_830:
        /* <DEDUP_REMOVED lines=43> */
.L_x_783:
[----:B-1----:R1:W-:Y:S01]  /*179f0*/  SYNCS.ARRIVE.TRANS64.A1T0 RZ, [R2+URZ+0x13250], RZ ;  /* 0x013250ff02ff79a7 */ /* 0x0023e2000810003f */
[----:B------:R-:W-:Y:S02]  /*17a00*/  @!P0 VIADD R0, R2, 0x13280 ;  /* 0x0001328002008836 */ /* 0x000fe40000000000 */
[----:B------:R-:W-:-:S03]  /*17a10*/  VIADD R19, R19, 0x1 ;  /* 0x0000000113137836 */ /* 0x000fc60000000000 */
[----:B------:R-:W-:Y:S01]  /*17a20*/  @!P0 PRMT R0, RZ, 0x654, R0 ;  /* 0x00000654ff008816 */ /* 0x000fe20000000000 */
[----:B------:R-:W-:Y:S01]  /*17a30*/  BAR.SYNC.DEFER_BLOCKING 0x2, 0x80 ;  /* 0x0082000000007b1d */ /* 0x000fe20000010000 */
[----:B------:R-:W-:-:S04]  /*17a40*/  ISETP.NE.AND P1, PT, R19, 0x2, PT ;  /* 0x000000021300780c */ /* 0x000fc80003f25270 */
[----:B0-----:R-:W-:Y:S02]  /*17a50*/  SEL R3, RZ, 0x1, P1 ;  /* 0x00000001ff037807 */ /* 0x001fe40000800000 */
[----:B------:R-:W-:Y:S02]  /*17a60*/  SEL R19, R19, RZ, P1 ;  /* 0x000000ff13137207 */ /* 0x000fe40000800000 */
[----:B------:R-:W-:Y:S01]  /*17a70*/  LOP3.LUT R22, R22, R3, RZ, 0x3c, !PT ;  /* 0x0000000316167212 */ /* 0x000fe200078e3cff */
[----:B------:R1:W-:Y:S06]  /*17a80*/  @!P0 SYNCS.ARRIVE.TRANS64.RED.A1T0 RZ, [R0+URZ], RZ ;  /* 0x000000ff00ff89a7 */ /* 0x0003ec000810043f */
.L_x_732:
[----:B------:R-:W-:Y:S05]  /*17a90*/  BSYNC B7 ;  /* 0x0000000000077941 */ /* 0x000fea0003800000 */
.L_x_730:
[----:B------:R-:W-:-:S13]  /*17aa0*/  LOP3.LUT P1, RZ, R16, 0x4, RZ, 0xc0, !PT ;  /* 0x0000000410ff7812 */ /* 0x000fda000782c0ff */
[----:B------:R-:W-:Y:S05]  /*17ab0*/  @!P1 BRA `(.L_x_784) ;  /* 0x0000000000209947 */ /* 0x000fea0003800000 */
[----:B------:R-:W0:Y:S08]  /*17ac0*/  S2UR UR5, SR_CgaCtaId ;  /* 0x00000000000579c3 */ /* 0x000e300000008800 */
[----:B------:R-:W-:Y:S06]  /*17ad0*/  BAR.SYNC.DEFER_BLOCKING 0x5, 0x200 ;  /* 0x0148000000007b1d */ /* 0x000fec0000010000 */
[----:B------:R-:W-:-:S02]  /*17ae0*/  UMOV UR4, 0x400 ;  /* 0x0000040000047882 */ /* 0x000fc40000000000 */
[----:B0-----:R-:W-:-:S06]  /*17af0*/  ULEA UR4, UR5, UR4, 0x18 ;  /* 0x0000000405047291 */ /* 0x001fcc000f8ec03f */
[----:B------:R-:W-:-:S05]  /*17b00*/  IMAD.U32 R18, RZ, RZ, UR4 ;  /* 0x00000004ff127e24 */ /* 0x000fca000f8e00ff */
[----:B------:R0:W2:Y:S01]  /*17b10*/  LDS R27, [R18+0x132d0] ;  /* 0x0132d000121b7984 */ /* 0x0000a20000000800 */
[----:B------:R-:W-:Y:S06]  /*17b20*/  BAR.ARV 0x4, 0x200 ;  /* 0x0108000000007b1d */ /* 0x000fec0000002000 */
[----:B------:R-:W-:Y:S05]  /*17b30*/  BRA `(.L_x_785) ;  /* 0x0000000000207947 */ /* 0x000fea0003800000 */
.L_x_784:
[----:B------:R-:W0:Y:S01]  /*17b40*/  @!P0 S2R R3, SR_CgaCtaId ;  /* 0x0000000000038919 */ /* 0x000e220000008800 */
[----:B-1----:R-:W-:Y:S01]  /*17b50*/  @!P0 MOV R0, 0x400 ;  /* 0x0000040000008802 */ /* 0x002fe20000000f00 */
[----:B------:R-:W-:Y:S03]  /*17b60*/  BAR.SYNC.DEFER_BLOCKING 0x4, 0x200 ;  /* 0x0108000000007b1d */ /* 0x000fe60000010000 */
[----:B0-----:R-:W-:-:S03]  /*17b70*/  @!P0 LEA R18, R3, R0, 0x18 ;  /* 0x0000000003128211 */ /* 0x001fc600078ec0ff */
[----:B------:R-:W0:Y:S04]  /*17b80*/  SHFL.IDX PT, R0, R27, RZ, 0x1f ;  /* 0x00001fff1b007589 */ /* 0x000e2800000e0000 */
[----:B------:R0:W-:Y:S02]  /*17b90*/  @!P0 STS [R18+0x132d0], R27 ;  /* 0x0132d01b12008388 */ /* 0x0001e40000000800 */
[----:B0-----:R-:W-:Y:S01]  /*17ba0*/  IMAD.MOV.U32 R27, RZ, RZ, R0 ;  /* 0x000000ffff1b7224 */ /* 0x001fe200078e0000 */
[----:B------:R-:W-:Y:S06]  /*17bb0*/  BAR.ARV 0x5, 0x200 ;  /* 0x0148000000007b1d */ /* 0x000fec0000002000 */
.L_x_785:
[----:B------:R-:W-:Y:S02]  /*17bc0*/  ULDC UR4, c[0x0][0xc38] ;  /* 0x00030e0000047ab9 */ /* 0x000fe40000000800 */
[----:B--2---:R-:W-:-:S13]  /*17bd0*/  ISETP.GE.AND P0, PT, R27, UR4, PT ;  /* 0x000000041b007c0c */ /* 0x004fda000bf06270 */
[----:B------:R-:W-:Y:S05]  /*17be0*/  @!P0 BRA `(.L_x_786) ;  /* 0xffffffcc00548947 */ /* 0x000fea000383ffff */
.L_x_721:
[----:B------:R-:W2:Y:S01]  /*17bf0*/  S2R R3, SR_CgaCtaId ;  /* 0x0000000000037919 */ /* 0x000ea20000008800 */
[----:B------:R-:W-:Y:S01]  /*17c00*/  VIADD R29, R29, 0x1 ;  /* 0x000000011d1d7836 */ /* 0x000fe20000000000 */
[----:B-1----:R-:W-:Y:S01]  /*17c10*/  MOV R2, 0x400 ;  /* 0x0000040000027802 */ /* 0x002fe20000000f00 */
[----:B------:R-:W-:Y:S03]  /*17c20*/  BSSY B0, `(.L_x_787) ;  /* 0x0000008000007945 */ /* 0x000fe60003800000 */
[----:B------:R-:W-:-:S04]  /*17c30*/  LEA.HI R0, R29, R29, RZ, 0x1 ;  /* 0x0000001d1d007211 */ /* 0x000fc800078f08ff */
[----:B------:R-:W-:-:S05]  /*17c40*/  LOP3.LUT R0, R0, 0xfffffffe, RZ, 0xc0, !PT ;  /* 0xfffffffe00007812 */ /* 0x000fca00078ec0ff */
[----:B------:R-:W-:-:S05]  /*17c50*/  IMAD.IADD R0, R29, 0x1, -R0 ;  /* 0x000000011d007824 */ /* 0x000fca00078e0a00 */
[----:B------:R-:W-:Y:S02]  /*17c60*/  SHF.L.U32 R0, R0, 0x1f, RZ ;  /* 0x0000001f00007819 */ /* 0x000fe400000006ff */
[----:B--2---:R-:W-:-:S04]  /*17c70*/  LEA R6, R3, R2, 0x18 ;  /* 0x0000000203067211 */ /* 0x004fc800078ec0ff */
[----:B------:R-:W1:Y:S02]  /*17c80*/  SYNCS.PHASECHK.TRANS64.TRYWAIT P0, [R6+URZ+0x13220], R0 ;  /* 0x01322000060075a7 */ /* 0x000e64000800017f */
[----:B-1----:R-:W-:Y:S05]  /*17c90*/  @!P0 BRA `(.L_x_788) ;  /* 0x0000001000508947 */ /* 0x002fea0003800000 */
.L_x_831:
[----:B------:R-:W-:Y:S05]  /*17ca0*/  BSYNC B0 ;  /* 0x0000000000007941 */ /* 0x000fea0003800000 */
.L_x_787:
[----:B------:R-:W-:-:S03]  /*17cb0*/  UMOV UR4, 0xffffffff ;  /* 0xffffffff00047882 */ /* 0x000fc60000000000 */
[----:B------:R-:W-:Y:S05]  /*17cc0*/  BRA.DIV UR4, `(.L_x_789) ;  /* 0x0000001204587947 */ /* 0x000fea000b800000 */
[----:B-1----:R-:W1:Y:S02]  /*17cd0*/  S2R R0, SR_TID.X ;  /* 0x0000000000007919 */ /* 0x002e640000002100 */
[----:B-1----:R-:W-:-:S04]  /*17ce0*/  SHF.R.U32.HI R0, RZ, 0x5, R0 ;  /* 0x00000005ff007819 */ /* 0x002fc80000011600 */
[----:B------:R-:W-:-:S05]  /*17cf0*/  LOP3.LUT R0, R0, 0x3, RZ, 0xc0, !PT ;  /* 0x0000000300007812 */ /* 0x000fca00078ec0ff */
[----:B------:R1:W2:Y:S02]  /*17d00*/  SHFL.IDX PT, R14, R0, RZ, 0x1f ;  /* 0x00001fff000e7589 */ /* 0x0002a400000e0000 */
.L_x_834:
[----:B--2---:R-:W-:Y:S01]  /*17d10*/  ISETP.NE.AND P0, PT, R14, RZ, PT ;  /* 0x000000ff0e00720c */ /* 0x004fe20003f05270 */
[----:B------:R-:W-:-:S12]  /*17d20*/  BSSY B0, `(.L_x_790) ;  /* 0x000002b000007945 */ /* 0x000fd80003800000 */
[----:B------:R-:W-:Y:S05]  /*17d30*/  @P0 BRA `(.L_x_791) ;  /* 0x0000000000a40947 */ /* 0x000fea0003800000 */
[----:B------:R-:W-:-:S03]  /*17d40*/  UMOV UR4, 0xffffffff ;  /* 0xffffffff00047882 */ /* 0x000fc60000000000 */
[----:B------:R-:W-:Y:S05]  /*17d50*/  BRA.DIV UR4, `(.L_x_792) ;  /* 0x0000001204687947 */ /* 0x000fea000b800000 */
[----:B------:R-:W-:-:S13]  /*17d60*/  ELECT P6, URZ, PT ;  /* 0x00000000003f782f */ /* 0x000fda00038c0000 */
.L_x_837:
[----:B------:R-:W-:Y:S05]  /*17d70*/  @!P6 BRA `(.L_x_791) ;  /* 0x000000000094e947 */ /* 0x000fea0003800000 */
[----:B------:R-:W-:-:S06]  /*17d80*/  ULOP3.LUT UR4, UR38, 0x2, URZ, 0xfc, !UPT ;  /* 0x0000000226047892 */ /* 0x000fcc000f8efc3f */
[----:B-1----:R-:W-:-:S05]  /*17d90*/  IMAD.U32 R0, RZ, RZ, UR4 ;  /* 0x00000004ff007e24 */ /* 0x002fca000f8e00ff */
[----:B------:R-:W-:-:S13]  /*17da0*/  ISETP.NE.AND P0, PT, R0, 0x3, PT ;  /* 0x000000030000780c */ /* 0x000fda0003f05270 */
[----:B------:R-:W-:Y:S05]  /*17db0*/  @!P0 BRA `(.L_x_793) ;  /* 0x0000000000048947 */ /* 0x000fea0003800000 */
[----:B------:R-:W-:Y:S01]  /*17dc0*/  BPT.TRAP 0x1 ;  /* 0x000000040000795c */ /* 0x000fe20000300000 */
.L_x_793:
[----:B------:R-:W-:Y:S01]  /*17dd0*/  VIADD R0, R6, 0x13240 ;  /* 0x0001324006007836 */ /* 0x000fe20000000000 */
[----:B------:R-:W-:Y:S01]  /*17de0*/  SHF.L.U32 R4, R22, 0x1f, RZ ;  /* 0x0000001f16047819 */ /* 0x000fe200000006ff */
[C---:B------:R-:W-:Y:S02]  /*17df0*/  VIADD R2, R19.reuse, 0x1 ;  /* 0x0000000113027836 */ /* 0x040fe40000000000 */
[----:B------:R-:W-:-:S03]  /*17e00*/  IMAD R5, R19, 0x8, R0 ;  /* 0x0000000813057824 */ /* 0x000fc600078e0200 */
[C---:B------:R-:W-:Y:S01]  /*17e10*/  ISETP.NE.AND P2, PT, R2.reuse, 0x2, PT ;  /* 0x000000020200780c */ /* 0x040fe20003f45270 */
[----:B------:R-:W1:Y:S03]  /*17e20*/  SYNCS.PHASECHK.TRANS64.TRYWAIT P1, [R5+URZ], R4 ;  /* 0x00000004050075a7 */ /* 0x000e66000802017f */
[----:B------:R-:W-:Y:S02]  /*17e30*/  SEL R3, RZ, 0x1, P2 ;  /* 0x00000001ff037807 */ /* 0x000fe40001000000 */
[----:B------:R-:W-:Y:S02]  /*17e40*/  SEL R7, R2, RZ, P2 ;  /* 0x000000ff02077207 */ /* 0x000fe40001000000 */
[----:B------:R-:W-:-:S03]  /*17e50*/  LOP3.LUT R3, R22, R3, RZ, 0x3c, !PT ;  /* 0x0000000316037212 */ /* 0x000fc600078e3cff */
[----:B------:R-:W-:Y:S01]  /*17e60*/  IMAD R9, R7, 0x8, R0 ;  /* 0x0000000807097824 */ /* 0x000fe200078e0200 */
[----:B------:R-:W-:Y:S01]  /*17e70*/  SHF.L.U32 R0, R3, 0x1f, RZ ;  /* 0x0000001f03007819 */ /* 0x000fe200000006ff */
[----:B-1----:R-:W-:Y:S06]  /*17e80*/  @!P1 BRA `(.L_x_794) ;  /* 0x00000010003c9947 */ /* 0x002fec0003800000 */
.L_x_838:
[----:B------:R-:W2:Y:S02]  /*17e90*/  SYNCS.PHASECHK.TRANS64.TRYWAIT P1, [R9+URZ], R0 ;  /* 0x00000000090075a7 */ /* 0x000ea4000802017f */
[----:B--2---:R-:W-:Y:S05]  /*17ea0*/  @!P1 BRA `(.L_x_795) ;  /* 0x0000001000489947 */ /* 0x004fea0003800000 */
.L_x_839:
[----:B------:R-:W-:Y:S05]  /*17eb0*/  @!P0 BRA `(.L_x_796) ;  /* 0x0000000000048947 */ /* 0x000fea0003800000 */
[----:B------:R-:W-:Y:S01]  /*17ec0*/  BPT.TRAP 0x1 ;  /* 0x000000040000795c */ /* 0x000fe20000300000 */
.L_x_796:
[----:B------:R-:W-:-:S04]  /*17ed0*/  IMAD R19, R19, 0x8, R6 ;  /* 0x0000000813137824 */ /* 0x000fc800078e0206 */
[----:B------:R-:W3:Y:S02]  /*17ee0*/  SYNCS.PHASECHK.TRANS64.TRYWAIT P1, [R19+URZ+0x13260], R4 ;  /* 0x01326004130075a7 */ /* 0x000ee4000802017f */
[----:B---3--:R-:W-:Y:S05]  /*17ef0*/  @!P1 BRA `(.L_x_797) ;  /* 0x0000001000489947 */ /* 0x008fea0003800000 */
.L_x_840:
[----:B------:R-:W-:Y:S05]  /*17f00*/  @!P0 BRA `(.L_x_798) ;  /* 0x0000000000048947 */ /* 0x000fea0003800000 */
[----:B------:R-:W-:Y:S01]  /*17f10*/  BPT.TRAP 0x1 ;  /* 0x000000040000795c */ /* 0x000fe20000300000 */
.L_x_798:
[----:B------:R-:W-:-:S04]  /*17f20*/  IMAD R7, R7, 0x8, R6 ;  /* 0x0000000807077824 */ /* 0x000fc800078e0206 */
[----:B------:R-:W4:Y:S02]  /*17f30*/  SYNCS.PHASECHK.TRANS64.TRYWAIT P1, [R7+URZ+0x13260], R0 ;  /* 0x01326000070075a7 */ /* 0x000f24000802017f */
[----:B----4-:R-:W-:Y:S05]  /*17f40*/  @!P1 BRA `(.L_x_799) ;  /* 0x0000001000489947 */ /* 0x010fea0003800000 */
.L_x_841:
[----:B------:R-:W-:Y:S05]  /*17f50*/  @!P0 BRA `(.L_x_800) ;  /* 0x0000000000048947 */ /* 0x000fea0003800000 */
[----:B------:R-:W-:Y:S01]  /*17f60*/  BPT.TRAP 0x1 ;  /* 0x000000040000795c */ /* 0x000fe20000300000 */
.L_x_800:
[----:B------:R-:W5:Y:S02]  /*17f70*/  SYNCS.PHASECHK.TRANS64.TRYWAIT P0, [R19+URZ+0x13280], R4 ;  /* 0x01328004130075a7 */ /* 0x000f64000800017f */
[----:B-----5:R-:W-:Y:S05]  /*17f80*/  @!P0 BRA `(.L_x_801) ;  /* 0x00000010004c8947 */ /* 0x020fea0003800000 */
.L_x_802:
[----:B------:R0:W0:Y:S02]  /*17f90*/  SYNCS.PHASECHK.TRANS64.TRYWAIT P0, [R7+URZ+0x13280], R0 ;  /* 0x01328000070075a7 */ /* 0x000024000800017f */
[----:B0-----:R-:W-:Y:S05]  /*17fa0*/  @!P0 NANOSLEEP.SYNCS 0x989680 ;  /* 0x009896800000895d */ /* 0x001fea0003900000 */
[----:B------:R-:W0:Y:S02]  /*17fb0*/  @!P0 SYNCS.PHASECHK.TRANS64 P0, [R7+URZ+0x13280], R0 ;  /* 0x01328000070085a7 */ /* 0x000e24000800007f */
[----:B0-----:R-:W-:Y:S05]  /*17fc0*/  @!P0 BRA `(.L_x_802) ;  /* 0xfffffffc00f08947 */ /* 0x001fea000383ffff */
.L_x_791:
[----:B------:R-:W-:Y:S05]  /*17fd0*/  BSYNC B0 ;  /* 0x0000000000007941 */ /* 0x000fea0003800000 */
.L_x_790:
[----:B------:R-:W-:Y:S05]  /*17fe0*/  EXIT ;  /* 0x000000000000794d */ /* 0x000fea0003800000 */
.L_x_642:
[----:B0-----:R-:W-:-:S04]  /*17ff0*/  IMAD.U32 R3, RZ, RZ, UR45 ;  /* 0x0000002dff037e24 */ /* 0x001fc8000f8e00ff */
[----:B------:R0:W1:Y:S03]  /*18000*/  SYNCS.PHASECHK.TRANS64.TRYWAIT P1, [R3+URZ+0x13200], R8 ;  /* 0x01320008030075a7 */ /* 0x000066000802017f */
[----:B-1----:R-:W-:Y:S05]  /*18010*/  @!P1 NANOSLEEP.SYNCS 0x989680 ;  /* 0x009896800000995d */ /* 0x002fea0003900000 */
[----:B------:R-:W1:Y:S02]  /*18020*/  @!P1 SYNCS.PHASECHK.TRANS64 P1, [R3+URZ+0x13200], R8 ;  /* 0x01320008030095a7 */ /* 0x000e64000802007f */
[----:B-1----:R-:W-:Y:S05]  /*18030*/  @!P1 BRA `(.L_x_642) ;  /* 0xfffffffc00ec9947 */ /* 0x002fea000383ffff */
[----:B------:R-:W-:Y:S05]  /*18040*/  BRA `(.L_x_803) ;  /* 0xfffffe9800d87947 */ /* 0x000fea000383ffff */
.L_x_646:
[----:B-1----:R1:W2:Y:S02]  /*18050*/  SYNCS.PHASECHK.TRANS64.TRYWAIT P1, [R106+URZ+0x13230], R3 ;  /* 0x013230036a0075a7 */ /* 0x0022a4000802017f */
[----:B--2---:R-:W-:Y:S05]  /*18060*/  @!P1 NANOSLEEP.SYNCS 0x989680 ;  /* 0x009896800000995d */ /* 0x004fea0003900000 */
[----:B------:R-:W2:Y:S02]  /*18070*/  @!P1 SYNCS.PHASECHK.TRANS64 P1, [R106+URZ+0x13230], R3 ;  /* 0x013230036a0095a7 */ /* 0x000ea4000802007f */
[----:B--2---:R-:W-:Y:S05]  /*18080*/  @!P1 BRA `(.L_x_646) ;  /* 0xfffffffc00f09947 */ /* 0x004fea000383ffff */
[----:B------:R-:W-:Y:S05]  /*18090*/  BRA `(.L_x_645) ;  /* 0xfffffe9800f47947 */ /* 0x000fea000383ffff */
.L_x_662:
[----:B-1----:R-:W-:-:S04]  /*180a0*/  IMAD.U32 R8, RZ, RZ, UR6 ;  /* 0x00000006ff087e24 */ /* 0x002fc8000f8e00ff */
[----:B------:R1:W2:Y:S03]  /*180b0*/  SYNCS.PHASECHK.TRANS64.TRYWAIT P1, [R8+URZ+0x13230], R7 ;  /* 0x01323007080075a7 */ /* 0x0002a6000802017f */
[----:B--2---:R-:W-:Y:S05]  /*180c0*/  @!P1 NANOSLEEP.SYNCS 0x989680 ;  /* 0x009896800000995d */ /* 0x004fea0003900000 */
[----:B------:R-:W2:Y:S02]  /*180d0*/  @!P1 SYNCS.PHASECHK.TRANS64 P1, [R8+URZ+0x13230], R7 ;  /* 0x01323007080095a7 */ /* 0x000ea4000802007f */
[----:B--2---:R-:W-:Y:S05]  /*180e0*/  @!P1 BRA `(.L_x_662) ;  /* 0xfffffffc00ec9947 */ /* 0x004fea000383ffff */
[----:B------:R-:W-:Y:S05]  /*180f0*/  BRA `(.L_x_661) ;  /* 0xfffffee000b07947 */ /* 0x000fea000383ffff */
.L_x_666:
[----:B-1----:R-:W-:-:S04]  /*18100*/  IMAD.U32 R130, RZ, RZ, UR11 ;  /* 0x0000000bff827e24 */ /* 0x002fc8000f8e00ff */
[----:B------:R1:W2:Y:S03]  /*18110*/  SYNCS.PHASECHK.TRANS64.TRYWAIT P1, [R130+URZ+0x13250], R7 ;  /* 0x01325007820075a7 */ /* 0x0002a6000802017f */
[----:B--2---:R-:W-:Y:S05]  /*18120*/  @!P1 NANOSLEEP.SYNCS 0x989680 ;  /* 0x009896800000995d */ /* 0x004fea0003900000 */
[----:B------:R-:W2:Y:S02]  /*18130*/  @!P1 SYNCS.PHASECHK.TRANS64 P1, [R130+URZ+0x13250], R7 ;  /* 0x01325007820095a7 */ /* 0x000ea4000802007f */
[----:B--2---:R-:W-:Y:S05]  /*18140*/  @!P1 BRA `(.L_x_666) ;  /* 0xfffffffc00ec9947 */ /* 0x004fea000383ffff */
[----:B------:R-:W-:Y:S05]  /*18150*/  BRA `(.L_x_665) ;  /* 0xfffffee800587947 */ /* 0x000fea000383ffff */
.L_x_684:
[----:B-1----:R-:W-:-:S04]  /*18160*/  IMAD.U32 R10, RZ, RZ, UR22 ;  /* 0x00000016ff0a7e24 */ /* 0x002fc8000f8e00ff */
[----:B------:R1:W2:Y:S03]  /*18170*/  SYNCS.PHASECHK.TRANS64.TRYWAIT P1, [R10+URZ+0x13230], R9 ;  /* 0x013230090a0075a7 */ /* 0x0002a6000802017f */
[----:B--2---:R-:W-:Y:S05]  /*18180*/  @!P1 NANOSLEEP.SYNCS 0x989680 ;  /* 0x009896800000995d */ /* 0x004fea0003900000 */
[----:B------:R-:W2:Y:S02]  /*18190*/  @!P1 SYNCS.PHASECHK.TRANS64 P1, [R10+URZ+0x13230], R9 ;  /* 0x013230090a0095a7 */ /* 0x000ea4000802007f */
[----:B--2---:R-:W-:Y:S05]  /*181a0*/  @!P1 BRA `(.L_x_684) ;  /* 0xfffffffc00ec9947 */ /* 0x004fea000383ffff */
[----:B------:R-:W-:Y:S05]  /*181b0*/  BRA `(.L_x_683) ;  /* 0xffffff2c007c7947 */ /* 0x000fea000383ffff */
.L_x_688:
[----:B-1----:R-:W-:-:S04]  /*181c0*/  IMAD.U32 R10, RZ, RZ, UR11 ;  /* 0x0000000bff0a7e24 */ /* 0x002fc8000f8e00ff */
[----:B------:R1:W2:Y:S03]  /*181d0*/  SYNCS.PHASECHK.TRANS64.TRYWAIT P1, [R10+URZ+0x13250], R9 ;  /* 0x013250090a0075a7 */ /* 0x0002a6000802017f */
[----:B--2---:R-:W-:Y:S05]  /*181e0*/  @!P1 NANOSLEEP.SYNCS 0x989680 ;  /* 0x009896800000995d */ /* 0x004fea0003900000 */
[----:B------:R-:W2:Y:S02]  /*181f0*/  @!P1 SYNCS.PHASECHK.TRANS64 P1, [R10+URZ+0x13250], R9 ;  /* 0x013250090a0095a7 */ /* 0x000ea4000802007f */
[----:B--2---:R-:W-:Y:S05]  /*18200*/  @!P1 BRA `(.L_x_688) ;  /* 0xfffffffc00ec9947 */ /* 0x004fea000383ffff */
[----:B------:R-:W-:Y:S05]  /*18210*/  BRA `(.L_x_687) ;  /* 0xffffff3800747947 */ /* 0x000fea000383ffff */
.L_x_695:
[----:B-1----:R-:W-:-:S04]  /*18220*/  IMAD.U32 R10, RZ, RZ, UR6 ;  /* 0x00000006ff0a7e24 */ /* 0x002fc8000f8e00ff */
[----:B------:R1:W2:Y:S03]  /*18230*/  SYNCS.PHASECHK.TRANS64.TRYWAIT P1, [R10+URZ+0x13230], R9 ;  /* 0x013230090a0075a7 */ /* 0x0002a6000802017f */
[----:B--2---:R-:W-:Y:S05]  /*18240*/  @!P1 NANOSLEEP.SYNCS 0x989680 ;  /* 0x009896800000995d */ /* 0x004fea0003900000 */
[----:B------:R-:W2:Y:S02]  /*18250*/  @!P1 SYNCS.PHASECHK.TRANS64 P1, [R10+URZ+0x13230], R9 ;  /* 0x013230090a0095a7 */ /* 0x000ea4000802007f */
[----:B--2---:R-:W-:Y:S05]  /*18260*/  @!P1 BRA `(.L_x_695) ;  /* 0xfffffffc00ec9947 */ /* 0x004fea000383ffff */
[----:B------:R-:W-:Y:S05]  /*18270*/  BRA `(.L_x_694) ;  /* 0xffffff58007c7947 */ /* 0x000fea000383ffff */
.L_x_699:
[----:B-1----:R-:W-:-:S04]  /*18280*/  IMAD.U32 R130, RZ, RZ, UR11 ;  /* 0x0000000bff827e24 */ /* 0x002fc8000f8e00ff */
[----:B------:R1:W2:Y:S03]  /*18290*/  SYNCS.PHASECHK.TRANS64.TRYWAIT P1, [R130+URZ+0x13250], R9 ;  /* 0x01325009820075a7 */ /* 0x0002a6000802017f */
[----:B--2---:R-:W-:Y:S05]  /*182a0*/  @!P1 NANOSLEEP.SYNCS 0x989680 ;  /* 0x009896800000995d */ /* 0x004fea0003900000 */
[----:B------:R-:W2:Y:S02]  /*182b0*/  @!P1 SYNCS.PHASECHK.TRANS64 P1, [R130+URZ+0x13250], R9 ;  /* 0x01325009820095a7 */ /* 0x000ea4000802007f */
[----:B--2---:R-:W-:Y:S05]  /*182c0*/  @!P1 BRA `(.L_x_699) ;  /* 0xfffffffc00ec9947 */ /* 0x004fea000383ffff */
[----:B------:R-:W-:Y:S05]  /*182d0*/  BRA `(.L_x_698) ;  /* 0xffffff6000247947 */ /* 0x000fea000383ffff */
.L_x_713:
[----:B-1----:R-:W-:-:S04]  /*182e0*/  IMAD.U32 R3, RZ, RZ, UR14 ;  /* 0x0000000eff037e24 */ /* 0x002fc8000f8e00ff */
[----:B------:R1:W2:Y:S03]  /*182f0*/  SYNCS.PHASECHK.TRANS64.TRYWAIT P1, [R3+URZ+0x13250], R0 ;  /* 0x01325000030075a7 */ /* 0x0002a6000802017f */
[----:B--2---:R-:W-:Y:S05]  /*18300*/  @!P1 NANOSLEEP.SYNCS 0x989680 ;  /* 0x009896800000995d */ /* 0x004fea0003900000 */
[----:B------:R-:W2:Y:S02]  /*18310*/  @!P1 SYNCS.PHASECHK.TRANS64 P1, [R3+URZ+0x13250], R0 ;  /* 0x01325000030095a7 */ /* 0x000ea4000802007f */
[----:B--2---:R-:W-:Y:S05]  /*18320*/  @!P1 BRA `(.L_x_713) ;  /* 0xfffffffc00ec9947 */ /* 0x004fea000383ffff */
[----:B------:R-:W-:Y:S05]  /*18330*/  BRA `(.L_x_712) ;  /* 0xffffffa0006c7947 */ /* 0x000fea000383ffff */
.L_x_741:
[----:B------:R-:W-:Y:S02]  /*18340*/  IMAD.MOV.U32 R13, RZ, RZ, R20 ;  /* 0x000000ffff0d7224 */ /* 0x000fe400078e0014 */
[----:B------:R-:W-:Y:S02]  /*18350*/  IMAD.MOV.U32 R12, RZ, RZ, RZ ;  /* 0x000000ffff0c7224 */ /* 0x000fe400078e00ff */
[----:B------:R-:W-:Y:S02]  /*18360*/  IMAD.MOV.U32 R11, RZ, RZ, 0x1f ;  /* 0x0000001fff0b7424 */ /* 0x000fe400078e00ff */
[----:B------:R-:W-:-:S07]  /*18370*/  IMAD.MOV.U32 R15, RZ, RZ, -0x1 ;  /* 0xffffffffff0f7424 */ /* 0x000fce00078e00ff */
[----:B------:R-:W-:Y:S05]  /*18380*/  WARPSYNC.COLLECTIVE R15, `(.L_x_804) ;  /* 0x000000000f087348 */ /* 0x000fea0003c00000 */
[----:B------:R0:W1:Y:S02]  /*18390*/  SHFL.IDX P6, R14, R13, R12, R11 ;  /* 0x0000000c0d0e7389 */ /* 0x00006400000c000b */
[----:B01----:R-:W-:Y:S01]  /*183a0*/  ENDCOLLECTIVE ;  /* 0x000000000000791b */ /* 0x003fe20003800000 */
.L_x_804:
[----:B------:R-:W-:Y:S05]  /*183b0*/  BRA `(.L_x_805) ;  /* 0xffffffd400607947 */ /* 0x000fea000383ffff */
.L_x_743:
[----:B------:R-:W-:Y:S01]  /*183c0*/  BSSY B0, `(.L_x_806) ;  /* 0x0000006000007945 */ /* 0x000fe20003800000 */
[----:B------:R-:W-:-:S07]  /*183d0*/  IMAD.MOV.U32 R15, RZ, RZ, -0x1 ;  /* 0xffffffffff0f7424 */ /* 0x000fce00078e00ff */
[----:B0-----:R-:W-:Y:S05]  /*183e0*/  WARPSYNC.COLLECTIVE R15, `(.L_x_807) ;  /* 0x000000000f0c7348 */ /* 0x001fea0003c00000 */
[----:B------:R-:W-:Y:S02]  /*183f0*/  ELECT P6, UR62, PT ;  /* 0x00000000003e782f */ /* 0x000fe400038c0000 */
[----:B------:R-:W-:Y:S01]  /*18400*/  MOV R14, UR62 ;  /* 0x0000003e000e7c02 */ /* 0x000fe20008000f00 */
[----:B0-----:R-:W-:Y:S10]  /*18410*/  ENDCOLLECTIVE ;  /* 0x000000000000791b */ /* 0x001ff40003800000 */
.L_x_807:
[----:B------:R-:W-:Y:S05]  /*18420*/  BSYNC B0 ;  /* 0x0000000000007941 */ /* 0x000fea0003800000 */
.L_x_806:
[----:B------:R-:W-:Y:S05]  /*18430*/  BRA `(.L_x_808) ;  /* 0xffffffd400687947 */ /* 0x000fea000383ffff */
.L_x_745:
[----:B-1----:R1:W2:Y:S02]  /*18440*/  SYNCS.PHASECHK.TRANS64.TRYWAIT P1, [R5+URZ+0x13280], R2 ;  /* 0x01328002050075a7 */ /* 0x0022a4000802017f */
[----:B--2---:R-:W-:Y:S05]  /*18450*/  @!P1 NANOSLEEP.SYNCS 0x989680 ;  /* 0x009896800000995d */ /* 0x004fea0003900000 */
[----:B------:R-:W2:Y:S02]  /*18460*/  @!P1 SYNCS.PHASECHK.TRANS64 P1, [R5+URZ+0x13280], R2 ;  /* 0x01328002050095a7 */ /* 0x000ea4000802007f */
[----:B--2---:R-:W-:Y:S05]  /*18470*/  @!P1 BRA `(.L_x_745) ;  /* 0xfffffffc00f09947 */ /* 0x004fea000383ffff */
[----:B------:R-:W-:Y:S05]  /*18480*/  BRA `(.L_x_809) ;  /* 0xffffffd400c47947 */ /* 0x000fea000383ffff */
.L_x_747:
[----:B--2---:R2:W3:Y:S02]  /*18490*/  SYNCS.PHASECHK.TRANS64.TRYWAIT P1, [R5+URZ+0x13240], R2 ;  /* 0x01324002050075a7 */ /* 0x0044e4000802017f */
[----:B---3--:R-:W-:Y:S05]  /*184a0*/  @!P1 NANOSLEEP.SYNCS 0x989680 ;  /* 0x009896800000995d */ /* 0x008fea0003900000 */
[----:B------:R-:W3:Y:S02]  /*184b0*/  @!P1 SYNCS.PHASECHK.TRANS64 P1, [R5+URZ+0x13240], R2 ;  /* 0x01324002050095a7 */ /* 0x000ee4000802007f */
[----:B---3--:R-:W-:Y:S05]  /*184c0*/  @!P1 BRA `(.L_x_747) ;  /* 0xfffffffc00f09947 */ /* 0x008fea000383ffff */
[----:B------:R-:W-:Y:S05]  /*184d0*/  BRA `(.L_x_810) ;  /* 0xffffffd800107947 */ /* 0x000fea000383ffff */
.L_x_751:
[----:B------:R-:W-:Y:S02]  /*184e0*/  IMAD.MOV.U32 R13, RZ, RZ, R4 ;  /* 0x000000ffff0d7224 */ /* 0x000fe400078e0004 */
[----:B------:R-:W-:Y:S02]  /*184f0*/  IMAD.MOV.U32 R12, RZ, RZ, RZ ;  /* 0x000000ffff0c7224 */ /* 0x000fe400078e00ff */
[----:B------:R-:W-:Y:S02]  /*18500*/  IMAD.MOV.U32 R11, RZ, RZ, 0x1c1f ;  /* 0x00001c1fff0b7424 */ /* 0x000fe400078e00ff */
[----:B------:R-:W-:Y:S02]  /*18510*/  IMAD.MOV.U32 R15, RZ, RZ, -0x1 ;  /* 0xffffffffff0f7424 */ /* 0x000fe400078e00ff */
[----:B------:R-:W-:-:S07]  /*18520*/  VIADD R6, R21, UR42 ;  /* 0x0000002a15067c36 */ /* 0x000fce0008000000 */
[----:B------:R-:W-:Y:S05]  /*18530*/  WARPSYNC.COLLECTIVE R15, `(.L_x_811) ;  /* 0x000000000f087348 */ /* 0x000fea0003c00000 */
[----:B------:R0:W1:Y:S02]  /*18540*/  SHFL.IDX P6, R14, R13, R12, R11 ;  /* 0x0000000c0d0e7389 */ /* 0x00006400000c000b */
[----:B01----:R-:W-:Y:S01]  /*18550*/  ENDCOLLECTIVE ;  /* 0x000000000000791b */ /* 0x003fe20003800000 */
.L_x_811:
[----:B------:R-:W-:Y:S02]  /*18560*/  VIADD R10, R6, 0x20 ;  /* 0x00000020060a7836 */ /* 0x000fe40000000000 */
[----:B------:R-:W-:Y:S02]  /*18570*/  IMAD.MOV.U32 R13, RZ, RZ, R0 ;  /* 0x000000ffff0d7224 */ /* 0x000fe400078e0000 */
[----:B------:R-:W-:-:S07]  /*18580*/  IMAD.MOV.U32 R2, RZ, RZ, R14 ;  /* 0x000000ffff027224 */ /* 0x000fce00078e000e */
[----:B------:R-:W-:Y:S05]  /*18590*/  WARPSYNC.COLLECTIVE R15, `(.L_x_812) ;  /* 0x000000000f087348 */ /* 0x000fea0003c00000 */
[----:B------:R0:W1:Y:S02]  /*185a0*/  SHFL.IDX P6, R14, R13, R12, R11 ;  /* 0x0000000c0d0e7389 */ /* 0x00006400000c000b */
[----:B01----:R-:W-:Y:S01]  /*185b0*/  ENDCOLLECTIVE ;  /* 0x000000000000791b */ /* 0x003fe20003800000 */
.L_x_812:
[----:B------:R-:W-:Y:S02]  /*185c0*/  ULDC UR4, c[0x0][0x288] ;  /* 0x0000a20000047ab9 */ /* 0x000fe40000000800 */
[----:B------:R-:W-:-:S05]  /*185d0*/  IMAD R7, R7, UR4, RZ ;  /* 0x0000000407077c24 */ /* 0x000fca000f8e02ff */
        /* <DEDUP_REMOVED lines=9> */
.L_x_813:
        /* <DEDUP_REMOVED lines=11> */
.L_x_814:
        /* <DEDUP_REMOVED lines=8> */
.L_x_815:
        /* <DEDUP_REMOVED lines=10> */
.L_x_816:
        /* <DEDUP_REMOVED lines=8> */
.L_x_817:
        /* <DEDUP_REMOVED lines=11> */
.L_x_818:
[----:B------:R-:W-:Y:S02]  /*18970*/  IMAD.MOV.U32 R13, RZ, RZ, R8 ;  /* 0x000000ffff0d7224 */ /* 0x000fe400078e0008 */
[----:B------:R-:W-:Y:S02]  /*18980*/  IMAD.MOV.U32 R12, RZ, RZ, RZ ;  /* 0x000000ffff0c7224 */ /* 0x000fe400078e00ff */
[----:B------:R-:W-:-:S07]  /*18990*/  IMAD.MOV.U32 R9, RZ, RZ, R14 ;  /* 0x000000ffff097224 */ /* 0x000fce00078e000e */
[----:B------:R-:W-:Y:S05]  /*189a0*/  WARPSYNC.COLLECTIVE R15, `(.L_x_819) ;  /* 0x000000000f087348 */ /* 0x000fea0003c00000 */
[----:B------:R0:W1:Y:S02]  /*189b0*/  SHFL.IDX P6, R14, R13, R12, R11 ;  /* 0x0000000c0d0e7389 */ /* 0x00006400000c000b */
[----:B01----:R-:W-:Y:S01]  /*189c0*/  ENDCOLLECTIVE ;  /* 0x000000000000791b */ /* 0x003fe20003800000 */
.L_x_819:
        /* <DEDUP_REMOVED lines=11> */
.L_x_820:
        /* <DEDUP_REMOVED lines=8> */
.L_x_821:
        /* <DEDUP_REMOVED lines=10> */
.L_x_822:
[----:B------:R-:W-:Y:S05]  /*18ba0*/  BRA `(.L_x_823) ;  /* 0xffffffd800f47947 */ /* 0x000fea000383ffff */
.L_x_754:
[----:B0-----:R0:W1:Y:S02]  /*18bb0*/  SYNCS.PHASECHK.TRANS64.TRYWAIT P0, [R18+URZ+0x13220], R3 ;  /* 0x01322003120075a7 */ /* 0x001064000800017f */
[----:B-1----:R-:W-:Y:S05]  /*18bc0*/  @!P0 NANOSLEEP.SYNCS 0x989680 ;  /* 0x009896800000895d */ /* 0x002fea0003900000 */
[----:B------:R-:W1:Y:S02]  /*18bd0*/  @!P0 SYNCS.PHASECHK.TRANS64 P0, [R18+URZ+0x13220], R3 ;  /* 0x01322003120085a7 */ /* 0x000e64000800007f */
[----:B-1----:R-:W-:Y:S05]  /*18be0*/  @!P0 BRA `(.L_x_754) ;  /* 0xfffffffc00f08947 */ /* 0x002fea000383ffff */
[----:B------:R-:W-:Y:S05]  /*18bf0*/  BRA `(.L_x_824) ;  /* 0xffffffdc00487947 */ /* 0x000fea000383ffff */
.L_x_760:
[----:B0-----:R0:W1:Y:S02]  /*18c00*/  SYNCS.PHASECHK.TRANS64.TRYWAIT P0, [R4+URZ+0x13280], R3 ;  /* 0x01328003040075a7 */ /* 0x001064000800017f */
[----:B-1----:R-:W-:Y:S05]  /*18c10*/  @!P0 NANOSLEEP.SYNCS 0x989680 ;  /* 0x009896800000895d */ /* 0x002fea0003900000 */
[----:B------:R-:W1:Y:S02]  /*18c20*/  @!P0 SYNCS.PHASECHK.TRANS64 P0, [R4+URZ+0x13280], R3 ;  /* 0x01328003040085a7 */ /* 0x000e64000800007f */
[----:B-1----:R-:W-:Y:S05]  /*18c30*/  @!P0 BRA `(.L_x_760) ;  /* 0xfffffffc00f08947 */ /* 0x002fea000383ffff */
[----:B------:R-:W-:Y:S05]  /*18c40*/  BRA `(.L_x_825) ;  /* 0xffffffdc00f07947 */ /* 0x000fea000383ffff */
.L_x_765:
[----:B-1----:R1:W2:Y:S02]  /*18c50*/  SYNCS.PHASECHK.TRANS64.TRYWAIT P0, [R4+URZ+0x13240], R3 ;  /* 0x01324003040075a7 */ /* 0x0022a4000800017f */
[----:B--2---:R-:W-:Y:S05]  /*18c60*/  @!P0 NANOSLEEP.SYNCS 0x989680 ;  /* 0x009896800000895d */ /* 0x004fea0003900000 */
[----:B------:R-:W2:Y:S02]  /*18c70*/  @!P0 SYNCS.PHASECHK.TRANS64 P0, [R4+URZ+0x13240], R3 ;  /* 0x01324003040085a7 */ /* 0x000ea4000800007f */
[----:B--2---:R-:W-:Y:S05]  /*18c80*/  @!P0 BRA `(.L_x_765) ;  /* 0xfffffffc00f08947 */ /* 0x004fea000383ffff */
[----:B------:R-:W-:Y:S05]  /*18c90*/  BRA `(.L_x_826) ;  /* 0xffffffe000687947 */ /* 0x000fea000383ffff */
.L_x_771:
[----:B0-----:R0:W1:Y:S02]  /*18ca0*/  SYNCS.PHASECHK.TRANS64.TRYWAIT P1, [R3+URZ+0x13270], R2 ;  /* 0x01327002030075a7 */ /* 0x001064000802017f */
[----:B-1----:R-:W-:Y:S05]  /*18cb0*/  @!P1 NANOSLEEP.SYNCS 0x989680 ;  /* 0x009896800000995d */ /* 0x002fea0003900000 */
[----:B------:R-:W1:Y:S02]  /*18cc0*/  @!P1 SYNCS.PHASECHK.TRANS64 P1, [R3+URZ+0x13270], R2 ;  /* 0x01327002030095a7 */ /* 0x000e64000802007f */
[----:B-1----:R-:W-:Y:S05]  /*18cd0*/  @!P1 BRA `(.L_x_771) ;  /* 0xfffffffc00f09947 */ /* 0x002fea000383ffff */
[----:B------:R-:W-:Y:S05]  /*18ce0*/  BRA `(.L_x_827) ;  /* 0xffffffe400047947 */ /* 0x000fea000383ffff */
.L_x_773:
[----:B0-----:R0:W1:Y:S02]  /*18cf0*/  SYNCS.PHASECHK.TRANS64.TRYWAIT P1, [R3+URZ+0x13260], R2 ;  /* 0x01326002030075a7 */ /* 0x001064000802017f */
[----:B-1----:R-:W-:Y:S05]  /*18d00*/  @!P1 NANOSLEEP.SYNCS 0x989680 ;  /* 0x009896800000995d */ /* 0x002fea0003900000 */
[----:B------:R-:W1:Y:S02]  /*18d10*/  @!P1 SYNCS.PHASECHK.TRANS64 P1, [R3+URZ+0x13260], R2 ;  /* 0x01326002030095a7 */ /* 0x000e64000802007f */
[----:B-1----:R-:W-:Y:S05]  /*18d20*/  @!P1 BRA `(.L_x_773) ;  /* 0xfffffffc00f09947 */ /* 0x002fea000383ffff */
[----:B------:R-:W-:Y:S05]  /*18d30*/  BRA `(.L_x_828) ;  /* 0xffffffe4000c7947 */ /* 0x000fea000383ffff */
.L_x_780:
[----:B0-----:R0:W1:Y:S02]  /*18d40*/  SYNCS.PHASECHK.TRANS64.TRYWAIT P1, [R2+URZ+0x13270], R3 ;  /* 0x01327003020075a7 */ /* 0x001064000802017f */
[----:B-1----:R-:W-:Y:S05]  /*18d50*/  @!P1 NANOSLEEP.SYNCS 0x989680 ;  /* 0x009896800000995d */ /* 0x002fea0003900000 */
[----:B------:R-:W1:Y:S02]  /*18d60*/  @!P1 SYNCS.PHASECHK.TRANS64 P1, [R2+URZ+0x13270], R3 ;  /* 0x01327003020095a7 */ /* 0x000e64000802007f */
[----:B-1----:R-:W-:Y:S05]  /*18d70*/  @!P1 BRA `(.L_x_780) ;  /* 0xfffffffc00f09947 */ /* 0x002fea000383ffff */
[----:B------:R-:W-:Y:S05]  /*18d80*/  BRA `(.L_x_829) ;  /* 0xffffffe800507947 */ /* 0x000fea000383ffff */
.L_x_782:
[----:B0-----:R0:W1:Y:S02]  /*18d90*/  SYNCS.PHASECHK.TRANS64.TRYWAIT P1, [R2+URZ+0x13260], R5 ;  /* 0x01326005020075a7 */ /* 0x001064000802017f */
[----:B-1----:R-:W-:Y:S05]  /*18da0*/  @!P1 NANOSLEEP.SYNCS 0x989680 ;  /* 0x009896800000995d */ /* 0x002fea0003900000 */
[----:B------:R-:W1:Y:S02]  /*18db0*/  @!P1 SYNCS.PHASECHK.TRANS64 P1, [R2+URZ+0x13260], R5 ;  /* 0x01326005020095a7 */ /* 0x000e64000802007f */
[----:B-1----:R-:W-:Y:S05]  /*18dc0*/  @!P1 BRA `(.L_x_782) ;  /* 0xfffffffc00f09947 */ /* 0x002fea000383ffff */
[----:B------:R-:W-:Y:S05]  /*18dd0*/  BRA `(.L_x_830) ;  /* 0xffffffe800587947 */ /* 0x000fea000383ffff */
.L_x_788:
[----:B-1----:R1:W2:Y:S02]  /*18de0*/  SYNCS.PHASECHK.TRANS64.TRYWAIT P0, [R6+URZ+0x13220], R0 ;  /* 0x01322000060075a7 */ /* 0x0022a4000800017f */
[----:B--2---:R-:W-:Y:S05]  /*18df0*/  @!P0 NANOSLEEP.SYNCS 0x989680 ;  /* 0x009896800000895d */ /* 0x004fea0003900000 */
[----:B------:R-:W2:Y:S02]  /*18e00*/  @!P0 SYNCS.PHASECHK.TRANS64 P0, [R6+URZ+0x13220], R0 ;  /* 0x01322000060085a7 */ /* 0x000ea4000800007f */
[----:B--2---:R-:W-:Y:S05]  /*18e10*/  @!P0 BRA `(.L_x_788) ;  /* 0xfffffffc00f08947 */ /* 0x004fea000383ffff */
[----:B------:R-:W-:Y:S05]  /*18e20*/  BRA `(.L_x_831) ;  /* 0xffffffec009c7947 */ /* 0x000fea000383ffff */
.L_x_789:
[----:B------:R-:W2:Y:S01]  /*18e30*/  S2R R2, SR_TID.X ;  /* 0x0000000000027919 */ /* 0x000ea20000002100 */
[----:B------:R-:W-:Y:S01]  /*18e40*/  BSSY B0, `(.L_x_832) ;  /* 0x000000a000007945 */ /* 0x000fe20003800000 */
[----:B------:R-:W-:Y:S02]  /*18e50*/  IMAD.MOV.U32 R12, RZ, RZ, RZ ;  /* 0x000000ffff0c7224 */ /* 0x000fe400078e00ff */
[----:B------:R-:W-:Y:S02]  /*18e60*/  IMAD.MOV.U32 R11, RZ, RZ, 0x1f ;  /* 0x0000001fff0b7424 */ /* 0x000fe400078e00ff */
[----:B------:R-:W-:Y:S01]  /*18e70*/  IMAD.MOV.U32 R15, RZ, RZ, -0x1 ;  /* 0xffffffffff0f7424 */ /* 0x000fe200078e00ff */
[----:B--2---:R-:W-:-:S04]  /*18e80*/  SHF.R.U32.HI R2, RZ, 0x5, R2 ;  /* 0x00000005ff027819 */ /* 0x004fc80000011602 */
[----:B------:R-:W-:-:S05]  /*18e90*/  LOP3.LUT R2, R2, 0x3, RZ, 0xc0, !PT ;  /* 0x0000000302027812 */ /* 0x000fca00078ec0ff */
[----:B------:R-:W-:-:S07]  /*18ea0*/  IMAD.MOV.U32 R13, RZ, RZ, R2 ;  /* 0x000000ffff0d7224 */ /* 0x000fce00078e0002 */
[----:B01----:R-:W-:Y:S05]  /*18eb0*/  WARPSYNC.COLLECTIVE R15, `(.L_x_833) ;  /* 0x000000000f087348 */ /* 0x003fea0003c00000 */
[----:B------:R2:W3:Y:S02]  /*18ec0*/  SHFL.IDX P6, R14, R13, R12, R11 ;  /* 0x0000000c0d0e7389 */ /* 0x0004e400000c000b */
[----:B0123--:R-:W-:Y:S01]  /*18ed0*/  ENDCOLLECTIVE ;  /* 0x000000000000791b */ /* 0x00ffe20003800000 */
.L_x_833:
[----:B------:R-:W-:Y:S05]  /*18ee0*/  BSYNC B0 ;  /* 0x0000000000007941 */ /* 0x000fea0003800000 */
.L_x_832:
[----:B------:R-:W-:Y:S05]  /*18ef0*/  BRA `(.L_x_834) ;  /* 0xffffffec00847947 */ /* 0x000fea000383ffff */
.L_x_792:
[----:B------:R-:W-:Y:S01]  /*18f00*/  BSSY B1, `(.L_x_835) ;  /* 0x0000006000017945 */ /* 0x000fe20003800000 */
[----:B------:R-:W-:-:S07]  /*18f10*/  IMAD.MOV.U32 R15, RZ, RZ, -0x1 ;  /* 0xffffffffff0f7424 */ /* 0x000fce00078e00ff */
[----:B01----:R-:W-:Y:S05]  /*18f20*/  WARPSYNC.COLLECTIVE R15, `(.L_x_836) ;  /* 0x000000000f0c7348 */ /* 0x003fea0003c00000 */
[----:B------:R-:W-:Y:S02]  /*18f30*/  ELECT P6, UR62, PT ;  /* 0x00000000003e782f */ /* 0x000fe400038c0000 */
[----:B------:R-:W-:Y:S01]  /*18f40*/  MOV R14, UR62 ;  /* 0x0000003e000e7c02 */ /* 0x000fe20008000f00 */
[----:B01----:R-:W-:Y:S10]  /*18f50*/  ENDCOLLECTIVE ;  /* 0x000000000000791b */ /* 0x003ff40003800000 */
.L_x_836:
[----:B------:R-:W-:Y:S05]  /*18f60*/  BSYNC B1 ;  /* 0x0000000000017941 */ /* 0x000fea0003800000 */
.L_x_835:
[----:B------:R-:W-:Y:S05]  /*18f70*/  BRA `(.L_x_837) ;  /* 0xffffffec007c7947 */ /* 0x000fea000383ffff */
.L_x_794:
[----:B-1----:R1:W2:Y:S02]  /*18f80*/  SYNCS.PHASECHK.TRANS64.TRYWAIT P1, [R5+URZ], R4 ;  /* 0x00000004050075a7 */ /* 0x0022a4000802017f */
[----:B--2---:R-:W-:Y:S05]  /*18f90*/  @!P1 NANOSLEEP.SYNCS 0x989680 ;  /* 0x009896800000995d */ /* 0x004fea0003900000 */
[----:B------:R-:W2:Y:S02]  /*18fa0*/  @!P1 SYNCS.PHASECHK.TRANS64 P1, [R5+URZ], R4 ;  /* 0x00000004050095a7 */ /* 0x000ea4000802007f */
[----:B--2---:R-:W-:Y:S05]  /*18fb0*/  @!P1 BRA `(.L_x_794) ;  /* 0xfffffffc00f09947 */ /* 0x004fea000383ffff */
[----:B------:R-:W-:Y:S05]  /*18fc0*/  BRA `(.L_x_838) ;  /* 0xffffffec00b07947 */ /* 0x000fea000383ffff */
.L_x_795:
[----:B--2---:R2:W3:Y:S02]  /*18fd0*/  SYNCS.PHASECHK.TRANS64.TRYWAIT P1, [R9+URZ], R0 ;  /* 0x00000000090075a7 */ /* 0x0044e4000802017f */
[----:B---3--:R-:W-:Y:S05]  /*18fe0*/  @!P1 NANOSLEEP.SYNCS 0x989680 ;  /* 0x009896800000995d */ /* 0x008fea0003900000 */
[----:B------:R-:W3:Y:S02]  /*18ff0*/  @!P1 SYNCS.PHASECHK.TRANS64 P1, [R9+URZ], R0 ;  /* 0x00000000090095a7 */ /* 0x000ee4000802007f */
[----:B---3--:R-:W-:Y:S05]  /*19000*/  @!P1 BRA `(.L_x_795) ;  /* 0xfffffffc00f09947 */ /* 0x008fea000383ffff */
[----:B------:R-:W-:Y:S05]  /*19010*/  BRA `(.L_x_839) ;  /* 0xffffffec00a47947 */ /* 0x000fea000383ffff */
.L_x_797:
[----:B---3--:R3:W4:Y:S02]  /*19020*/  SYNCS.PHASECHK.TRANS64.TRYWAIT P1, [R19+URZ+0x13260], R4 ;  /* 0x01326004130075a7 */ /* 0x008724000802017f */
[----:B----4-:R-:W-:Y:S05]  /*19030*/  @!P1 NANOSLEEP.SYNCS 0x989680 ;  /* 0x009896800000995d */ /* 0x010fea0003900000 */
[----:B------:R-:W4:Y:S02]  /*19040*/  @!P1 SYNCS.PHASECHK.TRANS64 P1, [R19+URZ+0x13260], R4 ;  /* 0x01326004130095a7 */ /* 0x000f24000802007f */
[----:B----4-:R-:W-:Y:S05]  /*19050*/  @!P1 BRA `(.L_x_797) ;  /* 0xfffffffc00f09947 */ /* 0x010fea000383ffff */
[----:B------:R-:W-:Y:S05]  /*19060*/  BRA `(.L_x_840) ;  /* 0xffffffec00a47947 */ /* 0x000fea000383ffff */
.L_x_799:
[----:B----4-:R4:W0:Y:S02]  /*19070*/  SYNCS.PHASECHK.TRANS64.TRYWAIT P1, [R7+URZ+0x13260], R0 ;  /* 0x01326000070075a7 */ /* 0x010824000802017f */
[----:B0-----:R-:W-:Y:S05]  /*19080*/  @!P1 NANOSLEEP.SYNCS 0x989680 ;  /* 0x009896800000995d */ /* 0x001fea0003900000 */
[----:B------:R-:W0:Y:S02]  /*19090*/  @!P1 SYNCS.PHASECHK.TRANS64 P1, [R7+URZ+0x13260], R0 ;  /* 0x01326000070095a7 */ /* 0x000e24000802007f */
[----:B0-----:R-:W-:Y:S05]  /*190a0*/  @!P1 BRA `(.L_x_799) ;  /* 0xfffffffc00f09947 */ /* 0x001fea000383ffff */
[----:B------:R-:W-:Y:S05]  /*190b0*/  BRA `(.L_x_841) ;  /* 0xffffffec00a47947 */ /* 0x000fea000383ffff */
.L_x_801:
[----:B------:R0:W0:Y:S02]  /*190c0*/  SYNCS.PHASECHK.TRANS64.TRYWAIT P0, [R19+URZ+0x13280], R4 ;  /* 0x01328004130075a7 */ /* 0x000024000800017f */
[----:B0-----:R-:W-:Y:S05]  /*190d0*/  @!P0 NANOSLEEP.SYNCS 0x989680 ;  /* 0x009896800000895d */ /* 0x001fea0003900000 */
[----:B------:R-:W0:Y:S02]  /*190e0*/  @!P0 SYNCS.PHASECHK.TRANS64 P0, [R19+URZ+0x13280], R4 ;  /* 0x01328004130085a7 */ /* 0x000e24000800007f */
[----:B0-----:R-:W-:Y:S05]  /*190f0*/  @!P0 BRA `(.L_x_801) ;  /* 0xfffffffc00f08947 */ /* 0x001fea000383ffff */
[----:B------:R-:W-:Y:S05]  /*19100*/  BRA `(.L_x_802) ;  /* 0xffffffec00a07947 */ /* 0x000fea000383ffff */
.L_x_842:
        /* <DEDUP_REMOVED lines=15> */
.L_x_2199:


//--------------------- .text._ZN7cutlass13device_kernelIN5flash11enable_sm90INS1_16FlashAttnFwdSm90INS1_25CollectiveMainloopFwdSm90ILi2EN4cute5tupleIJNS5_1CILi1EEES8_S8_EEENS6_IJNS7_ILi192EEENS7_ILi160EEENS7_ILi64EEEEEELi64ENS_12float_e4m3_tEfNS_4arch4Sm90ELb0ELb1ELb1ELb1ELb0ELb0ELb0ELb1ELb1ELb1ELb0ELb0EEENS1_21CollectiveEpilogueFwdINS6_IJSA_SC_SB_EEES9_NS_10bfloat16_tESG_Li384ELb1ELb1ELb0ELb1EEENS1_36VarlenDynamicPersistentTileSchedulerILi192ELi160ELi384ELi128ELb0ELb1ELb1ELb1ELb0ELb1EEEEEEEEEvNT_6ParamsE --------------------------
	.section	.text._ZN7cutlass13device_kernelIN5flash11enable_sm90INS1_16FlashAttnFwdSm90INS1_25CollectiveMainloopFwdSm90ILi2EN4cute5tupleIJNS5_1CILi1EEES8_S8_EEENS6_IJNS7_ILi192EEENS7_ILi160EEENS7_ILi64EEEEEELi64ENS_12float_e4m3_tEfNS_4arch4Sm90ELb0ELb1ELb1ELb1ELb0ELb0ELb0ELb1ELb1ELb1ELb0ELb0EEENS1_21CollectiveEpilogueFwdINS6_IJSA_SC_SB_EEES9_NS_10bfloat16_tESG_Li384ELb1ELb1ELb0ELb1EEENS1_36VarlenDynamicPersistentTileSchedulerILi192ELi160ELi384ELi128ELb0ELb1ELb1ELb1ELb0ELb1EEEEEEEEEvNT_6ParamsE,"ax",@progbits
	.align	128
.text._ZN7cutlass13device_kernelIN5flash11enable_sm90INS1_16FlashAttnFwdSm90INS1_25CollectiveMainloopFwdSm90ILi2EN4cute5tupleIJNS5_1CILi1EEES8_S8_EEENS6_IJNS7_ILi192EEENS7_ILi160EEENS7_ILi64EEEEEELi64ENS_12float_e4m3_tEfNS_4arch4Sm90ELb0ELb1ELb1ELb1ELb0ELb0ELb0ELb1ELb1ELb1ELb0ELb0EEENS1_21CollectiveEpilogueFwdINS6_IJSA_SC_SB_EEES9_NS_10bfloat16_tESG_Li384ELb1ELb1ELb0ELb1EEENS1_36VarlenDynamicPersistentTileSchedulerILi192ELi160ELi384ELi128ELb0ELb1ELb1ELb1ELb0ELb1EEEEEEEEEvNT_6ParamsE:
        .type           _ZN7cutlass13device_kernelIN5flash11enable_sm90INS1_16FlashAttnFwdSm90INS1_25CollectiveMainloopFwdSm90ILi2EN4cute5tupleIJNS5_1CILi1EEES8_S8_EEENS6_IJNS7_ILi192EEENS7_ILi160EEENS7_ILi64EEEEEELi64ENS_12float_e4m3_tEfNS_4arch4Sm90ELb0ELb1ELb1ELb1ELb0ELb0ELb0ELb1ELb1ELb1ELb0ELb0EEENS1_21CollectiveEpilogueFwdINS6_IJSA_SC_SB_EEES9_NS_10bfloat16_tESG_Li384ELb1ELb1ELb0ELb1EEENS1_36VarlenDynamicPersistentTileSchedulerILi192ELi160ELi384ELi128ELb0ELb1ELb1ELb1ELb0ELb1EEEEEEEEEvNT_6ParamsE,@function
        .size           _ZN7cutlass13device_kernelIN5flash11enable_sm90INS1_16FlashAttnFwdSm90INS1_25CollectiveMainloopFwdSm90ILi2EN4cute5tupleIJNS5_1CILi1EEES8_S8_EEENS6_IJNS7_ILi192EEENS7_ILi160EEENS7_ILi64EEEEEELi64ENS_12float_e4m3_tEfNS_4arch4Sm90ELb0ELb1ELb1ELb1ELb0ELb0ELb0ELb1ELb1ELb1ELb0ELb0EEENS1_21CollectiveEpilogueFwdINS6_IJSA_SC_SB_EEES9_NS_10bfloat16_tESG_Li384ELb1ELb1ELb0ELb1EEENS1_36VarlenDynamicPersistentTileSchedulerILi192ELi160ELi384ELi128ELb0ELb1ELb1ELb1ELb0ELb1EEEEEEEEEvNT_6ParamsE,(.L_x_2200 - _ZN7cutlass13device_kernelIN5flash11enable_sm90INS1_16FlashAttnFwdSm90INS1_25CollectiveMainloopFwdSm90ILi2EN4cute5tupleIJNS5_1CILi1EEES8_S8_EEENS6_IJNS7_ILi192EEENS7_ILi160EEENS7_ILi64EEEEEELi64ENS_12float_e4m3_tEfNS_4arch4Sm90ELb0ELb1ELb1ELb1ELb0ELb0ELb0ELb1ELb1ELb1ELb0ELb0EEENS1_21CollectiveEpilogueFwdINS6_IJSA_SC_SB_EEES9_NS_10bfloat16_tESG_Li384ELb1ELb1ELb0ELb1EEENS1_36VarlenDynamicPersistentTileSchedulerILi192ELi160ELi384ELi128ELb0ELb1ELb1ELb1ELb0ELb1EEEEEEEEEvNT_6ParamsE)
        .other          _ZN7cutlass13device_kernelIN5flash11enable_sm90INS1_16FlashAttnFwdSm90INS1_25CollectiveMainloopFwdSm90ILi2EN4cute5tupleIJNS5_1CILi1EEES8_S8_EEENS6_IJNS7_ILi192EEENS7_ILi160EEENS7_ILi64EEEEEELi64ENS_12float_e4m3_tEfNS_4arch4Sm90ELb0ELb1ELb1ELb1ELb0ELb0ELb0ELb1ELb1ELb1ELb0ELb0EEENS1_21CollectiveEpilogueFwdINS6_IJSA_SC_SB_EEES9_NS_10bfloat16_tESG_Li384ELb1ELb1ELb0ELb1EEENS1_36VarlenDynamicPersistentTileSchedulerILi192ELi160ELi384ELi128ELb0ELb1ELb1ELb1ELb0ELb1EEEEEEEEEvNT_6ParamsE,@"STO_CUDA_ENTRY STV_DEFAULT"
_ZN7cutlass13device_kernelIN5flash11enable_sm90INS1_16FlashAttnFwdSm90INS1_25CollectiveMainloopFwdSm90ILi2EN4cute5tupleIJNS5_1CILi1EEES8_S8_EEENS6_IJNS7_ILi192EEENS7_ILi160EEENS7_ILi64EEEEEELi64ENS_12float_e4m3_tEfNS_4arch4Sm90ELb0ELb1ELb1ELb1ELb0ELb0ELb0ELb1ELb1ELb1ELb0ELb0EEENS1_21CollectiveEpilogueFwdINS6_IJSA_SC_SB_EEES9_NS_10bfloat16_tESG_Li384ELb1ELb1ELb0ELb1EEENS1_36VarlenDynamicPersistentTileSchedulerILi192ELi160ELi384ELi128ELb0ELb1ELb1ELb1ELb0ELb1EEEEEEEEEvNT_6ParamsE:
        /* <DEDUP_REMOVED lines=18> */
.L_x_844:
[----:B------:R-:W-:Y:S05]  /*0120*/  BSYNC B0 ;  /* 0x0000000000007941 */ /* 0x000fea0003800000 */
.L_x_843:
        /* <DEDUP_REMOVED lines=41> */
.L_x_845:
        /* <DEDUP_REMOVED lines=22> */
.L_x_846:
        /* <DEDUP_REMOVED lines=18> */
.L_x_847:
        /* <DEDUP_REMOVED lines=22> */
.L_x_848:
        /* <DEDUP_REMOVED lines=22> */
.L_x_849:
[----:B------:R-:W-:Y:S01]  /*0900*/  PLOP3.LUT P0, PT, PT, PT, UP0, 0x80, 0x0 ;  /* 0x000000000000781c */ /* 0x000fe20003f0f008 */
[----:B------:R-:W-:Y:S01]  /*0910*/  UMOV UR38, 0x1 ;  /* 0x0000000100267882 */ /* 0x000fe20000000000 */
[----:B------:R-:W-:Y:S01]  /*0920*/  NOP ;  /* 0x0000000000007918 */ /* 0x000fe20000000000 */
[----:B------:R-:W-:Y:S01]  /*0930*/  USEL UR38, UR38, 0x2, !UP0 ;  /* 0x0000000226267887 */ /* 0x000fe2000c000000 */
[----:B------:R-:W-:Y:S01]  /*0940*/  ULDC.64 UR50, c[0x0][0x208] ;  /* 0x0000820000327ab9 */ /* 0x000fe20000000a00 */
[----:B012-4-:R-:W-:Y:S08]  /*0950*/  BAR.SYNC.DEFER_BLOCKING 0x0 ;  /* 0x0000000000007b1d */ /* 0x017ff00000010000 */
[----:B------:R-:W-:Y:S05]  /*0960*/  @!P0 BRA `(.L_x_850) ;  /* 0x0000014000848947 */ /* 0x000fea0003800000 */
.L_x_851:
        /* <DEDUP_REMOVED lines=14> */
[----:B------:R-:W-:Y:S01]  /*0a50*/  VIADD R0, R23, 0xffffff80 ;  /* 0xffffff8017007836 */ /* 0x000fe20000000000 */
[----:B------:R-:W-:Y:S01]  /*0a60*/  R2UR UR5, R9 ;  /* 0x00000000090572ca */ /* 0x000fe200000e0000 */
[----:B------:R-:W-:Y:S01]  /*0a70*/  ULOP3.LUT UR46, UR38, 0x1, URZ, 0xfc, !UPT ;  /* 0x00000001262e7892 */ /* 0x000fe2000f8efc3f */
[----:B------:R-:W-:Y:S01]  /*0a80*/  R2UR UR48, R10 ;  /* 0x000000000a3072ca */ /* 0x000fe200000e0000 */
[----:B------:R-:W-:Y:S01]  /*0a90*/  UMOV UR36, URZ ;  /* 0x0000003f00247c82 */ /* 0x000fe20008000000 */
[----:B------:R-:W-:Y:S01]  /*0aa0*/  SHF.R.S32.HI R3, RZ, 0x1f, R0 ;  /* 0x0000001fff037819 */ /* 0x000fe20000011400 */
[----:B------:R-:W-:Y:S01]  /*0ab0*/  UMOV UR37, URZ ;  /* 0x0000003f00257c82 */ /* 0x000fe20008000000 */
[----:B------:R-:W-:Y:S01]  /*0ac0*/  R2UR UR47, R11 ;  /* 0x000000000b2f72ca */ /* 0x000fe200000e0000 */
[----:B------:R-:W-:Y:S01]  /*0ad0*/  UMOV UR39, URZ ;  /* 0x0000003f00277c82 */ /* 0x000fe20008000000 */
[CC--:B------:R-:W-:Y:S02]  /*0ae0*/  LEA.HI R2, R3.reuse, R0.reuse, RZ, 0x7 ;  /* 0x0000000003027211 */ /* 0x0c0fe400078f38ff */
[----:B------:R-:W-:-:S02]  /*0af0*/  LEA.HI R4, R3, R0, RZ, 0x5 ;  /* 0x0000000003047211 */ /* 0x000fc400078f28ff */
[----:B------:R-:W-:Y:S02]  /*0b00*/  LOP3.LUT R5, R2, 0xffffff80, RZ, 0xc0, !PT ;  /* 0xffffff8002057812 */ /* 0x000fe400078ec0ff */
[----:B------:R-:W-:Y:S01]  /*0b10*/  SHF.R.S32.HI R2, RZ, 0x7, R2 ;  /* 0x00000007ff027819 */ /* 0x000fe20000011402 */
[----:B------:R-:W-:Y:S02]  /*0b20*/  IMAD.SHL.U32 R6, R4, 0x20, RZ ;  /* 0x0000002004067824 */ /* 0x000fe400078e00ff */
[----:B------:R-:W-:Y:S01]  /*0b30*/  IMAD.IADD R19, R0, 0x1, -R5 ;  /* 0x0000000100137824 */ /* 0x000fe200078e0a05 */
[CC--:B------:R-:W-:Y:S02]  /*0b40*/  LEA.HI R5, R3.reuse, R0.reuse, RZ, 0x2 ;  /* 0x0000000003057211 */ /* 0x0c0fe400078f10ff */
[----:B------:R-:W-:Y:S02]  /*0b50*/  LEA.HI R3, R3, R0, RZ, 0x4 ;  /* 0x0000000003037211 */ /* 0x000fe400078f20ff */
[----:B------:R-:W-:-:S02]  /*0b60*/  SHF.R.S32.HI R8, RZ, 0x1f, R19 ;  /* 0x0000001fff087819 */ /* 0x000fc40000011413 */
[----:B------:R-:W-:Y:S02]  /*0b70*/  LOP3.LUT R11, R5, 0xfffffffc, RZ, 0xc0, !PT ;  /* 0xfffffffc050b7812 */ /* 0x000fe400078ec0ff */
[----:B------:R-:W-:Y:S02]  /*0b80*/  LEA.HI R7, R8, R19, RZ, 0x2 ;  /* 0x0000001308077211 */ /* 0x000fe400078f10ff */
[----:B------:R-:W-:Y:S01]  /*0b90*/  LOP3.LUT R5, R3, 0x3fffff0, RZ, 0xc0, !PT ;  /* 0x03fffff003057812 */ /* 0x000fe200078ec0ff */
[C---:B------:R-:W-:Y:S01]  /*0ba0*/  IMAD.IADD R11, R0.reuse, 0x1, -R11 ;  /* 0x00000001000b7824 */ /* 0x040fe200078e0a0b */
[--C-:B------:R-:W-:Y:S02]  /*0bb0*/  SHF.R.S32.HI R9, RZ, 0x2, R7.reuse ;  /* 0x00000002ff097819 */ /* 0x100fe40000011407 */
[----:B------:R-:W-:Y:S01]  /*0bc0*/  SHF.R.S32.HI R10, RZ, 0x1f, R7 ;  /* 0x0000001fff0a7819 */ /* 0x000fe20000011407 */
[----:B------:R-:W-:Y:S01]  /*0bd0*/  IMAD.IADD R5, R0, 0x1, -R5 ;  /* 0x0000000100057824 */ /* 0x000fe200078e0a05 */
[----:B------:R-:W-:Y:S01]  /*0be0*/  LOP3.LUT R6, R6, 0xfffffc00, RZ, 0xc0, !PT ;  /* 0xfffffc0006067812 */ /* 0x000fe200078ec0ff */
[----:B------:R-:W-:Y:S01]  /*0bf0*/  IMAD.HI R0, R2, 0x55555556, RZ ;  /* 0x5555555602007827 */ /* 0x000fe200078e02ff */
[----:B------:R-:W-:-:S02]  /*0c00*/  LEA.HI R10, R10, R9, RZ, 0x3 ;  /* 0x000000090a0a7211 */ /* 0x000fc400078f18ff */
[----:B------:R-:W-:Y:S01]  /*0c10*/  SHF.R.S32.HI R4, RZ, 0x4, R3 ;  /* 0x00000004ff047819 */ /* 0x000fe20000011403 */
[----:B------:R-:W-:Y:S01]  /*0c20*/  IMAD R6, R5, 0x40, R6 ;  /* 0x0000004005067824 */ /* 0x000fe200078e0206 */
[----:B------:R-:W-:Y:S02]  /*0c30*/  LOP3.LUT R10, R10, 0xfffffff8, RZ, 0xc0, !PT ;  /* 0xfffffff80a0a7812 */ /* 0x000fe400078ec0ff */
[----:B------:R-:W-:Y:S02]  /*0c40*/  LEA.HI R8, R8, R19, RZ, 0x5 ;  /* 0x0000001308087211 */ /* 0x000fe400078f28ff */
[----:B------:R-:W-:Y:S01]  /*0c50*/  LEA.HI R3, R3, R4, RZ, 0x1 ;  /* 0x0000000403037211 */ /* 0x000fe200078f08ff */
[----:B------:R-:W-:Y:S01]  /*0c60*/  IMAD.IADD R9, R9, 0x1, -R10 ;  /* 0x0000000109097824 */ /* 0x000fe200078e0a0a */
[----:B------:R-:W-:Y:S02]  /*0c70*/  LEA.HI R12, R11, R11, RZ, 0x1 ;  /* 0x0000000b0b0c7211 */ /* 0x000fe400078f08ff */
[----:B------:R-:W-:-:S02]  /*0c80*/  LEA.HI R5, R0, R0, RZ, 0x1 ;  /* 0x0000000000057211 */ /* 0x000fc400078f08ff */
[----:B------:R-:W-:Y:S02]  /*0c90*/  SHF.R.S32.HI R8, RZ, 0x5, R8 ;  /* 0x00000005ff087819 */ /* 0x000fe40000011408 */
[----:B------:R-:W-:Y:S01]  /*0ca0*/  LOP3.LUT R3, R3, 0x1ffffffe, RZ, 0xc0, !PT ;  /* 0x1ffffffe03037812 */ /* 0x000fe200078ec0ff */
[----:B------:R-:W-:Y:S01]  /*0cb0*/  IMAD R5, R5, -0x3, R2 ;  /* 0xfffffffd05057824 */ /* 0x000fe200078e0202 */
[----:B------:R-:W-:Y:S01]  /*0cc0*/  LOP3.LUT R12, R12, 0x1ffffffe, RZ, 0xc0, !PT ;  /* 0x1ffffffe0c0c7812 */ /* 0x000fe200078ec0ff */
[----:B------:R-:W-:Y:S01]  /*0cd0*/  IMAD R8, R8, 0x10, R9 ;  /* 0x0000001008087824 */ /* 0x000fe200078e0209 */
[----:B------:R-:W-:Y:S01]  /*0ce0*/  LOP3.LUT R0, R7, 0x7ffffffc, RZ, 0xc0, !PT ;  /* 0x7ffffffc07007812 */ /* 0x000fe200078ec0ff */
[----:B------:R-:W-:Y:S02]  /*0cf0*/  IMAD.IADD R3, R4, 0x1, -R3 ;  /* 0x0000000104037824 */ /* 0x000fe400078e0a03 */
[----:B------:R-:W-:Y:S02]  /*0d00*/  IMAD.IADD R11, R11, 0x1, -R12 ;  /* 0x000000010b0b7824 */ /* 0x000fe400078e0a0c */
[----:B------:R-:W-:-:S02]  /*0d10*/  IMAD R156, R5, 0x40, R8 ;  /* 0x00000040059c7824 */ /* 0x000fc400078e0208 */
[----:B------:R-:W-:Y:S02]  /*0d20*/  IMAD R157, R3, 0x8, R6 ;  /* 0x00000008039d7824 */ /* 0x000fe400078e0206 */
[----:B------:R-:W-:Y:S02]  /*0d30*/  IMAD.IADD R19, R19, 0x1, -R0 ;  /* 0x0000000113137824 */ /* 0x000fe400078e0a00 */
[----:B------:R-:W-:-:S07]  /*0d40*/  IMAD R22, R11, 0x8, R156 ;  /* 0x000000080b167824 */ /* 0x000fce00078e029c */
.L_x_943:
[----:B------:R-:W-:Y:S01]  /*0d50*/  ULDC.64 UR6, c[0x0][0xa28] ;  /* 0x00028a0000067ab9 */ /* 0x000fe20000000a00 */
[----:B------:R-:W-:Y:S01]  /*0d60*/  IMAD.MOV.U32 R0, RZ, RZ, RZ ;  /* 0x000000ffff007224 */ /* 0x000fe200078e00ff */
[----:B------:R-:W-:-:S04]  /*0d70*/  UISETP.NE.U32.AND UP0, UPT, UR6, URZ, UPT ;  /* 0x0000003f0600728c */ /* 0x000fc8000bf05070 */
[----:B------:R-:W-:-:S03]  /*0d80*/  UISETP.NE.AND.EX UP0, UPT, UR7, URZ, UPT, UP0 ;  /* 0x0000003f0700728c */ /* 0x000fc6000bf05300 */
[----:B------:R-:W-:Y:S02]  /*0d90*/  ULDC.64 UR6, c[0x0][0xa18] ;  /* 0x0002860000067ab9 */ /* 0x000fe40000000a00 */
[----:B------:R-:W-:Y:S01]  /*0da0*/  UISETP.NE.U32.AND UP1, UPT, UR6, URZ, UPT ;  /* 0x0000003f0600728c */ /* 0x000fe2000bf25070 */
[----:B------:R-:W-:-:S03]  /*0db0*/  PLOP3.LUT P0, PT, PT, PT, UP0, 0x80, 0x0 ;  /* 0x000000000000781c */ /* 0x000fc60003f0f008 */
[----:B------:R-:W-:-:S03]  /*0dc0*/  UISETP.NE.AND.EX UP1, UPT, UR7, URZ, UPT, UP1 ;  /* 0x0000003f0700728c */ /* 0x000fc6000bf25310 */
[----:B------:R-:W-:Y:S02]  /*0dd0*/  @UP0 ULDC.64 UR6, c[0x0][0xa28] ;  /* 0x00028a0000060ab9 */ /* 0x000fe40000000a00 */
[----:B------:R-:W-:Y:S01]  /*0de0*/  @UP0 UIMAD.WIDE UR6, UR47, 0x4, UR6 ;  /* 0x000000042f0608a5 */ /* 0x000fe2000f8e0206 */
[----:B------:R-:W-:-:S05]  /*0df0*/  PLOP3.LUT P2, PT, PT, PT, UP1, 0x80, 0x0 ;  /* 0x000000000000781c */ /* 0x000fca0003f4f018 */
[----:B------:R-:W-:Y:S01]  /*0e00*/  @UP1 ULDC.64 UR8, c[0x0][0xa18] ;  /* 0x0002860000081ab9 */ /* 0x000fe20000000a00 */
[----:B012---:R-:W-:Y:S02]  /*0e10*/  IMAD.U32 R4, RZ, RZ, UR6 ;  /* 0x00000006ff047e24 */ /* 0x007fe4000f8e00ff */
[----:B------:R-:W-:Y:S01]  /*0e20*/  IMAD.U32 R5, RZ, RZ, UR7 ;  /* 0x00000007ff057e24 */ /* 0x000fe2000f8e00ff */
[----:B------:R-:W-:Y:S01]  /*0e30*/  @UP1 UIMAD.WIDE UR6, UR47, 0x4, UR8 ;  /* 0x000000042f0618a5 */ /* 0x000fe2000f8e0208 */
[----:B------:R-:W-:Y:S02]  /*0e40*/  ULDC UR4, c[0x0][0x288] ;  /* 0x0000a20000047ab9 */ /* 0x000fe40000000800 */
[----:B------:R-:W-:Y:S01]  /*0e50*/  IMAD.U32 R18, RZ, RZ, UR4 ;  /* 0x00000004ff127e24 */ /* 0x000fe2000f8e00ff */
[----:B-----5:R0:W5:Y:S02]  /*0e60*/  @P0 LDG.E R0, desc[UR50][R4.64] ;  /* 0x0000003204000981 */ /* 0x020164000c1e1900 */
[----:B------:R-:W-:Y:S01]  /*0e70*/  IMAD.U32 R6, RZ, RZ, UR6 ;  /* 0x00000006ff067e24 */ /* 0x000fe2000f8e00ff */
[----:B------:R-:W-:Y:S01]  /*0e80*/  ULDC UR4, c[0x0][0x424] ;  /* 0x0001090000047ab9 */ /* 0x000fe20000000800 */
[----:B------:R-:W-:Y:S01]  /*0e90*/  IMAD.U32 R7, RZ, RZ, UR7 ;  /* 0x00000007ff077e24 */ /* 0x000fe2000f8e00ff */
[----:B------:R-:W-:-:S04]  /*0ea0*/  ULDC.64 UR6, c[0x0][0x418] ;  /* 0x0001060000067ab9 */ /* 0x000fc80000000a00 */
[----:B------:R0:W5:Y:S01]  /*0eb0*/  @P2 LDG.E R18, desc[UR50][R6.64] ;  /* 0x0000003206122981 */ /* 0x000162000c1e1900 */
[----:B------:R-:W-:-:S04]  /*0ec0*/  UISETP.NE.U32.AND UP0, UPT, UR6, URZ, UPT ;  /* 0x0000003f0600728c */ /* 0x000fc8000bf05070 */
[----:B------:R-:W-:-:S03]  /*0ed0*/  UISETP.NE.AND.EX UP0, UPT, UR7, URZ, UPT, UP0 ;  /* 0x0000003f0700728c */ /* 0x000fc6000bf05300 */
[----:B------:R-:W-:Y:S01]  /*0ee0*/  ULDC.64 UR6, c[0x0][0xa20] ;  /* 0x0002880000067ab9 */ /* 0x000fe20000000a00 */
[----:B------:R-:W-:Y:S01]  /*0ef0*/  USEL UR4, UR4, 0x1, UP0 ;  /* 0x0000000104047887 */ /* 0x000fe20008000000 */
[----:B------:R-:W-:Y:S01]  /*0f00*/  ISETP.NE.U32.AND P1, PT, RZ, UR6, PT ;  /* 0x00000006ff007c0c */ /* 0x000fe2000bf25070 */
[----:B------:R-:W-:Y:S02]  /*0f10*/  ULDC UR6, c[0x0][0x2f0] ;  /* 0x0000bc0000067ab9 */ /* 0x000fe40000000800 */
[----:B------:R-:W-:Y:S01]  /*0f20*/  UIMAD UR4, UR4, UR6, URZ ;  /* 0x00000006040472a4 */ /* 0x000fe2000f8e023f */
[----:B------:R-:W-:Y:S01]  /*0f30*/  ISETP.NE.AND.EX P1, PT, RZ, UR7, PT, P1 ;  /* 0x00000007ff007c0c */ /* 0x000fe2000bf25310 */
[----:B0-----:R-:W-:-:S12]  /*0f40*/  @P2 BRA `(.L_x_852) ;  /* 0x00000000002c2947 */ /* 0x001fd80003800000 */
[----:B------:R-:W-:Y:S02]  /*0f50*/  ULDC.64 UR6, c[0x0][0xa00] ;  /* 0x0002800000067ab9 */ /* 0x000fe40000000a00 */
[----:B------:R-:W-:-:S04]  /*0f60*/  ISETP.NE.U32.AND P0, PT, RZ, UR6, PT ;  /* 0x00000006ff007c0c */ /* 0x000fc8000bf05070 */
[----:B------:R-:W-:-:S13]  /*0f70*/  ISETP.NE.AND.EX P0, PT, RZ, UR7, PT, P0 ;  /* 0x00000007ff007c0c */ /* 0x000fda000bf05300 */
[----:B------:R-:W-:Y:S05]  /*0f80*/  @!P0 BRA `(.L_x_852) ;  /* 0x00000000001c8947 */ /* 0x000fea0003800000 */
[----:B------:R-:W-:Y:S02]  /*0f90*/  ULDC.64 UR6, c[0x0][0xa00] ;  /* 0x0002800000067ab9 */ /* 0x000fe40000000a00 */
[----:B------:R-:W-:-:S06]  /*0fa0*/  UIMAD.WIDE UR6, UR47, 0x4, UR6 ;  /* 0x000000042f0678a5 */ /* 0x000fcc000f8e0206 */
[----:B------:R-:W-:Y:S02]  /*0fb0*/  IMAD.U32 R4, RZ, RZ, UR6 ;  /* 0x00000006ff047e24 */ /* 0x000fe4000f8e00ff */
[----:B------:R-:W-:-:S05]  /*0fc0*/  IMAD.U32 R5, RZ, RZ, UR7 ;  /* 0x00000007ff057e24 */ /* 0x000fca000f8e00ff */
[----:B-----5:R-:W2:Y:S04]  /*0fd0*/  LDG.E R18, desc[UR50][R4.64] ;  /* 0x0000003204127981 */ /* 0x020ea8000c1e1900 */
[----:B------:R-:W2:Y:S02]  /*0fe0*/  LDG.E R3, desc[UR50][R4.64+0x4] ;  /* 0x0000043204037981 */ /* 0x000ea4000c1e1900 */
[----:B--2---:R-:W-:-:S07]  /*0ff0*/  IMAD.IADD R18, R3, 0x1, -R18 ;  /* 0x0000000103127824 */ /* 0x004fce00078e0a12 */
.L_x_852:
[----:B------:R-:W-:Y:S01]  /*1000*/  IMAD.U32 R17, RZ, RZ, UR4 ;  /* 0x00000004ff117e24 */ /* 0x000fe2000f8e00ff */
[----:B------:R-:W-:Y:S01]  /*1010*/  UMOV UR40, UR48 ;  /* 0x0000003000287c82 */ /* 0x000fe20008000000 */
[----:B------:R-:W-:Y:S01]  /*1020*/  UMOV UR41, UR47 ;  /* 0x0000002f00297c82 */ /* 0x000fe20008000000 */
[----:B------:R-:W-:Y:S05]  /*1030*/  @!P1 BRA `(.L_x_853) ;  /* 0x0000000000189947 */ /* 0x000fea0003800000 */
[----:B------:R-:W-:Y:S02]  /*1040*/  ULDC.64 UR6, c[0x0][0xa20] ;  /* 0x0002880000067ab9 */ /* 0x000fe40000000a00 */
[----:B------:R-:W-:-:S06]  /*1050*/  UIMAD.WIDE UR6, UR47, 0x4, UR6 ;  /* 0x000000042f0678a5 */ /* 0x000fcc000f8e0206 */
[----:B------:R-:W-:Y:S02]  /*1060*/  IMAD.U32 R4, RZ, RZ, UR6 ;  /* 0x00000006ff047e24 */ /* 0x000fe4000f8e00ff */
[----:B------:R-:W-:-:S05]  /*1070*/  IMAD.U32 R5, RZ, RZ, UR7 ;  /* 0x00000007ff057e24 */ /* 0x000fca000f8e00ff */
[----:B------:R0:W5:Y:S01]  /*1080*/  LDG.E R17, desc[UR50][R4.64] ;  /* 0x0000003204117981 */ /* 0x000162000c1e1900 */
[----:B------:R-:W-:Y:S05]  /*1090*/  BRA `(.L_x_854) ;  /* 0x00000000002c7947 */ /* 0x000fea0003800000 */
.L_x_853:
        /* <DEDUP_REMOVED lines=8> */
[----:B------:R-:W2:Y:S04]  /*1120*/  LDG.E R17, desc[UR50][R4.64] ;  /* 0x0000003204117981 */ /* 0x000ea8000c1e1900 */
[----:B------:R-:W2:Y:S02]  /*1130*/  LDG.E R6, desc[UR50][R4.64+0x4] ;  /* 0x0000043204067981 */ /* 0x000ea4000c1e1900 */
[----:B--2---:R-:W-:-:S07]  /*1140*/  IMAD.IADD R17, R6, 0x1, -R17 ;  /* 0x0000000106117824 */ /* 0x004fce00078e0a11 */
.L_x_854:
[----:B------:R-:W1:Y:S01]  /*1150*/  LDC R3, c[0x0][0x448] ;  /* 0x00011200ff037b82 */ /* 0x000e620000000800 */
[----:B------:R-:W-:Y:S01]  /*1160*/  UIMAD UR42, UR5, 0xc0, URZ ;  /* 0x000000c0052a78a4 */ /* 0x000fe2000f8e023f */
[----:B-----5:R-:W-:-:S03]  /*1170*/  IMAD.IADD R17, R17, 0x1, -R0 ;  /* 0x0000000111117824 */ /* 0x020fc600078e0a00 */
[----:B------:R-:W-:Y:S02]  /*1180*/  UIADD3 UR4, UR42, 0xbf, URZ ;  /* 0x000000bf2a047890 */ /* 0x000fe4000fffe03f */
[----:B0-----:R-:W-:Y:S01]  /*1190*/  IADD3 R5, R17, 0x1, -R18 ;  /* 0x0000000111057810 */ /* 0x001fe20007ffe812 */
[----:B------:R-:W0:Y:S03]  /*11a0*/  LDC.64 R6, c[0x0][0x9e0] ;  /* 0x00027800ff067b82 */ /* 0x000e260000000a00 */
[----:B------:R-:W-:Y:S01]  /*11b0*/  IMAD.U32 R0, RZ, RZ, UR4 ;  /* 0x00000004ff007e24 */ /* 0x000fe2000f8e00ff */
[----:B-1----:R-:W-:Y:S02]  /*11c0*/  ISETP.NE.AND P1, PT, R3, 0x1, PT ;  /* 0x000000010300780c */ /* 0x002fe40003f25270 */
[----:B0-----:R-:W-:-:S11]  /*11d0*/  ISETP.GE.AND P2, PT, R7, 0x1, PT ;  /* 0x000000010700780c */ /* 0x001fd60003f46270 */
[----:B------:R-:W0:Y:S08]  /*11e0*/  @P1 LDC R3, c[0x0][0x44c] ;  /* 0x00011300ff031b82 */ /* 0x000e300000000800 */
[----:B------:R-:W1:Y:S01]  /*11f0*/  @P1 LDC R4, c[0x0][0x450] ;  /* 0x00011400ff041b82 */ /* 0x000e620000000800 */
[----:B0-----:R-:W-:-:S05]  /*1200*/  @P1 IMAD.HI.U32 R3, R3, UR4, RZ ;  /* 0x0000000403031c27 */ /* 0x001fca000f8e00ff */
[----:B-1----:R-:W-:-:S05]  /*1210*/  @P1 SHF.R.U32.HI R0, RZ, R4, R3 ;  /* 0x00000004ff001219 */ /* 0x002fca0000011603 */
        /* <DEDUP_REMOVED lines=13> */
.L_x_856:
[----:B------:R-:W-:-:S13]  /*12f0*/  ISETP.NE.AND P0, PT, R7, 0x1, PT ;  /* 0x000000010700780c */ /* 0x000fda0003f05270 */
[----:B------:R-:W0:Y:S02]  /*1300*/  @P0 LDC.64 R4, c[0x0][0x9e8] ;  /* 0x00027a00ff040b82 */ /* 0x000e240000000a00 */
[----:B0-----:R-:W-:-:S05]  /*1310*/  @P0 IMAD.HI.U32 R4, R3, R4, RZ ;  /* 0x0000000403040227 */ /* 0x001fca00078e00ff */
[----:B------:R-:W-:-:S07]  /*1320*/  @P0 SHF.R.U32.HI R3, RZ, R5, R4 ;  /* 0x00000005ff030219 */ /* 0x000fce0000011604 */
.L_x_857:
[----:B------:R-:W-:-:S05]  /*1330*/  IMAD R3, R3, R7, R7 ;  /* 0x0000000703037224 */ /* 0x000fca00078e0207 */
[----:B------:R-:W-:-:S07]  /*1340*/  VIMNMX R0, R0, R3, PT ;  /* 0x0000000300007248 */ /* 0x000fce0003fe0100 */
.L_x_855:
[----:B------:R-:W0:Y:S01]  /*1350*/  @P1 LDC R5, c[0x0][0x44c] ;  /* 0x00011300ff051b82 */ /* 0x000e220000000800 */
[----:B------:R-:W-:Y:S01]  /*1360*/  IMAD.U32 R4, RZ, RZ, UR42 ;  /* 0x0000002aff047e24 */ /* 0x000fe2000f8e00ff */
[----:B------:R-:W-:Y:S01]  /*1370*/  ULDC UR4, c[0x0][0x9dc] ;  /* 0x0002770000047ab9 */ /* 0x000fe20000000800 */
[----:B------:R-:W-:Y:S02]  /*1380*/  VIADD R3, R0, 0x9f ;  /* 0x0000009f00037836 */ /* 0x000fe40000000000 */
[C---:B------:R-:W-:Y:S02]  /*1390*/  IMAD.IADD R105, R17.reuse, 0x1, -R18 ;  /* 0x0000000111697824 */ /* 0x040fe400078e0a12 */
[----:B------:R-:W-:Y:S01]  /*13a0*/  VIADD R0, R17, 0x9f ;  /* 0x0000009f11007836 */ /* 0x000fe20000000000 */
        /* <DEDUP_REMOVED lines=23> */
.L_x_859:
[----:B------:R-:W-:-:S13]  /*1520*/  ISETP.NE.AND P0, PT, R7, 0x1, PT ;  /* 0x000000010700780c */ /* 0x000fda0003f05270 */
[----:B------:R-:W0:Y:S02]  /*1530*/  @P0 LDC.64 R4, c[0x0][0x9e8] ;  /* 0x00027a00ff040b82 */ /* 0x000e240000000a00 */
[----:B0-----:R-:W-:-:S05]  /*1540*/  @P0 IMAD.HI.U32 R0, R6, R4, RZ ;  /* 0x0000000406000227 */ /* 0x001fca00078e00ff */
[----:B------:R-:W-:-:S07]  /*1550*/  @P0 SHF.R.U32.HI R6, RZ, R5, R0 ;  /* 0x00000005ff060219 */ /* 0x000fce0000011600 */
.L_x_860:
[----:B------:R-:W-:-:S05]  /*1560*/  IMAD R6, R6, R7, RZ ;  /* 0x0000000706067224 */ /* 0x000fca00078e02ff */
[----:B------:R-:W-:-:S13]  /*1570*/  R2UR UR5, R6 ;  /* 0x00000000060572ca */ /* 0x000fda00000e0000 */
[----:B------:R-:W-:-:S04]  /*1580*/  UISETP.LT.AND UP0, UPT, UR4, UR5, UPT ;  /* 0x000000050400728c */ /* 0x000fc8000bf01270 */
[----:B------:R-:W-:-:S12]  /*1590*/  USEL UR4, UR4, UR5, !UP0 ;  /* 0x0000000504047287 */ /* 0x000fd8000c000000 */
.L_x_858:
        /* <DEDUP_REMOVED lines=9> */
[----:B------:R-:W-:-:S02]  /*1630*/  CS2R R14, SRZ ;  /* 0x00000000000e7805 */ /* 0x000fc4000001ff00 */
[----:B------:R-:W-:Y:S02]  /*1640*/  CS2R R46, SRZ ;  /* 0x00000000002e7805 */ /* 0x000fe4000001ff00 */
[----:B------:R-:W-:Y:S01]  /*1650*/  CS2R R20, SRZ ;  /* 0x0000000000147805 */ /* 0x000fe2000001ff00 */
[----:B------:R-:W-:Y:S01]  /*1660*/  UISETP.LT.AND UP0, UPT, URZ, UR4, UPT ;  /* 0x000000043f00728c */ /* 0x000fe2000bf01270 */
[----:B------:R-:W-:Y:S02]  /*1670*/  CS2R R44, SRZ ;  /* 0x00000000002c7805 */ /* 0x000fe4000001ff00 */
[----:B------:R-:W-:Y:S02]  /*1680*/  CS2R R24, SRZ ;  /* 0x0000000000187805 */ /* 0x000fe4000001ff00 */
[----:B------:R-:W-:Y:S01]  /*1690*/  CS2R R38, SRZ ;  /* 0x0000000000267805 */ /* 0x000fe2000001ff00 */
[----:B------:R-:W-:Y:S01]  /*16a0*/  USEL UR43, URZ, UR4, !UP0 ;  /* 0x000000043f2b7287 */ /* 0x000fe2000c000000 */
[----:B------:R-:W-:-:S02]  /*16b0*/  CS2R R26, SRZ ;  /* 0x00000000001a7805 */ /* 0x000fc4000001ff00 */
[----:B------:R-:W-:Y:S02]  /*16c0*/  CS2R R36, SRZ ;  /* 0x0000000000247805 */ /* 0x000fe4000001ff00 */
[----:B------:R-:W-:Y:S02]  /*16d0*/  CS2R R28, SRZ ;  /* 0x00000000001c7805 */ /* 0x000fe4000001ff00 */
[----:B------:R-:W-:Y:S02]  /*16e0*/  CS2R R30, SRZ ;  /* 0x00000000001e7805 */ /* 0x000fe4000001ff00 */
[----:B------:R-:W-:Y:S02]  /*16f0*/  CS2R R32, SRZ ;  /* 0x0000000000207805 */ /* 0x000fe4000001ff00 */
[----:B------:R-:W-:Y:S02]  /*1700*/  ISETP.GT.AND P1, PT, R104, UR43, PT ;  /* 0x0000002b68007c0c */ /* 0x000fe4000bf24270 */
[----:B------:R-:W-:-:S02]  /*1710*/  CS2R R56, SRZ ;  /* 0x0000000000387805 */ /* 0x000fc4000001ff00 */
[----:B------:R-:W-:-:S09]  /*1720*/  CS2R R58, SRZ ;  /* 0x00000000003a7805 */ /* 0x000fd2000001ff00 */
        /* <DEDUP_REMOVED lines=36> */
.L_x_862:
        /* <DEDUP_REMOVED lines=16> */
[----:B------:R-:W-:Y:S02]  /*1a70*/  @UP0 UIMAD.WIDE.U32 UR12, UR47, UR16, URZ ;  /* 0x000000102f0c02a5 */ /* 0x000fe4000f8e003f */
[----:B------:R-:W-:-:S02]  /*1a80*/  @UP0 UIMAD UR17, UR47, UR17, UR8 ;  /* 0x000000112f1102a4 */ /* 0x000fc4000f8e0208 */
[----:B------:R-:W-:Y:S02]  /*1a90*/  @UP0 USHF.R.S32.HI UR16, URZ, 0x1f, UR48 ;  /* 0x0000001f3f100899 */ /* 0x000fe40008011430 */
[----:B------:R-:W-:Y:S02]  /*1aa0*/  @UP1 USHF.R.S32.HI UR19, URZ, 0x1f, UR48 ;  /* 0x0000001f3f131899 */ /* 0x000fe40008011430 */
[----:B------:R-:W-:Y:S02]  /*1ab0*/  @UP1 UIMAD.WIDE.U32 UR8, UR47, UR14, URZ ;  /* 0x0000000e2f0812a5 */ /* 0x000fe4000f8e003f */
[----:B------:R-:W-:Y:S02]  /*1ac0*/  @UP1 UIMAD UR18, UR47, UR15, UR10 ;  /* 0x0000000f2f1212a4 */ /* 0x000fe4000f8e020a */
[----:B------:R-:W-:Y:S01]  /*1ad0*/  @UP0 UIADD3 UR13, UR13, UR17, URZ ;  /* 0x000000110d0d0290 */ /* 0x000fe2000fffe03f */
[----:B------:R-:W-:Y:S01]  /*1ae0*/  @UP0 ULDC.64 UR14, c[0x0][0x9b0] ;  /* 0x00026c00000e0ab9 */ /* 0x000fe20000000a00 */
[----:B------:R-:W-:Y:S01]  /*1af0*/  @UP1 ULDC.64 UR10, c[0x0][0x9c0] ;  /* 0x00027000000a1ab9 */ /* 0x000fe20000000a00 */
        /* <DEDUP_REMOVED lines=31> */
.L_x_1043:
[----:B------:R-:W-:Y:S05]  /*1cf0*/  @!P0 BRA `(.L_x_864) ;  /* 0x0000000000048947 */ /* 0x000fea0003800000 */
[----:B------:R-:W-:Y:S01]  /*1d00*/  BPT.TRAP 0x1 ;  /* 0x000000040000795c */ /* 0x000fe20000300000 */
.L_x_864:
[----:B------:R-:W-:Y:S02]  /*1d10*/  IMAD.U32 R106, RZ, RZ, UR39 ;  /* 0x00000027ff6a7e24 */ /* 0x000fe4000f8e00ff */
[----:B0-----:R-:W-:-:S03]  /*1d20*/  IMAD.U32 R3, RZ, RZ, UR37 ;  /* 0x00000025ff037e24 */ /* 0x001fc6000f8e00ff */
[----:B------:R-:W-:Y:S02]  /*1d30*/  LEA R106, R106, UR45, 0x3 ;  /* 0x0000002d6a6a7c11 */ /* 0x000fe4000f8e18ff */
[----:B------:R-:W-:-:S04]  /*1d40*/  SHF.L.U32 R3, R3, 0x1f, RZ ;  /* 0x0000001f03037819 */ /* 0x000fc800000006ff */
[----:B------:R0:W1:Y:S01]  /*1d50*/  SYNCS.PHASECHK.TRANS64.TRYWAIT P1, [R106+URZ+0x13230], R3 ;  /* 0x013230036a0075a7 */ /* 0x000062000802017f */
[----:B------:R-:W-:Y:S05]  /*1d60*/  @!P0 BRA `(.L_x_865) ;  /* 0x0000000000048947 */ /* 0x000fea0003800000 */
[----:B------:R-:W-:Y:S01]  /*1d70*/  BPT.TRAP 0x1 ;  /* 0x000000040000795c */ /* 0x000fe20000300000 */
.L_x_865:
[----:B-1----:R-:W-:Y:S05]  /*1d80*/  @P1 BRA `(.L_x_866) ;  /* 0x0000000000081947 */ /* 0x002fea0003800000 */
[----:B------:R-:W1:Y:S02]  /*1d90*/  SYNCS.PHASECHK.TRANS64.TRYWAIT P1, [R106+URZ+0x13230], R3 ;  /* 0x013230036a0075a7 */ /* 0x000e64000802017f */
[----:B-1----:R-:W-:Y:S05]  /*1da0*/  @!P1 BRA `(.L_x_867) ;  /* 0x0000018000389947 */ /* 0x002fea0003800000 */
.L_x_866:
        /* <DEDUP_REMOVED lines=175> */
[C---:B------:R-:W-:Y:S01]  /*28a0*/  FMUL.FTZ R24, R0.reuse, R31 ;  /* 0x0000001f00187220 */ /* 0x040fe20000410000 */
[----:B------:R-:W-:Y:S01]  /*28b0*/  IMAD.MOV.U32 R31, RZ, RZ, -0xa0 ;  /* 0xffffff60ff1f7424 */ /* 0x000fe200078e00ff */
[----:B------:R-:W-:Y:S01]  /*28c0*/  ULDC.64 UR6, c[0x0][0x9e0] ;  /* 0x0002780000067ab9 */ /* 0x000fe20000000a00 */
[C---:B------:R-:W-:Y:S01]  /*28d0*/  FMUL.FTZ R102, R0.reuse, R32 ;  /* 0x0000002000667220 */ /* 0x040fe20000410000 */
[----:B------:R-:W5:Y:S01]  /*28e0*/  SHFL.IDX PT, R34, R107, RZ, 0x1c1f ;  /* 0x001c1fff6b227589 */ /* 0x000f6200000e0000 */
[----:B------:R-:W-:Y:S01]  /*28f0*/  UISETP.GE.AND UP1, UPT, UR7, 0x1, UPT ;  /* 0x000000010700788c */ /* 0x000fe2000bf26270 */
        /* <DEDUP_REMOVED lines=13> */
[--C-:B------:R-:W-:Y:S01]  /*29d0*/  IMAD R30, R104, -0xa0, R17.reuse ;  /* 0xffffff60681e7824 */ /* 0x100fe200078e0211 */
[----:B------:R-:W0:Y:S01]  /*29e0*/  MUFU.TANH R78, R78 ;  /* 0x0000004e004e7308 */ /* 0x000e220000002400 */
[----:B------:R5:W-:Y:S01]  /*29f0*/  @!P3 SYNCS.ARRIVE.TRANS64.RED.A1T0 RZ, [R106+URZ], RZ ;  /* 0x000000ff6affb9a7 */ /* 0x000be2000810043f */
[----:B------:R-:W-:Y:S01]  /*2a00*/  IADD3 R33, -R18, R31, R17 ;  /* 0x0000001f12217210 */ /* 0x000fe20007ffe111 */
[----:B------:R-:W-:-:S02]  /*2a10*/  VIADD R30, R30, 0xa0 ;  /* 0x000000a01e1e7836 */ /* 0x000fc40000000000 */
[----:B------:R-:W-:Y:S02]  /*2a20*/  VIADD R114, R32, 0xffffffff ;  /* 0xffffffff20727836 */ /* 0x000fe40000000000 */
[----:B------:R-:W-:Y:S01]  /*2a30*/  IMAD R111, R19, -0x2, R30 ;  /* 0xfffffffe136f7824 */ /* 0x000fe200078e021e */
[----:B------:R-:W0:Y:S01]  /*2a40*/  MUFU.TANH R77, R77 ;  /* 0x0000004d004d7308 */ /* 0x000e220000002400 */
[C---:B------:R-:W-:Y:S02]  /*2a50*/  VIADD R112, R33.reuse, UR6 ;  /* 0x0000000621707c36 */ /* 0x040fe40008000000 */
[----:B------:R-:W-:Y:S02]  /*2a60*/  VIADD R113, R33, UR20 ;  /* 0x0000001421717c36 */ /* 0x000fe40008000000 */
[----:B------:R-:W-:Y:S01]  /*2a70*/  VIADD R115, R31, 0xffffffff ;  /* 0xffffffff1f737836 */ /* 0x000fe20000000000 */
[----:B-----5:R-:W-:Y:S01]  /*2a80*/  VIADDMNMX R106, R34, R112, R111, PT ;  /* 0x00000070226a7246 */ /* 0x020fe2000380016f */
[----:B------:R-:W-:Y:S01]  /*2a90*/  IMAD.IADD R109, R113, 0x1, R34 ;  /* 0x00000001716d7824 */ /* 0x000fe200078e0222 */
        /* <DEDUP_REMOVED lines=55> */
[----:B------:R-:W-:Y:S01]  /*2e10*/  IADD3 R30, -R18, R17, R34 ;  /* 0x00000011121e7210 */ /* 0x000fe20007ffe122 */
        /* <DEDUP_REMOVED lines=11> */
.L_x_870:
[----:B------:R-:W-:-:S06]  /*2ed0*/  UISETP.NE.AND UP2, UPT, UR7, 0x1, UPT ;  /* 0x000000010700788c */ /* 0x000fcc000bf45270 */
[----:B------:R-:W-:-:S05]  /*2ee0*/  PLOP3.LUT P1, PT, PT, PT, UP2, 0x80, 0x0 ;  /* 0x000000000000781c */ /* 0x000fca0003f2f028 */
[----:B------:R-:W-:-:S08]  /*2ef0*/  @UP2 ULDC.64 UR10, c[0x0][0x9e8] ;  /* 0x00027a00000a2ab9 */ /* 0x000fd00000000a00 */
[----:B------:R-:W-:-:S05]  /*2f00*/  @P1 IMAD.HI.U32 R31, R30, UR10, RZ ;  /* 0x0000000a1e1f1c27 */ /* 0x000fca000f8e00ff */
[----:B------:R-:W-:-:S07]  /*2f10*/  @P1 SHF.R.U32.HI R30, RZ, UR11, R31 ;  /* 0x0000000bff1e1c19 */ /* 0x000fce000801161f */
.L_x_871:
[----:B------:R-:W-:Y:S05]  /*2f20*/  BSYNC B0 ;  /* 0x0000000000007941 */ /* 0x000fea0003800000 */
.L_x_869:
[----:B------:R-:W-:-:S05]  /*2f30*/  IMAD R30, R30, UR7, R115 ;  /* 0x000000071e1e7c24 */ /* 0x000fca000f8e0273 */
[----:B------:R-:W-:Y:S02]  /*2f40*/  VIMNMX R109, R109, R30, !PT ;  /* 0x0000001e6d6d7248 */ /* 0x000fe40007fe0100 */
[----:B------:R-:W-:-:S07]  /*2f50*/  VIADDMNMX R106, R30, UR7, R106, PT ;  /* 0x000000071e6a7c46 */ /* 0x000fce000b80016a */
.L_x_868:
[C---:B------:R-:W-:Y:S02]  /*2f60*/  ISETP.GE.AND P5, PT, R114.reuse, 0x9, PT ;  /* 0x000000097200780c */ /* 0x040fe40003fa6270 */
[C---:B------:R-:W-:Y:S02]  /*2f70*/  ISETP.GE.AND P1, PT, R114.reuse, 0x2, PT ;  /* 0x000000027200780c */ /* 0x040fe40003f26270 */
[----:B------:R-:W-:Y:S02]  /*2f80*/  ISETP.GE.AND P4, PT, R114, 0xa, PT ;  /* 0x0000000a7200780c */ /* 0x000fe40003f86270 */
[----:B------:R-:W-:Y:S02]  /*2f90*/  ISETP.GT.AND P2, PT, R109, 0x1, !P1 ;  /* 0x000000016d00780c */ /* 0x000fe40004f44270 */
[----:B------:R-:W-:Y:S02]  /*2fa0*/  LOP3.LUT R16, R16, 0xfffffffd, RZ, 0xc0, !PT ;  /* 0xfffffffd10107812 */ /* 0x000fe400078ec0ff */
[----:B------:R-:W-:-:S02]  /*2fb0*/  ISETP.LT.OR P3, PT, R106, 0x2, P2 ;  /* 0x000000026a00780c */ /* 0x000fc40001761670 */
[C---:B------:R-:W-:Y:S02]  /*2fc0*/  ISETP.GT.AND P2, PT, R109.reuse, 0x8, !P5 ;  /* 0x000000086d00780c */ /* 0x040fe40006f44270 */
        /* <DEDUP_REMOVED lines=241> */
.L_x_874:
[----:B------:R-:W-:-:S06]  /*3ee0*/  UISETP.NE.AND UP2, UPT, UR7, 0x1, UPT ;  /* 0x000000010700788c */ /* 0x000fcc000bf45270 */
[----:B------:R-:W-:-:S05]  /*3ef0*/  PLOP3.LUT P6, PT, PT, PT, UP2, 0x80, 0x0 ;  /* 0x000000000000781c */ /* 0x000fca0003fcf028 */
[----:B------:R-:W-:-:S08]  /*3f00*/  @UP2 ULDC.64 UR10, c[0x0][0x9e8] ;  /* 0x00027a00000a2ab9 */ /* 0x000fd00000000a00 */
[----:B------:R-:W-:Y:S01]  /*3f10*/  @P6 IMAD.HI.U32 R86, R85, UR10, RZ ;  /* 0x0000000a55566c27 */ /* 0x000fe2000f8e00ff */
[----:B------:R-:W-:-:S13]  /*3f20*/  PLOP3.LUT P6, PT, PT, PT, UP2, 0x80, 0x0 ;  /* 0x000000000000781c */ /* 0x000fda0003fcf028 */
[----:B------:R-:W-:-:S07]  /*3f30*/  @P6 SHF.R.U32.HI R85, RZ, UR11, R86 ;  /* 0x0000000bff556c19 */ /* 0x000fce0008011656 */
.L_x_875:
[----:B------:R-:W-:Y:S05]  /*3f40*/  BSYNC B0 ;  /* 0x0000000000007941 */ /* 0x000fea0003800000 */
.L_x_873:
[----:B------:R-:W-:-:S05]  /*3f50*/  IMAD R85, R85, UR7, R115 ;  /* 0x0000000755557c24 */ /* 0x000fca000f8e0273 */
[----:B------:R-:W-:Y:S02]  /*3f60*/  VIMNMX R94, R94, R85, !PT ;  /* 0x000000555e5e7248 */ /* 0x000fe40007fe0100 */
[----:B------:R-:W-:-:S07]  /*3f70*/  VIADDMNMX R84, R85, UR7, R84, PT ;  /* 0x0000000755547c46 */ /* 0x000fce000b800154 */
.L_x_872:
        /* <DEDUP_REMOVED lines=15> */
[----:B------:R-:W-:Y:S02]  /*4070*/  LOP3.LUT P2, RZ, R16, 0x4000000, RZ, 0xc0, !PT ;  /* 0x0400000010ff7812 */ /* 0x000fe4000784c0ff */
[----:B------:R-:W-:Y:S02]  /*4080*/  ISETP.LT.OR P1, PT, R84, 0x9, P1 ;  /* 0x000000095400780c */ /* 0x000fe40000f21670 */
[C---:B------:R-:W-:Y:S02]  /*4090*/  LOP3.LUT P6, RZ, R16.reuse, 0x2000000, RZ, 0xc0, !PT ;  /* 0x0200000010ff7812 */ /* 0x040fe400078cc0ff */
[----:B------:R-:W-:Y:S02]  /*40a0*/  FSEL R7, R7, -INF , !P1 ;  /* 0xff80000007077808 */ /* 0x000fe40004800000 */
[----:B------:R-:W-:Y:S02]  /*40b0*/  LOP3.LUT P1, RZ, R16, 0x4, RZ, 0xc0, !PT ;  /* 0x0000000410ff7812 */ /* 0x000fe4000782c0ff */
[----:B------:R-:W-:-:S02]  /*40c0*/  FMNMX.FTZ R9, R87, R88, !PT ;  /* 0x0000005857097209 */ /* 0x000fc40007810000 */
[C---:B------:R-:W-:Y:S02]  /*40d0*/  ISETP.GT.AND P1, PT, R94.reuse, 0x9, !P1 ;  /* 0x000000095e00780c */ /* 0x040fe40004f24270 */
[----:B------:R-:W-:Y:S02]  /*40e0*/  ISETP.GT.AND P3, PT, R94, 0x90, !P3 ;  /* 0x000000905e00780c */ /* 0x000fe40005f64270 */
[----:B------:R-:W-:Y:S02]  /*40f0*/  ISETP.LT.OR P1, PT, R84, 0xa, P1 ;  /* 0x0000000a5400780c */ /* 0x000fe40000f21670 */
[----:B------:R-:W-:Y:S02]  /*4100*/  ISETP.GT.AND P4, PT, R94, 0x91, !P4 ;  /* 0x000000915e00780c */ /* 0x000fe40006784270 */
[----:B------:R-:W-:Y:S02]  /*4110*/  FSEL R8, R8, -INF , !P1 ;  /* 0xff80000008087808 */ /* 0x000fe40004800000 */
[----:B------:R-:W-:-:S02]  /*4120*/  LOP3.LUT P1, RZ, R2, 0x1, RZ, 0xc0, !PT ;  /* 0x0000000102ff7812 */ /* 0x000fc4000782c0ff */
[----:B------:R-:W-:Y:S02]  /*4130*/  ISETP.LT.OR P3, PT, R84, 0x91, P3 ;  /* 0x000000915400780c */ /* 0x000fe40001f61670 */
        /* <DEDUP_REMOVED lines=186> */
[----:B------:R-:W-:Y:S01]  /*4ce0*/  MUFU.EX2 R89, R89 ;  /* 0x0000005900597308 */ /* 0x000fe20000000800 */
[----:B------:R-:W-:Y:S01]  /*4cf0*/  ISETP.GT.AND P1, PT, R94, 0x89, !P2 ;  /* 0x000000895e00780c */ /* 0x000fe20005724270 */
[--C-:B------:R-:W-:Y:S01]  /*4d00*/  FFMA.FTZ R30, R30, UR21, -R98.reuse ;  /* 0x000000151e1e7c23 */ /* 0x100fe20008010862 */
[----:B------:R-:W-:Y:S01]  /*4d10*/  FMNMX.FTZ R9, R7, R92, !PT ;  /* 0x0000005c07097209 */ /* 0x000fe20007810000 */
[--C-:B------:R-:W-:Y:S01]  /*4d20*/  FFMA.FTZ R31, R31, UR21, -R98.reuse ;  /* 0x000000151f1f7c23 */ /* 0x100fe20008010862 */
[----:B------:R-:W-:Y:S01]  /*4d30*/  ISETP.LT.OR P1, PT, R84, 0x8a, P1 ;  /* 0x0000008a5400780c */ /* 0x000fe20000f21670 */
[--C-:B------:R-:W-:Y:S01]  /*4d40*/  FFMA.FTZ R32, R32, UR21, -R98.reuse ;  /* 0x0000001520207c23 */ /* 0x100fe20008010862 */
[----:B------:R-:W-:Y:S01]  /*4d50*/  FMNMX.FTZ R92, R8, R9, !PT ;  /* 0x00000009085c7209 */ /* 0x000fe20007810000 */
[----:B------:R-:W-:Y:S01]  /*4d60*/  MUFU.EX2 R4, R4 ;  /* 0x0000000400047308 */ /* 0x000fe20000000800 */
[----:B------:R-:W-:Y:S01]  /*4d70*/  FSEL R24, R24, -INF , !P1 ;  /* 0xff80000018187808 */ /* 0x000fe20004800000 */
[--C-:B------:R-:W-:Y:S01]  /*4d80*/  FFMA.FTZ R34, R34, UR21, -R98.reuse ;  /* 0x0000001522227c23 */ /* 0x100fe20008010862 */
[----:B------:R-:W-:Y:S01]  /*4d90*/  FMNMX.FTZ R9, R85, R92, !PT ;  /* 0x0000005c55097209 */ /* 0x000fe20007810000 */
[--C-:B------:R-:W-:Y:S01]  /*4da0*/  FFMA.FTZ R35, R35, UR21, -R98.reuse ;  /* 0x0000001523237c23 */ /* 0x100fe20008010862 */
[----:B------:R-:W-:Y:S01]  /*4db0*/  ISETP.GT.AND P2, PT, R94, 0x99, !P6 ;  /* 0x000000995e00780c */ /* 0x000fe20007744270 */
[--C-:B------:R-:W-:Y:S01]  /*4dc0*/  FFMA.FTZ R33, R33, UR21, -R98.reuse ;  /* 0x0000001521217c23 */ /* 0x100fe20008010862 */
[----:B------:R-:W-:Y:S01]  /*4dd0*/  FMNMX.FTZ R92, R86, R9, !PT ;  /* 0x00000009565c7209 */ /* 0x000fe20007810000 */
[----:B------:R-:W0:Y:S01]  /*4de0*/  MUFU.EX2 R87, R87 ;  /* 0x0000005700577308 */ /* 0x000e220000000800 */
[----:B------:R-:W-:Y:S01]  /*4df0*/  ISETP.LT.OR P2, PT, R84, 0x9a, P2 ;  /* 0x0000009a5400780c */ /* 0x000fe20001741670 */
[--C-:B------:R-:W-:Y:S01]  /*4e00*/  FFMA.FTZ R36, R36, UR21, -R98.reuse ;  /* 0x0000001524247c23 */ /* 0x100fe20008010862 */
[----:B------:R-:W-:Y:S01]  /*4e10*/  FMNMX.FTZ R9, R11, R92, !PT ;  /* 0x0000005c0b097209 */ /* 0x000fe20007810000 */
[--C-:B------:R-:W-:Y:S01]  /*4e20*/  FFMA.FTZ R37, R37, UR21, -R98.reuse ;  /* 0x0000001525257c23 */ /* 0x100fe20008010862 */
[----:B------:R-:W-:Y:S01]  /*4e30*/  FSEL R27, R27, -INF , !P2 ;  /* 0xff8000001b1b7808 */ /* 0x000fe20005000000 */
[--C-:B------:R-:W-:Y:S01]  /*4e40*/  FFMA.FTZ R38, R38, UR21, -R98.reuse ;  /* 0x0000001526267c23 */ /* 0x100fe20008010862 */
[----:B------:R-:W-:Y:S01]  /*4e50*/  FMNMX.FTZ R92, R12, R9, !PT ;  /* 0x000000090c5c7209 */ /* 0x000fe20007810000 */
[----:B------:R-:W1:Y:S01]  /*4e60*/  MUFU.EX2 R88, R88 ;  /* 0x0000005800587308 */ /* 0x000e620000000800 */
        /* <DEDUP_REMOVED lines=8> */
[----:B0-----:R-:W-:-:S01]  /*4ef0*/  FADD.FTZ R95, R4, R87 ;  /* 0x00000057045f7221 */ /* 0x001fc20000010000 */
[----:B------:R-:W-:Y:S01]  /*4f00*/  FFMA.FTZ R81, R81, UR21, -R98 ;  /* 0x0000001551517c23 */ /* 0x000fe20008010862 */
[----:B------:R-:W-:-:S04]  /*4f10*/  FMNMX.FTZ R9, R15, R92, !PT ;  /* 0x0000005c0f097209 */ /* 0x000fc80007810000 */
[----:B------:R-:W-:Y:S01]  /*4f20*/  FMNMX.FTZ R92, R20, R9, !PT ;  /* 0x00000009145c7209 */ /* 0x000fe20007810000 */
[----:B------:R-:W-:Y:S01]  /*4f30*/  MUFU.EX2 R91, R91 ;  /* 0x0000005b005b7308 */ /* 0x000fe20000000800 */
[----:B-1----:R-:W-:Y:S02]  /*4f40*/  F2FP.SATFINITE.E4M3.F32.PACK_AB_MERGE_C R152, R89, R88, RZ ;  /* 0x000000585998723e */ /* 0x002fe400048070ff */
[----:B------:R-:W-:Y:S02]  /*4f50*/  FMNMX.FTZ R9, R21, R92, !PT ;  /* 0x0000005c15097209 */ /* 0x000fe40007810000 */
[----:B------:R-:W-:Y:S02]  /*4f60*/  F2FP.SATFINITE.E4M3.F32.PACK_AB_MERGE_C R152, R87, R4, R152 ;  /* 0x000000045798723e */ /* 0x000fe40004807098 */
        /* <DEDUP_REMOVED lines=10> */
[----:B------:R-:W-:-:S01]  /*5010*/  FFMA.FTZ R50, R51, UR21, -R98 ;  /* 0x0000001533327c23 */ /* 0x000fc20008010862 */
[--C-:B------:R-:W-:Y:S01]  /*5020*/  FFMA.FTZ R51, R53, UR21, -R98.reuse ;  /* 0x0000001535337c23 */ /* 0x100fe20008010862 */
[----:B------:R-:W-:-:S01]  /*5030*/  FFMA.FTZ R53, R54, UR21, -R98 ;  /* 0x0000001536357c23 */ /* 0x000fc20008010862 */
[----:B------:R-:W-:Y:S01]  /*5040*/  FMNMX.FTZ R92, R60, R9, !PT ;  /* 0x000000093c5c7209 */ /* 0x000fe20007810000 */
[----:B------:R-:W-:Y:S01]  /*5050*/  MUFU.EX2 R34, R34 ;  /* 0x0000002200227308 */ /* 0x000fe20000000800 */
[----:B0-----:R-:W-:Y:S02]  /*5060*/  F2FP.SATFINITE.E4M3.F32.PACK_AB_MERGE_C R154, R31, R30, RZ ;  /* 0x0000001e1f9a723e */ /* 0x001fe400048070ff */
[----:B------:R-:W-:Y:S02]  /*5070*/  FMNMX.FTZ R9, R61, R92, !PT ;  /* 0x0000005c3d097209 */ /* 0x000fe40007810000 */
[----:B------:R-:W-:-:S02]  /*5080*/  F2FP.SATFINITE.E4M3.F32.PACK_AB_MERGE_C R154, R91, R90, R154 ;  /* 0x0000005a5b9a723e */ /* 0x000fc4000480709a */
[----:B------:R-:W-:Y:S01]  /*5090*/  FMNMX.FTZ R92, R62, R9, !PT ;  /* 0x000000093e5c7209 */ /* 0x000fe20007810000 */
[----:B------:R-:W0:Y:S03]  /*50a0*/  MUFU.EX2 R35, R35 ;  /* 0x0000002300237308 */ /* 0x000e260000000800 */
[----:B------:R-:W-:-:S04]  /*50b0*/  FMNMX.FTZ R9, R63, R92, !PT ;  /* 0x0000005c3f097209 */ /* 0x000fc80007810000 */
[----:B------:R-:W-:Y:S01]  /*50c0*/  FMNMX.FTZ R92, R40, R9, !PT ;  /* 0x00000009285c7209 */ /* 0x000fe20007810000 */
[----:B------:R-:W1:Y:S03]  /*50d0*/  MUFU.EX2 R33, R33 ;  /* 0x0000002100217308 */ /* 0x000e660000000800 */
[----:B------:R-:W-:-:S04]  /*50e0*/  FMNMX.FTZ R9, R41, R92, !PT ;  /* 0x0000005c29097209 */ /* 0x000fc80007810000 */
[----:B------:R-:W-:Y:S01]  /*50f0*/  FMNMX.FTZ R54, R42, R9, !PT ;  /* 0x000000092a367209 */ /* 0x000fe20007810000 */
[----:B------:R-:W-:Y:S01]  /*5100*/  MUFU.EX2 R36, R36 ;  /* 0x0000002400247308 */ /* 0x000fe20000000800 */
[----:B0-----:R-:W-:Y:S02]  /*5110*/  F2FP.SATFINITE.E4M3.F32.PACK_AB_MERGE_C R148, R35, R34, RZ ;  /* 0x000000222394723e */ /* 0x001fe400048070ff */
[----:B------:R-:W-:Y:S01]  /*5120*/  FMNMX.FTZ R9, R43, R54, !PT ;  /* 0x000000362b097209 */ /* 0x000fe20007810000 */
[----:B------:R-:W-:-:S01]  /*5130*/  FFMA.FTZ R54, R55, UR21, -R98 ;  /* 0x0000001537367c23 */ /* 0x000fc20008010862 */
[----:B------:R-:W-:Y:S02]  /*5140*/  FFMA.FTZ R55, R64, UR21, -R98 ;  /* 0x0000001540377c23 */ /* 0x000fe40008010862 */
[----:B------:R-:W-:Y:S01]  /*5150*/  FMNMX.FTZ R92, R44, R9, !PT ;  /* 0x000000092c5c7209 */ /* 0x000fe20007810000 */
[----:B------:R-:W-:Y:S01]  /*5160*/  MUFU.EX2 R37, R37 ;  /* 0x0000002500257308 */ /* 0x000fe20000000800 */
[----:B-1----:R-:W-:-:S02]  /*5170*/  F2FP.SATFINITE.E4M3.F32.PACK_AB_MERGE_C R148, R33, R32, R148 ;  /* 0x000000202194723e */ /* 0x002fc40004807094 */
[----:B------:R-:W-:-:S04]  /*5180*/  FMNMX.FTZ R9, R45, R92, !PT ;  /* 0x0000005c2d097209 */ /* 0x000fc80007810000 */
[----:B------:R-:W-:Y:S01]  /*5190*/  FMNMX.FTZ R64, R46, R9, !PT ;  /* 0x000000092e407209 */ /* 0x000fe20007810000 */
[----:B------:R-:W-:Y:S03]  /*51a0*/  MUFU.EX2 R38, R38 ;  /* 0x0000002600267308 */ /* 0x000fe60000000800 */
[----:B------:R-:W-:Y:S01]  /*51b0*/  FMNMX.FTZ R9, R47, R64, !PT ;  /* 0x000000402f097209 */ /* 0x000fe20007810000 */
[--C-:B------:R-:W-:Y:S01]  /*51c0*/  FFMA.FTZ R64, R65, UR21, -R98.reuse ;  /* 0x0000001541407c23 */ /* 0x100fe20008010862 */
[----:B------:R-:W-:-:S02]  /*51d0*/  FFMA.FTZ R65, R66, UR21, -R98 ;  /* 0x0000001542417c23 */ /* 0x000fc40008010862 */
[----:B------:R-:W-:Y:S01]  /*51e0*/  FMNMX.FTZ R92, R48, R9, !PT ;  /* 0x00000009305c7209 */ /* 0x000fe20007810000 */
[----:B------:R-:W0:Y:S03]  /*51f0*/  MUFU.EX2 R93, R93 ;  /* 0x0000005d005d7308 */ /* 0x000e260000000800 */
[----:B------:R-:W-:-:S04]  /*5200*/  FMNMX.FTZ R92, R49, R92, !PT ;  /* 0x0000005c315c7209 */ /* 0x000fc80007810000 */
[----:B------:R-:W-:Y:S01]  /*5210*/  FMNMX.FTZ R9, R29, R92, !PT ;  /* 0x0000005c1d097209 */ /* 0x000fe20007810000 */
[----:B------:R-:W-:-:S01]  /*5220*/  FFMA.FTZ R92, R67, UR21, -R98 ;  /* 0x00000015435c7c23 */ /* 0x000fc20008010862 */
[----:B------:R-:W-:Y:S01]  /*5230*/  FFMA.FTZ R67, R68, UR21, -R98 ;  /* 0x0000001544437c23 */ /* 0x000fe20008010862 */
[----:B------:R-:W-:Y:S01]  /*5240*/  MUFU.EX2 R39, R39 ;  /* 0x0000002700277308 */ /* 0x000fe20000000800 */
[----:B------:R-:W-:-:S04]  /*5250*/  FMNMX.FTZ R66, R24, R9, !PT ;  /* 0x0000000918427209 */ /* 0x000fc80007810000 */
[----:B------:R-:W-:Y:S02]  /*5260*/  FMNMX.FTZ R9, R25, R66, !PT ;  /* 0x0000004219097209 */ /* 0x000fe40007810000 */
[----:B0-----:R-:W-:Y:S01]  /*5270*/  F2FP.SATFINITE.E4M3.F32.PACK_AB_MERGE_C R150, R93, R38, RZ ;  /* 0x000000265d96723e */ /* 0x001fe200048070ff */
[----:B------:R-:W-:Y:S01]  /*5280*/  MUFU.EX2 R66, R92 ;  /* 0x0000005c00427308 */ /* 0x000fe20000000800 */
[----:B------:R-:W-:Y:S02]  /*5290*/  FMNMX.FTZ R9, R26, R9, !PT ;  /* 0x000000091a097209 */ /* 0x000fe40007810000 */
[----:B------:R-:W-:Y:S02]  /*52a0*/  F2FP.SATFINITE.E4M3.F32.PACK_AB_MERGE_C R150, R37, R36, R150 ;  /* 0x000000242596723e */ /* 0x000fe40004807096 */
[----:B------:R-:W-:-:S03]  /*52b0*/  FMNMX.FTZ R68, R28, R9, !PT ;  /* 0x000000091c447209 */ /* 0x000fc60007810000 */
[----:B------:R-:W-:Y:S01]  /*52c0*/  MUFU.EX2 R50, R50 ;  /* 0x0000003200327308 */ /* 0x000fe20000000800 */
[----:B------:R-:W-:Y:S01]  /*52d0*/  FMNMX.FTZ R9, R27, R68, !PT ;  /* 0x000000441b097209 */ /* 0x000fe20007810000 */
[--C-:B------:R-:W-:Y:S01]  /*52e0*/  FFMA.FTZ R68, R69, UR21, -R98.reuse ;  /* 0x0000001545447c23 */ /* 0x100fe20008010862 */
[----:B------:R-:W-:-:S01]  /*52f0*/  FFMA.FTZ R69, R70, UR21, -R98 ;  /* 0x0000001546457c23 */ /* 0x000fc20008010862 */
[--C-:B------:R-:W-:Y:S01]  /*5300*/  FFMA.FTZ R70, R71, UR21, -R98.reuse ;  /* 0x0000001547467c23 */ /* 0x100fe20008010862 */
[----:B------:R-:W-:-:S01]  /*5310*/  FFMA.FTZ R71, R75, UR21, -R98 ;  /* 0x000000154b477c23 */ /* 0x000fc20008010862 */
[----:B------:R-:W0:Y:S01]  /*5320*/  SHFL.BFLY PT, R84, R9, 0x2, 0x1f ;  /* 0x0c401f0009547f89 */ /* 0x000e2200000e0000 */
[----:B------:R-:W-:-:S01]  /*5330*/  FFMA.FTZ R75, R77, UR21, -R98 ;  /* 0x000000154d4b7c23 */ /* 0x000fc20008010862 */
[--C-:B------:R-:W-:Y:S01]  /*5340*/  FFMA.FTZ R77, R80, UR21, -R98.reuse ;  /* 0x00000015504d7c23 */ /* 0x100fe20008010862 */
[----:B------:R-:W-:-:S01]  /*5350*/  FFMA.FTZ R80, R83, UR21, -R98 ;  /* 0x0000001553507c23 */ /* 0x000fc20008010862 */
[----:B------:R-:W-:Y:S08]  /*5360*/  MUFU.EX2 R52, R52 ;  /* 0x0000003400347308 */ /* 0x000ff00000000800 */
[----:B------:R-:W1:Y:S08]  /*5370*/  MUFU.EX2 R51, R51 ;  /* 0x0000003300337308 */ /* 0x000e700000000800 */
[----:B------:R-:W-:Y:S01]  /*5380*/  MUFU.EX2 R67, R67 ;  /* 0x0000004300437308 */ /* 0x000fe20000000800 */
[----:B0-----:R-:W-:-:S07]  /*5390*/  FMNMX.FTZ R84, R9, R84, !PT ;  /* 0x0000005409547209 */ /* 0x001fce0007810000 */
[----:B------:R-:W-:Y:S01]  /*53a0*/  MUFU.EX2 R68, R68 ;  /* 0x0000004400447308 */ /* 0x000fe20000000800 */
[----:B------:R-:W0:Y:S01]  /*53b0*/  SHFL.BFLY PT, R9, R84, 0x1, 0x1f ;  /* 0x0c201f0054097f89 */ /* 0x000e2200000e0000 */
[----:B-1----:R-:W-:-:S04]  /*53c0*/  F2FP.SATFINITE.E4M3.F32.PACK_AB_MERGE_C R144, R51, R52, RZ ;  /* 0x000000343390723e */ /* 0x002fc800048070ff */
[----:B------:R-:W-:Y:S02]  /*53d0*/  F2FP.SATFINITE.E4M3.F32.PACK_AB_MERGE_C R144, R50, R39, R144 ;  /* 0x000000273290723e */ /* 0x000fe40004807090 */
[----:B------:R-:W-:Y:S08]  /*53e0*/  MUFU.EX2 R55, R55 ;  /* 0x0000003700377308 */ /* 0x000ff00000000800 */
[----:B------:R-:W1:Y:S08]  /*53f0*/  MUFU.EX2 R64, R64 ;  /* 0x0000004000407308 */ /* 0x000e700000000800 */
[----:B------:R-:W-:Y:S01]  /*5400*/  MUFU.EX2 R53, R53 ;  /* 0x0000003500357308 */ /* 0x000fe20000000800 */
[----:B0-----:R-:W-:Y:S01]  /*5410*/  FMNMX.FTZ R9, R84, R9, !PT ;  /* 0x0000000954097209 */ /* 0x001fe20007810000 */
[----:B------:R-:W-:-:S03]  /*5420*/  IMAD.U32 R84, RZ, RZ, UR21 ;  /* 0x00000015ff547e24 */ /* 0x000fc6000f8e00ff */
[C---:B------:R-:W-:Y:S01]  /*5430*/  FSETP.NEU.FTZ.AND P1, PT, R9.reuse, -INF , PT ;  /* 0xff8000000900780b */ /* 0x040fe20003f3d000 */
[----:B------:R-:W-:-:S01]  /*5440*/  FFMA.FTZ R83, R9, R84, -8 ;  /* 0xc100000009537423 */ /* 0x000fc20000010054 */
[----:B------:R-:W-:Y:S01]  /*5450*/  FFMA.FTZ R84, R3, UR21, -R98 ;  /* 0x0000001503547c23 */ /* 0x000fe20008010862 */
[----:B------:R-:W-:Y:S01]  /*5460*/  MUFU.EX2 R65, R65 ;  /* 0x0000004100417308 */ /* 0x000fe20000000800 */
[----:B-1----:R-:W-:Y:S02]  /*5470*/  F2FP.SATFINITE.E4M3.F32.PACK_AB_MERGE_C R146, R64, R55, RZ ;  /* 0x000000374092723e */ /* 0x002fe400048070ff */
[----:B------:R-:W-:Y:S02]  /*5480*/  FSEL R3, R83, RZ, P1 ;  /* 0x000000ff53037208 */ /* 0x000fe40000800000 */
[----:B------:R-:W-:-:S03]  /*5490*/  PLOP3.LUT P1, PT, PT, PT, UP1, 0x40, 0x0 ;  /* 0x000000000000781c */ /* 0x000fc60003f2e818 */
        /* <DEDUP_REMOVED lines=12> */
[----:B------:R-:W-:Y:S01]  /*5560*/  FADD.FTZ R74, R88, R95 ;  /* 0x0000005f584a7221 */ /* 0x000fe20000010000 */
        /* <DEDUP_REMOVED lines=35> */
[----:B------:R-:W-:Y:S01]  /*57a0*/  FFMA.FTZ R29, R29, UR21, -R3 ;  /* 0x000000151d1d7c23 */ /* 0x000fe20008010803 */
[----:B------:R-:W-:-:S01]  /*57b0*/  FADD.FTZ R88, R34, R95 ;  /* 0x0000005f22587221 */ /* 0x000fc20000010000 */
[--C-:B------:R-:W-:Y:S01]  /*57c0*/  FFMA.FTZ R24, R24, UR21, -R3.reuse ;  /* 0x0000001518187c23 */ /* 0x100fe20008010803 */
[----:B------:R-:W-:-:S01]  /*57d0*/  FFMA.FTZ R25, R25, UR21, -R3 ;  /* 0x0000001519197c23 */ /* 0x000fc20008010803 */
[--C-:B------:R-:W-:Y:S01]  /*57e0*/  FFMA.FTZ R26, R26, UR21, -R3.reuse ;  /* 0x000000151a1a7c23 */ /* 0x100fe20008010803 */
[----:B------:R-:W-:-:S01]  /*57f0*/  FFMA.FTZ R28, R28, UR21, -R3 ;  /* 0x000000151c1c7c23 */ /* 0x000fc20008010803 */
        /* <DEDUP_REMOVED lines=157> */
.L_x_877:
[----:B------:R-:W-:-:S11]  /*61d0*/  UISETP.NE.AND UP2, UPT, UR7, 0x1, UPT ;  /* 0x000000010700788c */ /* 0x000fd6000bf45270 */
[----:B------:R-:W-:Y:S02]  /*61e0*/  @UP2 ULDC.64 UR14, c[0x0][0x9e8] ;  /* 0x00027a00000e2ab9 */ /* 0x000fe40000000a00 */
[----:B------:R-:W-:-:S04]  /*61f0*/  UIMAD.WIDE.U32 UR10, UR12, UR14, URZ ;  /* 0x0000000e0c0a72a5 */ /* 0x000fc8000f8e003f */
[----:B------:R-:W-:-:S12]  /*6200*/  @UP2 USHF.R.U32.HI UR12, URZ, UR15, UR11 ;  /* 0x0000000f3f0c2299 */ /* 0x000fd8000801160b */
.L_x_878:
[----:B------:R-:W-:-:S04]  /*6210*/  UIMAD UR7, UR12, UR7, UR7 ;  /* 0x000000070c0772a4 */ /* 0x000fc8000f8e0207 */
[----:B------:R-:W-:-:S04]  /*6220*/  UISETP.LT.AND UP2, UPT, UR6, UR7, UPT ;  /* 0x000000070600728c */ /* 0x000fc8000bf41270 */
[----:B------:R-:W-:-:S12]  /*6230*/  USEL UR6, UR6, UR7, UP2 ;  /* 0x0000000706067287 */ /* 0x000fd80009000000 */
.L_x_876:
        /* <DEDUP_REMOVED lines=27> */
.L_x_897:
[----:B------:R-:W-:-:S04]  /*63f0*/  UIADD3 UR26, UR39, 0x1, URZ ;  /* 0x00000001271a7890 */ /* 0x000fc8000fffe03f */
[----:B------:R-:W-:-:S04]  /*6400*/  UISETP.NE.AND UP2, UPT, UR26, 0x2, UPT ;  /* 0x000000021a00788c */ /* 0x000fc8000bf45270 */
[----:B------:R-:W-:Y:S02]  /*6410*/  USEL UR25, URZ, 0x1, UP2 ;  /* 0x000000013f197887 */ /* 0x000fe40009000000 */
[----:B------:R-:W-:Y:S02]  /*6420*/  USEL UR26, UR26, URZ, UP2 ;  /* 0x0000003f1a1a7287 */ /* 0x000fe40009000000 */
[----:B------:R-:W-:Y:S01]  /*6430*/  ULOP3.LUT UR25, UR37, UR25, URZ, 0x3c, !UPT ;  /* 0x0000001925197292 */ /* 0x000fe2000f8e3c3f */
[----:B------:R-:W-:Y:S11]  /*6440*/  @!P0 BRA `(.L_x_880) ;  /* 0x0000000000048947 */ /* 0x000ff60003800000 */
[----:B------:R-:W-:Y:S01]  /*6450*/  BPT.TRAP 0x1 ;  /* 0x000000040000795c */ /* 0x000fe20000300000 */
.L_x_880:
[----:B------:R-:W-:Y:S01]  /*6460*/  ULEA UR24, UR26, UR45, 0x3 ;  /* 0x0000002d1a187291 */ /* 0x000fe2000f8e183f */
[----:B------:R-:W-:-:S05]  /*6470*/  IMAD.U32 R7, RZ, RZ, UR25 ;  /* 0x00000019ff077e24 */ /* 0x000fca000f8e00ff */
[----:B------:R-:W-:-:S04]  /*6480*/  SHF.L.U32 R7, R7, 0x1f, RZ ;  /* 0x0000001f07077819 */ /* 0x000fc800000006ff */
[----:B------:R0:W1:Y:S01]  /*6490*/  SYNCS.PHASECHK.TRANS64.TRYWAIT P1, [UR24+0x13230], R7 ;  /* 0x01323007ff0075a7 */ /* 0x0000620008020158 */
[----:B------:R-:W-:Y:S05]  /*64a0*/  @!P0 BRA `(.L_x_881) ;  /* 0x0000000000048947 */ /* 0x000fea0003800000 */
[----:B------:R-:W-:Y:S01]  /*64b0*/  BPT.TRAP 0x1 ;  /* 0x000000040000795c */ /* 0x000fe20000300000 */
.L_x_881:
[----:B-1----:R-:W-:Y:S05]  /*64c0*/  @P1 BRA `(.L_x_882) ;  /* 0x0000000000081947 */ /* 0x002fea0003800000 */
[----:B------:R-:W1:Y:S02]  /*64d0*/  SYNCS.PHASECHK.TRANS64.TRYWAIT P1, [UR24+0x13230], R7 ;  /* 0x01323007ff0075a7 */ /* 0x000e640008020158 */
[----:B-1----:R-:W-:Y:S05]  /*64e0*/  @!P1 BRA `(.L_x_883) ;  /* 0x00000138007c9947 */ /* 0x002fea0003800000 */
.L_x_882:
        /* <DEDUP_REMOVED lines=64> */
.L_x_884:
[----:B------:R-:W-:Y:S01]  /*68f0*/  ULEA UR11, UR39, UR45, 0x3 ;  /* 0x0000002d270b7291 */ /* 0x000fe2000f8e183f */
[----:B01----:R-:W-:-:S05]  /*6900*/  IMAD.U32 R7, RZ, RZ, UR37 ;  /* 0x00000025ff077e24 */ /* 0x003fca000f8e00ff */
[----:B------:R-:W-:-:S04]  /*6910*/  SHF.L.U32 R7, R7, 0x1f, RZ ;  /* 0x0000001f07077819 */ /* 0x000fc800000006ff */
[----:B------:R0:W1:Y:S01]  /*6920*/  SYNCS.PHASECHK.TRANS64.TRYWAIT P1, [UR11+0x13250], R7 ;  /* 0x01325007ff0075a7 */ /* 0x000062000802014b */
[----:B------:R-:W-:Y:S05]  /*6930*/  @!P0 BRA `(.L_x_885) ;  /* 0x0000000000048947 */ /* 0x000fea0003800000 */
[----:B------:R-:W-:Y:S01]  /*6940*/  BPT.TRAP 0x1 ;  /* 0x000000040000795c */ /* 0x000fe20000300000 */
.L_x_885:
[----:B-1----:R-:W-:Y:S05]  /*6950*/  @P1 BRA `(.L_x_886) ;  /* 0x0000000000081947 */ /* 0x002fea0003800000 */
[----:B------:R-:W1:Y:S02]  /*6960*/  SYNCS.PHASECHK.TRANS64.TRYWAIT P1, [UR11+0x13250], R7 ;  /* 0x01325007ff0075a7 */ /* 0x000e64000802014b */
[----:B-1----:R-:W-:Y:S05]  /*6970*/  @!P1 BRA `(.L_x_887) ;  /* 0x0000013400709947 */ /* 0x002fea0003800000 */
.L_x_886:
[----:B------:R-:W-:Y:S01]  /*6980*/  UIADD3 UR6, UR45, 0x1000, URZ ;  /* 0x000010002d067890 */ /* 0x000fe2000fffe03f */
[----:B------:R-:W-:Y:S01]  /*6990*/  WARPGROUP.ARRIVE ;  /* 0x00000000000079c5 */ /* 0x000fe20000000000 */
[----:B------:R-:W-:Y:S01]  /*69a0*/  UMOV UR7, 0xc0000010 ;  /* 0xc000001000077882 */ /* 0x000fe20000000000 */
[----:B------:R-:W-:Y:S01]  /*69b0*/  PLOP3.LUT P1, PT, PT, PT, UP0, 0x80, 0x0 ;  /* 0x000000000000781c */ /* 0x000fe20003f2f008 */
[----:B------:R-:W-:Y:S01]  /*69c0*/  USHF.R.U32.HI UR6, URZ, 0x4, UR6 ;  /* 0x000000043f067899 */ /* 0x000fe20008011606 */
[----:B------:R-:W-:Y:S01]  /*69d0*/  PLOP3.LUT P2, PT, PT, PT, UP0, 0x80, 0x0 ;  /* 0x000000000000781c */ /* 0x000fe20003f4f008 */
[C---:B------:R-:W-:Y:S01]  /*69e0*/  FMUL.FTZ R12, R0.reuse, R123 ;  /* 0x0000007b000c7220 */ /* 0x040fe20000410000 */
[C---:B------:R-:W-:Y:S01]  /*69f0*/  FMUL.FTZ R21, R0.reuse, R128 ;  /* 0x0000008000157220 */ /* 0x040fe20000410000 */
[----:B------:R-:W-:Y:S01]  /*6a00*/  ULOP3.LUT UR6, UR6, 0x3fff, URZ, 0xc0, !UPT ;  /* 0x00003fff06067892 */ /* 0x000fe2000f8ec03f */
[C---:B------:R-:W-:Y:S01]  /*6a10*/  FMUL.FTZ R123, R0.reuse, R132 ;  /* 0x00000084007b7220 */ /* 0x040fe20000410000 */
[----:B------:R-:W-:Y:S01]  /*6a20*/  FMUL.FTZ R128, R0, R81 ;  /* 0x0000005100807220 */ /* 0x000fe20000410000 */
[----:B------:R-:W-:Y:S01]  /*6a30*/  VIADD R132, R22, UR42 ;  /* 0x0000002a16847c36 */ /* 0x000fe20008000000 */
[----:B------:R-:W-:Y:S01]  /*6a40*/  ULOP3.LUT UR6, UR6, 0x10000, URZ, 0xfc, !UPT ;  /* 0x0001000006067892 */ /* 0x000fe2000f8efc3f */
[C---:B------:R-:W-:Y:S01]  /*6a50*/  FMUL.FTZ R81, R0.reuse, R83 ;  /* 0x0000005300517220 */ /* 0x040fe20000410000 */
[C---:B------:R-:W-:Y:S01]  /*6a60*/  FMUL.FTZ R83, R0.reuse, R86 ;  /* 0x0000005600537220 */ /* 0x040fe20000410000 */
[C---:B------:R-:W-:Y:S01]  /*6a70*/  FMUL.FTZ R86, R0.reuse, R56 ;  /* 0x0000003800567220 */ /* 0x040fe20000410000 */
[----:B------:R-:W-:Y:S01]  /*6a80*/  UIMAD UR10, UR39, 0x280, UR6 ;  /* 0x00000280270a78a4 */ /* 0x000fe2000f8e0206 */
[C---:B------:R-:W-:Y:S01]  /*6a90*/  FMUL.FTZ R13, R0.reuse, R124 ;  /* 0x0000007c000d7220 */ /* 0x040fe20000410000 */
[C---:B-1----:R-:W-:Y:S01]  /*6aa0*/  FMUL.FTZ R8, R0.reuse, R121 ;  /* 0x0000007900087220 */ /* 0x042fe20000410000 */
[C---:B------:R-:W-:Y:S01]  /*6ab0*/  FMUL.FTZ R124, R0.reuse, R133 ;  /* 0x00000085007c7220 */ /* 0x040fe20000410000 */
[----:B------:R-:W-:Y:S01]  /*6ac0*/  LOP3.LUT P3, RZ, R23, 0x7f, RZ, 0xc0, !PT ;  /* 0x0000007f17ff7812 */ /* 0x000fe2000786c0ff */
[C---:B------:R-:W-:Y:S01]  /*6ad0*/  FMUL.FTZ R121, R0.reuse, R130 ;  /* 0x0000008200797220 */ /* 0x040fe20000410000 */
[C---:B------:R-:W-:Y:S01]  /*6ae0*/  FMUL.FTZ R133, R0.reuse, R69 ;  /* 0x0000004500857220 */ /* 0x040fe20000410000 */
[----:B------:R-:W-:Y:S01]  /*6af0*/  UMOV UR6, UR10 ;  /* 0x0000000a00067c82 */ /* 0x000fe20008000000 */
[C---:B0-----:R-:W-:Y:S01]  /*6b00*/  FMUL.FTZ R7, R0.reuse, R120 ;  /* 0x0000007800077220 */ /* 0x041fe20000410000 */
[----:B------:R-:W-:Y:S01]  /*6b10*/  QGMMA.64x64x32.F32.E4M3.E4M3 R24, R152, gdesc[UR4], R24, gsb0 ;  /* 0x00e0000498187df3 */ /* 0x000fe20008000818 */
[----:B------:R-:W-:Y:S01]  /*6b20*/  UIADD3 UR6, UR10, 0x80, URZ ;  /* 0x000000800a067890 */ /* 0x000fe2000fffe03f */
[C---:B------:R-:W-:Y:S01]  /*6b30*/  FMUL.FTZ R20, R0.reuse, R127 ;  /* 0x0000007f00147220 */ /* 0x040fe20000410000 */
[----:B------:R-:W-:Y:S01]  /*6b40*/  UMOV UR7, 0xc0000010 ;  /* 0xc000001000077882 */ /* 0x000fe20000000000 */
        /* <DEDUP_REMOVED lines=18> */
[----:B------:R-:W-:-:S02]  /*6c70*/  VIADD R70, R69, 0x1 ;  /* 0x0000000145467836 */ /* 0x000fc40000000000 */
        /* <DEDUP_REMOVED lines=50> */
[----:B------:R-:W0:Y:S03]  /*6fa0*/  MUFU.TANH R7, R7 ;  /* 0x0000000700077308 */ /* 0x000e260000002400 */
[----:B------:R-:W-:Y:S01]  /*6fb0*/  VIADD R67, R70, 0xffffffff ;  /* 0xffffffff46437836 */ /* 0x000fe20000000000 */
[----:B------:R-:W-:Y:S01]  /*6fc0*/  IADD3 R134, -R18, R70, R17 ;  /* 0x0000004612867210 */ /* 0x000fe20007ffe111 */
[----:B------:R-:W-:-:S02]  /*6fd0*/  WARPGROUP.DEPBAR.LE gsb0, 0x0 ;  /* 0x00008000000079c5 */ /* 0x000fc40000010000 */
[----:B------:R-:W-:Y:S01]  /*6fe0*/  WARPGROUP.ARRIVE ;  /* 0x00000000000079c5 */ /* 0x000fe20000000000 */
[----:B------:R-:W1:Y:S01]  /*6ff0*/  MUFU.TANH R8, R8 ;  /* 0x0000000800087308 */ /* 0x000e620000002400 */
[C---:B------:R-:W-:Y:S02]  /*7000*/  VIADD R135, R134.reuse, UR23 ;  /* 0x0000001786877c36 */ /* 0x040fe40008000000 */
[----:B------:R-:W-:Y:S02]  /*7010*/  VIADD R134, R134, UR20 ;  /* 0x0000001486867c36 */ /* 0x000fe40008000000 */
[----:B------:R-:W-:Y:S01]  /*7020*/  QGMMA.64x64x32.F32.E4M3.E4M3 R24, R148, gdesc[UR4], R24, gsb0 ;  /* 0x00e0000494187df3 */ /* 0x000fe20008000818 */
[----:B------:R-:W-:Y:S01]  /*7030*/  UIADD3 UR6, UR10, 0x100, URZ ;  /* 0x000001000a067890 */ /* 0x000fe2000fffe03f */
[----:B------:R-:W-:Y:S01]  /*7040*/  UMOV UR7, 0xc0000010 ;  /* 0xc000001000077882 */ /* 0x000fe20000000000 */
[----:B------:R-:W2:Y:S08]  /*7050*/  MUFU.TANH R11, R11 ;  /* 0x0000000b000b7308 */ /* 0x000eb00000002400 */
        /* <DEDUP_REMOVED lines=49> */
[----:B------:R-:W-:Y:S01]  /*7370*/  @P2 SHF.R.U32.HI R132, RZ, UR6, R56 ;  /* 0x00000006ff842c19 */ /* 0x000fe20008011638 */
[----:B------:R-:W-:-:S04]  /*7380*/  IMAD.U32 R56, RZ, RZ, UR24 ;  /* 0x00000018ff387e24 */ /* 0x000fc8000f8e00ff */
[----:B------:R-:W-:Y:S02]  /*7390*/  @!P3 VIADD R56, R56, 0x13240 ;  /* 0x000132403838b836 */ /* 0x000fe40000000000 */
[----:B------:R-:W0:Y:S03]  /*73a0*/  MUFU.TANH R91, R91 ;  /* 0x0000005b005b7308 */ /* 0x000e260000002400 */
[----:B------:R-:W-:-:S05]  /*73b0*/  @!P3 PRMT R56, RZ, 0x654, R56 ;  /* 0x00000654ff38b816 */ /* 0x000fca0000000038 */
        /* <DEDUP_REMOVED lines=10> */
[----:B------:R0:W-:Y:S07]  /*7460*/  @!P3 SYNCS.ARRIVE.TRANS64.RED.A1T0 RZ, [R56+URZ], RZ ;  /* 0x000000ff38ffb9a7 */ /* 0x0001ee000810043f */
        /* <DEDUP_REMOVED lines=39> */
[----:B------:R-:W-:Y:S01]  /*76e0*/  IADD3 R136, -R18, R17, R136 ;  /* 0x0000001112887210 */ /* 0x000fe20007ffe188 */
        /* <DEDUP_REMOVED lines=11> */
.L_x_890:
[----:B------:R-:W-:-:S05]  /*77a0*/  IMAD.U32 R138, RZ, RZ, UR22 ;  /* 0x00000016ff8a7e24 */ /* 0x000fca000f8e00ff */
[----:B------:R-:W-:-:S13]  /*77b0*/  ISETP.NE.AND P1, PT, R138, 0x1, PT ;  /* 0x000000018a00780c */ /* 0x000fda0003f25270 */
[----:B0-----:R-:W0:Y:S02]  /*77c0*/  @P1 LDC.64 R56, c[0x0][0x9e8] ;  /* 0x00027a00ff381b82 */ /* 0x001e240000000a00 */
[----:B0-----:R-:W-:-:S05]  /*77d0*/  @P1 IMAD.HI.U32 R56, R136, R56, RZ ;  /* 0x0000003888381227 */ /* 0x001fca00078e00ff */
[----:B------:R-:W-:-:S07]  /*77e0*/  @P1 SHF.R.U32.HI R136, RZ, R57, R56 ;  /* 0x00000039ff881219 */ /* 0x000fce0000011638 */
.L_x_891:
[----:B------:R-:W-:Y:S05]  /*77f0*/  BSYNC B0 ;  /* 0x0000000000007941 */ /* 0x000fea0003800000 */
.L_x_889:
[----:B------:R-:W-:-:S05]  /*7800*/  IMAD R136, R136, R138, R67 ;  /* 0x0000008a88887224 */ /* 0x000fca00078e0243 */
[----:B------:R-:W-:Y:S02]  /*7810*/  VIADDMNMX R71, R136, R138, R71, PT ;  /* 0x0000008a88477246 */ /* 0x000fe40003800147 */
[----:B------:R-:W-:-:S07]  /*7820*/  VIMNMX R70, R70, R136, !PT ;  /* 0x0000008846467248 */ /* 0x000fce0007fe0100 */
.L_x_888:
        /* <DEDUP_REMOVED lines=19> */
[----:B0-----:R-:W-:Y:S02]  /*7960*/  FSEL R14, R14, -INF , !P2 ;  /* 0xff8000000e0e7808 */ /* 0x001fe40005000000 */
        /* <DEDUP_REMOVED lines=205> */
[----:B------:R-:W-:Y:S02]  /*8640*/  ISETP.GE.AND P6, PT, R69, 0x9a, PT ;  /* 0x0000009a4500780c */ /* 0x000fe40003fc6270 */
[----:B------:R-:W0:Y:S11]  /*8650*/  SHFL.IDX PT, R69, R132, 0x1, 0x1c1f ;  /* 0x003c1f0084457f89 */ /* 0x000e3600000e0000 */
[----:B------:R-:W-:-:S02]  /*8660*/  @P6 LOP3.LUT R2, R2, 0x4, RZ, 0xfc, !PT ;  /* 0x0000000402026812 */ /* 0x000fc400078efcff */
[----:B------:R-:W-:-:S04]  /*8670*/  ISETP.GT.AND P6, PT, R70, 0x99, !P6 ;  /* 0x000000994600780c */ /* 0x000fc800077c4270 */
[----:B------:R-:W-:-:S04]  /*8680*/  ISETP.LT.OR P6, PT, R71, 0x9a, P6 ;  /* 0x0000009a4700780c */ /* 0x000fc800037c1670 */
[----:B------:R-:W-:Y:S02]  /*8690*/  FSEL R133, R133, -INF , !P6 ;  /* 0xff80000085857808 */ /* 0x000fe40007000000 */
[----:B------:R-:W-:Y:S01]  /*86a0*/  PLOP3.LUT P6, PT, PT, PT, UP1, 0x40, 0x0 ;  /* 0x000000000000781c */ /* 0x000fe20003fce818 */
[--C-:B0-----:R-:W-:Y:S02]  /*86b0*/  IMAD.IADD R135, R135, 0x1, R69.reuse ;  /* 0x0000000187877824 */ /* 0x101fe400078e0245 */
[----:B------:R-:W-:-:S10]  /*86c0*/  IMAD.IADD R134, R134, 0x1, R69 ;  /* 0x0000000186867824 */ /* 0x000fd400078e0245 */
[----:B------:R-:W-:Y:S05]  /*86d0*/  @P6 BRA `(.L_x_892) ;  /* 0x0000000000546947 */ /* 0x000fea0003800000 */
[----:B------:R-:W-:Y:S01]  /*86e0*/  IADD3 R69, -R18, R17, R69 ;  /* 0x0000001112457210 */ /* 0x000fe20007ffe145 */
        /* <DEDUP_REMOVED lines=11> */
.L_x_894:
[----:B------:R-:W-:-:S05]  /*87a0*/  IMAD.U32 R70, RZ, RZ, UR22 ;  /* 0x00000016ff467e24 */ /* 0x000fca000f8e00ff */
[----:B------:R-:W-:-:S13]  /*87b0*/  ISETP.NE.AND P6, PT, R70, 0x1, PT ;  /* 0x000000014600780c */ /* 0x000fda0003fc5270 */
[----:B------:R-:W0:Y:S02]  /*87c0*/  @P6 LDC.64 R56, c[0x0][0x9e8] ;  /* 0x00027a00ff386b82 */ /* 0x000e240000000a00 */
[----:B0-----:R-:W-:-:S05]  /*87d0*/  @P6 IMAD.HI.U32 R56, R69, R56, RZ ;  /* 0x0000003845386227 */ /* 0x001fca00078e00ff */
[----:B------:R-:W-:-:S07]  /*87e0*/  @P6 SHF.R.U32.HI R69, RZ, R57, R56 ;  /* 0x00000039ff456219 */ /* 0x000fce0000011638 */
.L_x_895:
[----:B------:R-:W-:Y:S05]  /*87f0*/  BSYNC B0 ;  /* 0x0000000000007941 */ /* 0x000fea0003800000 */
.L_x_893:
[----:B------:R-:W-:-:S05]  /*8800*/  IMAD R67, R69, R70, R67 ;  /* 0x0000004645437224 */ /* 0x000fca00078e0243 */
[----:B------:R-:W-:Y:S02]  /*8810*/  VIADDMNMX R135, R67, R70, R135, PT ;  /* 0x0000004643877246 */ /* 0x000fe40003800187 */
[----:B------:R-:W-:-:S07]  /*8820*/  VIMNMX R134, R134, R67, !PT ;  /* 0x0000004386867248 */ /* 0x000fce0007fe0100 */
.L_x_892:
[----:B------:R-:W-:Y:S01]  /*8830*/  ISETP.GT.AND P1, PT, R134, 0x1, !P1 ;  /* 0x000000018600780c */ /* 0x000fe20004f24270 */
[----:B------:R-:W-:Y:S01]  /*8840*/  IMAD.U32 R69, RZ, RZ, UR21 ;  /* 0x00000015ff457e24 */ /* 0x000fe2000f8e00ff */
        /* <DEDUP_REMOVED lines=128> */
[----:B0-----:R-:W-:Y:S02]  /*9050*/  FMNMX.FTZ R56, R67, R56, !PT ;  /* 0x0000003843387209 */ /* 0x001fe40007810000 */
        /* <DEDUP_REMOVED lines=68> */
[----:B------:R-:W-:Y:S02]  /*94a0*/  FMNMX.FTZ R67, R70, R9, !PT ;  /* 0x0000000946437209 */ /* 0x000fe40007810000 */
[----:B------:R-:W-:Y:S02]  /*94b0*/  FSEL R136, R136, RZ, P1 ;  /* 0x000000ff88887208 */ /* 0x000fe40000800000 */
[----:B------:R-:W-:-:S03]  /*94c0*/  ISETP.LT.OR P2, PT, R135, 0x9a, P2 ;  /* 0x0000009a8700780c */ /* 0x000fc60001741670 */
        /* <DEDUP_REMOVED lines=9> */
[----:B------:R-:W-:Y:S01]  /*9560*/  FSEL R68, R68, -INF , !P2 ;  /* 0xff80000044447808 */ /* 0x000fe20005000000 */
        /* <DEDUP_REMOVED lines=14> */
[----:B------:R-:W-:Y:S01]  /*9650*/  MUFU.EX2 R132, R132 ;  /* 0x0000008400847308 */ /* 0x000fe20000000800 */
[----:B------:R-:W-:Y:S01]  /*9660*/  FSEL R123, R56, RZ, P1 ;  /* 0x000000ff387b7208 */ /* 0x000fe20000800000 */
[--C-:B------:R-:W-:Y:S01]  /*9670*/  FFMA.FTZ R88, R88, UR21, -R136.reuse ;  /* 0x0000001558587c23 */ /* 0x100fe20008010888 */
[----:B------:R-:W-:Y:S01]  /*9680*/  FMNMX.FTZ R71, R126, R69, !PT ;  /* 0x000000457e477209 */ /* 0x000fe20007810000 */
[--C-:B------:R-:W-:Y:S01]  /*9690*/  FFMA.FTZ R89, R89, UR21, -R136.reuse ;  /* 0x0000001559597c23 */ /* 0x100fe20008010888 */
[----:B------:R-:W-:-:S01]  /*96a0*/  FFMA.FTZ R92, R92, UR21, -R136 ;  /* 0x000000155c5c7c23 */ /* 0x000fc20008010888 */
[----:B------:R-:W-:Y:S01]  /*96b0*/  FADD.FTZ R123, -R123, R10 ;  /* 0x0000000a7b7b7221 */ /* 0x000fe20000010100 */
[----:B------:R-:W-:Y:S01]  /*96c0*/  FMNMX.FTZ R112, R106, R71, !PT ;  /* 0x000000476a707209 */ /* 0x000fe20007810000 */
[----:B------:R-:W-:Y:S01]  /*96d0*/  MUFU.EX2 R69, R109 ;  /* 0x0000006d00457308 */ /* 0x000fe20000000800 */
        /* <DEDUP_REMOVED lines=10> */
[----:B0-----:R-:W-:Y:S01]  /*9780*/  FMNMX.FTZ R105, R111, R124, !PT ;  /* 0x0000007c6f697209 */ /* 0x001fe20007810000 */
[----:B------:R-:W-:-:S01]  /*9790*/  FFMA.FTZ R73, R73, UR21, -R136 ;  /* 0x0000001549497c23 */ /* 0x000fc20008010888 */
[--C-:B------:R-:W-:Y:S01]  /*97a0*/  FFMA.FTZ R77, R77, UR21, -R136.reuse ;  /* 0x000000154d4d7c23 */ /* 0x100fe20008010888 */
[----:B------:R-:W-:-:S01]  /*97b0*/  FFMA.FTZ R82, R82, UR21, -R136 ;  /* 0x0000001552527c23 */ /* 0x000fc20008010888 */
[----:B------:R-:W-:Y:S01]  /*97c0*/  FMNMX.FTZ R116, R114, R105, !PT ;  /* 0x0000006972747209 */ /* 0x000fe20007810000 */
[----:B------:R-:W-:-:S01]  /*97d0*/  FFMA.FTZ R85, R85, UR21, -R136 ;  /* 0x0000001555557c23 */ /* 0x000fc20008010888 */
[----:B------:R-:W-:Y:S01]  /*97e0*/  MUFU.EX2 R7, R7 ;  /* 0x0000000700077308 */ /* 0x000fe20000000800 */
[----:B-1----:R-:W-:-:S01]  /*97f0*/  FFMA.FTZ R113, R76, UR21, -R136 ;  /* 0x000000154c717c23 */ /* 0x002fc20008010888 */
[----:B------:R-:W-:Y:S01]  /*9800*/  FMNMX.FTZ R105, R115, R116, !PT ;  /* 0x0000007473697209 */ /* 0x000fe20007810000 */
[----:B------:R-:W-:-:S01]  /*9810*/  FFMA.FTZ R86, R86, UR21, -R136 ;  /* 0x0000001556567c23 */ /* 0x000fc20008010888 */
[----:B------:R-:W-:Y:S01]  /*9820*/  FSEL R76, R64, -INF , !P4 ;  /* 0xff800000404c7808 */ /* 0x000fe20006000000 */
[----:B------:R-:W-:-:S01]  /*9830*/  FFMA.FTZ R87, R87, UR21, -R136 ;  /* 0x0000001557577c23 */ /* 0x000fc20008010888 */
[----:B------:R-:W-:Y:S01]  /*9840*/  FMNMX.FTZ R124, R118, R105, !PT ;  /* 0x00000069767c7209 */ /* 0x000fe20007810000 */
[----:B------:R-:W-:-:S01]  /*9850*/  FFMA.FTZ R133, R133, UR21, -R136 ;  /* 0x0000001585857c23 */ /* 0x000fc20008010888 */
[----:B------:R-:W-:Y:S02]  /*9860*/  MUFU.EX2 R116, R117 ;  /* 0x0000007500747308 */ /* 0x000fe40000000800 */
[----:B------:R-:W-:-:S04]  /*9870*/  FMNMX.FTZ R105, R119, R124, !PT ;  /* 0x0000007c77697209 */ /* 0x000fc80007810000 */
[----:B------:R-:W-:Y:S02]  /*9880*/  FMNMX.FTZ R124, R90, R105, !PT ;  /* 0x000000695a7c7209 */ /* 0x000fe40007810000 */
[----:B------:R0:W-:Y:S02]  /*9890*/  MUFU.EX2 R64, R113 ;  /* 0x0000007100407308 */ /* 0x0001e40000000800 */
[----:B------:R-:W-:-:S04]  /*98a0*/  FMNMX.FTZ R105, R91, R124, !PT ;  /* 0x0000007c5b697209 */ /* 0x000fc80007810000 */
[----:B------:R-:W-:Y:S02]  /*98b0*/  FMNMX.FTZ R124, R94, R105, !PT ;  /* 0x000000695e7c7209 */ /* 0x000fe40007810000 */
[----:B------:R-:W-:Y:S01]  /*98c0*/  MUFU.EX2 R8, R8 ;  /* 0x0000000800087308 */ /* 0x000fe20000000800 */
[----:B0-----:R-:W-:-:S01]  /*98d0*/  FFMA.FTZ R113, R62, UR21, -R136 ;  /* 0x000000153e717c23 */ /* 0x001fc20008010888 */
        /* <DEDUP_REMOVED lines=25> */
[----:B------:R-:W-:Y:S01]  /*9a70*/  FMNMX.FTZ R105, R63, R124, !PT ;  /* 0x0000007c3f697209 */ /* 0x000fe20007810000 */
[----:B------:R-:W-:-:S01]  /*9a80*/  FFMA.FTZ R124, R128, UR21, -R136 ;  /* 0x00000015807c7c23 */ /* 0x000fc20008010888 */
[----:B------:R-:W-:Y:S02]  /*9a90*/  MUFU.EX2 R71, R71 ;  /* 0x0000004700477308 */ /* 0x000fe40000000800 */
[----:B------:R-:W-:-:S04]  /*9aa0*/  FMNMX.FTZ R105, R76, R105, !PT ;  /* 0x000000694c697209 */ /* 0x000fc80007810000 */
[----:B------:R-:W-:Y:S02]  /*9ab0*/  FMNMX.FTZ R105, R66, R105, !PT ;  /* 0x0000006942697209 */ /* 0x000fe40007810000 */
[----:B------:R-:W-:Y:S02]  /*9ac0*/  MUFU.EX2 R88, R88 ;  /* 0x0000005800587308 */ /* 0x000fe40000000800 */
[----:B------:R-:W-:-:S05]  /*9ad0*/  FMNMX.FTZ R109, R68, R105, !PT ;  /* 0x00000069446d7209 */ /* 0x000fca0007810000 */
[----:B------:R-:W0:Y:S01]  /*9ae0*/  SHFL.BFLY PT, R128, R109, 0x2, 0x1f ;  /* 0x0c401f006d807f89 */ /* 0x000e2200000e0000 */
[----:B------:R1:W-:Y:S08]  /*9af0*/  MUFU.EX2 R105, R127 ;  /* 0x0000007f00697308 */ /* 0x0003f00000000800 */
[----:B------:R-:W-:Y:S01]  /*9b00*/  MUFU.EX2 R89, R89 ;  /* 0x0000005900597308 */ /* 0x000fe20000000800 */
[----:B-1----:R-:W-:-:S07]  /*9b10*/  IMAD.U32 R127, RZ, RZ, UR21 ;  /* 0x00000015ff7f7e24 */ /* 0x002fce000f8e00ff */
[----:B------:R-:W-:Y:S01]  /*9b20*/  MUFU.EX2 R92, R92 ;  /* 0x0000005c005c7308 */ /* 0x000fe20000000800 */
[----:B0-----:R-:W-:Y:S01]  /*9b30*/  FMNMX.FTZ R117, R109, R128, !PT ;  /* 0x000000806d757209 */ /* 0x001fe20007810000 */
[----:B------:R-:W-:-:S06]  /*9b40*/  FFMA.FTZ R109, R129, UR21, -R136 ;  /* 0x00000015816d7c23 */ /* 0x000fcc0008010888 */
[----:B------:R-:W-:Y:S01]  /*9b50*/  MUFU.EX2 R93, R93 ;  /* 0x0000005d005d7308 */ /* 0x000fe20000000800 */
[----:B------:R-:W-:-:S01]  /*9b60*/  FFMA.FTZ R128, R130, UR21, -R136 ;  /* 0x0000001582807c23 */ /* 0x000fc20008010888 */
[--C-:B------:R-:W-:Y:S01]  /*9b70*/  FFMA.FTZ R130, R65, UR21, -R136.reuse ;  /* 0x0000001541827c23 */ /* 0x100fe20008010888 */
[----:B------:R-:W0:Y:S01]  /*9b80*/  SHFL.BFLY PT, R134, R117, 0x1, 0x1f ;  /* 0x0c201f0075867f89 */ /* 0x000e2200000e0000 */
[----:B------:R-:W-:-:S04]  /*9b90*/  FFMA.FTZ R65, R131, UR21, -R136 ;  /* 0x0000001583417c23 */ /* 0x000fc80008010888 */
[----:B------:R-:W-:Y:S08]  /*9ba0*/  MUFU.EX2 R96, R96 ;  /* 0x0000006000607308 */ /* 0x000ff00000000800 */
[----:B------:R-:W-:Y:S08]  /*9bb0*/  MUFU.EX2 R97, R97 ;  /* 0x0000006100617308 */ /* 0x000ff00000000800 */
[----:B------:R-:W-:Y:S01]  /*9bc0*/  MUFU.EX2 R100, R100 ;  /* 0x0000006400647308 */ /* 0x000fe20000000800 */
[----:B0-----:R-:W-:Y:S01]  /*9bd0*/  FMNMX.FTZ R62, R117, R134, !PT ;  /* 0x00000086753e7209 */ /* 0x001fe20007810000 */
[----:B------:R-:W-:-:S03]  /*9be0*/  FMUL.FTZ R117, R123, UR21 ;  /* 0x000000157b757c20 */ /* 0x000fc60008410000 */
[C---:B------:R-:W-:Y:S01]  /*9bf0*/  FSETP.NEU.FTZ.AND P1, PT, R62.reuse, -INF , PT ;  /* 0xff8000003e00780b */ /* 0x040fe20003f3d000 */
[----:B------:R-:W-:-:S02]  /*9c00*/  FFMA.FTZ R127, R62, R127, -8 ;  /* 0xc10000003e7f7423 */ /* 0x000fc4000001007f */
[----:B------:R-:W-:Y:S03]  /*9c10*/  MUFU.EX2 R101, R101 ;  /* 0x0000006500657308 */ /* 0x000fe60000000800 */
[----:B------:R-:W-:-:S05]  /*9c20*/  FSEL R123, R127, RZ, P1 ;  /* 0x000000ff7f7b7208 */ /* 0x000fca0000800000 */
[----:B------:R-:W0:Y:S01]  /*9c30*/  MUFU.EX2 R117, R117 ;  /* 0x0000007500757308 */ /* 0x000e220000000800 */
[----:B------:R-:W-:-:S01]  /*9c40*/  FFMA.FTZ R127, R70, UR21, -R123 ;  /* 0x00000015467f7c23 */ /* 0x000fc2000801087b */
[--C-:B------:R-:W-:Y:S01]  /*9c50*/  FFMA.FTZ R70, R121, UR21, -R123.reuse ;  /* 0x0000001579467c23 */ /* 0x100fe2000801087b */
[----:B------:R-:W-:-:S01]  /*9c60*/  FFMA.FTZ R121, R122, UR21, -R123 ;  /* 0x000000157a797c23 */ /* 0x000fc2000801087b */
[--C-:B------:R-:W-:Y:S01]  /*9c70*/  FFMA.FTZ R122, R125, UR21, -R123.reuse ;  /* 0x000000157d7a7c23 */ /* 0x100fe2000801087b */
[----:B------:R-:W-:-:S01]  /*9c80*/  FFMA.FTZ R125, R126, UR21, -R123 ;  /* 0x000000157e7d7c23 */ /* 0x000fc2000801087b */
[----:B------:R-:W-:Y:S01]  /*9c90*/  FSEL R126, R62, RZ, P1 ;  /* 0x000000ff3e7e7208 */ /* 0x000fe20000800000 */
[----:B------:R-:W-:-:S01]  /*9ca0*/  FFMA.FTZ R129, R94, UR21, -R123 ;  /* 0x000000155e817c23 */ /* 0x000fc2000801087b */
[--C-:B------:R-:W-:Y:S01]  /*9cb0*/  FFMA.FTZ R12, R12, UR21, -R123.reuse ;  /* 0x000000150c0c7c23 */ /* 0x100fe2000801087b */
[----:B------:R-:W-:Y:S01]  /*9cc0*/  MUFU.EX2 R127, R127 ;  /* 0x0000007f007f7308 */ /* 0x000fe20000000800 */
[----:B------:R-:W-:-:S01]  /*9cd0*/  FFMA.FTZ R15, R15, UR21, -R123 ;  /* 0x000000150f0f7c23 */ /* 0x000fc2000801087b */
[----:B------:R-:W-:Y:S01]  /*9ce0*/  FADD.FTZ R126, -R126, R9 ;  /* 0x000000097e7e7221 */ /* 0x000fe20000010100 */
[----:B------:R-:W-:-:S01]  /*9cf0*/  FFMA.FTZ R20, R20, UR21, -R123 ;  /* 0x0000001514147c23 */ /* 0x000fc2000801087b */
[--C-:B------:R-:W-:Y:S01]  /*9d00*/  FFMA.FTZ R106, R106, UR21, -R123.reuse ;  /* 0x000000156a6a7c23 */ /* 0x100fe2000801087b */
[----:B------:R-:W-:-:S01]  /*9d10*/  FFMA.FTZ R107, R107, UR21, -R123 ;  /* 0x000000156b6b7c23 */ /* 0x000fc2000801087b */
[----:B------:R-:W-:Y:S01]  /*9d20*/  FMUL.FTZ R94, R126, UR21 ;  /* 0x000000157e5e7c20 */ /* 0x000fe20008410000 */
[----:B------:R-:W-:-:S01]  /*9d30*/  FFMA.FTZ R126, R95, UR21, -R123 ;  /* 0x000000155f7e7c23 */ /* 0x000fc2000801087b */
[----:B------:R-:W-:Y:S01]  /*9d40*/  MUFU.EX2 R12, R12 ;  /* 0x0000000c000c7308 */ /* 0x000fe20000000800 */
[----:B------:R-:W-:-:S01]  /*9d50*/  FFMA.FTZ R95, R98, UR21, -R123 ;  /* 0x00000015625f7c23 */ /* 0x000fc2000801087b */
[--C-:B------:R-:W-:Y:S01]  /*9d60*/  FFMA.FTZ R98, R99, UR21, -R123.reuse ;  /* 0x0000001563627c23 */ /* 0x100fe2000801087b */
[----:B------:R-:W-:-:S01]  /*9d70*/  FFMA.FTZ R99, R102, UR21, -R123 ;  /* 0x0000001566637c23 */ /* 0x000fc2000801087b */
[----:B0-----:R-:W-:Y:S01]  /*9d80*/  FFMA.FTZ R102, R117, R5, R132 ;  /* 0x0000000575667223 */ /* 0x001fe20000010084 */
        /* <DEDUP_REMOVED lines=23> */
[----:B------:R-:W-:Y:S01]  /*9f00*/  FFMA.FTZ R61, R61, UR21, -R123 ;  /* 0x000000153d3d7c23 */ /* 0x000fe2000801087b */
[----:B------:R-:W-:-:S01]  /*9f10*/  FADD.FTZ R4, R12, R5 ;  /* 0x000000050c047221 */ /* 0x000fc20000010000 */
[--C-:B------:R-:W-:Y:S01]  /*9f20*/  FFMA.FTZ R63, R63, UR21, -R123.reuse ;  /* 0x000000153f3f7c23 */ /* 0x100fe2000801087b */
[----:B------:R-:W-:-:S01]  /*9f30*/  FFMA.FTZ R76, R76, UR21, -R123 ;  /* 0x000000154c4c7c23 */ /* 0x000fc2000801087b */
[----:B------:R-:W0:Y:S01]  /*9f40*/  MUFU.EX2 R70, R70 ;  /* 0x0000004600467308 */ /* 0x000e220000000800 */
[----:B-1----:R-:W-:-:S01]  /*9f50*/  FADD.FTZ R5, R15, R4 ;  /* 0x000000040f057221 */ /* 0x002fc20000010000 */
[----:B------:R-:W-:-:S06]  /*9f60*/  FFMA.FTZ R66, R66, UR21, -R123 ;  /* 0x0000001542427c23 */ /* 0x000fcc000801087b */
[----:B------:R1:W-:Y:S01]  /*9f70*/  MUFU.EX2 R9, R129 ;  /* 0x0000008100097308 */ /* 0x0003e20000000800 */
[----:B--2---:R-:W-:-:S07]  /*9f80*/  FADD.FTZ R5, R20, R5 ;  /* 0x0000000514057221 */ /* 0x004fce0000010000 */
[----:B------:R-:W2:Y:S01]  /*9f90*/  MUFU.EX2 R121, R121 ;  /* 0x0000007900797308 */ /* 0x000ea20000000800 */
[----:B-1----:R-:W-:-:S01]  /*9fa0*/  FADD.FTZ R129, R7, R102 ;  /* 0x0000006607817221 */ /* 0x002fc20000010000 */
[----:B------:R-:W-:Y:S01]  /*9fb0*/  FFMA.FTZ R102, R103, UR21, -R123 ;  /* 0x0000001567667c23 */ /* 0x000fe2000801087b */
[----:B0-----:R-:W-:-:S02]  /*9fc0*/  FADD.FTZ R4, R70, R5 ;  /* 0x0000000546047221 */ /* 0x001fc40000010000 */
[----:B------:R-:W-:-:S03]  /*9fd0*/  FADD.FTZ R134, R8, R129 ;  /* 0x0000008108867221 */ /* 0x000fc60000010000 */
[----:B------:R-:W0:Y:S01]  /*9fe0*/  MUFU.EX2 R122, R122 ;  /* 0x0000007a007a7308 */ /* 0x000e220000000800 */
[----:B------:R-:W-:-:S04]  /*9ff0*/  FADD.FTZ R134, R11, R134 ;  /* 0x000000860b867221 */ /* 0x000fc80000010000 */
[----:B------:R-:W-:-:S03]  /*a000*/  FADD.FTZ R103, R13, R134 ;  /* 0x000000860d677221 */ /* 0x000fc60000010000 */
[----:B------:R-:W1:Y:S01]  /*a010*/  MUFU.EX2 R125, R125 ;  /* 0x0000007d007d7308 */ /* 0x000e620000000800 */
[----:B------:R-:W-:-:S01]  /*a020*/  FADD.FTZ R134, R14, R103 ;  /* 0x000000670e867221 */ /* 0x000fc20000010000 */
[----:B--2---:R-:W-:-:S03]  /*a030*/  FADD.FTZ R5, R121, R4 ;  /* 0x0000000479057221 */ /* 0x004fc60000010000 */
[----:B------:R-:W-:-:S03]  /*a040*/  FADD.FTZ R103, R21, R134 ;  /* 0x0000008615677221 */ /* 0x000fc60000010000 */
        /* <DEDUP_REMOVED lines=111> */
[----:B0-----:R-:W-:-:S03]  /*a740*/  FADD.FTZ R5, R10, R5 ;  /* 0x000000050a057221 */ /* 0x001fc60000010000 */
[----:B-1----:R-:W-:Y:S01]  /*a750*/  FADD.FTZ R4, R103, R4 ;  /* 0x0000000467047221 */ /* 0x002fe20000010000 */
[----:B------:R-:W-:Y:S06]  /*a760*/  @!P0 BRA `(.L_x_896) ;  /* 0x0000000000048947 */ /* 0x000fec0003800000 */
[----:B------:R-:W-:Y:S01]  /*a770*/  BPT.TRAP 0x1 ;  /* 0x000000040000795c */ /* 0x000fe20000300000 */
.L_x_896:
        /* <DEDUP_REMOVED lines=86> */
.L_x_879:
        /* <DEDUP_REMOVED lines=26> */
.L_x_899:
[----:B------:R-:W-:-:S11]  /*ae80*/  UISETP.NE.AND UP2, UPT, UR12, 0x1, UPT ;  /* 0x000000010c00788c */ /* 0x000fd6000bf45270 */
[----:B------:R-:W-:Y:S02]  /*ae90*/  @UP2 ULDC.64 UR14, c[0x0][0x9e8] ;  /* 0x00027a00000e2ab9 */ /* 0x000fe40000000a00 */
[----:B------:R-:W-:-:S04]  /*aea0*/  UIMAD.WIDE.U32 UR6, UR10, UR14, URZ ;  /* 0x0000000e0a0672a5 */ /* 0x000fc8000f8e003f */
[----:B------:R-:W-:-:S12]  /*aeb0*/  @UP2 USHF.R.U32.HI UR10, URZ, UR15, UR7 ;  /* 0x0000000f3f0a2299 */ /* 0x000fd80008011607 */
.L_x_900:
[----:B------:R-:W-:-:S04]  /*aec0*/  UIMAD UR10, UR10, UR12, URZ ;  /* 0x0000000c0a0a72a4 */ /* 0x000fc8000f8e023f */
[----:B------:R-:W-:-:S04]  /*aed0*/  UISETP.LT.AND UP2, UPT, UR11, UR10, UPT ;  /* 0x0000000a0b00728c */ /* 0x000fc8000bf41270 */
[----:B------:R-:W-:-:S12]  /*aee0*/  USEL UR11, UR11, UR10, !UP2 ;  /* 0x0000000a0b0b7287 */ /* 0x000fd8000d000000 */
.L_x_898:
        /* <DEDUP_REMOVED lines=13> */
.L_x_911:
[----:B------:R-:W-:-:S04]  /*afc0*/  UIADD3 UR39, UR23, 0x1, URZ ;  /* 0x0000000117277890 */ /* 0x000fc8000fffe03f */
[----:B------:R-:W-:-:S04]  /*afd0*/  UISETP.NE.AND UP2, UPT, UR39, 0x2, UPT ;  /* 0x000000022700788c */ /* 0x000fc8000bf45270 */
[----:B------:R-:W-:Y:S02]  /*afe0*/  USEL UR37, URZ, 0x1, UP2 ;  /* 0x000000013f257887 */ /* 0x000fe40009000000 */
[----:B------:R-:W-:Y:S02]  /*aff0*/  USEL UR39, UR39, URZ, UP2 ;  /* 0x0000003f27277287 */ /* 0x000fe40009000000 */
[----:B------:R-:W-:Y:S01]  /*b000*/  ULOP3.LUT UR37, UR24, UR37, URZ, 0x3c, !UPT ;  /* 0x0000002518257292 */ /* 0x000fe2000f8e3c3f */
[----:B------:R-:W-:Y:S11]  /*b010*/  @!P0 BRA `(.L_x_902) ;  /* 0x0000000000048947 */ /* 0x000ff60003800000 */
[----:B------:R-:W-:Y:S01]  /*b020*/  BPT.TRAP 0x1 ;  /* 0x000000040000795c */ /* 0x000fe20000300000 */
.L_x_902:
[----:B------:R-:W-:Y:S01]  /*b030*/  ULEA UR6, UR39, UR45, 0x3 ;  /* 0x0000002d27067291 */ /* 0x000fe2000f8e183f */
[----:B------:R-:W-:-:S05]  /*b040*/  IMAD.U32 R9, RZ, RZ, UR37 ;  /* 0x00000025ff097e24 */ /* 0x000fca000f8e00ff */
[----:B------:R-:W-:-:S04]  /*b050*/  SHF.L.U32 R9, R9, 0x1f, RZ ;  /* 0x0000001f09097819 */ /* 0x000fc800000006ff */
[----:B------:R0:W1:Y:S01]  /*b060*/  SYNCS.PHASECHK.TRANS64.TRYWAIT P1, [UR6+0x13230], R9 ;  /* 0x01323009ff0075a7 */ /* 0x0000620008020146 */
[----:B------:R-:W-:Y:S05]  /*b070*/  @!P0 BRA `(.L_x_903) ;  /* 0x0000000000048947 */ /* 0x000fea0003800000 */
[----:B------:R-:W-:Y:S01]  /*b080*/  BPT.TRAP 0x1 ;  /* 0x000000040000795c */ /* 0x000fe20000300000 */
.L_x_903:
[----:B-1----:R-:W-:Y:S05]  /*b090*/  @P1 BRA `(.L_x_904) ;  /* 0x0000000000081947 */ /* 0x002fea0003800000 */
[----:B------:R-:W1:Y:S02]  /*b0a0*/  SYNCS.PHASECHK.TRANS64.TRYWAIT P1, [UR6+0x13230], R9 ;  /* 0x01323009ff0075a7 */ /* 0x000e640008020146 */
[----:B-1----:R-:W-:Y:S05]  /*b0b0*/  @!P1 BRA `(.L_x_905) ;  /* 0x000000ec00b89947 */ /* 0x002fea0003800000 */
.L_x_904:
        /* <DEDUP_REMOVED lines=64> */
.L_x_906:
[----:B------:R-:W-:Y:S01]  /*b4c0*/  ULEA UR11, UR23, UR45, 0x3 ;  /* 0x0000002d170b7291 */ /* 0x000fe2000f8e183f */
[----:B01----:R-:W-:-:S05]  /*b4d0*/  IMAD.U32 R9, RZ, RZ, UR24 ;  /* 0x00000018ff097e24 */ /* 0x003fca000f8e00ff */
[----:B------:R-:W-:-:S04]  /*b4e0*/  SHF.L.U32 R9, R9, 0x1f, RZ ;  /* 0x0000001f09097819 */ /* 0x000fc800000006ff */
[----:B------:R0:W1:Y:S01]  /*b4f0*/  SYNCS.PHASECHK.TRANS64.TRYWAIT P1, [UR11+0x13250], R9 ;  /* 0x01325009ff0075a7 */ /* 0x000062000802014b */
[----:B------:R-:W-:Y:S05]  /*b500*/  @!P0 BRA `(.L_x_907) ;  /* 0x0000000000048947 */ /* 0x000fea0003800000 */
[----:B------:R-:W-:Y:S01]  /*b510*/  BPT.TRAP 0x1 ;  /* 0x000000040000795c */ /* 0x000fe20000300000 */
.L_x_907:
        /* <DEDUP_REMOVED lines=126> */
.L_x_908:
        /* <DEDUP_REMOVED lines=146> */
[----:B------:R-:W-:Y:S02]  /*c620*/  IMAD.U32 R129, RZ, RZ, UR21 ;  /* 0x00000015ff817e24 */ /* 0x000fe4000f8e00ff */
[----:B------:R-:W-:Y:S02]  /*c630*/  IMAD.U32 R132, RZ, RZ, UR39 ;  /* 0x00000027ff847e24 */ /* 0x000fe4000f8e00ff */
[----:B------:R-:W-:-:S01]  /*c640*/  FADD.FTZ R7, -R10, R7 ;  /* 0x000000070a077221 */ /* 0x000fc20000010100 */
        /* <DEDUP_REMOVED lines=226> */
[----:B------:R-:W-:-:S05]  /*d470*/  @!P1 LEA R4, R132, UR45, 0x3 ;  /* 0x0000002d84049c11 */ /* 0x000fca000f8e18ff */
        /* <DEDUP_REMOVED lines=37> */
.L_x_910:
        /* <DEDUP_REMOVED lines=82> */
.L_x_901:
        /* <DEDUP_REMOVED lines=8> */
[----:B------:R-:W-:-:S05]  /*dc70*/  ULDC UR23, c[0x0][0x9e0] ;  /* 0x0002780000177ab9 */ /* 0x000fca0000000800 */
.L_x_930:
[----:B------:R-:W-:-:S04]  /*dc80*/  UIADD3 UR39, UR24, 0x1, URZ ;  /* 0x0000000118277890 */ /* 0x000fc8000fffe03f */
[----:B------:R-:W-:-:S04]  /*dc90*/  UISETP.NE.AND UP2, UPT, UR39, 0x2, UPT ;  /* 0x000000022700788c */ /* 0x000fc8000bf45270 */
[----:B------:R-:W-:Y:S02]  /*dca0*/  USEL UR37, URZ, 0x1, UP2 ;  /* 0x000000013f257887 */ /* 0x000fe40009000000 */
[----:B------:R-:W-:Y:S02]  /*dcb0*/  USEL UR39, UR39, URZ, UP2 ;  /* 0x0000003f27277287 */ /* 0x000fe40009000000 */
[----:B------:R-:W-:Y:S01]  /*dcc0*/  ULOP3.LUT UR37, UR25, UR37, URZ, 0x3c, !UPT ;  /* 0x0000002519257292 */ /* 0x000fe2000f8e3c3f */
[----:B------:R-:W-:Y:S11]  /*dcd0*/  @!P0 BRA `(.L_x_913) ;  /* 0x0000000000048947 */ /* 0x000ff60003800000 */
[----:B------:R-:W-:Y:S01]  /*dce0*/  BPT.TRAP 0x1 ;  /* 0x000000040000795c */ /* 0x000fe20000300000 */
.L_x_913:
[----:B------:R-:W-:Y:S01]  /*dcf0*/  ULEA UR6, UR39, UR45, 0x3 ;  /* 0x0000002d27067291 */ /* 0x000fe2000f8e183f */
[----:B------:R-:W-:-:S05]  /*dd00*/  IMAD.U32 R9, RZ, RZ, UR37 ;  /* 0x00000025ff097e24 */ /* 0x000fca000f8e00ff */
[----:B------:R-:W-:-:S04]  /*dd10*/  SHF.L.U32 R9, R9, 0x1f, RZ ;  /* 0x0000001f09097819 */ /* 0x000fc800000006ff */
[----:B------:R0:W1:Y:S01]  /*dd20*/  SYNCS.PHASECHK.TRANS64.TRYWAIT P1, [UR6+0x13230], R9 ;  /* 0x01323009ff0075a7 */ /* 0x0000620008020146 */
[----:B------:R-:W-:Y:S05]  /*dd30*/  @!P0 BRA `(.L_x_914) ;  /* 0x0000000000048947 */ /* 0x000fea0003800000 */
[----:B------:R-:W-:Y:S01]  /*dd40*/  BPT.TRAP 0x1 ;  /* 0x000000040000795c */ /* 0x000fe20000300000 */
.L_x_914:
[----:B-1----:R-:W-:Y:S05]  /*dd50*/  @P1 BRA `(.L_x_915) ;  /* 0x0000000000081947 */ /* 0x002fea0003800000 */
[----:B------:R-:W1:Y:S02]  /*dd60*/  SYNCS.PHASECHK.TRANS64.TRYWAIT P1, [UR6+0x13230], R9 ;  /* 0x01323009ff0075a7 */ /* 0x000e640008020146 */
[----:B-1----:R-:W-:Y:S05]  /*dd70*/  @!P1 BRA `(.L_x_916) ;  /* 0x000000c000b89947 */ /* 0x002fea0003800000 */
.L_x_915:
        /* <DEDUP_REMOVED lines=64> */
.L_x_917:
[----:B------:R-:W-:Y:S01]  /*e180*/  ULEA UR11, UR24, UR45, 0x3 ;  /* 0x0000002d180b7291 */ /* 0x000fe2000f8e183f */
[----:B01----:R-:W-:-:S05]  /*e190*/  IMAD.U32 R9, RZ, RZ, UR25 ;  /* 0x00000019ff097e24 */ /* 0x003fca000f8e00ff */
[----:B------:R-:W-:-:S04]  /*e1a0*/  SHF.L.U32 R9, R9, 0x1f, RZ ;  /* 0x0000001f09097819 */ /* 0x000fc800000006ff */
[----:B------:R0:W1:Y:S01]  /*e1b0*/  SYNCS.PHASECHK.TRANS64.TRYWAIT P1, [UR11+0x13250], R9 ;  /* 0x01325009ff0075a7 */ /* 0x000062000802014b */
[----:B------:R-:W-:Y:S05]  /*e1c0*/  @!P0 BRA `(.L_x_918) ;  /* 0x0000000000048947 */ /* 0x000fea0003800000 */
[----:B------:R-:W-:Y:S01]  /*e1d0*/  BPT.TRAP 0x1 ;  /* 0x000000040000795c */ /* 0x000fe20000300000 */
.L_x_918:
[----:B-1----:R-:W-:Y:S05]  /*e1e0*/  @P1 BRA `(.L_x_919) ;  /* 0x0000000000081947 */ /* 0x002fea0003800000 */
[----:B------:R-:W1:Y:S02]  /*e1f0*/  SYNCS.PHASECHK.TRANS64.TRYWAIT P1, [UR11+0x13250], R9 ;  /* 0x01325009ff0075a7 */ /* 0x000e64000802014b */
[----:B-1----:R-:W-:Y:S05]  /*e200*/  @!P1 BRA `(.L_x_920) ;  /* 0x000000bc00ac9947 */ /* 0x002fea0003800000 */
.L_x_919:
        /* <DEDUP_REMOVED lines=13> */
[----:B------:R-:W-:Y:S01]  /*e2e0*/  LOP3.LUT P3, RZ, R23, 0x7f, RZ, 0xc0, !PT ;  /* 0x0000007f17ff7812 */ /* 0x000fe2000786c0ff */
[C---:B------:R-:W-:Y:S01]  /*e2f0*/  FMUL.FTZ R81, R0.reuse, R83 ;  /* 0x0000005300517220 */ /* 0x040fe20000410000 */
[C---:B------:R-:W-:Y:S01]  /*e300*/  FMUL.FTZ R20, R0.reuse, R127 ;  /* 0x0000007f00147220 */ /* 0x040fe20000410000 */
[----:B------:R-:W-:Y:S01]  /*e310*/  UIMAD UR10, UR24, 0x280, UR6 ;  /* 0x00000280180a78a4 */ /* 0x000fe2000f8e0206 */
[C---:B------:R-:W-:Y:S01]  /*e320*/  FMUL.FTZ R83, R0.reuse, R86 ;  /* 0x0000005600537220 */ /* 0x040fe20000410000 */
[C---:B------:R-:W-:Y:S01]  /*e330*/  FMUL.FTZ R127, R0.reuse, R80 ;  /* 0x00000050007f7220 */ /* 0x040fe20000410000 */
[C---:B------:R-:W-:Y:S01]  /*e340*/  FMUL.FTZ R86, R0.reuse, R56 ;  /* 0x0000003800567220 */ /* 0x040fe20000410000 */
[C---:B------:R-:W-:Y:S01]  /*e350*/  FMUL.FTZ R80, R0.reuse, R82 ;  /* 0x0000005200507220 */ /* 0x040fe20000410000 */
[C---:B------:R-:W-:Y:S01]  /*e360*/  FMUL.FTZ R82, R0.reuse, R84 ;  /* 0x0000005400527220 */ /* 0x040fe20000410000 */
[C---:B------:R-:W-:Y:S01]  /*e370*/  FMUL.FTZ R84, R0.reuse, R87 ;  /* 0x0000005700547220 */ /* 0x040fe20000410000 */
[----:B------:R-:W-:Y:S01]  /*e380*/  UMOV UR6, UR10 ;  /* 0x0000000a00067c82 */ /* 0x000fe20008000000 */
[C---:B------:R-:W-:Y:S01]  /*e390*/  FMUL.FTZ R87, R0.reuse, R57 ;  /* 0x0000003900577220 */ /* 0x040fe20000410000 */
[----:B------:R-:W-:Y:S01]  /*e3a0*/  QGMMA.64x64x32.F32.E4M3.E4M3 R24, R152, gdesc[UR4], R24, gsb0 ;  /* 0x00e0000498187df3 */ /* 0x000fe20008000818 */
[----:B------:R-:W-:Y:S01]  /*e3b0*/  UIADD3 UR6, UR10, 0x80, URZ ;  /* 0x000000800a067890 */ /* 0x000fe2000fffe03f */
[----:B------:R-:W-:Y:S01]  /*e3c0*/  IMAD.U32 R57, RZ, RZ, UR39 ;  /* 0x00000027ff397e24 */ /* 0x000fe2000f8e00ff */
[----:B------:R-:W-:Y:S01]  /*e3d0*/  UMOV UR7, 0xc0000010 ;  /* 0xc000001000077882 */ /* 0x000fe20000000000 */
[C---:B------:R-:W-:Y:S01]  /*e3e0*/  FMUL.FTZ R13, R0.reuse, R124 ;  /* 0x0000007c000d7220 */ /* 0x040fe20000410000 */
[C---:B------:R-:W-:Y:S01]  /*e3f0*/  FMUL.FTZ R124, R0.reuse, R133 ;  /* 0x00000085007c7220 */ /* 0x040fe20000410000 */
[C---:B------:R-:W-:Y:S01]  /*e400*/  FMUL.FTZ R133, R0.reuse, R69 ;  /* 0x0000004500857220 */ /* 0x040fe20000410000 */
[C---:B01----:R-:W-:Y:S01]  /*e410*/  FMUL.FTZ R9, R0.reuse, R120 ;  /* 0x0000007800097220 */ /* 0x043fe20000410000 */
[C---:B------:R-:W-:Y:S01]  /*e420*/  FMUL.FTZ R10, R0.reuse, R121 ;  /* 0x00000079000a7220 */ /* 0x040fe20000410000 */
        /* <DEDUP_REMOVED lines=67> */
[----:B------:R-:W-:-:S02]  /*e860*/  WARPGROUP.DEPBAR.LE gsb0, 0x0 ;  /* 0x00008000000079c5 */ /* 0x000fc40000010000 */
[----:B------:R-:W-:Y:S01]  /*e870*/  WARPGROUP.ARRIVE ;  /* 0x00000000000079c5 */ /* 0x000fe20000000000 */
[----:B------:R-:W-:Y:S01]  /*e880*/  IADD3 R135, -R18, R70, R17 ;  /* 0x0000004612877210 */ /* 0x000fe20007ffe111 */
[----:B------:R-:W1:Y:S04]  /*e890*/  MUFU.TANH R10, R10 ;  /* 0x0000000a000a7308 */ /* 0x000e680000002400 */
[----:B------:R-:W-:Y:S01]  /*e8a0*/  QGMMA.64x64x32.F32.E4M3.E4M3 R24, R148, gdesc[UR4], R24, gsb0 ;  /* 0x00e0000494187df3 */ /* 0x000fe20008000818 */
[----:B------:R-:W-:Y:S01]  /*e8b0*/  UIADD3 UR6, UR10, 0x100, URZ ;  /* 0x000001000a067890 */ /* 0x000fe2000fffe03f */
[----:B------:R-:W-:Y:S02]  /*e8c0*/  UMOV UR7, 0xc0000010 ;  /* 0xc000001000077882 */ /* 0x000fe40000000000 */
        /* <DEDUP_REMOVED lines=51> */
[----:B------:R-:W-:-:S03]  /*ec00*/  @!P3 LEA R56, R57, UR45, 0x3 ;  /* 0x0000002d3938bc11 */ /* 0x000fc6000f8e18ff */
[----:B------:R-:W5:Y:S02]  /*ec10*/  SHFL.IDX PT, R57, R132, RZ, 0x1c1f ;  /* 0x001c1fff84397589 */ /* 0x000f6400000e0000 */
        /* <DEDUP_REMOVED lines=12> */
[C---:B------:R-:W-:Y:S01]  /*ece0*/  VIADD R136, R135.reuse, UR23 ;  /* 0x0000001787887c36 */ /* 0x040fe20008000000 */
[----:B------:R0:W-:Y:S01]  /*ecf0*/  @!P3 SYNCS.ARRIVE.TRANS64.RED.A1T0 RZ, [R56+URZ], RZ ;  /* 0x000000ff38ffb9a7 */ /* 0x0001e2000810043f */
[----:B------:R-:W-:Y:S02]  /*ed00*/  VIADD R135, R135, UR20 ;  /* 0x0000001487877c36 */ /* 0x000fe40008000000 */
[--C-:B-----5:R-:W-:Y:S01]  /*ed10*/  IMAD.IADD R134, R136, 0x1, R57.reuse ;  /* 0x0000000188867824 */ /* 0x120fe200078e0239 */
        /* <DEDUP_REMOVED lines=50> */
.L_x_923:
[----:B------:R-:W-:-:S05]  /*f040*/  IMAD.U32 R139, RZ, RZ, UR22 ;  /* 0x00000016ff8b7e24 */ /* 0x000fca000f8e00ff */
[----:B------:R-:W-:-:S13]  /*f050*/  ISETP.NE.AND P1, PT, R139, 0x1, PT ;  /* 0x000000018b00780c */ /* 0x000fda0003f25270 */
[----:B0-----:R-:W0:Y:S02]  /*f060*/  @P1 LDC.64 R56, c[0x0][0x9e8] ;  /* 0x00027a00ff381b82 */ /* 0x001e240000000a00 */
[----:B0-----:R-:W-:-:S05]  /*f070*/  @P1 IMAD.HI.U32 R56, R70, R56, RZ ;  /* 0x0000003846381227 */ /* 0x001fca00078e00ff */
[----:B------:R-:W-:-:S07]  /*f080*/  @P1 SHF.R.U32.HI R70, RZ, R57, R56 ;  /* 0x00000039ff461219 */ /* 0x000fce0000011638 */
.L_x_924:
[----:B------:R-:W-:Y:S05]  /*f090*/  BSYNC B0 ;  /* 0x0000000000007941 */ /* 0x000fea0003800000 */
.L_x_922:
[----:B------:R-:W-:-:S05]  /*f0a0*/  IMAD R70, R70, R139, R67 ;  /* 0x0000008b46467224 */ /* 0x000fca00078e0243 */
[----:B------:R-:W-:Y:S02]  /*f0b0*/  VIADDMNMX R134, R70, R139, R134, PT ;  /* 0x0000008b46867246 */ /* 0x000fe40003800186 */
[----:B------:R-:W-:-:S07]  /*f0c0*/  VIMNMX R71, R71, R70, !PT ;  /* 0x0000004647477248 */ /* 0x000fce0007fe0100 */
.L_x_921:
        /* <DEDUP_REMOVED lines=247> */
.L_x_927:
[----:B------:R-:W-:-:S05]  /*10040*/  IMAD.U32 R10, RZ, RZ, UR22 ;  /* 0x00000016ff0a7e24 */ /* 0x000fca000f8e00ff */
[----:B------:R-:W-:-:S13]  /*10050*/  ISETP.NE.AND P6, PT, R10, 0x1, PT ;  /* 0x000000010a00780c */ /* 0x000fda0003fc5270 */
[----:B------:R-:W0:Y:S02]  /*10060*/  @P6 LDC.64 R56, c[0x0][0x9e8] ;  /* 0x00027a00ff386b82 */ /* 0x000e240000000a00 */
[----:B0-----:R-:W-:-:S05]  /*10070*/  @P6 IMAD.HI.U32 R56, R9, R56, RZ ;  /* 0x0000003809386227 */ /* 0x001fca00078e00ff */
[----:B------:R-:W-:-:S07]  /*10080*/  @P6 SHF.R.U32.HI R9, RZ, R57, R56 ;  /* 0x00000039ff096219 */ /* 0x000fce0000011638 */
.L_x_928:
[----:B------:R-:W-:Y:S05]  /*10090*/  BSYNC B0 ;  /* 0x0000000000007941 */ /* 0x000fea0003800000 */
.L_x_926:
[----:B------:R-:W-:-:S05]  /*100a0*/  IMAD R9, R9, R10, R67 ;  /* 0x0000000a09097224 */ /* 0x000fca00078e0243 */
[----:B------:R-:W-:Y:S02]  /*100b0*/  VIADDMNMX R136, R9, R10, R136, PT ;  /* 0x0000000a09887246 */ /* 0x000fe40003800188 */
[----:B------:R-:W-:-:S07]  /*100c0*/  VIMNMX R135, R135, R9, !PT ;  /* 0x0000000987877248 */ /* 0x000fce0007fe0100 */
.L_x_925:
        /* <DEDUP_REMOVED lines=216> */
[----:B------:R-:W-:Y:S01]  /*10e50*/  FSEL R66, R66, -INF , !P2 ;  /* 0xff80000042427808 */ /* 0x000fe20005000000 */
[--C-:B------:R-:W-:Y:S01]  /*10e60*/  FFMA.FTZ R127, R127, UR21, -R9.reuse ;  /* 0x000000157f7f7c23 */ /* 0x100fe20008010809 */
[----:B------:R-:W-:Y:S01]  /*10e70*/  FMNMX.FTZ R105, R121, R108, !PT ;  /* 0x0000006c79697209 */ /* 0x000fe20007810000 */
[--C-:B------:R-:W-:Y:S01]  /*10e80*/  FFMA.FTZ R108, R109, UR21, -R9.reuse ;  /* 0x000000156d6c7c23 */ /* 0x100fe20008010809 */
[----:B------:R-:W-:-:S01]  /*10e90*/  FFMA.FTZ R138, R138, UR21, -R9 ;  /* 0x000000158a8a7c23 */ /* 0x000fc20008010809 */
[--C-:B------:R-:W-:Y:S01]  /*10ea0*/  FFMA.FTZ R13, R13, UR21, -R9.reuse ;  /* 0x000000150d0d7c23 */ /* 0x100fe20008010809 */
[----:B------:R-:W-:Y:S01]  /*10eb0*/  FMNMX.FTZ R124, R122, R105, !PT ;  /* 0x000000697a7c7209 */ /* 0x000fe20007810000 */
[--C-:B------:R-:W-:Y:S01]  /*10ec0*/  FFMA.FTZ R14, R14, UR21, -R9.reuse ;  /* 0x000000150e0e7c23 */ /* 0x100fe20008010809 */
[----:B0-----:R-:W-:-:S01]  /*10ed0*/  FFMA.FTZ R123, R76, UR21, -R9 ;  /* 0x000000154c7b7c23 */ /* 0x001fc20008010809 */
[----:B------:R-:W-:Y:S01]  /*10ee0*/  FSEL R76, R64, -INF , !P4 ;  /* 0xff800000404c7808 */ /* 0x000fe20006000000 */
[----:B------:R-:W-:-:S01]  /*10ef0*/  FFMA.FTZ R21, R21, UR21, -R9 ;  /* 0x0000001515157c23 */ /* 0x000fc20008010809 */
[----:B------:R-:W-:Y:S01]  /*10f00*/  FMNMX.FTZ R105, R125, R124, !PT ;  /* 0x0000007c7d697209 */ /* 0x000fe20007810000 */
[----:B------:R0:W-:Y:S01]  /*10f10*/  MUFU.EX2 R64, R123 ;  /* 0x0000007b00407308 */ /* 0x0001e20000000800 */
[----:B------:R-:W-:-:S01]  /*10f20*/  FFMA.FTZ R88, R88, UR21, -R9 ;  /* 0x0000001558587c23 */ /* 0x000fc20008010809 */
[--C-:B------:R-:W-:Y:S01]  /*10f30*/  FFMA.FTZ R89, R89, UR21, -R9.reuse ;  /* 0x0000001559597c23 */ /* 0x100fe20008010809 */
[----:B------:R-:W-:Y:S01]  /*10f40*/  FMNMX.FTZ R109, R126, R105, !PT ;  /* 0x000000697e6d7209 */ /* 0x000fe20007810000 */
[--C-:B------:R-:W-:Y:S01]  /*10f50*/  FFMA.FTZ R92, R92, UR21, -R9.reuse ;  /* 0x000000155c5c7c23 */ /* 0x100fe20008010809 */
[----:B------:R-:W-:-:S01]  /*10f60*/  FFMA.FTZ R93, R93, UR21, -R9 ;  /* 0x000000155d5d7c23 */ /* 0x000fc20008010809 */
[--C-:B------:R-:W-:Y:S01]  /*10f70*/  FFMA.FTZ R96, R96, UR21, -R9.reuse ;  /* 0x0000001560607c23 */ /* 0x100fe20008010809 */
        /* <DEDUP_REMOVED lines=59> */
[----:B------:R-:W-:Y:S01]  /*11330*/  FMNMX.FTZ R113, R65, R124, !PT ;  /* 0x0000007c41717209 */ /* 0x000fe20007810000 */
[----:B------:R-:W-:-:S03]  /*11340*/  FFMA.FTZ R124, R128, UR21, -R9 ;  /* 0x00000015807c7c23 */ /* 0x000fc60008010809 */
[----:B0-----:R-:W-:Y:S02]  /*11350*/  FMNMX.FTZ R117, R66, R113, !PT ;  /* 0x0000007142757209 */ /* 0x001fe40007810000 */
[----:B------:R0:W-:Y:S03]  /*11360*/  MUFU.EX2 R113, R127 ;  /* 0x0000007f00717308 */ /* 0x0001e60000000800 */
[----:B------:R-:W0:Y:S05]  /*11370*/  SHFL.BFLY PT, R128, R117, 0x2, 0x1f ;  /* 0x0c401f0075807f89 */ /* 0x000e2a00000e0000 */
[----:B------:R-:W-:Y:S08]  /*11380*/  MUFU.EX2 R109, R109 ;  /* 0x0000006d006d7308 */ /* 0x000ff00000000800 */
[----:B------:R-:W-:Y:S08]  /*11390*/  MUFU.EX2 R88, R88 ;  /* 0x0000005800587308 */ /* 0x000ff00000000800 */
[----:B------:R-:W-:Y:S01]  /*113a0*/  MUFU.EX2 R89, R89 ;  /* 0x0000005900597308 */ /* 0x000fe20000000800 */
[----:B0-----:R-:W-:Y:S01]  /*113b0*/  FMNMX.FTZ R127, R117, R128, !PT ;  /* 0x00000080757f7209 */ /* 0x001fe20007810000 */
[--C-:B------:R-:W-:Y:S01]  /*113c0*/  FFMA.FTZ R117, R129, UR21, -R9.reuse ;  /* 0x0000001581757c23 */ /* 0x100fe20008010809 */
[----:B------:R-:W-:-:S01]  /*113d0*/  FFMA.FTZ R128, R130, UR21, -R9 ;  /* 0x0000001582807c23 */ /* 0x000fc20008010809 */
[----:B------:R-:W-:-:S02]  /*113e0*/  FSEL R130, R10, RZ, P1 ;  /* 0x000000ff0a827208 */ /* 0x000fc40000800000 */
[----:B------:R-:W0:Y:S02]  /*113f0*/  SHFL.BFLY PT, R132, R127, 0x1, 0x1f ;  /* 0x0c201f007f847f89 */ /* 0x000e2400000e0000 */
        /* <DEDUP_REMOVED lines=17> */
[----:B------:R-:W-:Y:S01]  /*11510*/  FMUL.FTZ R94, R131, UR21 ;  /* 0x00000015835e7c20 */ /* 0x000fe20008410000 */
[----:B------:R-:W-:-:S01]  /*11520*/  FFMA.FTZ R12, R12, UR21, -R129 ;  /* 0x000000150c0c7c23 */ /* 0x000fc20008010881 */
[--C-:B------:R-:W-:Y:S01]  /*11530*/  FFMA.FTZ R15, R15, UR21, -R129.reuse ;  /* 0x000000150f0f7c23 */ /* 0x100fe20008010881 */
[----:B------:R-:W-:-:S01]  /*11540*/  FFMA.FTZ R20, R20, UR21, -R129 ;  /* 0x0000001514147c23 */ /* 0x000fc20008010881 */
[--C-:B------:R-:W-:Y:S01]  /*11550*/  FFMA.FTZ R121, R121, UR21, -R129.reuse ;  /* 0x0000001579797c23 */ /* 0x100fe20008010881 */
[----:B------:R-:W-:Y:S01]  /*11560*/  MUFU.EX2 R11, R11 ;  /* 0x0000000b000b7308 */ /* 0x000fe20000000800 */
[----:B------:R-:W-:-:S01]  /*11570*/  FFMA.FTZ R122, R122, UR21, -R129 ;  /* 0x000000157a7a7c23 */ /* 0x000fc20008010881 */
[----:B------:R-:W-:Y:S01]  /*11580*/  FFMA.FTZ R125, R125, UR21, -R129 ;  /* 0x000000157d7d7c23 */ /* 0x000fe20008010881 */
[----:B------:R-:W-:-:S01]  /*11590*/  FADD.FTZ R132, R57, R132 ;  /* 0x0000008439847221 */ /* 0x000fc20000010000 */
        /* <DEDUP_REMOVED lines=30> */
[----:B------:R-:W-:Y:S01]  /*11780*/  FADD.FTZ R5, R13, R132 ;  /* 0x000000840d057221 */ /* 0x000fe20000010000 */
[----:B------:R-:W-:-:S01]  /*11790*/  FFMA.FTZ R58, R58, UR21, -R129 ;  /* 0x000000153a3a7c23 */ /* 0x000fc20008010881 */
[--C-:B------:R-:W-:Y:S01]  /*117a0*/  FFMA.FTZ R59, R59, UR21, -R129.reuse ;  /* 0x000000153b3b7c23 */ /* 0x100fe20008010881 */
[----:B------:R-:W-:-:S01]  /*117b0*/  FFMA.FTZ R60, R60, UR21, -R129 ;  /* 0x000000153c3c7c23 */ /* 0x000fc20008010881 */
[--C-:B------:R-:W-:Y:S01]  /*117c0*/  FFMA.FTZ R61, R61, UR21, -R129.reuse ;  /* 0x000000153d3d7c23 */ /* 0x100fe20008010881 */
[----:B------:R-:W-:-:S01]  /*117d0*/  FFMA.FTZ R63, R63, UR21, -R129 ;  /* 0x000000153f3f7c23 */ /* 0x000fc20008010881 */
[----:B------:R-:W1:Y:S01]  /*117e0*/  MUFU.EX2 R121, R121 ;  /* 0x0000007900797308 */ /* 0x000e620000000800 */
[----:B--2---:R-:W-:-:S01]  /*117f0*/  FADD.FTZ R131, R15, R4 ;  /* 0x000000040f837221 */ /* 0x004fc20000010000 */
[----:B------:R-:W-:Y:S01]  /*11800*/  FADD.FTZ R4, R14, R5 ;  /* 0x000000050e047221 */ /* 0x000fe20000010000 */
[----:B------:R-:W-:-:S01]  /*11810*/  FFMA.FTZ R76, R76, UR21, -R129 ;  /* 0x000000154c4c7c23 */ /* 0x000fc20008010881 */
[--C-:B------:R-:W-:Y:S01]  /*11820*/  FFMA.FTZ R65, R65, UR21, -R129.reuse ;  /* 0x0000001541417c23 */ /* 0x100fe20008010881 */
[----:B------:R-:W-:-:S01]  /*11830*/  FFMA.FTZ R66, R66, UR21, -R129 ;  /* 0x0000001542427c23 */ /* 0x000fc20008010881 */
[----:B------:R-:W-:-:S02]  /*11840*/  FADD.FTZ R5, R21, R4 ;  /* 0x0000000415057221 */ /* 0x000fc40000010000 */
[----:B------:R-:W2:Y:S02]  /*11850*/  MUFU.EX2 R122, R122 ;  /* 0x0000007a007a7308 */ /* 0x000ea40000000800 */
[----:B------:R-:W-:-:S04]  /*11860*/  FADD.FTZ R4, R70, R5 ;  /* 0x0000000546047221 */ /* 0x000fc80000010000 */
[----:B------:R-:W-:Y:S02]  /*11870*/  FADD.FTZ R5, R67, R4 ;  /* 0x0000000443057221 */ /* 0x000fe40000010000 */
[----:B------:R-:W3:Y:S02]  /*11880*/  MUFU.EX2 R125, R125 ;  /* 0x0000007d007d7308 */ /* 0x000ee40000000800 */
[----:B------:R-:W-:-:S04]  /*11890*/  FADD.FTZ R4, R120, R5 ;  /* 0x0000000578047221 */ /* 0x000fc80000010000 */
[----:B------:R-:W-:Y:S02]  /*118a0*/  FADD.FTZ R5, R69, R4 ;  /* 0x0000000445057221 */ /* 0x000fe40000010000 */
[----:B------:R-:W4:Y:S08]  /*118b0*/  MUFU.EX2 R126, R126 ;  /* 0x0000007e007e7308 */ /* 0x000f300000000800 */
[----:B------:R0:W-:Y:S08]  /*118c0*/  MUFU.EX2 R8, R130 ;  /* 0x0000008200087308 */ /* 0x0001f00000000800 */
[----:B------:R-:W5:Y:S01]  /*118d0*/  MUFU.EX2 R106, R106 ;  /* 0x0000006a006a7308 */ /* 0x000f620000000800 */
[----:B0-----:R-:W-:-:S04]  /*118e0*/  FADD.FTZ R130, R20, R131 ;  /* 0x0000008314827221 */ /* 0x001fc80000010000 */
[----:B-1----:R-:W-:-:S03]  /*118f0*/  FADD.FTZ R131, R121, R130 ;  /* 0x0000008279837221 */ /* 0x002fc60000010000 */
[----:B------:R-:W0:Y:S01]  /*11900*/  MUFU.EX2 R107, R107 ;  /* 0x0000006b006b7308 */ /* 0x000e220000000800 */
[----:B--2---:R-:W-:-:S04]  /*11910*/  FADD.FTZ R130, R122, R131 ;  /* 0x000000837a827221 */ /* 0x004fc80000010000 */
[----:B---3--:R-:W-:Y:S01]  /*11920*/  FADD.FTZ R131, R125, R130 ;  /* 0x000000827d837221 */ /* 0x008fe20000010000 */
[----:B------:R-:W-:-:S02]  /*11930*/  FADD.FTZ R130, R104, R5 ;  /* 0x0000000568827221 */ /* 0x000fc40000010000 */
[----:B------:R-:W1:Y:S01]  /*11940*/  MUFU.EX2 R110, R110 ;  /* 0x0000006e006e7308 */ /* 0x000e620000000800 */
[----:B----4-:R-:W-:-:S04]  /*11950*/  FADD.FTZ R131, R126, R131 ;  /* 0x000000837e837221 */ /* 0x010fc80000010000 */
[----:B-----5:R-:W-:Y:S01]  /*11960*/  FADD.FTZ R4, R106, R131 ;  /* 0x000000836a047221 */ /* 0x020fe20000010000 */
[----:B------:R-:W-:-:S02]  /*11970*/  FADD.FTZ R131, R71, R130 ;  /* 0x0000008247837221 */ /* 0x000fc40000010000 */
        /* <DEDUP_REMOVED lines=106> */
.L_x_929:
        /* <DEDUP_REMOVED lines=82> */
.L_x_912:
[----:B------:R-:W-:Y:S06]  /*12540*/  BAR.ARV 0x8, 0x200 ;  /* 0x0208000000007b1d */ /* 0x000fec0000002000 */
[----:B------:R-:W-:Y:S05]  /*12550*/  @!P0 BRA `(.L_x_931) ;  /* 0x0000000000048947 */ /* 0x000fea0003800000 */
[----:B------:R-:W-:Y:S01]  /*12560*/  BPT.TRAP 0x1 ;  /* 0x000000040000795c */ /* 0x000fe20000300000 */
.L_x_931:
[----:B------:R-:W-:Y:S01]  /*12570*/  ULEA UR14, UR39, UR45, 0x3 ;  /* 0x0000002d270e7291 */ /* 0x000fe2000f8e183f */
[----:B------:R-:W-:-:S05]  /*12580*/  IMAD.U32 R0, RZ, RZ, UR37 ;  /* 0x00000025ff007e24 */ /* 0x000fca000f8e00ff */
[----:B------:R-:W-:-:S04]  /*12590*/  SHF.L.U32 R0, R0, 0x1f, RZ ;  /* 0x0000001f00007819 */ /* 0x000fc800000006ff */
[----:B------:R0:W1:Y:S01]  /*125a0*/  SYNCS.PHASECHK.TRANS64.TRYWAIT P1, [UR14+0x13250], R0 ;  /* 0x01325000ff0075a7 */ /* 0x000062000802014e */
[----:B------:R-:W-:Y:S05]  /*125b0*/  @!P0 BRA `(.L_x_932) ;  /* 0x0000000000048947 */ /* 0x000fea0003800000 */
[----:B------:R-:W-:Y:S01]  /*125c0*/  BPT.TRAP 0x1 ;  /* 0x000000040000795c */ /* 0x000fe20000300000 */
.L_x_932:
[----:B-1----:R-:W-:Y:S05]  /*125d0*/  @P1 BRA `(.L_x_933) ;  /* 0x0000000000081947 */ /* 0x002fea0003800000 */
[----:B------:R-:W1:Y:S02]  /*125e0*/  SYNCS.PHASECHK.TRANS64.TRYWAIT P1, [UR14+0x13250], R0 ;  /* 0x01325000ff0075a7 */ /* 0x000e64000802014e */
[----:B-1----:R-:W-:Y:S05]  /*125f0*/  @!P1 BRA `(.L_x_934) ;  /* 0x0000007800c89947 */ /* 0x002fea0003800000 */
.L_x_933:
        /* <DEDUP_REMOVED lines=13> */
[----:B------:R-:W-:Y:S01]  /*126d0*/  @UP0 UIMAD UR6, UR6, UR10, URZ ;  /* 0x0000000a060602a4 */ /* 0x000fe2000f8e023f */
[----:B------:R-:W-:Y:S01]  /*126e0*/  @UP0 ULDC.64 UR12, c[0x0][0x9d0] ;  /* 0x00027400000c0ab9 */ /* 0x000fe20000000a00 */
[----:B------:R-:W-:Y:S02]  /*126f0*/  @UP0 UIMAD.WIDE.U32 UR8, UR47, UR10, URZ ;  /* 0x0000000a2f0802a5 */ /* 0x000fe4000f8e003f */
[----:B------:R-:W-:Y:S02]  /*12700*/  @UP0 UIMAD UR6, UR47, UR11, UR6 ;  /* 0x0000000b2f0602a4 */ /* 0x000fe4000f8e0206 */
[----:B------:R-:W-:-:S02]  /*12710*/  UIMAD UR10, UR39, 0x280, UR45 ;  /* 0x00000280270a78a4 */ /* 0x000fc4000f8e022d */
[----:B------:R-:W-:Y:S02]  /*12720*/  @UP0 UIMAD UR7, UR7, UR12, URZ ;  /* 0x0000000c070702a4 */ /* 0x000fe4000f8e023f */
[----:B------:R-:W-:Y:S02]  /*12730*/  @UP0 UIADD3 UR9, UR9, UR6, URZ ;  /* 0x0000000609090290 */ /* 0x000fe4000fffe03f */
[----:B------:R-:W-:Y:S01]  /*12740*/  @UP0 UIMAD UR11, UR48, UR13, UR7 ;  /* 0x0000000d300b02a4 */ /* 0x000fe2000f8e0207 */
[----:B------:R-:W-:Y:S02]  /*12750*/  UMOV UR6, UR10 ;  /* 0x0000000a00067c82 */ /* 0x000fe40008000000 */
[----:B------:R-:W-:Y:S02]  /*12760*/  UMOV UR7, 0xc0000010 ;  /* 0xc000001000077882 */ /* 0x000fe40000000000 */
[----:B------:R-:W-:Y:S01]  /*12770*/  QGMMA.64x64x32.F32.E4M3.E4M3 R24, R152, gdesc[UR4], R24, gsb0 ;  /* 0x00e0000498187df3 */ /* 0x000fe20008000818 */
        /* <DEDUP_REMOVED lines=49> */
[----:B------:R-:W3:Y:S01]  /*12a90*/  @P1 MUFU.RCP R7, R13 ;  /* 0x0000000d00071308 */ /* 0x000ee20000001000 */
        /* <DEDUP_REMOVED lines=15> */
.L_x_935:
        /* <DEDUP_REMOVED lines=10> */
[-C--:B------:R-:W-:Y:S01]  /*12c30*/  FMUL.FTZ R33, R26, R7.reuse ;  /* 0x000000071a217220 */ /* 0x080fe20000410000 */
[----:B------:R-:W-:Y:S01]  /*12c40*/  FMUL.FTZ R32, R27, R7 ;  /* 0x000000071b207220 */ /* 0x000fe20000410000 */
        /* <DEDUP_REMOVED lines=30> */
.L_x_861:
        /* <DEDUP_REMOVED lines=8> */
[----:B0-----:R-:W-:-:S05]  /*12eb0*/  LEA R9, R0, R9, 0x18 ;  /* 0x0000000900097211 */ /* 0x001fca00078ec0ff */
[----:B------:R-:W0:Y:S02]  /*12ec0*/  LDS.128 R4, [R9+0x132d0] ;  /* 0x0132d00009047984 */ /* 0x000e240000000c00 */
[----:B0-----:R-:W-:Y:S01]  /*12ed0*/  IMAD.IADD R4, R10, 0x1, -R35 ;  /* 0x000000010a047824 */ /* 0x001fe200078e0a23 */
[----:B------:R-:W-:Y:S02]  /*12ee0*/  R2UR UR5, R5 ;  /* 0x00000000050572ca */ /* 0x000fe400000e0000 */
[----:B------:R-:W-:Y:S01]  /*12ef0*/  R2UR UR48, R6 ;  /* 0x00000000063072ca */ /* 0x000fe200000e0000 */
[----:B------:R-:W-:Y:S01]  /*12f00*/  IMAD.SHL.U32 R0, R4, 0x8, RZ ;  /* 0x0000000804007824 */ /* 0x000fe200078e00ff */
[----:B------:R-:W-:Y:S02]  /*12f10*/  R2UR UR47, R7 ;  /* 0x00000000072f72ca */ /* 0x000fe400000e0000 */
[----:B------:R-:W-:Y:S02]  /*12f20*/  SHF.R.S32.HI R5, RZ, 0x3, R3 ;  /* 0x00000003ff057819 */ /* 0x000fe40000011403 */
[----:B------:R-:W-:Y:S01]  /*12f30*/  SHF.R.S32.HI R3, RZ, 0x1f, R0 ;  /* 0x0000001fff037819 */ /* 0x000fe20000011400 */
[----:B------:R-:W-:Y:S06]  /*12f40*/  BAR.ARV 0x4, 0x200 ;  /* 0x0108000000007b1d */ /* 0x000fec0000002000 */
[----:B------:R-:W-:Y:S05]  /*12f50*/  @P0 BRA `(.L_x_937) ;  /* 0x0000001000940947 */ /* 0x000fea0003800000 */
[----:B------:R-:W-:Y:S01]  /*12f60*/  IMAD.SHL.U32 R6, R23, 0x4, RZ ;  /* 0x0000000417067824 */ /* 0x000fe200078e00ff */
[----:B------:R-:W-:Y:S01]  /*12f70*/  ULDC.64 UR6, c[0x4][0x38] ;  /* 0x01000e0000067ab9 */ /* 0x000fe20000000a00 */
[----:B------:R-:W0:Y:S01]  /*12f80*/  S2R R40, SR_SWINHI ;  /* 0x0000000000287919 */ /* 0x000e220000002f00 */
[----:B------:R-:W-:Y:S02]  /*12f90*/  F2FP.BF16.F32.PACK_AB R30, R30, R33 ;  /* 0x000000211e1e723e */ /* 0x000fe400000010ff */
        /* <DEDUP_REMOVED lines=14> */
[----:B------:R-:W-:Y:S01]  /*13080*/  F2FP.BF16.F32.PACK_AB R21, R46, R21 ;  /* 0x000000152e15723e */ /* 0x000fe200000010ff */
[----:B------:R-:W-:Y:S01]  /*13090*/  BAR.SYNC.DEFER_BLOCKING 0x1, 0x180 ;  /* 0x0046000000007b1d */ /* 0x000fe20000010000 */
[----:B------:R-:W-:-:S04]  /*130a0*/  LOP3.LUT R6, R6, 0xc, RZ, 0xc0, !PT ;  /* 0x0000000c06067812 */ /* 0x000fc800078ec0ff */
[----:B------:R-:W-:Y:S01]  /*130b0*/  IADD3 R6, P0, R6, UR6, RZ ;  /* 0x0000000606067c10 */ /* 0x000fe2000ff1e0ff */
[----:B------:R-:W-:Y:S01]  /*130c0*/  UMOV UR4, URZ ;  /* 0x0000003f00047c82 */ /* 0x000fe20008000000 */
[----:B------:R-:W-:Y:S01]  /*130d0*/  USHF.R.S32.HI UR16, URZ, 0x1f, UR40 ;  /* 0x0000001f3f107899 */ /* 0x000fe20008011428 */
[----:B------:R-:W-:Y:S02]  /*130e0*/  ULDC.64 UR10, c[0x0][0xb90] ;  /* 0x0002e400000a7ab9 */ /* 0x000fe40000000a00 */
[----:B------:R-:W-:Y:S01]  /*130f0*/  IMAD.X R7, RZ, RZ, UR7, P0 ;  /* 0x00000007ff077e24 */ /* 0x000fe200080e06ff */
[----:B------:R-:W-:Y:S01]  /*13100*/  ULDC.64 UR6, c[0x0][0xc00] ;  /* 0x0003000000067ab9 */ /* 0x000fe20000000a00 */
[----:B------:R-:W-:Y:S01]  /*13110*/  USHF.R.S32.HI UR9, URZ, 0x1f, UR41 ;  /* 0x0000001f3f097899 */ /* 0x000fe20008011429 */
[----:B------:R-:W-:Y:S02]  /*13120*/  ULDC.64 UR14, c[0x0][0xb98] ;  /* 0x0002e600000e7ab9 */ /* 0x000fe40000000a00 */
[----:B------:R1:W2:Y:S01]  /*13130*/  LDG.E.CONSTANT R18, desc[UR50][R6.64] ;  /* 0x0000003206127981 */ /* 0x0002a2000c1e9900 */
[----:B------:R-:W-:Y:S01]  /*13140*/  UISETP.NE.U32.AND UP0, UPT, UR6, URZ, UPT ;  /* 0x0000003f0600728c */ /* 0x000fe2000bf05070 */
[----:B------:R-:W-:-:S03]  /*13150*/  ULDC.64 UR18, c[0x0][0xc08] ;  /* 0x0003020000127ab9 */ /* 0x000fc60000000a00 */
[----:B------:R-:W-:-:S03]  /*13160*/  UISETP.NE.AND.EX UP0, UPT, UR7, URZ, UPT, UP0 ;  /* 0x0000003f0700728c */ /* 0x000fc6000bf05300 */
[----:B------:R-:W-:Y:S01]  /*13170*/  ULDC.64 UR6, c[0x0][0xc00] ;  /* 0x0003000000067ab9 */ /* 0x000fe20000000a00 */
[----:B-1----:R-:W-:Y:S01]  /*13180*/  LOP3.LUT P0, R6, R23, 0x3, RZ, 0xc0, !PT ;  /* 0x0000000317067812 */ /* 0x002fe2000780c0ff */
[----:B------:R-:W-:-:S03]  /*13190*/  UIMAD.WIDE UR6, UR41, 0x4, UR6 ;  /* 0x00000004290678a5 */ /* 0x000fc6000f8e0206 */
[----:B------:R-:W-:Y:S02]  /*131a0*/  ISETP.EQ.OR P0, PT, R6, 0x3, !P0 ;  /* 0x000000030600780c */ /* 0x000fe40004702670 */
[----:B------:R-:W-:Y:S02]  /*131b0*/  MOV R6, R9 ;  /* 0x0000000900067202 */ /* 0x000fe40000000f00 */
[----:B0-----:R-:W-:Y:S02]  /*131c0*/  MOV R7, R40 ;  /* 0x0000002800077202 */ /* 0x001fe40000000f00 */
[----:B------:R-:W-:Y:S02]  /*131d0*/  SEL R39, R30, R31, P0 ;  /* 0x0000001f1e277207 */ /* 0x000fe40000000000 */
[----:B------:R-:W-:Y:S01]  /*131e0*/  SEL R30, R31, R30, P0 ;  /* 0x0000001e1f1e7207 */ /* 0x000fe20000000000 */
[----:B------:R-:W-:Y:S01]  /*131f0*/  IMAD.WIDE R12, R157, 0x2, R6 ;  /* 0x000000029d0c7825 */ /* 0x000fe200078e0206 */
[----:B------:R-:W-:-:S02]  /*13200*/  SEL R31, R27, R26, P0 ;  /* 0x0000001a1b1f7207 */ /* 0x000fc40000000000 */
[----:B------:R-:W-:Y:S02]  /*13210*/  SEL R26, R26, R27, P0 ;  /* 0x0000001b1a1a7207 */ /* 0x000fe40000000000 */
[----:B------:R-:W-:Y:S02]  /*13220*/  IADD3 R27, P3, R12, 0x20, RZ ;  /* 0x000000200c1b7810 */ /* 0x000fe40007f7e0ff */
[----:B------:R-:W-:Y:S02]  /*13230*/  SEL R37, R15, R14, P0 ;  /* 0x0000000e0f257207 */ /* 0x000fe40000000000 */
[----:B------:R-:W-:Y:S02]  /*13240*/  SEL R34, R14, R15, P0 ;  /* 0x0000000f0e227207 */ /* 0x000fe40000000000 */
[----:B------:R-:W-:Y:S02]  /*13250*/  IADD3 R47, P1, R12, 0x60, RZ ;  /* 0x000000600c2f7810 */ /* 0x000fe40007f3e0ff */
[----:B------:R-:W-:-:S02]  /*13260*/  LOP3.LUT R14, R27, 0x380, RZ, 0xc0, !PT ;  /* 0x000003801b0e7812 */ /* 0x000fc400078ec0ff */
[----:B------:R-:W-:Y:S01]  /*13270*/  LOP3.LUT R36, R47, 0x380, RZ, 0xc0, !PT ;  /* 0x000003802f247812 */ /* 0x000fe200078ec0ff */
[----:B------:R-:W-:Y:S01]  /*13280*/  IMAD.X R15, RZ, RZ, R13, P1 ;  /* 0x000000ffff0f7224 */ /* 0x000fe200008e060d */
[----:B------:R-:W-:Y:S02]  /*13290*/  SHF.R.U64 R14, R14, 0x3, RZ ;  /* 0x000000030e0e7819 */ /* 0x000fe400000012ff */
[----:B------:R-:W-:Y:S02]  /*132a0*/  SEL R35, R29, R28, P0 ;  /* 0x0000001c1d237207 */ /* 0x000fe40000000000 */
[----:B------:R-:W-:Y:S02]  /*132b0*/  SEL R28, R28, R29, P0 ;  /* 0x0000001d1c1c7207 */ /* 0x000fe40000000000 */
[----:B------:R-:W-:Y:S02]  /*132c0*/  SEL R33, R58, R57, P0 ;  /* 0x000000393a217207 */ /* 0x000fe40000000000 */
[----:B------:R-:W-:-:S02]  /*132d0*/  SEL R29, R25, R24, P0 ;  /* 0x00000018191d7207 */ /* 0x000fc40000000000 */
[----:B------:R-:W-:Y:S02]  /*132e0*/  SEL R32, R24, R25, P0 ;  /* 0x0000001918207207 */ /* 0x000fe40000000000 */
[----:B------:R-:W-:Y:S02]  /*132f0*/  SEL R58, R57, R58, P0 ;  /* 0x0000003a393a7207 */ /* 0x000fe40000000000 */
[----:B------:R-:W-:Y:S02]  /*13300*/  SHF.R.U64 R36, R36, 0x3, RZ ;  /* 0x0000000324247819 */ /* 0x000fe400000012ff */
[----:B------:R-:W-:Y:S02]  /*13310*/  LOP3.LUT R24, R14, R27, RZ, 0x3c, !PT ;  /* 0x0000001b0e187212 */ /* 0x000fe400078e3cff */
[----:B------:R-:W-:Y:S02]  /*13320*/  SEL R41, R21, R20, P0 ;  /* 0x0000001415297207 */ /* 0x000fe40000000000 */
[----:B------:R-:W-:-:S02]  /*13330*/  SEL R40, R20, R21, P0 ;  /* 0x0000001514287207 */ /* 0x000fc40000000000 */
[----:B------:R-:W-:Y:S02]  /*13340*/  SEL R43, R54, R55, P0 ;  /* 0x00000037362b7207 */ /* 0x000fe40000000000 */
[----:B------:R-:W-:Y:S02]  /*13350*/  SEL R54, R55, R54, P0 ;  /* 0x0000003637367207 */ /* 0x000fe40000000000 */
[----:B------:R-:W-:Y:S02]  /*13360*/  LOP3.LUT R14, R36, R47, RZ, 0x3c, !PT ;  /* 0x0000002f240e7212 */ /* 0x000fe400078e3cff */
[C---:B------:R-:W-:Y:S02]  /*13370*/  LOP3.LUT R25, R12.reuse, 0x380, RZ, 0xc0, !PT ;  /* 0x000003800c197812 */ /* 0x040fe400078ec0ff */
[----:B------:R-:W-:Y:S02]  /*13380*/  IADD3 R45, P2, R12, 0x40, RZ ;  /* 0x000000400c2d7810 */ /* 0x000fe40007f5e0ff */
[----:B------:R-:W-:-:S02]  /*13390*/  SHF.R.U64 R25, R25, 0x3, RZ ;  /* 0x0000000319197819 */ /* 0x000fc400000012ff */
[----:B------:R-:W-:Y:S01]  /*133a0*/  LOP3.LUT R20, R45, 0x380, RZ, 0xc0, !PT ;  /* 0x000003802d147812 */ /* 0x000fe200078ec0ff */
[--C-:B------:R-:W-:Y:S01]  /*133b0*/  IMAD.X R21, RZ, RZ, R13.reuse, P2 ;  /* 0x000000ffff157224 */ /* 0x100fe200010e060d */
[----:B------:R-:W-:Y:S01]  /*133c0*/  LOP3.LUT R12, R25, R12, RZ, 0x3c, !PT ;  /* 0x0000000c190c7212 */ /* 0x000fe200078e3cff */
[----:B------:R-:W-:Y:S01]  /*133d0*/  IMAD.X R25, RZ, RZ, R13, P3 ;  /* 0x000000ffff197224 */ /* 0x000fe200018e060d */
[----:B------:R-:W-:Y:S02]  /*133e0*/  SHF.R.U64 R20, R20, 0x3, RZ ;  /* 0x0000000314147819 */ /* 0x000fe400000012ff */
[----:B------:R-:W-:Y:S02]  /*133f0*/  MOV R46, R12 ;  /* 0x0000000c002e7202 */ /* 0x000fe40000000f00 */
[----:B------:R-:W-:Y:S02]  /*13400*/  LOP3.LUT R20, R20, R45, RZ, 0x3c, !PT ;  /* 0x0000002d14147212 */ /* 0x000fe400078e3cff */
[----:B------:R-:W-:-:S02]  /*13410*/  MOV R45, R24 ;  /* 0x00000018002d7202 */ /* 0x000fc40000000f00 */
[----:B------:R-:W-:Y:S02]  /*13420*/  MOV R42, R14 ;  /* 0x0000000e002a7202 */ /* 0x000fe40000000f00 */
[----:B------:R-:W-:Y:S01]  /*13430*/  MOV R44, R20 ;  /* 0x00000014002c7202 */ /* 0x000fe20000000f00 */
[----:B------:R-:W-:Y:S01]  /*13440*/  IMAD.U32 R20, RZ, RZ, UR6 ;  /* 0x00000006ff147e24 */ /* 0x000fe2000f8e00ff */
[----:B------:R-:W-:Y:S01]  /*13450*/  PLOP3.LUT P2, PT, PT, PT, UP0, 0x80, 0x0 ;  /* 0x000000000000781c */ /* 0x000fe20003f4f008 */
[----:B------:R-:W-:Y:S01]  /*13460*/  IMAD.U32 R21, RZ, RZ, UR7 ;  /* 0x00000007ff157e24 */ /* 0x000fe2000f8e00ff */
[----:B--2---:R-:W-:Y:S01]  /*13470*/  LOP3.LUT R27, R18, 0x2, RZ, 0x3c, !PT ;  /* 0x00000002121b7812 */ /* 0x004fe200078e3cff */
[----:B------:R-:W-:Y:S04]  /*13480*/  SHFL.IDX PT, R33, R33, R18, 0x1c1f ;  /* 0x001c1f1221217589 */ /* 0x000fe800000e0000 */
[----:B------:R-:W0:Y:S04]  /*13490*/  SHFL.IDX PT, R58, R58, R27, 0x1c1f ;  /* 0x001c1f1b3a3a7589 */ /* 0x000e2800000e0000 */
[----:B------:R-:W-:Y:S04]  /*134a0*/  SHFL.IDX PT, R35, R35, R18, 0x1c1f ;  /* 0x001c1f1223237589 */ /* 0x000fe800000e0000 */
[----:B------:R-:W1:Y:S04]  /*134b0*/  SHFL.IDX PT, R28, R28, R27, 0x1c1f ;  /* 0x001c1f1b1c1c7589 */ /* 0x000e6800000e0000 */
[----:B------:R-:W-:Y:S04]  /*134c0*/  SHFL.IDX PT, R39, R39, R18, 0x1c1f ;  /* 0x001c1f1227277589 */ /* 0x000fe800000e0000 */
[----:B------:R-:W2:Y:S04]  /*134d0*/  SHFL.IDX PT, R36, R30, R27, 0x1c1f ;  /* 0x001c1f1b1e247589 */ /* 0x000ea800000e0000 */
[----:B------:R-:W-:Y:S04]  /*134e0*/  SHFL.IDX PT, R29, R29, R18, 0x1c1f ;  /* 0x001c1f121d1d7589 */ /* 0x000fe800000e0000 */
[----:B------:R-:W3:Y:S01]  /*134f0*/  SHFL.IDX PT, R32, R32, R27, 0x1c1f ;  /* 0x001c1f1b20207589 */ /* 0x000ee200000e0000 */
[----:B0-----:R-:W-:-:S02]  /*13500*/  SEL R12, R33, R58, P0 ;  /* 0x0000003a210c7207 */ /* 0x001fc40000000000 */
[----:B------:R-:W-:Y:S01]  /*13510*/  SEL R14, R58, R33, P0 ;  /* 0x000000213a0e7207 */ /* 0x000fe20000000000 */
[----:B------:R-:W-:Y:S04]  /*13520*/  SHFL.IDX PT, R31, R31, R18, 0x1c1f ;  /* 0x001c1f121f1f7589 */ /* 0x000fe800000e0000 */
[----:B------:R0:W4:Y:S01]  /*13530*/  SHFL.IDX PT, R38, R26, R27, 0x1c1f ;  /* 0x001c1f1b1a267589 */ /* 0x00012200000e0000 */
[----:B-1----:R-:W-:-:S03]  /*13540*/  SEL R24, R35, R28, P0 ;  /* 0x0000001c23187207 */ /* 0x002fc60000000000 */
[----:B------:R-:W-:Y:S04]  /*13550*/  SHFL.IDX PT, R37, R37, R18, 0x1c1f ;  /* 0x001c1f1225257589 */ /* 0x000fe800000e0000 */
[----:B------:R-:W1:Y:S01]  /*13560*/  SHFL.IDX PT, R34, R34, R27, 0x1c1f ;  /* 0x001c1f1b22227589 */ /* 0x000e6200000e0000 */
[----:B--2---:R-:W-:Y:S02]  /*13570*/  SEL R13, R39, R36, P0 ;  /* 0x00000024270d7207 */ /* 0x004fe40000000000 */
[----:B0-----:R-:W-:Y:S01]  /*13580*/  SEL R26, R28, R35, P0 ;  /* 0x000000231c1a7207 */ /* 0x001fe20000000000 */
[----:B------:R-:W-:Y:S01]  /*13590*/  SHFL.IDX PT, R41, R41, R18, 0x1c1f ;  /* 0x001c1f1229297589 */ /* 0x000fe200000e0000 */
[----:B------:R-:W-:-:S03]  /*135a0*/  SEL R15, R36, R39, P0 ;  /* 0x00000027240f7207 */ /* 0x000fc60000000000 */
[----:B------:R-:W0:Y:S01]  /*135b0*/  SHFL.IDX PT, R40, R40, R27, 0x1c1f ;  /* 0x001c1f1b28287589 */ /* 0x000e2200000e0000 */
[----:B---3--:R-:W-:Y:S02]  /*135c0*/  SEL R28, R29, R32, P0 ;  /* 0x000000201d1c7207 */ /* 0x008fe40000000000 */
[----:B------:R-:W-:Y:S01]  /*135d0*/  SEL R30, R32, R29, P0 ;  /* 0x0000001d201e7207 */ /* 0x000fe20000000000 */
[----:B------:R-:W-:Y:S04]  /*135e0*/  SHFL.IDX PT, R43, R43, R18, 0x1c1f ;  /* 0x001c1f122b2b7589 */ /* 0x000fe800000e0000 */
[----:B------:R2:W3:Y:S01]  /*135f0*/  SHFL.IDX PT, R54, R54, R27, 0x1c1f ;  /* 0x001c1f1b36367589 */ /* 0x0004e200000e0000 */
[----:B----4-:R-:W-:-:S03]  /*13600*/  SEL R25, R31, R38, P0 ;  /* 0x000000261f197207 */ /* 0x010fc60000000000 */
[----:B------:R4:W-:Y:S01]  /*13610*/  STSM.16.M88.4 [R46], R12 ;  /* 0x0000000c2e007844 */ /* 0x0009e20000000200 */
[----:B-1----:R-:W-:Y:S02]  /*13620*/  SEL R32, R37, R34, P0 ;  /* 0x0000002225207207 */ /* 0x002fe40000000000 */
[----:B--2---:R-:W-:Y:S02]  /*13630*/  SEL R27, R38, R31, P0 ;  /* 0x0000001f261b7207 */ /* 0x004fe40000000000 */
[----:B------:R-:W-:Y:S02]  /*13640*/  SEL R34, R34, R37, P0 ;  /* 0x0000002522227207 */ /* 0x000fe40000000000 */
[----:B------:R-:W1:Y:S01]  /*13650*/  LDC R37, c[0x0][0xbe8] ;  /* 0x0002fa00ff257b82 */ /* 0x000e620000000800 */
[----:B------:R2:W-:Y:S01]  /*13660*/  STSM.16.M88.4 [R45], R24 ;  /* 0x000000182d007844 */ /* 0x0005e20000000200 */
[----:B0-----:R-:W-:Y:S02]  /*13670*/  SEL R29, R41, R40, P0 ;  /* 0x00000028291d7207 */ /* 0x001fe40000000000 */
[----:B------:R-:W-:-:S05]  /*13680*/  SEL R31, R40, R41, P0 ;  /* 0x00000029281f7207 */ /* 0x000fca0000000000 */
[----:B------:R0:W-:Y:S01]  /*13690*/  STSM.16.M88.4 [R44], R28 ;  /* 0x0000001c2c007844 */ /* 0x0001e20000000200 */
[----:B---3--:R-:W-:Y:S02]  /*136a0*/  SEL R33, R43, R54, P0 ;  /* 0x000000362b217207 */ /* 0x008fe40000000000 */
[----:B------:R-:W-:-:S05]  /*136b0*/  SEL R35, R54, R43, P0 ;  /* 0x0000002b36237207 */ /* 0x000fca0000000000 */
[----:B------:R0:W-:Y:S01]  /*136c0*/  STSM.16.M88.4 [R42], R32 ;  /* 0x000000202a007844 */ /* 0x0001e20000000200 */
[----:B------:R-:W-:Y:S06]  /*136d0*/  BAR.SYNC.DEFER_BLOCKING 0x1, 0x180 ;  /* 0x0046000000007b1d */ /* 0x000fec0000010000 */
[----:B------:R-:W3:Y:S01]  /*136e0*/  @P2 LDG.E R18, desc[UR50][R20.64] ;  /* 0x0000003214122981 */ /* 0x000ee2000c1e1900 */
[----:B-1----:R-:W-:Y:S01]  /*136f0*/  ISETP.NE.AND P1, PT, R37, 0x1, PT ;  /* 0x000000012500780c */ /* 0x002fe20003f25270 */
[----:B----4-:R-:W-:Y:S01]  /*13700*/  VIADD R15, R22, UR42 ;  /* 0x0000002a160f7c36 */ /* 0x010fe20008000000 */
[----:B------:R-:W-:Y:S01]  /*13710*/  UIMAD UR6, UR16, UR10, URZ ;  /* 0x0000000a100672a4 */ /* 0x000fe2000f8e023f */
[----:B------:R-:W-:Y:S01]  /*13720*/  LEA.HI R17, R17, R10, RZ, 0x7 ;  /* 0x0000000a11117211 */ /* 0x000fe200078f38ff */
[----:B------:R-:W-:Y:S01]  /*13730*/  USEL UR9, UR9, URZ, !UP0 ;  /* 0x0000003f09097287 */ /* 0x000fe2000c000000 */
[----:B------:R-:W-:Y:S01]  /*13740*/  IMAD.MOV.U32 R12, RZ, RZ, R15 ;  /* 0x000000ffff0c7224 */ /* 0x000fe200078e000f */
[----:B------:R-:W-:Y:S01]  /*13750*/  UIMAD UR12, UR40, UR11, UR6 ;  /* 0x0000000b280c72a4 */ /* 0x000fe2000f8e0206 */
[----:B------:R-:W-:Y:S01]  /*13760*/  LOP3.LUT R17, R17, 0xffffff80, RZ, 0xc0, !PT ;  /* 0xffffff8011117812 */ /* 0x000fe200078ec0ff */
[----:B------:R-:W-:-:S02]  /*13770*/  USEL UR8, UR41, URZ, !UP0 ;  /* 0x0000003f29087287 */ /* 0x000fc4000c000000 */
[----:B------:R-:W-:-:S03]  /*13780*/  UISETP.NE.U32.AND UP0, UPT, UR18, URZ, UPT ;  /* 0x0000003f1200728c */ /* 0x000fc6000bf05070 */
[----:B------:R-:W1:Y:S01]  /*13790*/  @P1 LDC R36, c[0x0][0xbec] ;  /* 0x0002fb00ff241b82 */ /* 0x000e620000000800 */
[----:B------:R-:W-:-:S06]  /*137a0*/  UISETP.NE.AND.EX UP0, UPT, UR19, URZ, UPT, UP0 ;  /* 0x0000003f1300728c */ /* 0x000fcc000bf05300 */
[----:B------:R-:W-:Y:S01]  /*137b0*/  PLOP3.LUT P3, PT, PT, PT, UP0, 0x80, 0x0 ;  /* 0x000000000000781c */ /* 0x000fe20003f6f008 */
[----:B------:R-:W4:Y:S01]  /*137c0*/  @P1 LDC R38, c[0x0][0xbf0] ;  /* 0x0002fc00ff261b82 */ /* 0x000f220000000800 */
[----:B-1----:R-:W-:-:S05]  /*137d0*/  @P1 IMAD.HI.U32 R13, R15, R36, RZ ;  /* 0x000000240f0d1227 */ /* 0x002fca00078e00ff */
[----:B----4-:R-:W-:-:S05]  /*137e0*/  @P1 SHF.R.U32.HI R12, RZ, R38, R13 ;  /* 0x00000026ff0c1219 */ /* 0x010fca000001160d */
[----:B------:R-:W-:-:S04]  /*137f0*/  IMAD.MOV R14, RZ, RZ, -R12 ;  /* 0x000000ffff0e7224 */ /* 0x000fc800078e0a0c */
[----:B------:R-:W-:Y:S01]  /*13800*/  IMAD R15, R37, R14, R15 ;  /* 0x0000000e250f7224 */ /* 0x000fe200078e020f */
[----:B------:R-:W-:-:S04]  /*13810*/  SHF.R.S32.HI R14, RZ, 0x1f, R12 ;  /* 0x0000001fff0e7819 */ /* 0x000fc8000001140c */
[----:B------:R-:W-:Y:S02]  /*13820*/  SHF.R.S32.HI R13, RZ, 0x1f, R15 ;  /* 0x0000001fff0d7819 */ /* 0x000fe4000001140f */
[----:B---3--:R-:W-:-:S13]  /*13830*/  @P2 R2UR UR4, R18 ;  /* 0x00000000120422ca */ /* 0x008fda00000e0000 */
[----:B------:R-:W-:Y:S02]  /*13840*/  USHF.R.S32.HI UR7, URZ, 0x1f, UR4 ;  /* 0x0000001f3f077899 */ /* 0x000fe40008011404 */
[----:B------:R-:W-:Y:S02]  /*13850*/  UMOV UR6, UR4 ;  /* 0x0000000400067c82 */ /* 0x000fe40008000000 */
[----:B------:R-:W-:-:S04]  /*13860*/  UIMAD.WIDE.U32 UR10, UR40, UR10, UR6 ;  /* 0x0000000a280a72a5 */ /* 0x000fc8000f8e0006 */
[----:B------:R-:W-:Y:S02]  /*13870*/  UIADD3 UR11, UR11, UR12, URZ ;  /* 0x0000000c0b0b7290 */ /* 0x000fe4000fffe03f */
[----:B------:R-:W-:Y:S02]  /*13880*/  UIMAD UR12, UR9, UR14, URZ ;  /* 0x0000000e090c72a4 */ /* 0x000fe4000f8e023f */
[----:B------:R-:W-:Y:S02]  /*13890*/  UIMAD.WIDE.U32 UR10, UR8, UR14, UR10 ;  /* 0x0000000e080a72a5 */ /* 0x000fe4000f8e000a */
[----:B------:R-:W-:Y:S01]  /*138a0*/  UIMAD UR12, UR8, UR15, UR12 ;  /* 0x0000000f080c72a4 */ /* 0x000fe2000f8e020c */
[----:B------:R-:W-:-:S03]  /*138b0*/  ULDC UR14, c[0x0][0xa88] ;  /* 0x0002a200000e7ab9 */ /* 0x000fc60000000800 */
[----:B------:R-:W-:Y:S02]  /*138c0*/  IADD3 R12, P0, R12, UR10, RZ ;  /* 0x0000000a0c0c7c10 */ /* 0x000fe4000ff1e0ff */
[----:B--2---:R-:W-:Y:S01]  /*138d0*/  IMAD.U32 R25, RZ, RZ, UR12 ;  /* 0x0000000cff197e24 */ /* 0x004fe2000f8e00ff */
[----:B------:R-:W-:Y:S02]  /*138e0*/  ULDC.64 UR12, c[0x0][0xb88] ;  /* 0x0002e200000c7ab9 */ /* 0x000fe40000000a00 */
[----:B------:R-:W-:Y:S02]  /*138f0*/  IMAD R18, R13, UR12, RZ ;  /* 0x0000000c0d127c24 */ /* 0x000fe4000f8e02ff */
[----:B------:R-:W-:Y:S01]  /*13900*/  IADD3.X R13, R14, UR11, R25, P0, !PT ;  /* 0x0000000b0e0d7c10 */ /* 0x000fe200087fe419 */
[----:B------:R-:W-:Y:S01]  /*13910*/  @UP0 ULDC.64 UR10, c[0x0][0xc08] ;  /* 0x00030200000a0ab9 */ /* 0x000fe20000000a00 */
[----:B------:R-:W-:Y:S01]  /*13920*/  IMAD R25, R15, UR13, R18 ;  /* 0x0000000d0f197c24 */ /* 0x000fe2000f8e0212 */
[----:B------:R-:W-:Y:S01]  /*13930*/  @UP0 UIMAD.WIDE UR10, UR41, 0x4, UR10 ;  /* 0x00000004290a08a5 */ /* 0x000fe2000f8e020a */
[----:B------:R-:W-:-:S02]  /*13940*/  IMAD.U32 R14, RZ, RZ, UR14 ;  /* 0x0000000eff0e7e24 */ /* 0x000fc4000f8e00ff */
[----:B------:R-:W-:Y:S01]  /*13950*/  IMAD.WIDE.U32 R12, R15, UR12, R12 ;  /* 0x0000000c0f0c7c25 */ /* 0x000fe2000f8e000c */
[----:B------:R-:W-:-:S03]  /*13960*/  ULDC.64 UR12, c[0x0][0xb50] ;  /* 0x0002d400000c7ab9 */ /* 0x000fc60000000a00 */
[----:B------:R-:W-:Y:S01]  /*13970*/  IMAD.IADD R13, R13, 0x1, R25 ;  /* 0x000000010d0d7824 */ /* 0x000fe200078e0219 */
[C---:B------:R-:W-:Y:S01]  /*13980*/  LEA R15, P0, R12.reuse, UR12, 0x2 ;  /* 0x0000000c0c0f7c11 */ /* 0x040fe2000f8010ff */
[----:B------:R-:W-:Y:S02]  /*13990*/  IMAD.U32 R24, RZ, RZ, UR10 ;  /* 0x0000000aff187e24 */ /* 0x000fe4000f8e00ff */
[----:B------:R-:W-:Y:S01]  /*139a0*/  IMAD.U32 R25, RZ, RZ, UR11 ;  /* 0x0000000bff197e24 */ /* 0x000fe2000f8e00ff */
[----:B------:R-:W-:-:S04]  /*139b0*/  LEA.HI.X R12, R12, UR13, R13, 0x2, P0 ;  /* 0x0000000d0c0c7c11 */ /* 0x000fc800080f140d */
[----:B------:R0:W5:Y:S01]  /*139c0*/  @P3 LDG.E R14, desc[UR50][R24.64] ;  /* 0x00000032180e3981 */ /* 0x000162000c1e1900 */
[----:B------:R-:W-:Y:S05]  /*139d0*/  @P3 BRA `(.L_x_938) ;  /* 0x0000000000103947 */ /* 0x000fea0003800000 */
[----:B------:R-:W-:Y:S05]  /*139e0*/  @!P2 BRA `(.L_x_938) ;  /* 0x00000000000ca947 */ /* 0x000fea0003800000 */
[----:B------:R-:W2:Y:S04]  /*139f0*/  LDG.E R13, desc[UR50][R20.64] ;  /* 0x00000032140d7981 */ /* 0x000ea8000c1e1900 */
[----:B-----5:R-:W2:Y:S02]  /*13a00*/  LDG.E R14, desc[UR50][R20.64+0x4] ;  /* 0x00000432140e7981 */ /* 0x020ea4000c1e1900 */
[----:B--2---:R-:W-:-:S07]  /*13a10*/  IMAD.IADD R14, R14, 0x1, -R13 ;  /* 0x000000010e0e7824 */ /* 0x004fce00078e0a0d */
.L_x_938:
[----:B------:R-:W-:Y:S01]  /*13a20*/  IMAD R13, R5, 0x40, R0 ;  /* 0x00000040050d7824 */ /* 0x000fe200078e0200 */
[----:B------:R-:W-:Y:S01]  /*13a30*/  SHFL.IDX PT, R20, R15, RZ, 0x1c1f ;  /* 0x001c1fff0f147589 */ /* 0x000fe200000e0000 */
[----:B------:R-:W-:Y:S01]  /*13a40*/  IMAD.IADD R17, R10, 0x1, -R17 ;  /* 0x000000010a117824 */ /* 0x000fe200078e0a11 */
[----:B------:R-:W-:Y:S01]  /*13a50*/  ULDC.64 UR12, c[0x0][0xaa0] ;  /* 0x0002a800000c7ab9 */ /* 0x000fe20000000a00 */
[----:B------:R-:W-:Y:S01]  /*13a60*/  IMAD.WIDE R6, R13, 0x2, R6 ;  /* 0x000000020d067825 */ /* 0x000fe200078e0206 */
[----:B------:R-:W1:Y:S02]  /*13a70*/  SHFL.IDX PT, R21, R12, RZ, 0x1c1f ;  /* 0x001c1fff0c157589 */ /* 0x000e6400000e0000 */
[----:B------:R-:W-:Y:S01]  /*13a80*/  LOP3.LUT P0, RZ, R17, 0x3, RZ, 0xc0, !PT ;  /* 0x0000000311ff7812 */ /* 0x000fe2000780c0ff */
[----:B------:R-:W-:Y:S01]  /*13a90*/  VIADD R18, R156, UR42 ;  /* 0x0000002a9c127c36 */ /* 0x000fe20008000000 */
[----:B0-----:R-:W-:Y:S01]  /*13aa0*/  SHFL.IDX PT, R34, R15, 0x1, 0x1c1f ;  /* 0x003c1f000f227f89 */ /* 0x001fe200000e0000 */
[----:B-----5:R-:W-:Y:S01]  /*13ab0*/  IMAD R39, R14, R37, RZ ;  /* 0x000000250e277224 */ /* 0x020fe200078e02ff */
[----:B------:R-:W-:Y:S01]  /*13ac0*/  IADD3 R25, P3, R6, 0x1800, RZ ;  /* 0x0000180006197810 */ /* 0x000fe20007f7e0ff */
[----:B------:R-:W-:Y:S01]  /*13ad0*/  VIADD R10, R18, 0x8 ;  /* 0x00000008120a7836 */ /* 0x000fe20000000000 */
[----:B------:R0:W2:Y:S01]  /*13ae0*/  SHFL.IDX PT, R35, R12, 0x1, 0x1c1f ;  /* 0x003c1f000c237f89 */ /* 0x0000a200000e0000 */
[----:B------:R-:W-:-:S02]  /*13af0*/  IADD3 R29, P4, R6, 0x3000, RZ ;  /* 0x00003000061d7810 */ /* 0x000fc40007f9e0ff */
[-C--:B------:R-:W-:Y:S02]  /*13b00*/  ISETP.GE.OR P2, PT, R18, R39.reuse, P0 ;  /* 0x000000271200720c */ /* 0x080fe40000746670 */
[----:B------:R-:W-:Y:S02]  /*13b10*/  LOP3.LUT R13, R6, 0x380, RZ, 0xc0, !PT ;  /* 0x00000380060d7812 */ /* 0x000fe400078ec0ff */
[----:B------:R-:W-:Y:S02]  /*13b20*/  LOP3.LUT R24, R25, 0x380, RZ, 0xc0, !PT ;  /* 0x0000038019187812 */ /* 0x000fe400078ec0ff */
[----:B------:R-:W-:Y:S02]  /*13b30*/  ISETP.GE.OR P0, PT, R10, R39, P0 ;  /* 0x000000270a00720c */ /* 0x000fe40000706670 */
[----:B------:R-:W-:Y:S02]  /*13b40*/  LOP3.LUT R28, R29, 0x380, RZ, 0xc0, !PT ;  /* 0x000003801d1c7812 */ /* 0x000fe400078ec0ff */
[----:B------:R-:W-:-:S02]  /*13b50*/  SHF.R.U64 R13, R13, 0x3, RZ ;  /* 0x000000030d0d7819 */ /* 0x000fc400000012ff */
[----:B------:R-:W-:Y:S01]  /*13b60*/  SHF.R.U64 R24, R24, 0x3, RZ ;  /* 0x0000000318187819 */ /* 0x000fe200000012ff */
[----:B-1----:R-:W-:Y:S01]  /*13b70*/  @!P2 ST.E desc[UR50][R20.64], R11 ;  /* 0x0000000b1400a985 */ /* 0x002fe2000c101932 */
[----:B------:R-:W-:Y:S02]  /*13b80*/  SHF.R.U64 R28, R28, 0x3, RZ ;  /* 0x000000031c1c7819 */ /* 0x000fe400000012ff */
[----:B0-----:R-:W-:Y:S01]  /*13b90*/  LOP3.LUT R12, R13, R6, RZ, 0x3c, !PT ;  /* 0x000000060d0c7212 */ /* 0x001fe200078e3cff */
        /* <DEDUP_REMOVED lines=9> */
[----:B------:R-:W-:-:S04]  /*13c30*/  IADD3 R17, P0, R6, 0x4800, RZ ;  /* 0x0000480006117810 */ /* 0x000fc80007f1e0ff */
[----:B------:R-:W-:Y:S01]  /*13c40*/  LOP3.LUT R6, R17, 0x380, RZ, 0xc0, !PT ;  /* 0x0000038011067812 */ /* 0x000fe200078ec0ff */
[----:B------:R-:W-:Y:S02]  /*13c50*/  IMAD.X R33, RZ, RZ, R7, P0 ;  /* 0x000000ffff217224 */ /* 0x000fe400000e0607 */
[----:B------:R-:W1:Y:S01]  /*13c60*/  @P1 LDC R7, c[0x0][0xbec] ;  /* 0x0002fb00ff071b82 */ /* 0x000e620000000800 */
[----:B------:R-:W-:-:S04]  /*13c70*/  SHF.R.U64 R6, R6, 0x3, RZ ;  /* 0x0000000306067819 */ /* 0x000fc800000012ff */
[----:B------:R-:W-:-:S03]  /*13c80*/  LOP3.LUT R32, R6, R17, RZ, 0x3c, !PT ;  /* 0x0000001106207212 */ /* 0x000fc600078e3cff */
[----:B------:R-:W1:Y:S01]  /*13c90*/  @P1 LDC R17, c[0x0][0xbf0] ;  /* 0x0002fc00ff111b82 */ /* 0x000e620000000800 */
[----:B------:R-:W-:Y:S02]  /*13ca0*/  UIMAD UR10, UR7, UR12, URZ ;  /* 0x0000000c070a72a4 */ /* 0x000fe4000f8e023f */
[----:B------:R-:W-:Y:S01]  /*13cb0*/  UIMAD.WIDE.U32 UR6, UR4, UR12, URZ ;  /* 0x0000000c040672a5 */ /* 0x000fe2000f8e003f */
[----:B------:R-:W-:Y:S01]  /*13cc0*/  IMAD R4, R4, 0x30, R5 ;  /* 0x0000003004047824 */ /* 0x000fe200078e0205 */
[----:B------:R-:W-:Y:S01]  /*13cd0*/  UIMAD UR10, UR4, UR13, UR10 ;  /* 0x0000000d040a72a4 */ /* 0x000fe2000f8e020a */
[----:B0-----:R-:W5:Y:S01]  /*13ce0*/  LD.E.128 R32, desc[UR50][R32.64] ;  /* 0x0000003220207980 */ /* 0x001f62000c101d00 */
[----:B------:R-:W-:Y:S01]  /*13cf0*/  VIADD R9, R9, 0x13220 ;  /* 0x0001322009097836 */ /* 0x000fe20000000000 */
[----:B------:R-:W-:Y:S01]  /*13d00*/  ULDC.64 UR12, c[0x0][0xae8] ;  /* 0x0002ba00000c7ab9 */ /* 0x000fe20000000a00 */
[----:B------:R-:W-:Y:S01]  /*13d10*/  UIADD3 UR7, UR7, UR10, URZ ;  /* 0x0000000a07077290 */ /* 0x000fe2000fffe03f */
[----:B------:R-:W-:Y:S01]  /*13d20*/  VIADD R10, R4, UR42 ;  /* 0x0000002a040a7c36 */ /* 0x000fe20008000000 */
[----:B------:R-:W-:Y:S01]  /*13d30*/  UIMAD UR4, UR16, UR12, URZ ;  /* 0x0000000c100472a4 */ /* 0x000fe2000f8e023f */
[----:B------:R-:W-:Y:S01]  /*13d40*/  @!PT LDS RZ, [RZ] ;  /* 0x00000000fffff984 */ /* 0x000fe20000000800 */
[----:B------:R-:W-:Y:S01]  /*13d50*/  @!PT LDS RZ, [RZ] ;  /* 0x00000000fffff984 */ /* 0x000fe20000000800 */
[----:B------:R-:W-:Y:S01]  /*13d60*/  @!PT LDS RZ, [RZ] ;  /* 0x00000000fffff984 */ /* 0x000fe20000000800 */
[----:B------:R-:W-:Y:S01]  /*13d70*/  @!PT LDS RZ, [RZ] ;  /* 0x00000000fffff984 */ /* 0x000fe20000000800 */
[----:B------:R0:W-:Y:S06]  /*13d80*/  MEMBAR.ALL.CTA ;  /* 0x0000000000007992 */ /* 0x0001ec0000008000 */
[----:B0-----:R-:W0:Y:S01]  /*13d90*/  FENCE.VIEW.ASYNC.S ;  /* 0x00000000000073c6 */ /* 0x001e220000000000 */
[----:B------:R-:W-:Y:S01]  /*13da0*/  UIMAD.WIDE.U32 UR6, UR40, UR12, UR6 ;  /* 0x0000000c280672a5 */ /* 0x000fe2000f8e0006 */
[----:B------:R-:W-:Y:S01]  /*13db0*/  IMAD.MOV.U32 R11, RZ, RZ, R10 ;  /* 0x000000ffff0b7224 */ /* 0x000fe200078e000a */
[----:B------:R-:W-:Y:S01]  /*13dc0*/  UIMAD UR4, UR40, UR13, UR4 ;  /* 0x0000000d280472a4 */ /* 0x000fe2000f8e0204 */
[----:B-1----:R-:W-:Y:S01]  /*13dd0*/  @P1 IMAD.HI.U32 R4, R10, R7, RZ ;  /* 0x000000070a041227 */ /* 0x002fe200078e00ff */
[----:B------:R-:W-:Y:S01]  /*13de0*/  ULDC.64 UR10, c[0x0][0xaf0] ;  /* 0x0002bc00000a7ab9 */ /* 0x000fe20000000a00 */
[----:B------:R-:W-:Y:S01]  /*13df0*/  PRMT R9, RZ, 0x654, R9 ;  /* 0x00000654ff097816 */ /* 0x000fe20000000009 */
[----:B------:R-:W-:-:S02]  /*13e00*/  UIMAD UR9, UR9, UR10, URZ ;  /* 0x0000000a090972a4 */ /* 0x000fc4000f8e023f */
[----:B------:R-:W-:Y:S02]  /*13e10*/  UIADD3 UR7, UR7, UR4, URZ ;  /* 0x0000000407077290 */ /* 0x000fe4000fffe03f */
[----:B------:R-:W-:Y:S01]  /*13e20*/  UIMAD UR4, UR8, UR11, UR9 ;  /* 0x0000000b080472a4 */ /* 0x000fe2000f8e0209 */
[----:B------:R-:W-:Y:S01]  /*13e30*/  @P1 SHF.R.U32.HI R11, RZ, R17, R4 ;  /* 0x00000011ff0b1219 */ /* 0x000fe20000011604 */
[----:B------:R-:W-:-:S03]  /*13e40*/  UIMAD.WIDE.U32 UR8, UR8, UR10, UR6 ;  /* 0x0000000a080872a5 */ /* 0x000fc6000f8e0006 */
[--C-:B------:R-:W-:Y:S01]  /*13e50*/  SHF.R.S32.HI R4, RZ, 0x1f, R11.reuse ;  /* 0x0000001fff047819 */ /* 0x100fe2000001140b */
[----:B------:R-:W-:Y:S01]  /*13e60*/  UIADD3 UR4, UR9, UR4, URZ ;  /* 0x0000000409047290 */ /* 0x000fe2000fffe03f */
[----:B------:R-:W-:Y:S01]  /*13e70*/  IMAD.MOV R8, RZ, RZ, -R11 ;  /* 0x000000ffff087224 */ /* 0x000fe200078e0a0b */
[----:B------:R-:W-:Y:S01]  /*13e80*/  ULDC.64 UR6, c[0x0][0xae0] ;  /* 0x0002b80000067ab9 */ /* 0x000fe20000000a00 */
[----:B------:R-:W-:Y:S02]  /*13e90*/  IMAD.U32 R7, RZ, RZ, UR9 ;  /* 0x00000009ff077e24 */ /* 0x000fe4000f8e00ff */
[----:B------:R-:W-:Y:S02]  /*13ea0*/  IMAD R4, R4, UR6, RZ ;  /* 0x0000000604047c24 */ /* 0x000fe4000f8e02ff */
[----:B------:R-:W-:Y:S01]  /*13eb0*/  IMAD R17, R37, R8, R10 ;  /* 0x0000000825117224 */ /* 0x000fe200078e020a */
[----:B0-----:R0:W-:Y:S01]  /*13ec0*/  SYNCS.ARRIVE.TRANS64.RED.A1T0 RZ, [R9+URZ], RZ ;  /* 0x000000ff09ff79a7 */ /* 0x0011e2000810043f */
        /* <DEDUP_REMOVED lines=20> */
[----:B------:R-:W0:Y:S01]  /*14010*/  SHFL.IDX PT, R37, R11, 0x1, 0x181f ;  /* 0x00381f000b257f89 */ /* 0x000e2200000e0000 */
        /* <DEDUP_REMOVED lines=11> */
[----:B0-----:R-:W-:-:S03]  /*140d0*/  @!P2 LEA R6, P5, R0, R37, 0x1 ;  /* 0x000000250006a211 */ /* 0x001fc600078a08ff */
[----:B------:R-:W0:Y:S01]  /*140e0*/  SHFL.IDX PT, R17, R17, 0x3, 0x181f ;  /* 0x00781f0011117f89 */ /* 0x000e2200000e0000 */
[C---:B------:R-:W-:Y:S02]  /*140f0*/  @!P3 LEA R8, P6, R0.reuse, R41, 0x1 ;  /* 0x000000290008b211 */ /* 0x040fe400078c08ff */
[C-C-:B------:R-:W-:Y:S02]  /*14100*/  @!P1 LEA.HI.X R5, R0.reuse, R7, R3.reuse, 0x1, P4 ;  /* 0x0000000700059211 */ /* 0x140fe400020f0c03 */
[C-C-:B------:R-:W-:Y:S02]  /*14110*/  @!P2 LEA.HI.X R7, R0.reuse, R18, R3.reuse, 0x1, P5 ;  /* 0x000000120007a211 */ /* 0x140fe400028f0c03 */
[----:B------:R-:W-:Y:S01]  /*14120*/  @!P3 LEA.HI.X R9, R0, R20, R3, 0x1, P6 ;  /* 0x000000140009b211 */ /* 0x000fe200030f0c03 */
[----:B--2---:R2:W-:Y:S04]  /*14130*/  @!P1 ST.E.128 desc[UR50][R4.64], R12 ;  /* 0x0000000c04009985 */ /* 0x0045e8000c101d32 */
[----:B---3--:R2:W-:Y:S04]  /*14140*/  @!P2 ST.E.128 desc[UR50][R6.64], R24 ;  /* 0x000000180600a985 */ /* 0x0085e8000c101d32 */
[----:B----4-:R2:W-:Y:S01]  /*14150*/  @!P3 ST.E.128 desc[UR50][R8.64], R28 ;  /* 0x0000001c0800b985 */ /* 0x0105e2000c101d32 */
[----:B01----:R-:W-:Y:S05]  /*14160*/  @P0 BRA `(.L_x_939) ;  /* 0x00000008006c0947 */ /* 0x003fea0003800000 */
[----:B--2---:R-:W-:-:S04]  /*14170*/  LEA R4, P0, R0, R11, 0x1 ;  /* 0x0000000b00047211 */ /* 0x004fc800078008ff */
[----:B------:R-:W-:-:S05]  /*14180*/  LEA.HI.X R5, R0, R17, R3, 0x1, P0 ;  /* 0x0000001100057211 */ /* 0x000fca00000f0c03 */
[----:B-----5:R0:W-:Y:S01]  /*14190*/  ST.E.128 desc[UR50][R4.64], R32 ;  /* 0x0000002004007985 */ /* 0x0201e2000c101d32 */
[----:B------:R-:W-:Y:S05]  /*141a0*/  BRA `(.L_x_939) ;  /* 0x00000008005c7947 */ /* 0x000fea0003800000 */
.L_x_937:
        /* <DEDUP_REMOVED lines=11> */
[----:B------:R-:W-:Y:S01]  /*14260*/  UISETP.NE.U32.AND UP1, UPT, UR6, URZ, UPT ;  /* 0x0000003f0600728c */ /* 0x000fe2000bf25070 */
[----:B------:R-:W-:Y:S02]  /*14270*/  IMAD.U32 R11, RZ, RZ, UR4 ;  /* 0x00000004ff0b7e24 */ /* 0x000fe4000f8e00ff */
[----:B------:R-:W2:Y:S01]  /*14280*/  @P2 LDG.E R12, desc[UR50][R6.64] ;  /* 0x00000032060c2981 */ /* 0x000ea2000c1e1900 */
[----:B------:R-:W-:-:S06]  /*14290*/  UISETP.NE.AND.EX UP1, UPT, UR7, URZ, UPT, UP1 ;  /* 0x0000003f0700728c */ /* 0x000fcc000bf25310 */
        /* <DEDUP_REMOVED lines=9> */
[----:B------:R-:W-:-:S10]  /*14330*/  ISETP.GE.AND P1, PT, R10, 0xc0, PT ;  /* 0x000000c00a00780c */ /* 0x000fd40003f26270 */
[----:B------:R-:W0:Y:S01]  /*14340*/  @P0 LDC R15, c[0x0][0xbec] ;  /* 0x0002fb00ff0f0b82 */ /* 0x000e220000000800 */
[----:B--2---:R-:W-:Y:S01]  /*14350*/  @P2 R2UR UR4, R12 ;  /* 0x000000000c0422ca */ /* 0x004fe200000e0000 */
[----:B01----:R-:W-:-:S14]  /*14360*/  @P3 BRA `(.L_x_940) ;  /* 0x0000000000103947 */ /* 0x003fdc0003800000 */
[----:B------:R-:W-:Y:S05]  /*14370*/  @!P2 BRA `(.L_x_940) ;  /* 0x00000000000ca947 */ /* 0x000fea0003800000 */
[----:B------:R-:W2:Y:S04]  /*14380*/  LDG.E R8, desc[UR50][R6.64] ;  /* 0x0000003206087981 */ /* 0x000ea8000c1e1900 */
[----:B-----5:R-:W2:Y:S02]  /*14390*/  LDG.E R11, desc[UR50][R6.64+0x4] ;  /* 0x00000432060b7981 */ /* 0x020ea4000c1e1900 */
[----:B--2---:R-:W-:-:S07]  /*143a0*/  IMAD.IADD R11, R11, 0x1, -R8 ;  /* 0x000000010b0b7824 */ /* 0x004fce00078e0a08 */
.L_x_940:
[----:B------:R-:W-:Y:S01]  /*143b0*/  USHF.R.S32.HI UR6, URZ, 0x1f, UR41 ;  /* 0x0000001f3f067899 */ /* 0x000fe20008011429 */
[----:B------:R-:W-:Y:S01]  /*143c0*/  BSSY B1, `(.L_x_941) ;  /* 0x000002d000017945 */ /* 0x000fe20003800000 */
[----:B------:R-:W-:Y:S02]  /*143d0*/  USHF.R.S32.HI UR9, URZ, 0x1f, UR4 ;  /* 0x0000001f3f097899 */ /* 0x000fe40008011404 */
[----:B------:R-:W-:Y:S02]  /*143e0*/  USEL UR11, UR41, URZ, !UP0 ;  /* 0x0000003f290b7287 */ /* 0x000fe4000c000000 */
[----:B------:R-:W-:Y:S01]  /*143f0*/  USEL UR12, UR6, URZ, !UP0 ;  /* 0x0000003f060c7287 */ /* 0x000fe2000c000000 */
[----:B------:R-:W-:Y:S11]  /*14400*/  @P1 BRA `(.L_x_942) ;  /* 0x0000000000a01947 */ /* 0x000ff60003800000 */
[----:B------:R-:W0:Y:S01]  /*14410*/  LDC R10, c[0x0][0xbe8] ;  /* 0x0002fa00ff0a7b82 */ /* 0x000e220000000800 */
[----:B------:R-:W-:-:S05]  /*14420*/  IMAD.U32 R8, RZ, RZ, UR42 ;  /* 0x0000002aff087e24 */ /* 0x000fca000f8e00ff */
[----:B------:R-:W-:Y:S01]  /*14430*/  IADD3 R8, R8, -0x80, R23 ;  /* 0xffffff8008087810 */ /* 0x000fe20007ffe017 */
[----:B0----5:R-:W-:-:S05]  /*14440*/  IMAD R6, R11, R10, RZ ;  /* 0x0000000a0b067224 */ /* 0x021fca00078e02ff */
        /* <DEDUP_REMOVED lines=19> */
[----:B-1----:R-:W-:-:S04]  /*14580*/  @P1 SHF.R.U32.HI R6, RZ, R12, R7 ;  /* 0x0000000cff061219 */ /* 0x002fc80000011607 */
[--C-:B------:R-:W-:Y:S01]  /*14590*/  SHF.R.S32.HI R7, RZ, 0x1f, R6.reuse ;  /* 0x0000001fff077819 */ /* 0x100fe20000011406 */
[----:B------:R-:W-:Y:S01]  /*145a0*/  IMAD.MOV R9, RZ, RZ, -R6 ;  /* 0x000000ffff097224 */ /* 0x000fe200078e0a06 */
[----:B------:R-:W-:-:S03]  /*145b0*/  IADD3 R6, P1, R6, UR6, RZ ;  /* 0x0000000606067c10 */ /* 0x000fc6000ff3e0ff */
[----:B------:R-:W-:Y:S02]  /*145c0*/  IMAD R9, R10, R9, R8 ;  /* 0x000000090a097224 */ /* 0x000fe400078e0208 */
[----:B------:R-:W-:-:S03]  /*145d0*/  IMAD.U32 R10, RZ, RZ, UR8 ;  /* 0x00000008ff0a7e24 */ /* 0x000fc6000f8e00ff */
[----:B------:R-:W-:Y:S02]  /*145e0*/  SHF.R.S32.HI R8, RZ, 0x1f, R9 ;  /* 0x0000001fff087819 */ /* 0x000fe40000011409 */
[----:B------:R-:W-:Y:S01]  /*145f0*/  IADD3.X R7, R7, UR7, R10, P1, !PT ;  /* 0x0000000707077c10 */ /* 0x000fe20008ffe40a */
[----:B------:R-:W-:Y:S02]  /*14600*/  ULDC.64 UR6, c[0x0][0xb50] ;  /* 0x0002d40000067ab9 */ /* 0x000fe40000000a00 */
[----:B------:R-:W-:Y:S02]  /*14610*/  IMAD R8, R8, UR14, RZ ;  /* 0x0000000e08087c24 */ /* 0x000fe4000f8e02ff */
[----:B------:R-:W-:-:S04]  /*14620*/  IMAD.WIDE.U32 R6, R9, UR14, R6 ;  /* 0x0000000e09067c25 */ /* 0x000fc8000f8e0006 */
[----:B------:R-:W-:Y:S01]  /*14630*/  IMAD R13, R9, UR15, R8 ;  /* 0x0000000f090d7c24 */ /* 0x000fe2000f8e0208 */
[----:B------:R-:W-:-:S03]  /*14640*/  LEA R8, P1, R6, UR6, 0x2 ;  /* 0x0000000606087c11 */ /* 0x000fc6000f8210ff */
[----:B------:R-:W-:-:S05]  /*14650*/  IMAD.IADD R7, R7, 0x1, R13 ;  /* 0x0000000107077824 */ /* 0x000fca00078e020d */
[----:B------:R-:W-:Y:S01]  /*14660*/  LEA.HI.X R9, R6, UR7, R7, 0x2, P1 ;  /* 0x0000000706097c11 */ /* 0x000fe200088f1407 */
[----:B------:R-:W-:-:S05]  /*14670*/  IMAD.MOV.U32 R7, RZ, RZ, -0x800000 ;  /* 0xff800000ff077424 */ /* 0x000fca00078e00ff */
[----:B------:R0:W-:Y:S02]  /*14680*/  STG.E desc[UR50][R8.64], R7 ;  /* 0x0000000708007986 */ /* 0x0001e4000c101932 */
.L_x_942:
[----:B------:R-:W-:Y:S05]  /*14690*/  BSYNC B1 ;  /* 0x0000000000017941 */ /* 0x000fea0003800000 */
.L_x_941:
[----:B0-----:R-:W0:Y:S01]  /*146a0*/  @P0 LDC R7, c[0x0][0xbf0] ;  /* 0x0002fc00ff070b82 */ /* 0x001e220000000800 */
[----:B------:R-:W-:Y:S01]  /*146b0*/  ULDC.64 UR14, c[0x0][0xaa0] ;  /* 0x0002a800000e7ab9 */ /* 0x000fe20000000a00 */
[----:B------:R-:W-:Y:S01]  /*146c0*/  IMAD R4, R4, 0x30, R5 ;  /* 0x0000003004047824 */ /* 0x000fe200078e0205 */
[----:B------:R-:W-:Y:S01]  /*146d0*/  UIMAD UR8, UR9, UR14, URZ ;  /* 0x0000000e090872a4 */ /* 0x000fe2000f8e023f */
[----:B-----5:R-:W-:Y:S01]  /*146e0*/  IMAD R25, R11, R14, RZ ;  /* 0x0000000e0b197224 */ /* 0x020fe200078e02ff */
[----:B------:R-:W-:Y:S01]  /*146f0*/  UIMAD.WIDE.U32 UR6, UR4, UR14, URZ ;  /* 0x0000000e040672a5 */ /* 0x000fe2000f8e003f */
[----:B------:R-:W-:Y:S01]  /*14700*/  VIADD R6, R4, UR42 ;  /* 0x0000002a04067c36 */ /* 0x000fe20008000000 */
[----:B------:R-:W-:-:S03]  /*14710*/  UIMAD UR8, UR4, UR15, UR8 ;  /* 0x0000000f040872a4 */ /* 0x000fc6000f8e0208 */
[----:B------:R-:W-:Y:S01]  /*14720*/  ULDC.64 UR14, c[0x0][0xae8] ;  /* 0x0002ba00000e7ab9 */ /* 0x000fe20000000a00 */
[----:B------:R-:W-:Y:S01]  /*14730*/  UIADD3 UR7, UR7, UR8, URZ ;  /* 0x0000000807077290 */ /* 0x000fe2000fffe03f */
[----:B------:R-:W-:Y:S01]  /*14740*/  @P0 IMAD.HI.U32 R4, R6, R15, RZ ;  /* 0x0000000f06040227 */ /* 0x000fe200078e00ff */
[----:B------:R-:W-:Y:S02]  /*14750*/  UIMAD UR4, UR10, UR14, URZ ;  /* 0x0000000e0a0472a4 */ /* 0x000fe4000f8e023f */
        /* <DEDUP_REMOVED lines=24> */
[----:B------:R-:W-:Y:S02]  /*148e0*/  IMAD.IADD R7, R7, 0x1, R15 ;  /* 0x0000000107077824 */ /* 0x000fe400078e020f */
[C---:B------:R-:W-:Y:S02]  /*148f0*/  IMAD R9, R13.reuse, UR7, R4 ;  /* 0x000000070d097c24 */ /* 0x040fe4000f8e0204 */
[----:B------:R-:W-:Y:S01]  /*14900*/  IMAD.WIDE.U32 R6, R13, UR6, R6 ;  /* 0x000000060d067c25 */ /* 0x000fe2000f8e0006 */
[----:B------:R-:W-:-:S03]  /*14910*/  ULDC.64 UR6, c[0x0][0xa80] ;  /* 0x0002a00000067ab9 */ /* 0x000fc60000000a00 */
[----:B------:R-:W-:Y:S02]  /*14920*/  VIADD R8, R5, UR42 ;  /* 0x0000002a05087c36 */ /* 0x000fe40008000000 */
[----:B------:R-:W-:Y:S01]  /*14930*/  IMAD.IADD R5, R7, 0x1, R9 ;  /* 0x0000000107057824 */ /* 0x000fe200078e0209 */
[----:B------:R-:W-:Y:S01]  /*14940*/  LEA R7, P0, R6, UR6, 0x1 ;  /* 0x0000000606077c11 */ /* 0x000fe2000f8008ff */
[----:B------:R-:W-:-:S03]  /*14950*/  VIADD R4, R8, 0x30 ;  /* 0x0000003008047836 */ /* 0x000fc60000000000 */
[----:B------:R-:W-:Y:S01]  /*14960*/  LEA.HI.X R10, R6, UR7, R5, 0x1, P0 ;  /* 0x00000007060a7c11 */ /* 0x000fe200080f0c05 */
[----:B------:R-:W0:Y:S01]  /*14970*/  SHFL.IDX PT, R11, R7, RZ, 0x181f ;  /* 0x00181fff070b7589 */ /* 0x000e2200000e0000 */
[----:B------:R-:W-:Y:S01]  /*14980*/  ISETP.GE.AND P0, PT, R0, UR4, PT ;  /* 0x0000000400007c0c */ /* 0x000fe2000bf06270 */
[C---:B------:R-:W-:Y:S02]  /*14990*/  VIADD R5, R8.reuse, 0x60 ;  /* 0x0000006008057836 */ /* 0x040fe40000000000 */
[----:B------:R-:W1:Y:S01]  /*149a0*/  SHFL.IDX PT, R13, R7, 0x1, 0x181f ;  /* 0x00381f00070d7f89 */ /* 0x000e6200000e0000 */
[CC--:B------:R-:W-:Y:S01]  /*149b0*/  ISETP.GE.OR P3, PT, R8.reuse, R25.reuse, P0 ;  /* 0x000000190800720c */ /* 0x0c0fe20000766670 */
[----:B------:R-:W-:Y:S01]  /*149c0*/  VIADD R6, R8, 0x90 ;  /* 0x0000009008067836 */ /* 0x000fe20000000000 */
[-C--:B------:R-:W-:Y:S01]  /*149d0*/  ISETP.GE.OR P2, PT, R4, R25.reuse, P0 ;  /* 0x000000190400720c */ /* 0x080fe20000746670 */
[----:B------:R-:W2:Y:S01]  /*149e0*/  SHFL.IDX PT, R15, R7, 0x2, 0x181f ;  /* 0x00581f00070f7f89 */ /* 0x000ea200000e0000 */
[----:B------:R-:W-:-:S02]  /*149f0*/  ISETP.GE.OR P1, PT, R5, R25, P0 ;  /* 0x000000190500720c */ /* 0x000fc40000726670 */
[----:B------:R-:W-:Y:S01]  /*14a00*/  ISETP.GE.OR P0, PT, R6, R25, P0 ;  /* 0x000000190600720c */ /* 0x000fe20000706670 */
[----:B------:R-:W3:Y:S04]  /*14a10*/  SHFL.IDX PT, R9, R10, RZ, 0x181f ;  /* 0x00181fff0a097589 */ /* 0x000ee800000e0000 */
[----:B------:R-:W4:Y:S04]  /*14a20*/  SHFL.IDX PT, R21, R7, 0x3, 0x181f ;  /* 0x00781f0007157f89 */ /* 0x000f2800000e0000 */
        /* <DEDUP_REMOVED lines=15> */
.L_x_939:
[----:B------:R-:W-:Y:S05]  /*14b20*/  BSYNC B0 ;  /* 0x0000000000007941 */ /* 0x000fea0003800000 */
.L_x_936:
[----:B------:R-:W-:Y:S02]  /*14b30*/  ULDC UR4, c[0x0][0xc3c] ;  /* 0x00030f0000047ab9 */ /* 0x000fe40000000800 */
[----:B------:R-:W-:-:S06]  /*14b40*/  UISETP.GE.AND UP0, UPT, UR47, UR4, UPT ;  /* 0x000000042f00728c */ /* 0x000fcc000bf06270 */
[----:B------:R-:W-:-:S13]  /*14b50*/  PLOP3.LUT P0, PT, PT, PT, UP0, 0x80, 0x0 ;  /* 0x000000000000781c */ /* 0x000fda0003f0f008 */
[----:B------:R-:W-:Y:S05]  /*14b60*/  @!P0 BRA `(.L_x_943) ;  /* 0xfffffec000788947 */ /* 0x000fea000383ffff */
[----:B------:R-:W-:Y:S05]  /*14b70*/  EXIT ;  /* 0x000000000000794d */ /* 0x000fea0003800000 */
.L_x_850:
        /* <DEDUP_REMOVED lines=18> */
.L_x_944:
[----:B------:R-:W-:Y:S01]  /*14ca0*/  LOP3.LUT R5, R23, 0x1f, RZ, 0xc0, !PT ;  /* 0x0000001f17057812 */ /* 0x000fe200078ec0ff */
[----:B------:R-:W-:Y:S01]  /*14cb0*/  ULDC UR4, c[0x0][0xc3c] ;  /* 0x00030f0000047ab9 */ /* 0x000fe20000000800 */
[----:B------:R-:W0:Y:S02]  /*14cc0*/  LDC R9, c[0x0][0xc38] ;  /* 0x00030e00ff097b82 */ /* 0x000e240000000800 */
[----:B------:R-:W-:-:S04]  /*14cd0*/  ISETP.NE.AND P0, PT, R5, 0x1f, PT ;  /* 0x0000001f0500780c */ /* 0x000fc80003f05270 */
[----:B------:R-:W-:-:S13]  /*14ce0*/  ISETP.GE.OR P1, PT, R5, UR4, !P0 ;  /* 0x0000000405007c0c */ /* 0x000fda000c726670 */
[----:B------:R-:W1:Y:S02]  /*14cf0*/  @!P1 LDC.64 R2, c[0x0][0xc80] ;  /* 0x00032000ff029b82 */ /* 0x000e640000000a00 */
[----:B-1----:R-:W-:-:S05]  /*14d00*/  @!P1 IMAD.WIDE.U32 R2, R5, 0x4, R2 ;  /* 0x0000000405029825 */ /* 0x002fca00078e0002 */
        /* <DEDUP_REMOVED lines=8> */
[----:B--2---:R-:W1:Y:S02]  /*14d90*/  SHFL.UP PT, R4, R0, 0x1, RZ ;  /* 0x0420000000047989 */ /* 0x004e6400000e00ff */
[----:B-1----:R-:W-:-:S05]  /*14da0*/  SEL R7, R4, RZ, P1 ;  /* 0x000000ff04077207 */ /* 0x002fca0000800000 */
[----:B------:R-:W-:-:S05]  /*14db0*/  IMAD.IADD R7, R0, 0x1, R7 ;  /* 0x0000000100077824 */ /* 0x000fca00078e0207 */
[----:B------:R-:W1:Y:S02]  /*14dc0*/  SHFL.UP PT, R4, R7, 0x2, RZ ;  /* 0x0440000007047989 */ /* 0x000e6400000e00ff */
        /* <DEDUP_REMOVED lines=10> */
[----:B------:R-:W-:Y:S02]  /*14e70*/  IMAD.IADD R8, R2, 0x1, R7 ;  /* 0x0000000102087824 */ /* 0x000fe400078e0207 */
[----:B------:R-:W1:Y:S03]  /*14e80*/  S2R R7, SR_CTAID.X ;  /* 0x0000000000077919 */ /* 0x000e660000002500 */
[----:B------:R-:W0:Y:S02]  /*14e90*/  SHFL.IDX PT, R4, R8, 0x1f, 0x1f ;  /* 0x03e01f0008047f89 */ /* 0x000e2400000e0000 */
[----:B0-----:R-:W-:-:S04]  /*14ea0*/  IMAD R4, R4, R9, RZ ;  /* 0x0000000904047224 */ /* 0x001fc800078e02ff */
[----:B------:R-:W-:Y:S01]  /*14eb0*/  IMAD.MOV.U32 R3, RZ, RZ, R4 ;  /* 0x000000ffff037224 */ /* 0x000fe200078e0004 */
[----:B-1----:R-:W-:-:S13]  /*14ec0*/  ISETP.GT.AND P6, PT, R4, R7, PT ;  /* 0x000000070400720c */ /* 0x002fda0003fc4270 */
[----:B------:R-:W-:Y:S05]  /*14ed0*/  @P6 BRA `(.L_x_946) ;  /* 0x0000000000a06947 */ /* 0x000fea0003800000 */
[----:B------:R-:W-:Y:S01]  /*14ee0*/  IMAD.MOV.U32 R4, RZ, RZ, R3 ;  /* 0x000000ffff047224 */ /* 0x000fe200078e0003 */
[----:B------:R-:W-:Y:S01]  /*14ef0*/  UMOV UR44, URZ ;  /* 0x0000003f002c7c82 */ /* 0x000fe20008000000 */
[----:B------:R-:W-:Y:S01]  /*14f00*/  ULDC UR6, c[0x0][0xc3c] ;  /* 0x00030f0000067ab9 */ /* 0x000fe20000000800 */
[----:B------:R-:W-:-:S05]  /*14f10*/  ULDC UR5, c[0x0][0xc3c] ;  /* 0x00030f0000057ab9 */ /* 0x000fca0000000800 */
.L_x_950:
        /* <DEDUP_REMOVED lines=14> */
.L_x_949:
[----:B------:R-:W-:Y:S05]  /*15000*/  BSYNC B0 ;  /* 0x0000000000007941 */ /* 0x000fea0003800000 */
.L_x_948:
        /* <DEDUP_REMOVED lines=21> */
.L_x_946:
[----:B------:R-:W-:Y:S01]  /*15160*/  IMAD.IADD R13, R4, 0x1, -R3 ;  /* 0x00000001040d7824 */ /* 0x000fe200078e0a03 */
[----:B------:R-:W-:-:S03]  /*15170*/  ULDC.64 UR4, c[0x0][0xc90] ;  /* 0x0003240000047ab9 */ /* 0x000fc60000000a00 */
[----:B------:R-:W-:-:S05]  /*15180*/  IMAD R2, R8, R9, R13 ;  /* 0x0000000908027224 */ /* 0x000fca00078e020d */
[----:B------:R-:W-:-:S13]  /*15190*/  ISETP.GT.AND P0, PT, R2, R7, PT ;  /* 0x000000070200720c */ /* 0x000fda0003f04270 */
[----:B------:R-:W-:Y:S02]  /*151a0*/  VOTEU.ANY UR7, UPT, !P0 ;  /* 0x0000000000077886 */ /* 0x000fe400040e0100 */
[----:B------:R-:W-:-:S04]  /*151b0*/  UPOPC UR6, UR7 ;  /* 0x00000007000672bf */ /* 0x000fc80008000000 */
[----:B------:R-:W-:-:S04]  /*151c0*/  UIADD3 UR44, UR6, UR44, URZ ;  /* 0x0000002c062c7290 */ /* 0x000fc8000fffe03f */
[----:B------:R-:W-:-:S06]  /*151d0*/  UIMAD.WIDE UR4, UR44, 0x4, UR4 ;  /* 0x000000042c0478a5 */ /* 0x000fcc000f8e0204 */
[----:B------:R-:W-:Y:S02]  /*151e0*/  IMAD.U32 R2, RZ, RZ, UR4 ;  /* 0x00000004ff027e24 */ /* 0x000fe4000f8e00ff */
[----:B------:R-:W-:-:S05]  /*151f0*/  IMAD.U32 R3, RZ, RZ, UR5 ;  /* 0x00000005ff037e24 */ /* 0x000fca000f8e00ff */
[----:B------:R-:W2:Y:S01]  /*15200*/  LDG.E R6, desc[UR50][R2.64] ;  /* 0x0000003202067981 */ /* 0x000ea2000c1e1900 */
[----:B------:R-:W-:Y:S01]  /*15210*/  IMAD.U32 R15, RZ, RZ, UR6 ;  /* 0x00000006ff0f7e24 */ /* 0x000fe2000f8e00ff */
[----:B------:R-:W-:-:S04]  /*15220*/  ISETP.NE.AND P0, PT, RZ, UR7, PT ;  /* 0x00000007ff007c0c */ /* 0x000fc8000bf05270 */
[----:B------:R-:W2:Y:S02]  /*15230*/  SHFL.IDX PT, R0, R0, R15, 0x1f ;  /* 0x00001f0f00007589 */ /* 0x000ea400000e0000 */
[----:B--2---:R-:W-:-:S05]  /*15240*/  IMAD R4, R0, R6, RZ ;  /* 0x0000000600047224 */ /* 0x004fca00078e02ff */
[----:B------:R-:W-:-:S04]  /*15250*/  IABS R10, R4 ;  /* 0x00000004000a7213 */ /* 0x000fc80000000000 */
[----:B------:R-:W0:Y:S08]  /*15260*/  I2F.RP R11, R10 ;  /* 0x0000000a000b7306 */ /* 0x000e300000209400 */
[----:B0-----:R-:W0:Y:S02]  /*15270*/  MUFU.RCP R11, R11 ;  /* 0x0000000b000b7308 */ /* 0x001e240000001000 */
[----:B0-----:R-:W-:-:S06]  /*15280*/  VIADD R12, R11, 0xffffffe ;  /* 0x0ffffffe0b0c7836 */ /* 0x001fcc0000000000 */
[----:B------:R-:W0:Y:S02]  /*15290*/  F2I.FTZ.U32.TRUNC.NTZ R3, R12 ;  /* 0x0000000c00037305 */ /* 0x000e24000021f000 */
[----:B0-----:R-:W-:Y:S01]  /*152a0*/  IMAD.MOV R14, RZ, RZ, -R3 ;  /* 0x000000ffff0e7224 */ /* 0x001fe200078e0a03 */
[----:B------:R-:W-:Y:S06]  /*152b0*/  @!P0 BRA `(.L_x_951) ;  /* 0x00000000000c8947 */ /* 0x000fec0003800000 */
[----:B------:R-:W-:-:S06]  /*152c0*/  UIADD3 UR4, UR6, -0x1, URZ ;  /* 0xffffffff06047890 */ /* 0x000fcc000fffe03f */
[----:B------:R-:W-:-:S05]  /*152d0*/  IMAD.U32 R11, RZ, RZ, UR4 ;  /* 0x00000004ff0b7e24 */ /* 0x000fca000f8e00ff */
[----:B------:R0:W1:Y:S02]  /*152e0*/  SHFL.IDX PT, R24, R8, R11, 0x1f ;  /* 0x00001f0b08187589 */ /* 0x00006400000e0000 */
.L_x_951:
[----:B-1----:R-:W-:Y:S01]  /*152f0*/  IMAD R24, R24, R9, R13 ;  /* 0x0000000918187224 */ /* 0x002fe200078e020d */
[----:B------:R-:W-:Y:S01]  /*15300*/  IABS R12, R4 ;  /* 0x00000004000c7213 */ /* 0x000fe20000000000 */
[----:B0-----:R-:W-:Y:S02]  /*15310*/  IMAD.MOV.U32 R11, RZ, RZ, R14 ;  /* 0x000000ffff0b7224 */ /* 0x001fe400078e000e */
[----:B------:R-:W-:Y:S02]  /*15320*/  IMAD.IADD R7, R7, 0x1, -R24 ;  /* 0x0000000107077824 */ /* 0x000fe400078e0a18 */
[----:B------:R-:W-:Y:S02]  /*15330*/  IMAD R11, R11, R10, RZ ;  /* 0x0000000a0b0b7224 */ /* 0x000fe400078e02ff */
[----:B------:R-:W-:Y:S01]  /*15340*/  IMAD.MOV.U32 R2, RZ, RZ, RZ ;  /* 0x000000ffff027224 */ /* 0x000fe200078e00ff */
[----:B------:R-:W-:Y:S01]  /*15350*/  IABS R8, R7 ;  /* 0x0000000700087213 */ /* 0x000fe20000000000 */
[----:B------:R-:W-:-:S02]  /*15360*/  IMAD.MOV R12, RZ, RZ, -R12 ;  /* 0x000000ffff0c7224 */ /* 0x000fc400078e0a0c */
        /* <DEDUP_REMOVED lines=14> */
[----:B------:R-:W-:-:S05]  /*15450*/  @!P1 LOP3.LUT R2, RZ, R4, RZ, 0x33, !PT ;  /* 0x00000004ff029212 */ /* 0x000fca00078e33ff */
[----:B------:R-:W-:Y:S02]  /*15460*/  IMAD R8, R6, R2, RZ ;  /* 0x0000000206087224 */ /* 0x000fe400078e02ff */
[----:B------:R-:W-:Y:S02]  /*15470*/  IMAD.MOV R2, RZ, RZ, -R2 ;  /* 0x000000ffff027224 */ /* 0x000fe400078e0a02 */
[----:B------:R-:W-:Y:S02]  /*15480*/  IMAD.MOV R3, RZ, RZ, -R8 ;  /* 0x000000ffff037224 */ /* 0x000fe400078e0a08 */
[----:B------:R-:W-:-:S03]  /*15490*/  IMAD R13, R4, R2, R7 ;  /* 0x00000002040d7224 */ /* 0x000fc600078e0207 */
[----:B------:R-:W-:-:S04]  /*154a0*/  VIADDMNMX R6, R3, R9, R6, PT ;  /* 0x0000000903067246 */ /* 0x000fc80003800106 */
[-C--:B------:R-:W-:Y:S02]  /*154b0*/  IABS R9, R6.reuse ;  /* 0x0000000600097213 */ /* 0x080fe40000000000 */
[----:B------:R-:W-:Y:S02]  /*154c0*/  IABS R4, R6 ;  /* 0x0000000600047213 */ /* 0x000fe40000000000 */
[----:B------:R-:W0:Y:S03]  /*154d0*/  I2F.RP R10, R9 ;  /* 0x00000009000a7306 */ /* 0x000e260000209400 */
[----:B------:R-:W-:-:S05]  /*154e0*/  IMAD.MOV R4, RZ, RZ, -R4 ;  /* 0x000000ffff047224 */ /* 0x000fca00078e0a04 */
[----:B0-----:R-:W0:Y:S02]  /*154f0*/  MUFU.RCP R10, R10 ;  /* 0x0000000a000a7308 */ /* 0x001e240000001000 */
[----:B0-----:R-:W-:-:S06]  /*15500*/  VIADD R3, R10, 0xffffffe ;  /* 0x0ffffffe0a037836 */ /* 0x001fcc0000000000 */
[----:B------:R-:W0:Y:S02]  /*15510*/  F2I.FTZ.U32.TRUNC.NTZ R3, R3 ;  /* 0x0000000300037305 */ /* 0x000e24000021f000 */
[----:B0-----:R-:W-:-:S04]  /*15520*/  IMAD.MOV R11, RZ, RZ, -R3 ;  /* 0x000000ffff0b7224 */ /* 0x001fc800078e0a03 */
[----:B------:R-:W-:Y:S01]  /*15530*/  IMAD.MOV.U32 R2, RZ, RZ, R11 ;  /* 0x000000ffff027224 */ /* 0x000fe200078e000b */
[----:B------:R-:W-:-:S03]  /*15540*/  IABS R11, R13 ;  /* 0x0000000d000b7213 */ /* 0x000fc60000000000 */
[----:B------:R-:W-:Y:S02]  /*15550*/  IMAD R7, R2, R9, RZ ;  /* 0x0000000902077224 */ /* 0x000fe400078e02ff */
[----:B------:R-:W-:-:S04]  /*15560*/  IMAD.MOV.U32 R2, RZ, RZ, RZ ;  /* 0x000000ffff027224 */ /* 0x000fc800078e00ff */
[----:B------:R-:W-:Y:S01]  /*15570*/  IMAD.HI.U32 R2, R3, R7, R2 ;  /* 0x0000000703027227 */ /* 0x000fe200078e0002 */
[----:B------:R-:W-:-:S04]  /*15580*/  LOP3.LUT R3, R13, R6, RZ, 0x3c, !PT ;  /* 0x000000060d037212 */ /* 0x000fc800078e3cff */
[----:B------:R-:W-:Y:S01]  /*15590*/  ISETP.GE.AND P2, PT, R3, RZ, PT ;  /* 0x000000ff0300720c */ /* 0x000fe20003f46270 */
[----:B------:R-:W-:-:S04]  /*155a0*/  IMAD.HI.U32 R2, R2, R11, RZ ;  /* 0x0000000b02027227 */ /* 0x000fc800078e00ff */
[----:B------:R-:W-:Y:S02]  /*155b0*/  IMAD R4, R2, R4, R11 ;  /* 0x0000000402047224 */ /* 0x000fe400078e020b */
[----:B------:R-:W-:-:S03]  /*155c0*/  IMAD.IADD R3, R13, 0x1, R8 ;  /* 0x000000010d037824 */ /* 0x000fc600078e0208 */
[----:B------:R-:W-:-:S13]  /*155d0*/  ISETP.GT.U32.AND P1, PT, R9, R4, PT ;  /* 0x000000040900720c */ /* 0x000fda0003f24070 */
[----:B------:R-:W-:Y:S02]  /*155e0*/  @!P1 IMAD.IADD R4, R4, 0x1, -R9 ;  /* 0x0000000104049824 */ /* 0x000fe400078e0a09 */
[----:B------:R-:W-:Y:S01]  /*155f0*/  @!P1 VIADD R2, R2, 0x1 ;  /* 0x0000000102029836 */ /* 0x000fe20000000000 */
[----:B------:R-:W-:Y:S02]  /*15600*/  ISETP.NE.AND P1, PT, R6, RZ, PT ;  /* 0x000000ff0600720c */ /* 0x000fe40003f25270 */
[----:B------:R-:W-:Y:S01]  /*15610*/  ISETP.GE.U32.AND P0, PT, R4, R9, PT ;  /* 0x000000090400720c */ /* 0x000fe20003f06070 */
[----:B------:R-:W-:-:S12]  /*15620*/  IMAD.MOV R4, RZ, RZ, -R6 ;  /* 0x000000ffff047224 */ /* 0x000fd800078e0a06 */
[----:B------:R-:W-:-:S04]  /*15630*/  @P0 VIADD R2, R2, 0x1 ;  /* 0x0000000102020836 */ /* 0x000fc80000000000 */
[----:B------:R-:W-:Y:S01]  /*15640*/  @!P2 IMAD.MOV R2, RZ, RZ, -R2 ;  /* 0x000000ffff02a224 */ /* 0x000fe200078e0a02 */
[----:B------:R-:W-:-:S04]  /*15650*/  @!P1 LOP3.LUT R2, RZ, R6, RZ, 0x33, !PT ;  /* 0x00000006ff029212 */ /* 0x000fc800078e33ff */
[----:B------:R-:W-:Y:S01]  /*15660*/  LOP3.LUT R25, RZ, R2, RZ, 0x33, !PT ;  /* 0x00000002ff197212 */ /* 0x000fe200078e33ff */
[----:B------:R-:W-:-:S04]  /*15670*/  IMAD R3, R2, R4, R3 ;  /* 0x0000000402037224 */ /* 0x000fc800078e0203 */
[----:B------:R-:W-:Y:S01]  /*15680*/  IMAD.IADD R25, R0, 0x1, R25 ;  /* 0x0000000100197824 */ /* 0x000fe200078e0219 */
[----:B------:R-:W-:Y:S01]  /*15690*/  R2UR UR36, R3 ;  /* 0x00000000032472ca */ /* 0x000fe200000e0000 */
[----:B------:R-:W-:-:S14]  /*156a0*/  BRA `(.L_x_952) ;  /* 0x00000000000c7947 */ /* 0x000fdc0003800000 */
.L_x_947:
[----:B------:R-:W-:Y:S01]  /*156b0*/  IMAD.MOV.U32 R24, RZ, RZ, R7 ;  /* 0x000000ffff187224 */ /* 0x000fe200078e0007 */
[----:B------:R-:W-:Y:S01]  /*156c0*/  UMOV UR36, URZ ;  /* 0x0000003f00247c82 */ /* 0x000fe20008000000 */
[----:B------:R-:W-:-:S07]  /*156d0*/  IMAD.MOV.U32 R25, RZ, RZ, RZ ;  /* 0x000000ffff197224 */ /* 0x000fce00078e00ff */
.L_x_952:
[----:B------:R-:W-:Y:S01]  /*156e0*/  ISETP.NE.AND P0, PT, R5, RZ, PT ;  /* 0x000000ff0500720c */ /* 0x000fe20003f05270 */
[----:B------:R-:W-:Y:S02]  /*156f0*/  IMAD.U32 R26, RZ, RZ, UR36 ;  /* 0x00000024ff1a7e24 */ /* 0x000fe4000f8e00ff */
[----:B------:R-:W-:-:S10]  /*15700*/  IMAD.U32 R27, RZ, RZ, UR44 ;  /* 0x0000002cff1b7e24 */ /* 0x000fd4000f8e00ff */
[----:B------:R-:W0:Y:S01]  /*15710*/  @!P0 S2R R3, SR_CgaCtaId ;  /* 0x0000000000038919 */ /* 0x000e220000008800 */
[----:B------:R-:W-:-:S04]  /*15720*/  @!P0 MOV R0, 0x400 ;  /* 0x0000040000008802 */ /* 0x000fc80000000f00 */
[----:B0-----:R-:W-:-:S05]  /*15730*/  @!P0 LEA R0, R3, R0, 0x18 ;  /* 0x0000000003008211 */ /* 0x001fca00078ec0ff */
[----:B------:R0:W-:Y:S01]  /*15740*/  @!P0 STS.128 [R0+0x132d0], R24 ;  /* 0x0132d01800008388 */ /* 0x0001e20000000c00 */
[----:B------:R-:W-:Y:S06]  /*15750*/  BAR.ARV 0x5, 0x200 ;  /* 0x0148000000007b1d */ /* 0x000fec0000002000 */
.L_x_945:
[----:B------:R-:W-:Y:S01]  /*15760*/  ULDC UR4, c[0x0][0xc3c] ;  /* 0x00030f0000047ab9 */ /* 0x000fe20000000800 */
[----:B------:R1:W-:Y:S01]  /*15770*/  STL [R1+0x8], RZ ;  /* 0x000008ff01007387 */ /* 0x0003e20000100800 */
[----:B------:R-:W-:Y:S01]  /*15780*/  UISETP.GE.AND UP0, UPT, UR44, UR4, UPT ;  /* 0x000000042c00728c */ /* 0x000fe2000bf06270 */
[----:B------:R-:W-:Y:S02]  /*15790*/  IMAD.MOV.U32 R22, RZ, RZ, 0x1 ;  /* 0x00000001ff167424 */ /* 0x000fe400078e00ff */
[----:B------:R-:W-:-:S03]  /*157a0*/  IMAD.MOV.U32 R19, RZ, RZ, RZ ;  /* 0x000000ffff137224 */ /* 0x000fc600078e00ff */
[----:B------:R-:W-:-:S13]  /*157b0*/  PLOP3.LUT P0, PT, PT, PT, UP0, 0x80, 0x0 ;  /* 0x000000000000781c */ /* 0x000fda0003f0f008 */
[----:B-1----:R-:W-:Y:S05]  /*157c0*/  @P0 BRA `(.L_x_953) ;  /* 0x0000004000940947 */ /* 0x002fea0003800000 */
[----:B------:R-:W1:Y:S01]  /*157d0*/  S2UR UR5, SR_CgaCtaId ;  /* 0x00000000000579c3 */ /* 0x000e620000008800 */
[C---:B------:R-:W-:Y:S01]  /*157e0*/  LOP3.LUT R10, R23.reuse, 0x7f, RZ, 0xc0, !PT ;  /* 0x0000007f170a7812 */ /* 0x040fe200078ec0ff */
[C---:B------:R-:W-:Y:S01]  /*157f0*/  IMAD.SHL.U32 R29, R23.reuse, 0x40, RZ ;  /* 0x00000040171d7824 */ /* 0x040fe200078e00ff */
[----:B------:R-:W-:Y:S01]  /*15800*/  SHF.R.U32.HI R4, RZ, 0x1, R23 ;  /* 0x00000001ff047819 */ /* 0x000fe20000011617 */
[----:B------:R-:W-:Y:S01]  /*15810*/  IMAD.SHL.U32 R2, R23, 0x10, RZ ;  /* 0x0000001017027824 */ /* 0x000fe200078e00ff */
[----:B------:R-:W-:Y:S01]  /*15820*/  UMOV UR4, 0x400 ;  /* 0x0000040000047882 */ /* 0x000fe20000000000 */
[----:B------:R-:W-:Y:S01]  /*15830*/  IMAD.SHL.U32 R5, R10, 0x10, RZ ;  /* 0x000000100a057824 */ /* 0x000fe200078e00ff */
[----:B------:R-:W-:Y:S01]  /*15840*/  LOP3.LUT R3, R29, 0x180, RZ, 0xc0, !PT ;  /* 0x000001801d037812 */ /* 0x000fe200078ec0ff */
[C---:B------:R-:W-:Y:S01]  /*15850*/  IMAD.SHL.U32 R7, R23.reuse, 0x2, RZ ;  /* 0x0000000217077824 */ /* 0x040fe200078e00ff */
[----:B------:R-:W-:Y:S01]  /*15860*/  LOP3.LUT R6, R2, 0x1b0, RZ, 0xc0, !PT ;  /* 0x000001b002067812 */ /* 0x000fe200078ec0ff */
[----:B0-----:R-:W-:Y:S01]  /*15870*/  IMAD.SHL.U32 R0, R23, 0x20, RZ ;  /* 0x0000002017007824 */ /* 0x001fe200078e00ff */
[----:B------:R-:W-:Y:S01]  /*15880*/  LOP3.LUT R5, R5, 0x600, RZ, 0xc0, !PT ;  /* 0x0000060005057812 */ /* 0x000fe200078ec0ff */
[----:B------:R0:W-:Y:S01]  /*15890*/  STL [R1+0x8], RZ ;  /* 0x000008ff01007387 */ /* 0x0001e20000100800 */
[----:B------:R-:W-:Y:S01]  /*158a0*/  LOP3.LUT R3, R3, 0x30, R4, 0xf8, !PT ;  /* 0x0000003003037812 */ /* 0x000fe200078ef804 */
[C---:B------:R-:W-:Y:S01]  /*158b0*/  IMAD.SHL.U32 R4, R23.reuse, 0x8, RZ ;  /* 0x0000000817047824 */ /* 0x040fe200078e00ff */
[----:B------:R-:W-:Y:S01]  /*158c0*/  LOP3.LUT R8, R6, 0x30, R7, 0x78, !PT ;  /* 0x0000003006087812 */ /* 0x000fe200078e7807 */
[----:B------:R-:W-:Y:S01]  /*158d0*/  IMAD.SHL.U32 R9, R23, 0x4, RZ ;  /* 0x0000000417097824 */ /* 0x000fe200078e00ff */
[----:B------:R-:W-:Y:S01]  /*158e0*/  LOP3.LUT R7, R5, 0x40, R2, 0xf8, !PT ;  /* 0x0000004005077812 */ /* 0x000fe200078ef802 */
[----:B------:R-:W-:Y:S01]  /*158f0*/  IMAD.MOV.U32 R22, RZ, RZ, 0x1 ;  /* 0x00000001ff167424 */ /* 0x000fe200078e00ff */
[----:B------:R-:W-:Y:S01]  /*15900*/  LOP3.LUT R4, R3, 0x30, R4, 0x78, !PT ;  /* 0x0000003003047812 */ /* 0x000fe200078e7804 */
[----:B------:R-:W-:Y:S01]  /*15910*/  IMAD.MOV.U32 R19, RZ, RZ, RZ ;  /* 0x000000ffff137224 */ /* 0x000fe200078e00ff */
[----:B------:R-:W-:Y:S01]  /*15920*/  LOP3.LUT R5, R5, 0x60, R0, 0xf8, !PT ;  /* 0x0000006005057812 */ /* 0x000fe200078ef800 */
[----:B------:R-:W-:Y:S01]  /*15930*/  ULOP3.LUT UR39, UR38, 0x1, URZ, 0xfc, !UPT ;  /* 0x0000000126277892 */ /* 0x000fe2000f8efc3f */
[----:B------:R-:W-:Y:S01]  /*15940*/  LOP3.LUT R7, R7, R8, RZ, 0xfc, !PT ;  /* 0x0000000807077212 */ /* 0x000fe200078efcff */
[----:B-1----:R-:W-:Y:S01]  /*15950*/  ULEA UR4, UR5, UR4, 0x18 ;  /* 0x0000000405047291 */ /* 0x002fe2000f8ec03f */
[----:B------:R-:W-:Y:S01]  /*15960*/  SHF.R.U32.HI R3, RZ, 0x2, R10 ;  /* 0x00000002ff037819 */ /* 0x000fe2000001160a */
[----:B------:R-:W-:Y:S01]  /*15970*/  ULOP3.LUT UR43, UR38, 0x2, URZ, 0xfc, !UPT ;  /* 0x00000002262b7892 */ /* 0x000fe2000f8efc3f */
[----:B------:R-:W-:Y:S01]  /*15980*/  LOP3.LUT R6, R0, 0x80, RZ, 0xc0, !PT ;  /* 0x0000008000067812 */ /* 0x000fe200078ec0ff */
[----:B------:R-:W-:Y:S01]  /*15990*/  ULDC UR41, c[0x0][0xc] ;  /* 0x0000030000297ab9 */ /* 0x000fe20000000800 */
[--C-:B------:R-:W-:Y:S01]  /*159a0*/  LOP3.LUT R5, R5, 0x100, R0.reuse, 0xf8, !PT ;  /* 0x0000010005057812 */ /* 0x100fe200078ef800 */
[----:B------:R-:W-:Y:S01]  /*159b0*/  IMAD.U32 R18, RZ, RZ, UR4 ;  /* 0x00000004ff127e24 */ /* 0x000fe2000f8e00ff */
[----:B------:R-:W-:Y:S01]  /*159c0*/  LOP3.LUT R2, R3, 0x60, R0, 0xf8, !PT ;  /* 0x0000006003027812 */ /* 0x000fe200078ef800 */
[----:B------:R-:W-:Y:S01]  /*159d0*/  ULDC.64 UR48, c[0x0][0x198] ;  /* 0x0000660000307ab9 */ /* 0x000fe20000000a00 */
[----:B------:R-:W-:Y:S01]  /*159e0*/  LOP3.LUT R6, R6, 0x10, R23, 0xf8, !PT ;  /* 0x0000001006067812 */ /* 0x000fe200078ef817 */
[----:B------:R-:W-:Y:S01]  /*159f0*/  IMAD.IADD R0, R18, 0x1, R7 ;  /* 0x0000000112007824 */ /* 0x000fe200078e0207 */
[----:B------:R-:W-:-:S02]  /*15a00*/  LOP3.LUT R29, R4, 0x640, R29, 0xf8, !PT ;  /* 0x00000640041d7812 */ /* 0x000fc400078ef81d */
[----:B------:R-:W-:Y:S02]  /*15a10*/  LOP3.LUT R6, R6, 0x10, R9, 0x78, !PT ;  /* 0x0000001006067812 */ /* 0x000fe400078e7809 */
[----:B------:R0:W-:Y:S02]  /*15a20*/  STL [R1+0x4], R0 ;  /* 0x0000040001007387 */ /* 0x0001e40000100800 */
[----:B------:R-:W-:-:S07]  /*15a30*/  LOP3.LUT R28, R5, R6, RZ, 0xfc, !PT ;  /* 0x00000006051c7212 */ /* 0x000fce00078efcff */
.L_x_1026:
[----:B------:R-:W-:Y:S01]  /*15a40*/  ULDC.64 UR6, c[0x0][0xa18] ;  /* 0x0002860000067ab9 */ /* 0x000fe20000000a00 */
[----:B------:R-:W-:Y:S01]  /*15a50*/  ULDC.64 UR4, c[0x0][0xa08] ;  /* 0x0002820000047ab9 */ /* 0x000fe20000000a00 */
[----:B------:R-:W-:Y:S01]  /*15a60*/  UISETP.NE.U32.AND UP0, UPT, UR6, URZ, UPT ;  /* 0x0000003f0600728c */ /* 0x000fe2000bf05070 */
[----:B------:R-:W-:Y:S01]  /*15a70*/  ISETP.NE.U32.AND P0, PT, RZ, UR4, PT ;  /* 0x00000004ff007c0c */ /* 0x000fe2000bf05070 */
[----:B------:R-:W-:Y:S01]  /*15a80*/  ULDC.64 UR10, c[0x0][0xa08] ;  /* 0x00028200000a7ab9 */ /* 0x000fe20000000a00 */
[----:B------:R-:W-:Y:S01]  /*15a90*/  ULDC.64 UR8, c[0x0][0xa00] ;  /* 0x0002800000087ab9 */ /* 0x000fe20000000a00 */
[----:B------:R-:W-:Y:S01]  /*15aa0*/  UISETP.NE.AND.EX UP1, UPT, UR7, URZ, UPT, UP0 ;  /* 0x0000003f0700728c */ /* 0x000fe2000bf25300 */
[----:B------:R-:W-:Y:S01]  /*15ab0*/  ISETP.NE.AND.EX P0, PT, RZ, UR5, PT, P0 ;  /* 0x00000005ff007c0c */ /* 0x000fe2000bf05300 */
[----:B------:R-:W-:Y:S01]  /*15ac0*/  UIMAD.WIDE UR10, UR44, 0x4, UR10 ;  /* 0x000000042c0a78a5 */ /* 0x000fe2000f8e020a */
[----:B------:R-:W-:Y:S01]  /*15ad0*/  IMAD.MOV.U32 R27, RZ, RZ, RZ ;  /* 0x000000ffff1b7224 */ /* 0x000fe200078e00ff */
[----:B------:R-:W-:Y:S01]  /*15ae0*/  ULDC.64 UR6, c[0x0][0xa00] ;  /* 0x0002800000067ab9 */ /* 0x000fe20000000a00 */
[----:B------:R-:W-:Y:S01]  /*15af0*/  UIMAD.WIDE UR8, UR44, 0x4, UR8 ;  /* 0x000000042c0878a5 */ /* 0x000fe2000f8e0208 */
[----:B------:R-:W-:Y:S01]  /*15b00*/  ISETP.NE.U32.AND P1, PT, RZ, UR6, PT ;  /* 0x00000006ff007c0c */ /* 0x000fe2000bf25070 */
[----:B------:R-:W-:Y:S01]  /*15b10*/  ULDC.64 UR4, c[0x0][0xa28] ;  /* 0x00028a0000047ab9 */ /* 0x000fe20000000a00 */
[----:B------:R-:W-:Y:S01]  /*15b20*/  IMAD.U32 R2, RZ, RZ, UR10 ;  /* 0x0000000aff027e24 */ /* 0x000fe2000f8e00ff */
[----:B------:R-:W-:Y:S01]  /*15b30*/  PLOP3.LUT P3, PT, PT, PT, UP1, 0x80, 0x0 ;  /* 0x000000000000781c */ /* 0x000fe20003f6f018 */
[----:B------:R-:W-:Y:S01]  /*15b40*/  IMAD.U32 R3, RZ, RZ, UR11 ;  /* 0x0000000bff037e24 */ /* 0x000fe2000f8e00ff */
[----:B------:R-:W-:Y:S01]  /*15b50*/  ISETP.NE.AND.EX P1, PT, RZ, UR7, PT, P1 ;  /* 0x00000007ff007c0c */ /* 0x000fe2000bf25310 */
[----:B------:R-:W-:Y:S01]  /*15b60*/  @UP1 ULDC.64 UR6, c[0x0][0xa18] ;  /* 0x0002860000061ab9 */ /* 0x000fe20000000a00 */
[----:B------:R-:W-:-:S02]  /*15b70*/  UISETP.NE.U32.AND UP0, UPT, UR4, URZ, UPT ;  /* 0x0000003f0400728c */ /* 0x000fc4000bf05070 */
[----:B------:R1:W5:Y:S01]  /*15b80*/  @P0 LDG.E R27, desc[UR50][R2.64] ;  /* 0x00000032021b0981 */ /* 0x000362000c1e1900 */
[----:B------:R-:W-:Y:S02]  /*15b90*/  @UP1 UIMAD.WIDE UR6, UR44, 0x4, UR6 ;  /* 0x000000042c0618a5 */ /* 0x000fe4000f8e0206 */
[----:B------:R-:W-:Y:S01]  /*15ba0*/  UISETP.NE.AND.EX UP0, UPT, UR5, URZ, UPT, UP0 ;  /* 0x0000003f0500728c */ /* 0x000fe2000bf05300 */
[----:B-1----:R-:W-:Y:S02]  /*15bb0*/  IMAD.U32 R2, RZ, RZ, UR8 ;  /* 0x00000008ff027e24 */ /* 0x002fe4000f8e00ff */
[----:B------:R-:W-:-:S08]  /*15bc0*/  IMAD.U32 R3, RZ, RZ, UR9 ;  /* 0x00000009ff037e24 */ /* 0x000fd0000f8e00ff */
[----:B------:R-:W-:Y:S01]  /*15bd0*/  @UP0 ULDC.64 UR4, c[0x0][0xa28] ;  /* 0x00028a0000040ab9 */ /* 0x000fe20000000a00 */
[----:B0-----:R1:W2:Y:S01]  /*15be0*/  @P1 LDG.E R4, desc[UR50][R2.64] ;  /* 0x0000003202041981 */ /* 0x0012a2000c1e1900 */
[----:B------:R-:W-:Y:S01]  /*15bf0*/  @UP0 UIMAD.WIDE UR4, UR44, 0x4, UR4 ;  /* 0x000000042c0408a5 */ /* 0x000fe2000f8e0204 */
[----:B------:R-:W-:Y:S01]  /*15c00*/  PLOP3.LUT P2, PT, PT, PT, UP0, 0x80, 0x0 ;  /* 0x000000000000781c */ /* 0x000fe20003f4f008 */
[----:B-1----:R-:W-:Y:S02]  /*15c10*/  IMAD.U32 R2, RZ, RZ, UR6 ;  /* 0x00000006ff027e24 */ /* 0x002fe4000f8e00ff */
[----:B------:R-:W-:Y:S01]  /*15c20*/  IMAD.U32 R3, RZ, RZ, UR7 ;  /* 0x00000007ff037e24 */ /* 0x000fe2000f8e00ff */
[----:B------:R-:W-:-:S04]  /*15c30*/  ULDC.64 UR6, c[0x0][0xa20] ;  /* 0x0002880000067ab9 */ /* 0x000fc80000000a00 */
[----:B------:R1:W3:Y:S01]  /*15c40*/  @P3 LDG.E R5, desc[UR50][R2.64] ;  /* 0x0000003202053981 */ /* 0x0002e2000c1e1900 */
[----:B0-----:R-:W-:Y:S02]  /*15c50*/  IMAD.MOV.U32 R0, RZ, RZ, RZ ;  /* 0x000000ffff007224 */ /* 0x001fe400078e00ff */
[----:B-1----:R-:W-:Y:S02]  /*15c60*/  IMAD.U32 R2, RZ, RZ, UR4 ;  /* 0x00000004ff027e24 */ /* 0x002fe4000f8e00ff */
[----:B------:R-:W-:Y:S01]  /*15c70*/  IMAD.U32 R3, RZ, RZ, UR5 ;  /* 0x00000005ff037e24 */ /* 0x000fe2000f8e00ff */
[----:B------:R-:W-:Y:S02]  /*15c80*/  ULDC.64 UR4, c[0x0][0x418] ;  /* 0x0001060000047ab9 */ /* 0x000fe40000000a00 */
[----:B------:R-:W-:Y:S02]  /*15c90*/  UISETP.NE.U32.AND UP0, UPT, UR4, URZ, UPT ;  /* 0x0000003f0400728c */ /* 0x000fe4000bf05070 */
[----:B------:R0:W5:Y:S01]  /*15ca0*/  @P2 LDG.E R0, desc[UR50][R2.64] ;  /* 0x0000003202002981 */ /* 0x000162000c1e1900 */
[----:B------:R-:W-:Y:S01]  /*15cb0*/  ULDC UR4, c[0x0][0x424] ;  /* 0x0001090000047ab9 */ /* 0x000fe20000000800 */
[----:B------:R-:W-:Y:S01]  /*15cc0*/  UISETP.NE.AND.EX UP0, UPT, UR5, URZ, UPT, UP0 ;  /* 0x0000003f0500728c */ /* 0x000fe2000bf05300 */
[----:B------:R-:W-:Y:S01]  /*15cd0*/  ISETP.NE.U32.AND P2, PT, RZ, UR6, PT ;  /* 0x00000006ff007c0c */ /* 0x000fe2000bf45070 */
[----:B------:R-:W-:Y:S01]  /*15ce0*/  UMOV UR45, URZ ;  /* 0x0000003f002d7c82 */ /* 0x000fe20008000000 */
[----:B------:R-:W-:Y:S01]  /*15cf0*/  ULDC UR5, c[0x0][0x2f0] ;  /* 0x0000bc0000057ab9 */ /* 0x000fe20000000800 */
[----:B------:R-:W-:Y:S01]  /*15d00*/  USEL UR4, UR4, 0x1, UP0 ;  /* 0x0000000104047887 */ /* 0x000fe20008000000 */
[----:B------:R-:W-:Y:S01]  /*15d10*/  ISETP.NE.AND.EX P2, PT, RZ, UR7, PT, P2 ;  /* 0x00000007ff007c0c */ /* 0x000fe2000bf45320 */
[----:B------:R-:W-:-:S02]  /*15d20*/  ULDC UR42, c[0x0][0x288] ;  /* 0x0000a200002a7ab9 */ /* 0x000fc40000000800 */
[----:B------:R-:W-:Y:S01]  /*15d30*/  UIMAD UR4, UR4, UR5, URZ ;  /* 0x00000005040472a4 */ /* 0x000fe2000f8e023f */
[----:B--2---:R-:W-:Y:S02]  /*15d40*/  @P1 R2UR UR45, R4 ;  /* 0x00000000042d12ca */ /* 0x004fe400000e0000 */
[----:B---3--:R-:W-:Y:S01]  /*15d50*/  @P3 R2UR UR42, R5 ;  /* 0x00000000052a32ca */ /* 0x008fe200000e0000 */
[----:B0-----:R-:W-:-:S14]  /*15d60*/  @P3 BRA `(.L_x_954) ;  /* 0x0000000000203947 */ /* 0x001fdc0003800000 */
[----:B------:R-:W-:Y:S05]  /*15d70*/  @!P1 BRA `(.L_x_954) ;  /* 0x00000000001c9947 */ /* 0x000fea0003800000 */
[----:B------:R-:W-:Y:S02]  /*15d80*/  IMAD.U32 R2, RZ, RZ, UR8 ;  /* 0x00000008ff027e24 */ /* 0x000fe4000f8e00ff */
[----:B------:R-:W-:-:S05]  /*15d90*/  IMAD.U32 R3, RZ, RZ, UR9 ;  /* 0x00000009ff037e24 */ /* 0x000fca000f8e00ff */
[----:B------:R-:W2:Y:S04]  /*15da0*/  LDG.E R4, desc[UR50][R2.64] ;  /* 0x0000003202047981 */ /* 0x000ea8000c1e1900 */
[----:B------:R-:W3:Y:S01]  /*15db0*/  LDG.E R5, desc[UR50][R2.64+0x4] ;  /* 0x0000043202057981 */ /* 0x000ee2000c1e1900 */
[----:B--2---:R-:W-:Y:S02]  /*15dc0*/  R2UR UR5, R4 ;  /* 0x00000000040572ca */ /* 0x004fe400000e0000 */
[----:B---3--:R-:W-:-:S13]  /*15dd0*/  R2UR UR42, R5 ;  /* 0x00000000052a72ca */ /* 0x008fda00000e0000 */
[----:B------:R-:W-:-:S12]  /*15de0*/  UIADD3 UR42, -UR5, UR42, URZ ;  /* 0x0000002a052a7290 */ /* 0x000fd8000fffe13f */
.L_x_954:
[----:B-----5:R-:W-:Y:S01]  /*15df0*/  IMAD.IADD R27, R27, 0x1, R0 ;  /* 0x000000011b1b7824 */ /* 0x020fe200078e0200 */
[----:B------:R-:W-:Y:S06]  /*15e00*/  @!P2 BRA `(.L_x_955) ;  /* 0x00000000001ca947 */ /* 0x000fec0003800000 */
[----:B------:R-:W-:Y:S02]  /*15e10*/  ULDC.64 UR4, c[0x0][0xa20] ;  /* 0x0002880000047ab9 */ /* 0x000fe40000000a00 */
[----:B------:R-:W-:-:S06]  /*15e20*/  UIMAD.WIDE UR4, UR44, 0x4, UR4 ;  /* 0x000000042c0478a5 */ /* 0x000fcc000f8e0204 */
[----:B------:R-:W-:Y:S02]  /*15e30*/  IMAD.U32 R2, RZ, RZ, UR4 ;  /* 0x00000004ff027e24 */ /* 0x000fe4000f8e00ff */
[----:B------:R-:W-:-:S05]  /*15e40*/  IMAD.U32 R3, RZ, RZ, UR5 ;  /* 0x00000005ff037e24 */ /* 0x000fca000f8e00ff */
[----:B------:R-:W2:Y:S02]  /*15e50*/  LDG.E R2, desc[UR50][R2.64] ;  /* 0x0000003202027981 */ /* 0x000ea4000c1e1900 */
[----:B--2---:R-:W-:Y:S01]  /*15e60*/  R2UR UR4, R2 ;  /* 0x00000000020472ca */ /* 0x004fe200000e0000 */
[----:B------:R-:W-:-:S14]  /*15e70*/  BRA `(.L_x_956) ;  /* 0x0000000000207947 */ /* 0x000fdc0003800000 */
.L_x_955:
        /* <DEDUP_REMOVED lines=8> */
.L_x_956:
[----:B------:R-:W-:Y:S01]  /*15f00*/  ULDC UR5, c[0x0][0x448] ;  /* 0x0001120000057ab9 */ /* 0x000fe20000000800 */
[----:B------:R-:W-:Y:S01]  /*15f10*/  IMAD R3, R25, 0xc0, RZ ;  /* 0x000000c019037824 */ /* 0x000fe200078e02ff */
[----:B------:R-:W-:Y:S01]  /*15f20*/  UISETP.NE.AND UP0, UPT, UR5, 0x1, UPT ;  /* 0x000000010500788c */ /* 0x000fe2000bf05270 */
[----:B------:R-:W-:Y:S02]  /*15f30*/  R2UR UR13, R0 ;  /* 0x00000000000d72ca */ /* 0x000fe400000e0000 */
[----:B------:R-:W-:Y:S01]  /*15f40*/  VIADD R2, R3, 0xbf ;  /* 0x000000bf03027836 */ /* 0x000fe20000000000 */
[----:B------:R0:W-:Y:S02]  /*15f50*/  STL [R1], R3 ;  /* 0x0000000301007387 */ /* 0x0001e40000100800 */
[----:B------:R-:W-:Y:S02]  /*15f60*/  PLOP3.LUT P0, PT, PT, PT, UP0, 0x80, 0x0 ;  /* 0x000000000000781c */ /* 0x000fe40003f0f008 */
[----:B------:R-:W-:-:S02]  /*15f70*/  PLOP3.LUT P1, PT, PT, PT, UP0, 0x80, 0x0 ;  /* 0x000000000000781c */ /* 0x000fc40003f2f008 */
[----:B------:R-:W-:Y:S01]  /*15f80*/  R2UR UR6, R2 ;  /* 0x00000000020672ca */ /* 0x000fe200000e0000 */
[----:B------:R-:W-:-:S03]  /*15f90*/  @UP0 ULDC UR5, c[0x0][0x44c] ;  /* 0x0001130000050ab9 */ /* 0x000fc60000000800 */
[----:B------:R-:W-:-:S04]  /*15fa0*/  UIADD3 UR13, -UR13, UR4, URZ ;  /* 0x000000040d0d7290 */ /* 0x000fc8000fffe13f */
[----:B------:R-:W-:Y:S01]  /*15fb0*/  UIADD3 UR7, UR13, 0x1, -UR42 ;  /* 0x000000010d077890 */ /* 0x000fe2000fffe82a */
[----:B------:R-:W-:Y:S01]  /*15fc0*/  @P0 IMAD.HI.U32 R0, R2, UR5, RZ ;  /* 0x0000000502000c27 */ /* 0x000fe2000f8e00ff */
[----:B------:R-:W-:-:S04]  /*15fd0*/  @UP0 ULDC UR5, c[0x0][0x450] ;  /* 0x0001140000050ab9 */ /* 0x000fc80000000800 */
[----:B------:R-:W-:Y:S01]  /*15fe0*/  @P0 SHF.R.U32.HI R0, RZ, UR5, R0 ;  /* 0x00000005ff000c19 */ /* 0x000fe20008011600 */
[----:B------:R-:W-:Y:S02]  /*15ff0*/  ULDC.64 UR4, c[0x0][0x9e0] ;  /* 0x0002780000047ab9 */ /* 0x000fe40000000a00 */
[----:B------:R-:W-:Y:S01]  /*16000*/  UISETP.GE.AND UP1, UPT, UR5, 0x1, UPT ;  /* 0x000000010500788c */ /* 0x000fe2000bf26270 */
[----:B------:R-:W-:-:S05]  /*16010*/  @P1 R2UR UR6, R0 ;  /* 0x00000000000612ca */ /* 0x000fca00000e0000 */
[----:B------:R-:W-:-:S08]  /*16020*/  PLOP3.LUT P1, PT, PT, PT, UP1, 0x80, 0x0 ;  /* 0x000000000000781c */ /* 0x000fd00003f2f018 */
[----:B------:R-:W-:-:S04]  /*16030*/  UIADD3 UR6, UR7, UR6, URZ ;  /* 0x0000000607067290 */ /* 0x000fc8000fffe03f */
[----:B------:R-:W-:Y:S01]  /*16040*/  UIADD3 UR4, UR6, UR4, URZ ;  /* 0x0000000406047290 */ /* 0x000fe2000fffe03f */
[----:B0-----:R-:W-:Y:S11]  /*16050*/  @!P1 BRA `(.L_x_957) ;  /* 0x0000000000449947 */ /* 0x001ff60003800000 */
        /* <DEDUP_REMOVED lines=10> */
.L_x_958:
[----:B------:R-:W-:-:S11]  /*16100*/  UISETP.NE.AND UP1, UPT, UR5, 0x1, UPT ;  /* 0x000000010500788c */ /* 0x000fd6000bf25270 */
[----:B------:R-:W-:Y:S02]  /*16110*/  @UP1 ULDC.64 UR10, c[0x0][0x9e8] ;  /* 0x00027a00000a1ab9 */ /* 0x000fe40000000a00 */
[----:B------:R-:W-:-:S04]  /*16120*/  UIMAD.WIDE.U32 UR6, UR8, UR10, URZ ;  /* 0x0000000a080672a5 */ /* 0x000fc8000f8e003f */
[----:B------:R-:W-:-:S12]  /*16130*/  @UP1 USHF.R.U32.HI UR8, URZ, UR11, UR7 ;  /* 0x0000000b3f081299 */ /* 0x000fd80008011607 */
.L_x_959:
[----:B------:R-:W-:-:S04]  /*16140*/  UIMAD UR8, UR8, UR5, UR5 ;  /* 0x00000005080872a4 */ /* 0x000fc8000f8e0205 */
[----:B------:R-:W-:-:S04]  /*16150*/  UISETP.LT.AND UP1, UPT, UR4, UR8, UPT ;  /* 0x000000080400728c */ /* 0x000fc8000bf21270 */
[----:B------:R-:W-:-:S12]  /*16160*/  USEL UR4, UR4, UR8, UP1 ;  /* 0x0000000804047287 */ /* 0x000fd80008800000 */
.L_x_957:
[----:B------:R-:W-:Y:S01]  /*16170*/  R2UR UR12, R3 ;  /* 0x00000000030c72ca */ /* 0x000fe200000e0000 */
[----:B------:R-:W-:Y:S02]  /*16180*/  UIADD3 UR6, UR13, 0x9f, URZ ;  /* 0x0000009f0d067890 */ /* 0x000fe4000fffe03f */
[----:B------:R-:W-:Y:S01]  /*16190*/  UIADD3 UR8, UR4, 0x9f, URZ ;  /* 0x0000009f04087890 */ /* 0x000fe2000fffe03f */
[----:B------:R-:W-:Y:S01]  /*161a0*/  @UP0 ULDC UR10, c[0x0][0x44c] ;  /* 0x00011300000a0ab9 */ /* 0x000fe20000000800 */
[----:B------:R-:W-:Y:S01]  /*161b0*/  UIMAD.WIDE UR6, UR6, 0x66666667, URZ ;  /* 0x66666667060678a5 */ /* 0x000fe2000f8e023f */
[----:B------:R-:W-:Y:S01]  /*161c0*/  @UP0 ULDC UR14, c[0x0][0x450] ;  /* 0x00011400000e0ab9 */ /* 0x000fe20000000800 */
[----:B------:R-:W-:Y:S02]  /*161d0*/  UIMAD.WIDE UR8, UR8, 0x66666667, URZ ;  /* 0x66666667080878a5 */ /* 0x000fe4000f8e023f */
[----:B------:R-:W-:-:S04]  /*161e0*/  USHF.R.U32.HI UR4, URZ, 0x1f, UR7 ;  /* 0x0000001f3f047899 */ /* 0x000fc80008011607 */
[----:B------:R-:W-:Y:S02]  /*161f0*/  UIMAD.WIDE.U32 UR10, UR12, UR10, URZ ;  /* 0x0000000a0c0a72a5 */ /* 0x000fe4000f8e003f */
[----:B------:R-:W-:Y:S02]  /*16200*/  USHF.R.U32.HI UR6, URZ, 0x1f, UR9 ;  /* 0x0000001f3f067899 */ /* 0x000fe40008011609 */
[----:B------:R-:W-:Y:S02]  /*16210*/  @UP0 USHF.R.U32.HI UR12, URZ, UR14, UR11 ;  /* 0x0000000e3f0c0299 */ /* 0x000fe4000801160b */
[----:B------:R-:W-:Y:S02]  /*16220*/  ULEA.HI.SX32 UR4, UR7, UR4, 0x1a ;  /* 0x0000000407047291 */ /* 0x000fe4000f8fd23f */
[----:B------:R-:W-:Y:S02]  /*16230*/  UIADD3 UR12, UR12, UR13, -UR42 ;  /* 0x0000000d0c0c7290 */ /* 0x000fe4000fffe82a */
[----:B------:R-:W-:Y:S01]  /*16240*/  ULEA.HI.SX32 UR6, UR9, UR6, 0x1a ;  /* 0x0000000609067291 */ /* 0x000fe2000f8fd23f */
[----:B------:R-:W-:-:S02]  /*16250*/  ULDC UR7, c[0x0][0x9dc] ;  /* 0x0002770000077ab9 */ /* 0x000fc40000000800 */
[----:B------:R-:W-:Y:S02]  /*16260*/  UIADD3 UR7, UR12, -UR7, URZ ;  /* 0x800000070c077290 */ /* 0x000fe4000fffe03f */
[----:B------:R-:W-:-:S04]  /*16270*/  UISETP.LT.AND UP0, UPT, UR4, UR6, UPT ;  /* 0x000000060400728c */ /* 0x000fc8000bf01270 */
[----:B------:R-:W-:Y:S01]  /*16280*/  USEL UR40, UR4, UR6, UP0 ;  /* 0x0000000604287287 */ /* 0x000fe20008000000 */
[----:B------:R-:W-:Y:S01]  /*16290*/  IMAD.U32 R0, RZ, RZ, UR7 ;  /* 0x00000007ff007e24 */ /* 0x000fe2000f8e00ff */
[----:B------:R-:W-:Y:S10]  /*162a0*/  @!P1 BRA `(.L_x_960) ;  /* 0x0000000000409947 */ /* 0x000ff40003800000 */
        /* <DEDUP_REMOVED lines=10> */
.L_x_961:
[----:B------:R-:W-:-:S11]  /*16350*/  UISETP.NE.AND UP0, UPT, UR5, 0x1, UPT ;  /* 0x000000010500788c */ /* 0x000fd6000bf05270 */
[----:B------:R-:W-:Y:S02]  /*16360*/  @UP0 ULDC.64 UR8, c[0x0][0x9e8] ;  /* 0x00027a0000080ab9 */ /* 0x000fe40000000a00 */
[----:B------:R-:W-:-:S04]  /*16370*/  UIMAD.WIDE.U32 UR6, UR12, UR8, URZ ;  /* 0x000000080c0672a5 */ /* 0x000fc8000f8e003f */
[----:B------:R-:W-:-:S12]  /*16380*/  @UP0 USHF.R.U32.HI UR12, URZ, UR9, UR7 ;  /* 0x000000093f0c0299 */ /* 0x000fd80008011607 */
.L_x_962:
[----:B------:R-:W-:-:S06]  /*16390*/  UIMAD UR5, UR12, UR5, URZ ;  /* 0x000000050c0572a4 */ /* 0x000fcc000f8e023f */
[----:B------:R-:W-:-:S07]  /*163a0*/  VIMNMX R0, R0, UR5, !PT ;  /* 0x0000000500007c48 */ /* 0x000fce000ffe0100 */
.L_x_960:
[----:B------:R-:W-:Y:S01]  /*163b0*/  IMAD.HI R0, R0, 0x66666667, RZ ;  /* 0x6666666700007827 */ /* 0x000fe200078e02ff */
[----:B------:R-:W-:Y:S04]  /*163c0*/  BSSY B7, `(.L_x_963) ;  /* 0x00002a6000077945 */ /* 0x000fe80003800000 */
[----:B------:R-:W-:-:S04]  /*163d0*/  SHF.R.U32.HI R3, RZ, 0x1f, R0 ;  /* 0x0000001fff037819 */ /* 0x000fc80000011600 */
[----:B------:R-:W-:-:S04]  /*163e0*/  LEA.HI.SX32 R3, R0, R3, 0x1a ;  /* 0x0000000300037211 */ /* 0x000fc800078fd2ff */
[----:B------:R-:W-:-:S04]  /*163f0*/  VIMNMX R26, RZ, R3, !PT ;  /* 0x00000003ff1a7248 */ /* 0x000fc80007fe0100 */
[----:B------:R-:W-:-:S13]  /*16400*/  ISETP.LT.AND P0, PT, R26, UR40, PT ;  /* 0x000000281a007c0c */ /* 0x000fda000bf01270 */
        /* <DEDUP_REMOVED lines=18> */
.L_x_964:
        /* <DEDUP_REMOVED lines=20> */
.L_x_967:
[----:B------:R-:W-:Y:S05]  /*16670*/  BSYNC B6 ;  /* 0x0000000000067941 */ /* 0x000fea0003800000 */
.L_x_966:
        /* <DEDUP_REMOVED lines=22> */
.L_x_969:
[----:B------:R-:W-:Y:S05]  /*167e0*/  BSYNC B6 ;  /* 0x0000000000067941 */ /* 0x000fea0003800000 */
.L_x_968:
        /* <DEDUP_REMOVED lines=20> */
.L_x_971:
[----:B------:R-:W-:Y:S05]  /*16930*/  BSYNC B6 ;  /* 0x0000000000067941 */ /* 0x000fea0003800000 */
.L_x_970:
        /* <DEDUP_REMOVED lines=19> */
.L_x_973:
[----:B------:R-:W-:Y:S05]  /*16a70*/  BSYNC B6 ;  /* 0x0000000000067941 */ /* 0x000fea0003800000 */
.L_x_972:
        /* <DEDUP_REMOVED lines=22> */
.L_x_1045:
        /* <DEDUP_REMOVED lines=10> */
.L_x_1048:
[----:B------:R-:W-:Y:S05]  /*16c80*/  @!P6 BRA `(.L_x_975) ;  /* 0x000000040030e947 */ /* 0x000fea0003800000 */
[----:B------:R-:W-:-:S04]  /*16c90*/  ISETP.NE.U32.AND P0, PT, R2, RZ, PT ;  /* 0x000000ff0200720c */ /* 0x000fc80003f05070 */
[----:B------:R-:W-:-:S13]  /*16ca0*/  ISETP.NE.AND.EX P0, PT, R3, RZ, PT, P0 ;  /* 0x000000ff0300720c */ /* 0x000fda0003f05300 */
[----:B------:R-:W-:Y:S05]  /*16cb0*/  @!P0 BRA `(.L_x_977) ;  /* 0x0000000000448947 */ /* 0x000fea0003800000 */
[----:B------:R-:W1:Y:S01]  /*16cc0*/  LDC R7, c[0x0][0x43c] ;  /* 0x00010f00ff077b82 */ /* 0x000e620000000800 */
[----:B------:R-:W-:Y:S01]  /*16cd0*/  ULDC.64 UR4, c[0x0][0x428] ;  /* 0x00010a0000047ab9 */ /* 0x000fe20000000a00 */
[----:B-1----:R-:W-:-:S13]  /*16ce0*/  ISETP.NE.AND P0, PT, R7, 0x1, PT ;  /* 0x000000010700780c */ /* 0x002fda0003f05270 */
[----:B------:R-:W1:Y:S02]  /*16cf0*/  @P0 LDC.64 R4, c[0x0][0x440] ;  /* 0x00011000ff040b82 */ /* 0x000e640000000a00 */
[----:B-1----:R-:W-:-:S04]  /*16d00*/  @P0 IMAD.HI.U32 R6, R0, R4, RZ ;  /* 0x0000000400060227 */ /* 0x002fc800078e00ff */
[----:B------:R-:W-:Y:S01]  /*16d10*/  IMAD.MOV.U32 R4, RZ, RZ, R0 ;  /* 0x000000ffff047224 */ /* 0x000fe200078e0000 */
[----:B------:R-:W-:Y:S01]  /*16d20*/  @P0 SHF.R.U32.HI R4, RZ, R5, R6 ;  /* 0x00000005ff040219 */ /* 0x000fe20000011606 */
[----:B------:R-:W-:-:S04]  /*16d30*/  IMAD R6, R25, UR4, RZ ;  /* 0x0000000419067c24 */ /* 0x000fc8000f8e02ff */
[----:B------:R-:W-:-:S04]  /*16d40*/  IMAD.MOV R5, RZ, RZ, -R4 ;  /* 0x000000ffff057224 */ /* 0x000fc800078e0a04 */
[----:B------:R-:W-:Y:S01]  /*16d50*/  IMAD R0, R7, R5, R0 ;  /* 0x0000000507007224 */ /* 0x000fe200078e0200 */
[----:B------:R-:W-:Y:S01]  /*16d60*/  SHF.R.S32.HI R5, RZ, 0x1f, R4 ;  /* 0x0000001fff057819 */ /* 0x000fe20000011404 */
[C---:B------:R-:W-:Y:S02]  /*16d70*/  IMAD R7, R23.reuse, UR5, R6 ;  /* 0x0000000517077c24 */ /* 0x040fe4000f8e0206 */
[----:B------:R-:W-:-:S04]  /*16d80*/  IMAD.WIDE.U32 R4, R23, UR4, R4 ;  /* 0x0000000417047c25 */ /* 0x000fc8000f8e0004 */
[----:B------:R-:W-:Y:S01]  /*16d90*/  IMAD.IADD R5, R5, 0x1, R7 ;  /* 0x0000000105057824 */ /* 0x000fe200078e0207 */
[----:B------:R-:W-:-:S04]  /*16da0*/  LEA R2, P0, R4, R2, 0x2 ;  /* 0x0000000204027211 */ /* 0x000fc800078010ff */
[----:B------:R-:W-:-:S05]  /*16db0*/  LEA.HI.X R3, R4, R3, R5, 0x2, P0 ;  /* 0x0000000304037211 */ /* 0x000fca00000f1405 */
[----:B------:R1:W5:Y:S04]  /*16dc0*/  LDG.E R17, desc[UR50][R2.64] ;  /* 0x0000003202117981 */ /* 0x000368000c1e1900 */
.L_x_977:
[----:B------:R-:W-:Y:S01]  /*16dd0*/  IMAD R5, R19, 0x8, R18 ;  /* 0x0000000813057824 */ /* 0x000fe200078e0212 */
[----:B-1----:R-:W-:Y:S01]  /*16de0*/  SHF.L.U32 R2, R22, 0x1f, RZ ;  /* 0x0000001f16027819 */ /* 0x002fe200000006ff */
[----:B------:R-:W1:Y:S03]  /*16df0*/  S2R R3, SR_TID.X ;  /* 0x0000000000037919 */ /* 0x000e660000002100 */
[----:B------:R-:W2:Y:S01]  /*16e00*/  SYNCS.PHASECHK.TRANS64.TRYWAIT P0, [R5+URZ+0x13280], R2 ;  /* 0x01328002050075a7 */ /* 0x000ea2000800017f */
[----:B-1----:R-:W-:-:S04]  /*16e10*/  LOP3.LUT R3, R3, 0x7f, RZ, 0xc0, !PT ;  /* 0x0000007f03037812 */ /* 0x002fc800078ec0ff */
[----:B------:R-:W-:Y:S01]  /*16e20*/  ISETP.NE.AND P1, PT, R3, RZ, PT ;  /* 0x000000ff0300720c */ /* 0x000fe20003f25270 */
[----:B--2---:R-:W-:-:S12]  /*16e30*/  @!P0 BRA `(.L_x_978) ;  /* 0x0000003400108947 */ /* 0x004fd80003800000 */
.L_x_1049:
        /* <DEDUP_REMOVED lines=8> */
.L_x_979:
[----:B------:R-:W-:Y:S01]  /*16ec0*/  IMAD R3, R19, 0x2800, R18 ;  /* 0x0000280013037824 */ /* 0x000fe200078e0212 */
[----:B------:R-:W-:Y:S01]  /*16ed0*/  R2UR UR33, R5 ;  /* 0x00000000052172ca */ /* 0x000fe200000e0000 */
[----:B------:R-:W-:Y:S01]  /*16ee0*/  IMAD R0, R0, 0xa0, R27 ;  /* 0x000000a000007824 */ /* 0x000fe200078e021b */
        /* <DEDUP_REMOVED lines=13> */
.L_x_1050:
        /* <DEDUP_REMOVED lines=8> */
.L_x_981:
        /* <DEDUP_REMOVED lines=17> */
.L_x_975:
[----:B------:R-:W-:Y:S05]  /*17150*/  WARPSYNC.ALL ;  /* 0x0000000000007948 */ /* 0x000fea0003800000 */
[----:B------:R-:W-:Y:S01]  /*17160*/  VIADD R0, R18, 0xb000 ;  /* 0x0000b00012007836 */ /* 0x000fe20000000000 */
[----:B------:R-:W-:Y:S01]  /*17170*/  USHF.R.S32.HI UR4, URZ, 0x1f, UR45 ;  /* 0x0000001f3f047899 */ /* 0x000fe2000801142d */
[----:B------:R-:W-:Y:S01]  /*17180*/  BAR.SYNC.DEFER_BLOCKING 0x8, 0x200 ;  /* 0x0208000000007b1d */ /* 0x000fe20000010000 */
[----:B------:R-:W-:Y:S02]  /*17190*/  USHF.R.S32.HI UR47, URZ, 0x1f, UR44 ;  /* 0x0000001f3f2f7899 */ /* 0x000fe4000801142c */
[----:B------:R-:W-:Y:S01]  /*171a0*/  LOP3.LUT P0, RZ, R0, 0x1bf, RZ, 0xc0, !PT ;  /* 0x000001bf00ff7812 */ /* 0x000fe2000780c0ff */
[----:B------:R-:W-:-:S02]  /*171b0*/  USHF.R.S32.HI UR37, URZ, 0x1f, UR36 ;  /* 0x0000001f3f257899 */ /* 0x000fc40008011424 */
        /* <DEDUP_REMOVED lines=28> */
.L_x_983:
[----:B------:R-:W-:Y:S05]  /*17380*/  BSYNC B6 ;  /* 0x0000000000067941 */ /* 0x000fea0003800000 */
.L_x_982:
[----:B------:R-:W3:Y:S01]  /*17390*/  LDL R10, [R1] ;  /* 0x00000000010a7983 */ /* 0x000ee20000100800 */
[----:B------:R-:W4:Y:S01]  /*173a0*/  LDC R7, c[0x0][0x448] ;  /* 0x00011200ff077b82 */ /* 0x000f220000000800 */
[----:B------:R-:W-:Y:S01]  /*173b0*/  ULDC.64 UR8, c[0x0][0x2d8] ;  /* 0x0000b60000087ab9 */ /* 0x000fe20000000a00 */
[----:B------:R-:W-:Y:S01]  /*173c0*/  UMOV UR4, UR52 ;  /* 0x0000003400047c82 */ /* 0x000fe20008000000 */
[----:B0-----:R-:W0:Y:S01]  /*173d0*/  S2R R20, SR_TID.X ;  /* 0x0000000000147919 */ /* 0x001e220000002100 */
[----:B------:R-:W-:Y:S01]  /*173e0*/  UIMAD UR6, UR37, UR8, URZ ;  /* 0x00000008250672a4 */ /* 0x000fe2000f8e023f */
[----:B------:R-:W-:Y:S02]  /*173f0*/  UMOV UR5, UR45 ;  /* 0x0000002d00057c82 */ /* 0x000fe40008000000 */
[----:B------:R-:W-:Y:S02]  /*17400*/  UIMAD.WIDE.U32 UR4, UR36, UR8, UR4 ;  /* 0x00000008240472a5 */ /* 0x000fe4000f8e0004 */
[----:B------:R-:W-:-:S03]  /*17410*/  UIMAD UR6, UR36, UR9, UR6 ;  /* 0x00000009240672a4 */ /* 0x000fc6000f8e0206 */
[----:B------:R-:W-:Y:S01]  /*17420*/  ULDC.64 UR8, c[0x0][0x2e0] ;  /* 0x0000b80000087ab9 */ /* 0x000fe20000000a00 */
[----:B------:R-:W-:Y:S02]  /*17430*/  UIADD3 UR5, UR5, UR6, URZ ;  /* 0x0000000605057290 */ /* 0x000fe4000fffe03f */
[----:B------:R-:W-:Y:S01]  /*17440*/  UIMAD UR6, UR47, UR8, URZ ;  /* 0x000000082f0672a4 */ /* 0x000fe2000f8e023f */
[----:B----4-:R-:W-:Y:S02]  /*17450*/  ISETP.NE.AND P1, PT, R7, 0x1, PT ;  /* 0x000000010700780c */ /* 0x010fe40003f25270 */
[----:B0-----:R-:W-:Y:S01]  /*17460*/  LOP3.LUT R20, R20, 0x7f, RZ, 0xc0, !PT ;  /* 0x0000007f14147812 */ /* 0x001fe200078ec0ff */
[----:B------:R-:W-:-:S10]  /*17470*/  UIMAD.WIDE.U32 UR4, UR46, UR8, UR4 ;  /* 0x000000082e0472a5 */ /* 0x000fd4000f8e0004 */
[----:B------:R-:W0:Y:S01]  /*17480*/  @P1 LDC R3, c[0x0][0x44c] ;  /* 0x00011300ff031b82 */ /* 0x000e220000000800 */
[----:B------:R-:W-:Y:S01]  /*17490*/  UIMAD UR6, UR46, UR9, UR6 ;  /* 0x000000092e0672a4 */ /* 0x000fe2000f8e0206 */
[----:B------:R-:W-:Y:S02]  /*174a0*/  SHF.R.U32.HI R21, RZ, 0x2, R20 ;  /* 0x00000002ff157819 */ /* 0x000fe40000011614 */
[----:B------:R-:W4:Y:S04]  /*174b0*/  S2R R20, SR_TID.X ;  /* 0x0000000000147919 */ /* 0x000f280000002100 */
[----:B-12---:R-:W1:Y:S01]  /*174c0*/  @P1 LDC R5, c[0x0][0x450] ;  /* 0x00011400ff051b82 */ /* 0x006e620000000800 */
[----:B------:R-:W-:Y:S01]  /*174d0*/  IMAD.U32 R4, RZ, RZ, UR4 ;  /* 0x00000004ff047e24 */ /* 0x000fe2000f8e00ff */
[----:B------:R-:W-:Y:S01]  /*174e0*/  ULDC.64 UR8, c[0x0][0x280] ;  /* 0x0000a00000087ab9 */ /* 0x000fe20000000a00 */
[----:B----4-:R-:W-:-:S05]  /*174f0*/  IMAD.SHL.U32 R20, R20, 0x20, RZ ;  /* 0x0000002014147824 */ /* 0x010fca00078e00ff */
[----:B------:R-:W-:Y:S01]  /*17500*/  LOP3.LUT R20, R21, 0x60, R20, 0xf8, !PT ;  /* 0x0000006015147812 */ /* 0x000fe200078ef814 */
[----:B------:R-:W-:Y:S01]  /*17510*/  UIADD3 UR6, UR5, UR6, URZ ;  /* 0x0000000605067290 */ /* 0x000fe2000fffe03f */
[----:B------:R-:W-:-:S03]  /*17520*/  IMAD.MOV.U32 R2, RZ, RZ, R4 ;  /* 0x000000ffff027224 */ /* 0x000fc600078e0004 */
[----:B---3--:R-:W-:Y:S02]  /*17530*/  IMAD.IADD R6, R20, 0x1, R10 ;  /* 0x0000000114067824 */ /* 0x008fe400078e020a */
[----:B------:R2:W5:Y:S02]  /*17540*/  LDL R20, [R1+0x4] ;  /* 0x0000040001147983 */ /* 0x0005640000100800 */
[----:B0-----:R-:W-:Y:S01]  /*17550*/  @P1 IMAD.HI.U32 R0, R6, R3, RZ ;  /* 0x0000000306001227 */ /* 0x001fe200078e00ff */
[----:B------:R-:W0:Y:S03]  /*17560*/  S2R R21, SR_TID.X ;  /* 0x0000000000157919 */ /* 0x000e260000002100 */
[----:B------:R-:W-:Y:S01]  /*17570*/  IMAD.MOV.U32 R8, RZ, RZ, R6 ;  /* 0x000000ffff087224 */ /* 0x000fe200078e0006 */
[----:B-1----:R-:W-:Y:S01]  /*17580*/  @P1 SHF.R.U32.HI R8, RZ, R5, R0 ;  /* 0x00000005ff081219 */ /* 0x002fe20000011600 */
[----:B------:R-:W-:Y:S01]  /*17590*/  IMAD.U32 R5, RZ, RZ, UR5 ;  /* 0x00000005ff057e24 */ /* 0x000fe2000f8e00ff */
[----:B------:R-:W-:Y:S01]  /*175a0*/  ULDC.64 UR4, c[0x0][0x2d0] ;  /* 0x0000b40000047ab9 */ /* 0x000fe20000000a00 */
[----:B------:R-:W-:Y:S01]  /*175b0*/  IMAD.U32 R3, RZ, RZ, UR6 ;  /* 0x00000006ff037e24 */ /* 0x000fe2000f8e00ff */
[----:B------:R-:W-:Y:S01]  /*175c0*/  SHF.R.S32.HI R0, RZ, 0x1f, R8 ;  /* 0x0000001fff007819 */ /* 0x000fe20000011408 */
[----:B------:R-:W-:Y:S01]  /*175d0*/  ULDC.64 UR6, c[0x0][0x2c8] ;  /* 0x0000b20000067ab9 */ /* 0x000fe20000000a00 */
[----:B------:R-:W-:-:S04]  /*175e0*/  IMAD.WIDE.U32 R4, R8, UR4, R2 ;  /* 0x0000000408047c25 */ /* 0x000fc8000f8e0002 */
[----:B------:R-:W-:Y:S02]  /*175f0*/  IMAD R9, R0, UR4, RZ ;  /* 0x0000000400097c24 */ /* 0x000fe4000f8e02ff */
[----:B------:R-:W-:Y:S02]  /*17600*/  IMAD.MOV R0, RZ, RZ, -R8 ;  /* 0x000000ffff007224 */ /* 0x000fe400078e0a08 */
[----:B------:R-:W-:Y:S02]  /*17610*/  IMAD R9, R8, UR5, R9 ;  /* 0x0000000508097c24 */ /* 0x000fe4000f8e0209 */
[----:B------:R-:W-:Y:S02]  /*17620*/  IMAD R0, R7, R0, R6 ;  /* 0x0000000007007224 */ /* 0x000fe400078e0206 */
[----:B------:R-:W-:-:S03]  /*17630*/  IMAD.IADD R5, R5, 0x1, R9 ;  /* 0x0000000105057824 */ /* 0x000fc600078e0209 */
[----:B------:R-:W-:Y:S01]  /*17640*/  SHF.R.S32.HI R8, RZ, 0x1f, R0 ;  /* 0x0000001fff087819 */ /* 0x000fe20000011400 */
[----:B------:R-:W-:-:S04]  /*17650*/  IMAD.WIDE.U32 R4, R0, UR6, R4 ;  /* 0x0000000600047c25 */ /* 0x000fc8000f8e0004 */
[----:B------:R-:W-:Y:S02]  /*17660*/  IMAD R8, R8, UR6, RZ ;  /* 0x0000000608087c24 */ /* 0x000fe4000f8e02ff */
[----:B0-----:R-:W-:Y:S02]  /*17670*/  IMAD.SHL.U32 R21, R21, 0x10, RZ ;  /* 0x0000001015157824 */ /* 0x001fe400078e00ff */
[----:B------:R-:W-:Y:S01]  /*17680*/  IMAD R9, R0, UR7, R8 ;  /* 0x0000000700097c24 */ /* 0x000fe2000f8e0208 */
[----:B------:R-:W-:Y:S01]  /*17690*/  IADD3 R0, P0, R4, UR8, RZ ;  /* 0x0000000804007c10 */ /* 0x000fe2000ff1e0ff */
[----:B------:R-:W-:Y:S01]  /*176a0*/  VIADD R8, R6, 0x80 ;  /* 0x0000008006087836 */ /* 0x000fe20000000000 */
[----:B------:R-:W-:Y:S02]  /*176b0*/  LOP3.LUT R21, R21, 0x30, RZ, 0xc0, !PT ;  /* 0x0000003015157812 */ /* 0x000fe400078ec0ff */
[----:B------:R-:W-:Y:S01]  /*176c0*/  IADD3.X R4, R5, UR9, R9, P0, !PT ;  /* 0x0000000905047c10 */ /* 0x000fe200087fe409 */
[----:B------:R-:W-:Y:S01]  /*176d0*/  IMAD.MOV.U32 R6, RZ, RZ, R8 ;  /* 0x000000ffff067224 */ /* 0x000fe200078e0008 */
[----:B------:R-:W0:Y:S08]  /*176e0*/  @P1 LDC R9, c[0x0][0x44c] ;  /* 0x00011300ff091b82 */ /* 0x000e300000000800 */
[----:B------:R-:W1:Y:S01]  /*176f0*/  @P1 LDC R5, c[0x0][0x450] ;  /* 0x00011400ff051b82 */ /* 0x000e620000000800 */
[----:B0-----:R-:W-:-:S05]  /*17700*/  @P1 IMAD.HI.U32 R9, R8, R9, RZ ;  /* 0x0000000908091227 */ /* 0x001fca00078e00ff */
[----:B-1----:R-:W-:-:S05]  /*17710*/  @P1 SHF.R.U32.HI R6, RZ, R5, R9 ;  /* 0x00000005ff061219 */ /* 0x002fca0000011609 */
[----:B------:R-:W-:Y:S02]  /*17720*/  IMAD.MOV R5, RZ, RZ, -R6 ;  /* 0x000000ffff057224 */ /* 0x000fe400078e0a06 */
[----:B------:R-:W-:-:S04]  /*17730*/  IMAD.WIDE.U32 R2, R6, UR4, R2 ;  /* 0x0000000406027c25 */ /* 0x000fc8000f8e0002 */
[----:B------:R-:W-:Y:S01]  /*17740*/  IMAD R5, R7, R5, R8 ;  /* 0x0000000507057224 */ /* 0x000fe200078e0208 */
[----:B------:R-:W-:-:S05]  /*17750*/  SHF.R.S32.HI R8, RZ, 0x1f, R6 ;  /* 0x0000001fff087819 */ /* 0x000fca0000011406 */
[----:B------:R-:W-:Y:S01]  /*17760*/  IMAD R8, R8, UR4, RZ ;  /* 0x0000000408087c24 */ /* 0x000fe2000f8e02ff */
[----:B------:R-:W-:-:S03]  /*17770*/  ULDC UR4, c[0x0][0x2b8] ;  /* 0x0000ae0000047ab9 */ /* 0x000fc60000000800 */
[----:B------:R-:W-:Y:S01]  /*17780*/  IMAD R9, R6, UR5, R8 ;  /* 0x0000000506097c24 */ /* 0x000fe2000f8e0208 */
[----:B------:R-:W-:-:S03]  /*17790*/  SHF.R.S32.HI R6, RZ, 0x1f, R5 ;  /* 0x0000001fff067819 */ /* 0x000fc60000011405 */
[----:B------:R-:W-:Y:S02]  /*177a0*/  IMAD.IADD R3, R3, 0x1, R9 ;  /* 0x0000000103037824 */ /* 0x000fe400078e0209 */
[----:B------:R-:W-:Y:S02]  /*177b0*/  IMAD R6, R6, UR6, RZ ;  /* 0x0000000606067c24 */ /* 0x000fe4000f8e02ff */
[----:B------:R-:W-:-:S04]  /*177c0*/  IMAD.WIDE.U32 R2, R5, UR6, R2 ;  /* 0x0000000605027c25 */ /* 0x000fc8000f8e0002 */
[----:B------:R-:W-:Y:S01]  /*177d0*/  IMAD R9, R5, UR7, R6 ;  /* 0x0000000705097c24 */ /* 0x000fe2000f8e0206 */
[----:B------:R-:W-:-:S04]  /*177e0*/  IADD3 R5, P0, R2, UR8, RZ ;  /* 0x0000000802057c10 */ /* 0x000fc8000ff1e0ff */
[----:B------:R-:W-:Y:S02]  /*177f0*/  IADD3.X R8, R3, UR9, R9, P0, !PT ;  /* 0x0000000903087c10 */ /* 0x000fe400087fe409 */
[----:B------:R-:W-:Y:S01]  /*17800*/  ISETP.GE.AND P0, PT, R21, UR4, PT ;  /* 0x0000000415007c0c */ /* 0x000fe2000bf06270 */
[----:B------:R-:W-:-:S03]  /*17810*/  UMOV UR4, 0xffffffff ;  /* 0xffffffff00047882 */ /* 0x000fc60000000000 */
[----:B--2---:R-:W-:Y:S09]  /*17820*/  BRA.DIV UR4, `(.L_x_984) ;  /* 0x0000002a04bc7947 */ /* 0x004ff2000b800000 */
[----:B------:R-:W2:Y:S01]  /*17830*/  LDL.LU R10, [R1] ;  /* 0x00000000010a7983 */ /* 0x000ea20000300800 */
[----:B------:R-:W0:Y:S03]  /*17840*/  S2R R2, SR_TID.X ;  /* 0x0000000000027919 */ /* 0x000e260000002100 */
[----:B------:R-:W1:Y:S01]  /*17850*/  SHFL.IDX PT, R3, R0, RZ, 0x1c1f ;  /* 0x001c1fff00037589 */ /* 0x000e6200000e0000 */
[----:B------:R-:W-:Y:S01]  /*17860*/  IMAD R7, R7, UR42, RZ ;  /* 0x0000002a07077c24 */ /* 0x000fe2000f8e02ff */
[----:B0-----:R-:W-:-:S04]  /*17870*/  LOP3.LUT R2, R2, 0x7f, RZ, 0xc0, !PT ;  /* 0x0000007f02027812 */ /* 0x001fc800078ec0ff */
[----:B------:R-:W-:Y:S02]  /*17880*/  SHF.R.U32.HI R9, RZ, 0x2, R2 ;  /* 0x00000002ff097819 */ /* 0x000fe40000011602 */
[----:B------:R-:W0:Y:S04]  /*17890*/  SHFL.IDX PT, R2, R4, RZ, 0x1c1f ;  /* 0x001c1fff04027589 */ /* 0x000e2800000e0000 */
[----:B------:R-:W3:Y:S01]  /*178a0*/  SHFL.IDX PT, R14, R0, 0x1, 0x1c1f ;  /* 0x003c1f00000e7f89 */ /* 0x000ee200000e0000 */
[----:B--2---:R-:W-:-:S05]  /*178b0*/  IMAD.IADD R6, R9, 0x1, R10 ;  /* 0x0000000109067824 */ /* 0x004fca00078e020a */
[----:B------:R-:W-:-:S13]  /*178c0*/  ISETP.GE.AND P1, PT, R6, R7, PT ;  /* 0x000000070600720c */ /* 0x000fda0003f26270 */
[----:B-1----:R-:W-:-:S05]  /*178d0*/  @!P1 IADD3 R9, P2, R21, R3, RZ ;  /* 0x0000000315099210 */ /* 0x002fca0007f5e0ff */
[----:B0-----:R-:W-:Y:S02]  /*178e0*/  @!P1 IMAD.X R3, RZ, RZ, R2, P2 ;  /* 0x000000ffff039224 */ /* 0x001fe400010e0602 */
[----:B------:R-:W-:Y:S02]  /*178f0*/  @!P1 IMAD.MOV.U32 R2, RZ, RZ, R9 ;  /* 0x000000ffff029224 */ /* 0x000fe400078e0009 */
[----:B------:R-:W-:-:S03]  /*17900*/  VIADD R10, R6, 0x20 ;  /* 0x00000020060a7836 */ /* 0x000fc60000000000 */
[----:B-----5:R0:W-:Y:S02]  /*17910*/  @!P1 LDGSTS.E.BYPASS.LTC128B.128 [R20+0xb000], desc[UR50][R2.64], !P0 ;  /* 0x0b00000002149fae */ /* 0x0201e4000c101d72 */
[----:B------:R-:W-:Y:S02]  /*17920*/  ISETP.GE.AND P1, PT, R10, R7, PT ;  /* 0x000000070a00720c */ /* 0x000fe40003f26270 */
[----:B0-----:R-:W0:Y:S11]  /*17930*/  SHFL.IDX PT, R2, R4, 0x1, 0x1c1f ;  /* 0x003c1f0004027f89 */ /* 0x001e3600000e0000 */
[----:B---3--:R-:W-:Y:S01]  /*17940*/  @!P1 IADD3 R14, P2, R21, R14, RZ ;  /* 0x0000000e150e9210 */ /* 0x008fe20007f5e0ff */
[----:B------:R-:W-:-:S04]  /*17950*/  VIADD R10, R6, 0x40 ;  /* 0x00000040060a7836 */ /* 0x000fc80000000000 */
[----:B0-----:R-:W-:Y:S02]  /*17960*/  @!P1 IMAD.X R3, RZ, RZ, R2, P2 ;  /* 0x000000ffff039224 */ /* 0x001fe400010e0602 */
[----:B------:R-:W-:Y:S02]  /*17970*/  @!P1 IMAD.MOV.U32 R2, RZ, RZ, R14 ;  /* 0x000000ffff029224 */ /* 0x000fe400078e000e */
[----:B------:R-:W0:Y:S04]  /*17980*/  SHFL.IDX PT, R14, R0, 0x2, 0x1c1f ;  /* 0x005c1f00000e7f89 */ /* 0x000e2800000e0000 */
[----:B------:R1:W-:Y:S01]  /*17990*/  @!P1 LDGSTS.E.BYPASS.LTC128B.128 [R20+0xb800], desc[UR50][R2.64], !P0 ;  /* 0x0b80000002149fae */ /* 0x0003e2000c101d72 */
[----:B------:R-:W-:-:S03]  /*179a0*/  ISETP.GE.AND P1, PT, R10, R7, PT ;  /* 0x000000070a00720c */ /* 0x000fc60003f26270 */
[----:B-1----:R-:W1:Y:S01]  /*179b0*/  SHFL.IDX PT, R2, R4, 0x2, 0x1c1f ;  /* 0x005c1f0004027f89 */ /* 0x002e6200000e0000 */
[----:B------:R-:W-:-:S03]  /*179c0*/  VIADD R10, R6, 0x80 ;  /* 0x00000080060a7836 */ /* 0x000fc60000000000 */
[----:B------:R-:W2:Y:S06]  /*179d0*/  SHFL.IDX PT, R9, R0, 0x3, 0x1c1f ;  /* 0x007c1f0000097f89 */ /* 0x000eac00000e0000 */
[----:B0-----:R-:W-:Y:S01]  /*179e0*/  @!P1 IADD3 R14, P2, R21, R14, RZ ;  /* 0x0000000e150e9210 */ /* 0x001fe20007f5e0ff */
[----:B------:R-:W0:Y:S04]  /*179f0*/  SHFL.IDX PT, R4, R4, 0x3, 0x1c1f ;  /* 0x007c1f0004047f89 */ /* 0x000e2800000e0000 */
[----:B-1----:R-:W-:Y:S01]  /*17a00*/  @!P1 IMAD.X R3, RZ, RZ, R2, P2 ;  /* 0x000000ffff039224 */ /* 0x002fe200010e0602 */
[----:B------:R-:W-:Y:S01]  /*17a10*/  ISETP.GE.AND P2, PT, R10, R7, PT ;  /* 0x000000070a00720c */ /* 0x000fe20003f46270 */
[----:B------:R-:W-:-:S02]  /*17a20*/  @!P1 IMAD.MOV.U32 R2, RZ, RZ, R14 ;  /* 0x000000ffff029224 */ /* 0x000fc400078e000e */
[----:B------:R-:W-:Y:S01]  /*17a30*/  VIADD R10, R6, 0x60 ;  /* 0x00000060060a7836 */ /* 0x000fe20000000000 */
[----:B------:R-:W1:Y:S04]  /*17a40*/  SHFL.IDX PT, R14, R5, RZ, 0x1c1f ;  /* 0x001c1fff050e7589 */ /* 0x000e6800000e0000 */
[----:B------:R2:W-:Y:S01]  /*17a50*/  @!P1 LDGSTS.E.BYPASS.LTC128B.128 [R20+0xc000], desc[UR50][R2.64], !P0 ;  /* 0x0c00000002149fae */ /* 0x0005e2000c101d72 */
[----:B------:R-:W-:-:S03]  /*17a60*/  ISETP.GE.AND P1, PT, R10, R7, PT ;  /* 0x000000070a00720c */ /* 0x000fc60003f26270 */
[----:B------:R-:W3:Y:S10]  /*17a70*/  SHFL.IDX PT, R0, R8, RZ, 0x1c1f ;  /* 0x001c1fff08007589 */ /* 0x000ef400000e0000 */
[----:B--2---:R-:W-:-:S05]  /*17a80*/  @!P1 IADD3 R2, P3, R21, R9, RZ ;  /* 0x0000000915029210 */ /* 0x004fca0007f7e0ff */
[----:B0-----:R-:W-:-:S05]  /*17a90*/  @!P1 IMAD.X R3, RZ, RZ, R4, P3 ;  /* 0x000000ffff039224 */ /* 0x001fca00018e0604 */
[----:B------:R1:W-:Y:S02]  /*17aa0*/  @!P1 LDGSTS.E.BYPASS.LTC128B.128 [R20+0xc800], desc[UR50][R2.64], !P0 ;  /* 0x0c80000002149fae */ /* 0x0003e4000c101d72 */
[----:B-1----:R-:W-:-:S05]  /*17ab0*/  @!P2 IADD3 R2, P1, R21, R14, RZ ;  /* 0x0000000e1502a210 */ /* 0x002fca0007f3e0ff */
[----:B---3--:R-:W-:Y:S01]  /*17ac0*/  @!P2 IMAD.X R3, RZ, RZ, R0, P1 ;  /* 0x000000ffff03a224 */ /* 0x008fe200008e0600 */
[----:B------:R-:W0:Y:S04]  /*17ad0*/  SHFL.IDX PT, R8, R8, 0x1, 0x1c1f ;  /* 0x003c1f0008087f89 */ /* 0x000e2800000e0000 */
[----:B------:R1:W-:Y:S04]  /*17ae0*/  @!P2 LDGSTS.E.BYPASS.LTC128B.128 [R20+0xd000], desc[UR50][R2.64], !P0 ;  /* 0x0d0000000214afae */ /* 0x0003e8000c101d72 */
[----:B------:R1:W2:Y:S02]  /*17af0*/  SHFL.IDX PT, R14, R5, 0x1, 0x1c1f ;  /* 0x003c1f00050e7f89 */ /* 0x0002a400000e0000 */
.L_x_1063:
[----:B------:R-:W-:-:S05]  /*17b00*/  VIADD R6, R6, 0xa0 ;  /* 0x000000a006067836 */ /* 0x000fca0000000000 */
[----:B------:R-:W-:-:S13]  /*17b10*/  ISETP.GE.AND P1, PT, R6, R7, PT ;  /* 0x000000070600720c */ /* 0x000fda0003f26270 */
[----:B-12---:R-:W-:-:S05]  /*17b20*/  @!P1 IADD3 R2, P2, R21, R14, RZ ;  /* 0x0000000e15029210 */ /* 0x006fca0007f5e0ff */
[----:B0-----:R-:W-:-:S05]  /*17b30*/  @!P1 IMAD.X R3, RZ, RZ, R8, P2 ;  /* 0x000000ffff039224 */ /* 0x001fca00010e0608 */
[----:B------:R-:W-:Y:S01]  /*17b40*/  @!PT LDS RZ, [RZ] ;  /* 0x00000000fffff984 */ /* 0x000fe20000000800 */
[----:B------:R-:W-:Y:S01]  /*17b50*/  @!PT LDS RZ, [RZ] ;  /* 0x00000000fffff984 */ /* 0x000fe20000000800 */
[----:B------:R-:W-:Y:S01]  /*17b60*/  @!PT LDS RZ, [RZ] ;  /* 0x00000000fffff984 */ /* 0x000fe20000000800 */
[----:B------:R0:W-:Y:S01]  /*17b70*/  @!P1 LDGSTS.E.BYPASS.LTC128B.128 [R20+0xd800], desc[UR50][R2.64], !P0 ;  /* 0x0d80000002149fae */ /* 0x0001e2000c101d72 */
[----:B------:R-:W-:Y:S01]  /*17b80*/  PLOP3.LUT P0, PT, PT, PT, PT, 0x80, 0x0 ;  /* 0x000000000000781c */ /* 0x000fe20003f0f070 */
[----:B------:R-:W-:-:S12]  /*17b90*/  NOP ;  /* 0x0000000000007918 */ /* 0x000fd80000000000 */
.L_x_985:
        /* <DEDUP_REMOVED lines=18> */
.L_x_1064:
[----:B------:R-:W-:Y:S05]  /*17cc0*/  BSYNC B0 ;  /* 0x0000000000007941 */ /* 0x000fea0003800000 */
.L_x_986:
[----:B------:R-:W-:-:S06]  /*17cd0*/  UIADD3 UR4, UR40, -0x2, URZ ;  /* 0xfffffffe28047890 */ /* 0x000fcc000fffe03f */
[----:B------:R-:W-:-:S13]  /*17ce0*/  ISETP.LE.AND P0, PT, R26, UR4, PT ;  /* 0x000000041a007c0c */ /* 0x000fda000bf03270 */
[----:B------:R-:W-:Y:S05]  /*17cf0*/  @!P0 BRA `(.L_x_988) ;  /* 0x0000000800e08947 */ /* 0x000fea0003800000 */
[----:B------:R-:W-:Y:S02]  /*17d00*/  IMAD.MOV.U32 R7, RZ, RZ, R19 ;  /* 0x000000ffff077224 */ /* 0x000fe400078e0013 */
[----:B------:R-:W-:Y:S02]  /*17d10*/  IMAD.MOV.U32 R6, RZ, RZ, R22 ;  /* 0x000000ffff067224 */ /* 0x000fe400078e0016 */
[----:B------:R-:W-:-:S07]  /*17d20*/  IMAD.U32 R0, RZ, RZ, UR4 ;  /* 0x00000004ff007e24 */ /* 0x000fce000f8e00ff */
.L_x_1008:
[----:B------:R-:W-:Y:S01]  /*17d30*/  LOP3.LUT P1, RZ, R16, 0x1, RZ, 0xc0, !PT ;  /* 0x0000000110ff7812 */ /* 0x000fe2000782c0ff */
[----:B------:R-:W-:Y:S01]  /*17d40*/  VIADD R19, R7, 0x1 ;  /* 0x0000000107137836 */ /* 0x000fe20000000000 */
[----:B------:R-:W-:Y:S05]  /*17d50*/  YIELD ;  /* 0x0000000000007946 */ /* 0x000fea0003800000 */
[----:B------:R-:W-:Y:S01]  /*17d60*/  ISETP.NE.AND P0, PT, R19, 0x2, PT ;  /* 0x000000021300780c */ /* 0x000fe20003f05270 */
[----:B------:R-:W-:Y:S03]  /*17d70*/  BSSY B0, `(.L_x_989) ;  /* 0x0000065000007945 */ /* 0x000fe60003800000 */
[----:B0-----:R-:W-:-:S02]  /*17d80*/  SEL R3, RZ, 0x1, P0 ;  /* 0x00000001ff037807 */ /* 0x001fc40000000000 */
[----:B------:R-:W-:Y:S02]  /*17d90*/  SEL R19, R19, RZ, P0 ;  /* 0x000000ff13137207 */ /* 0x000fe40000000000 */
[----:B------:R-:W-:Y:S01]  /*17da0*/  LOP3.LUT R22, R6, R3, RZ, 0x3c, !PT ;  /* 0x0000000306167212 */ /* 0x000fe200078e3cff */
[----:B------:R-:W-:Y:S06]  /*17db0*/  @!P1 BRA `(.L_x_990) ;  /* 0x0000000400809947 */ /* 0x000fec0003800000 */
        /* <DEDUP_REMOVED lines=13> */
[--C-:B------:R-:W-:Y:S01]  /*17e90*/  SHF.R.S32.HI R3, RZ, 0x1f, R2.reuse ;  /* 0x0000001fff037819 */ /* 0x100fe20000011402 */
[----:B------:R-:W-:Y:S02]  /*17ea0*/  IMAD.MOV R8, RZ, RZ, -R2 ;  /* 0x000000ffff087224 */ /* 0x000fe400078e0a02 */
[C---:B------:R-:W-:Y:S02]  /*17eb0*/  IMAD R9, R23.reuse, UR7, R4 ;  /* 0x0000000717097c24 */ /* 0x040fe4000f8e0204 */
[----:B------:R-:W-:-:S04]  /*17ec0*/  IMAD.WIDE.U32 R2, R23, UR6, R2 ;  /* 0x0000000617027c25 */ /* 0x000fc8000f8e0002 */
[----:B------:R-:W-:Y:S01]  /*17ed0*/  IMAD.IADD R9, R9, 0x1, R3 ;  /* 0x0000000109097824 */ /* 0x000fe200078e0203 */
[----:B------:R-:W-:Y:S01]  /*17ee0*/  LEA R4, P0, R2, UR4, 0x2 ;  /* 0x0000000402047c11 */ /* 0x000fe2000f8010ff */
[----:B------:R-:W-:-:S03]  /*17ef0*/  IMAD R8, R5, R8, R0 ;  /* 0x0000000805087224 */ /* 0x000fc600078e0200 */
[----:B------:R-:W-:-:S05]  /*17f00*/  LEA.HI.X R5, R2, UR5, R9, 0x2, P0 ;  /* 0x0000000502057c11 */ /* 0x000fca00080f1409 */
[----:B------:R0:W5:Y:S04]  /*17f10*/  LDG.E R17, desc[UR50][R4.64] ;  /* 0x0000003204117981 */ /* 0x000168000c1e1900 */
.L_x_991:
[----:B0-----:R-:W-:Y:S01]  /*17f20*/  IMAD R4, R19, 0x8, R18 ;  /* 0x0000000813047824 */ /* 0x001fe200078e0212 */
[----:B------:R-:W-:Y:S01]  /*17f30*/  SHF.L.U32 R2, R22, 0x1f, RZ ;  /* 0x0000001f16027819 */ /* 0x000fe200000006ff */
[----:B------:R-:W0:Y:S01]  /*17f40*/  S2R R3, SR_TID.X ;  /* 0x0000000000037919 */ /* 0x000e220000002100 */
[----:B------:R-:W-:Y:S02]  /*17f50*/  BSSY B1, `(.L_x_992) ;  /* 0x0000005000017945 */ /* 0x000fe40003800000 */
[----:B------:R-:W1:Y:S01]  /*17f60*/  SYNCS.PHASECHK.TRANS64.TRYWAIT P0, [R4+URZ+0x13280], R2 ;  /* 0x01328002040075a7 */ /* 0x000e62000800017f */
[----:B0-----:R-:W-:-:S04]  /*17f70*/  LOP3.LUT R3, R3, 0x7f, RZ, 0xc0, !PT ;  /* 0x0000007f03037812 */ /* 0x001fc800078ec0ff */
[----:B------:R-:W-:Y:S01]  /*17f80*/  ISETP.NE.AND P1, PT, R3, RZ, PT ;  /* 0x000000ff0300720c */ /* 0x000fe20003f25270 */
[----:B-1----:R-:W-:-:S12]  /*17f90*/  @!P0 BRA `(.L_x_993) ;  /* 0x0000002800b88947 */ /* 0x002fd80003800000 */
.L_x_1065:
[----:B------:R-:W-:Y:S05]  /*17fa0*/  BSYNC B1 ;  /* 0x0000000000017941 */ /* 0x000fea0003800000 */
.L_x_992:
        /* <DEDUP_REMOVED lines=9> */
.L_x_995:
[----:B------:R-:W-:Y:S05]  /*18040*/  BSYNC B1 ;  /* 0x0000000000017941 */ /* 0x000fea0003800000 */
.L_x_994:
[----:B------:R-:W-:Y:S01]  /*18050*/  IMAD.MOV.U32 R5, RZ, RZ, RZ ;  /* 0x000000ffff057224 */ /* 0x000fe200078e00ff */
[----:B------:R-:W-:Y:S01]  /*18060*/  UIADD3 UR4, UP0, UR48, 0x470, URZ ;  /* 0x0000047030047890 */ /* 0x000fe2000ff1e03f */
[----:B------:R-:W-:Y:S01]  /*18070*/  IMAD R9, R19, 0x2800, R18 ;  /* 0x0000280013097824 */ /* 0x000fe200078e0212 */
[----:B------:R-:W-:Y:S01]  /*18080*/  PLOP3.LUT P0, PT, PT, PT, PT, 0x80, 0x0 ;  /* 0x000000000000781c */ /* 0x000fe20003f0f070 */
[----:B------:R-:W-:Y:S01]  /*18090*/  IMAD R8, R8, 0xa0, R27 ;  /* 0x000000a008087824 */ /* 0x000fe200078e021b */
[----:B------:R-:W-:Y:S01]  /*180a0*/  R2UR UR10, R5 ;  /* 0x00000000050a72ca */ /* 0x000fe200000e0000 */
[----:B------:R-:W-:Y:S01]  /*180b0*/  VIADD R3, R4, 0x13270 ;  /* 0x0001327004037836 */ /* 0x000fe20000000000 */
[----:B------:R-:W-:Y:S01]  /*180c0*/  UIADD3.X UR5, URZ, UR49, URZ, UP0, !UPT ;  /* 0x000000313f057290 */ /* 0x000fe200087fe43f */
[----:B------:R-:W-:Y:S01]  /*180d0*/  VIADD R10, R9, 0x6000 ;  /* 0x00006000090a7836 */ /* 0x000fe20000000000 */
[----:B------:R-:W-:Y:S01]  /*180e0*/  UMOV UR6, 0x0 ;  /* 0x0000000000067882 */ /* 0x000fe20000000000 */
[----:B------:R-:W-:-:S10]  /*180f0*/  UMOV UR7, 0x14f00000 ;  /* 0x14f0000000077882 */ /* 0x000fd40000000000 */
.L_x_996:
        /* <DEDUP_REMOVED lines=13> */
.L_x_1066:
[----:B------:R-:W-:Y:S05]  /*181d0*/  BSYNC B1 ;  /* 0x0000000000017941 */ /* 0x000fea0003800000 */
.L_x_997:
[----:B------:R-:W-:Y:S01]  /*181e0*/  BSSY B1, `(.L_x_999) ;  /* 0x000000b000017945 */ /* 0x000fe20003800000 */
[----:B01----:R-:W-:Y:S02]  /*181f0*/  IMAD.MOV.U32 R2, RZ, RZ, 0x0 ;  /* 0x00000000ff027424 */ /* 0x003fe400078e00ff */
[----:B------:R-:W-:Y:S01]  /*18200*/  IMAD.MOV.U32 R3, RZ, RZ, 0x14f00000 ;  /* 0x14f00000ff037424 */ /* 0x000fe200078e00ff */
        /* <DEDUP_REMOVED lines=8> */
.L_x_1000:
[----:B------:R-:W-:Y:S05]  /*18290*/  BSYNC B1 ;  /* 0x0000000000017941 */ /* 0x000fea0003800000 */
.L_x_999:
        /* <DEDUP_REMOVED lines=8> */
.L_x_1001:
        /* <DEDUP_REMOVED lines=9> */
[----:B0-----:R-:W-:Y:S05]  /*183b0*/  @P0 BRA.U.ANY `(.L_x_1001) ;  /* 0xfffffffd00d80947 */ /* 0x001fea000393ffff */
.L_x_990:
[----:B------:R-:W-:Y:S05]  /*183c0*/  BSYNC B0 ;  /* 0x0000000000007941 */ /* 0x000fea0003800000 */
.L_x_989:
[----:B------:R-:W-:-:S06]  /*183d0*/  UISETP.NE.AND UP0, UPT, UR39, 0x3, UPT ;  /* 0x000000032700788c */ /* 0x000fcc000bf05270 */
[----:B------:R-:W-:-:S13]  /*183e0*/  PLOP3.LUT P0, PT, PT, PT, UP0, 0x80, 0x0 ;  /* 0x000000000000781c */ /* 0x000fda0003f0f008 */
[----:B------:R-:W-:Y:S05]  /*183f0*/  @!P0 BRA `(.L_x_1002) ;  /* 0x0000000000048947 */ /* 0x000fea0003800000 */
[----:B------:R-:W-:Y:S01]  /*18400*/  BPT.TRAP 0x1 ;  /* 0x000000040000795c */ /* 0x000fe20000300000 */
.L_x_1002:
[----:B------:R-:W-:Y:S01]  /*18410*/  LOP3.LUT R2, R6, 0x1, RZ, 0x3c, !PT ;  /* 0x0000000106027812 */ /* 0x000fe200078e3cff */
[----:B------:R-:W-:Y:S01]  /*18420*/  IMAD R3, R7, 0x8, R18 ;  /* 0x0000000807037824 */ /* 0x000fe200078e0212 */
[----:B------:R-:W-:Y:S01]  /*18430*/  BSSY B0, `(.L_x_1003) ;  /* 0x0000006000007945 */ /* 0x000fe20003800000 */
[----:B------:R-:W-:Y:S01]  /*18440*/  IMAD.U32 R4, RZ, RZ, UR43 ;  /* 0x0000002bff047e24 */ /* 0x000fe2000f8e00ff */
[----:B------:R-:W-:-:S04]  /*18450*/  SHF.L.U32 R2, R2, 0x1f, RZ ;  /* 0x0000001f02027819 */ /* 0x000fc800000006ff */
[----:B------:R-:W0:Y:S01]  /*18460*/  SYNCS.PHASECHK.TRANS64.TRYWAIT P0, [R3+URZ+0x13270], R2 ;  /* 0x01327002030075a7 */ /* 0x000e22000800017f */
[----:B------:R-:W-:Y:S01]  /*18470*/  ISETP.NE.AND P1, PT, R4, 0x3, PT ;  /* 0x000000030400780c */ /* 0x000fe20003f25270 */
[----:B0-----:R-:W-:-:S12]  /*18480*/  @!P0 BRA `(.L_x_1004) ;  /* 0x0000002400a48947 */ /* 0x001fd80003800000 */
.L_x_1067:
[----:B------:R-:W-:Y:S05]  /*18490*/  BSYNC B0 ;  /* 0x0000000000007941 */ /* 0x000fea0003800000 */
.L_x_1003:
[----:B------:R-:W-:Y:S05]  /*184a0*/  @!P1 BRA `(.L_x_1005) ;  /* 0x0000000000049947 */ /* 0x000fea0003800000 */
[----:B------:R-:W-:Y:S01]  /*184b0*/  BPT.TRAP 0x1 ;  /* 0x000000040000795c */ /* 0x000fe20000300000 */
.L_x_1005:
[----:B0-----:R-:W-:Y:S01]  /*184c0*/  SHF.L.U32 R2, R6, 0x1f, RZ ;  /* 0x0000001f06027819 */ /* 0x001fe200000006ff */
[----:B------:R-:W-:-:S03]  /*184d0*/  IMAD R10, R7, 0x2800, RZ ;  /* 0x00002800070a7824 */ /* 0x000fc600078e02ff */
[----:B------:R-:W0:Y:S02]  /*184e0*/  SYNCS.PHASECHK.TRANS64.TRYWAIT P0, [R3+URZ+0x13260], R2 ;  /* 0x01326002030075a7 */ /* 0x000e24000800017f */
[----:B0-----:R-:W-:Y:S05]  /*184f0*/  @!P0 BRA `(.L_x_1006) ;  /* 0x00000024009c8947 */ /* 0x001fea0003800000 */
.L_x_1068:
[----:B------:R-:W-:Y:S01]  /*18500*/  LOP3.LUT R5, R10, R29, RZ, 0xfc, !PT ;  /* 0x0000001d0a057212 */ /* 0x000fe200078efcff */
[----:B------:R-:W-:Y:S05]  /*18510*/  WARPSYNC.ALL ;  /* 0x0000000000007948 */ /* 0x000fea0003800000 */
[----:B0-----:R-:W-:Y:S01]  /*18520*/  IMAD.IADD R2, R18, 0x1, R5 ;  /* 0x0000000112027824 */ /* 0x001fe200078e0205 */
        /* <DEDUP_REMOVED lines=40> */
.L_x_1007:
        /* <DEDUP_REMOVED lines=10> */
[C---:B------:R-:W-:Y:S01]  /*18850*/  ISETP.GT.AND P0, PT, R0.reuse, R26, PT ;  /* 0x0000001a0000720c */ /* 0x040fe20003f04270 */
[----:B------:R-:W-:-:S12]  /*18860*/  VIADD R0, R0, 0xffffffff ;  /* 0xffffffff00007836 */ /* 0x000fd80000000000 */
[----:B-1----:R-:W-:Y:S05]  /*18870*/  @P0 BRA `(.L_x_1008) ;  /* 0xfffffff4002c0947 */ /* 0x002fea000383ffff */
.L_x_988:
        /* <DEDUP_REMOVED lines=17> */
.L_x_1010:
[----:B------:R-:W-:Y:S05]  /*18990*/  BSYNC B0 ;  /* 0x0000000000007941 */ /* 0x000fea0003800000 */
.L_x_1009:
[----:B------:R-:W-:-:S06]  /*189a0*/  UISETP.NE.AND UP0, UPT, UR39, 0x3, UPT ;  /* 0x000000032700788c */ /* 0x000fcc000bf05270 */
[----:B------:R-:W-:-:S13]  /*189b0*/  PLOP3.LUT P1, PT, PT, PT, UP0, 0x80, 0x0 ;  /* 0x000000000000781c */ /* 0x000fda0003f2f008 */
[----:B------:R-:W-:Y:S05]  /*189c0*/  @!P1 BRA `(.L_x_1011) ;  /* 0x0000000000049947 */ /* 0x000fea0003800000 */
[----:B------:R-:W-:Y:S01]  /*189d0*/  BPT.TRAP 0x1 ;  /* 0x000000040000795c */ /* 0x000fe20000300000 */
.L_x_1011:
        /* <DEDUP_REMOVED lines=8> */
.L_x_1069:
[----:B------:R-:W-:Y:S05]  /*18a60*/  BSYNC B0 ;  /* 0x0000000000007941 */ /* 0x000fea0003800000 */
.L_x_1012:
[----:B------:R-:W-:Y:S05]  /*18a70*/  @!P2 BRA `(.L_x_1014) ;  /* 0x000000000004a947 */ /* 0x000fea0003800000 */
[----:B------:R-:W-:Y:S01]  /*18a80*/  BPT.TRAP 0x1 ;  /* 0x000000040000795c */ /* 0x000fe20000300000 */
.L_x_1014:
[----:B------:R-:W-:Y:S01]  /*18a90*/  SHF.L.U32 R5, R22, 0x1f, RZ ;  /* 0x0000001f16057819 */ /* 0x000fe200000006ff */
[----:B0-----:R-:W-:-:S03]  /*18aa0*/  IMAD R3, R19, 0x2800, RZ ;  /* 0x0000280013037824 */ /* 0x001fc600078e02ff */
[----:B------:R-:W0:Y:S02]  /*18ab0*/  SYNCS.PHASECHK.TRANS64.TRYWAIT P1, [R2+URZ+0x13260], R5 ;  /* 0x01326005020075a7 */ /* 0x000e24000802017f */
[----:B0-----:R-:W-:Y:S05]  /*18ac0*/  @!P1 BRA `(.L_x_1015) ;  /* 0x0000002000509947 */ /* 0x001fea0003800000 */
.L_x_1070:
        /* <DEDUP_REMOVED lines=43> */
.L_x_1016:
[----:B-1----:R1:W-:Y:S01]  /*18d80*/  SYNCS.ARRIVE.TRANS64.A1T0 RZ, [R2+URZ+0x13250], RZ ;  /* 0x013250ff02ff79a7 */ /* 0x0023e2000810003f */
[----:B------:R-:W-:Y:S02]  /*18d90*/  @!P0 VIADD R0, R2, 0x13280 ;  /* 0x0001328002008836 */ /* 0x000fe40000000000 */
[----:B------:R-:W-:-:S03]  /*18da0*/  VIADD R19, R19, 0x1 ;  /* 0x0000000113137836 */ /* 0x000fc60000000000 */
[----:B------:R-:W-:Y:S01]  /*18db0*/  @!P0 PRMT R0, RZ, 0x654, R0 ;  /* 0x00000654ff008816 */ /* 0x000fe20000000000 */
[----:B------:R-:W-:Y:S06]  /*18dc0*/  BAR.SYNC.DEFER_BLOCKING 0x2, 0x80 ;  /* 0x0082000000007b1d */ /* 0x000fec0000010000 */
[----:B------:R1:W-:Y:S01]  /*18dd0*/  @!P0 SYNCS.ARRIVE.TRANS64.RED.A1T0 RZ, [R0+URZ], RZ ;  /* 0x000000ff00ff89a7 */ /* 0x0003e2000810043f */
[----:B------:R-:W-:-:S04]  /*18de0*/  ISETP.NE.AND P0, PT, R19, 0x2, PT ;  /* 0x000000021300780c */ /* 0x000fc80003f05270 */
[----:B0-----:R-:W-:Y:S02]  /*18df0*/  SEL R3, RZ, 0x1, P0 ;  /* 0x00000001ff037807 */ /* 0x001fe40000000000 */
[----:B------:R-:W-:Y:S02]  /*18e00*/  SEL R19, R19, RZ, P0 ;  /* 0x000000ff13137207 */ /* 0x000fe40000000000 */
[----:B-1----:R-:W-:-:S07]  /*18e10*/  LOP3.LUT R22, R22, R3, RZ, 0x3c, !PT ;  /* 0x0000000316167212 */ /* 0x002fce00078e3cff */
.L_x_965:
[----:B------:R-:W-:Y:S05]  /*18e20*/  BSYNC B7 ;  /* 0x0000000000077941 */ /* 0x000fea0003800000 */
.L_x_963:
[----:B------:R-:W-:-:S13]  /*18e30*/  LOP3.LUT P0, RZ, R16, 0x2, RZ, 0xc0, !PT ;  /* 0x0000000210ff7812 */ /* 0x000fda000780c0ff */
[----:B------:R-:W-:Y:S05]  /*18e40*/  @!P0 BRA `(.L_x_1017) ;  /* 0x0000000000288947 */ /* 0x000fea0003800000 */
[----:B------:R-:W0:Y:S08]  /*18e50*/  S2UR UR5, SR_CgaCtaId ;  /* 0x00000000000579c3 */ /* 0x000e300000008800 */
[----:B------:R-:W-:Y:S06]  /*18e60*/  BAR.SYNC.DEFER_BLOCKING 0x5, 0x200 ;  /* 0x0148000000007b1d */ /* 0x000fec0000010000 */
[----:B------:R-:W-:-:S02]  /*18e70*/  UMOV UR4, 0x400 ;  /* 0x0000040000047882 */ /* 0x000fc40000000000 */
[----:B0-----:R-:W-:-:S06]  /*18e80*/  ULEA UR4, UR5, UR4, 0x18 ;  /* 0x0000000405047291 */ /* 0x001fcc000f8ec03f */
[----:B------:R-:W-:-:S05]  /*18e90*/  IMAD.U32 R18, RZ, RZ, UR4 ;  /* 0x00000004ff127e24 */ /* 0x000fca000f8e00ff */
[----:B------:R-:W0:Y:S02]  /*18ea0*/  LDS.128 R24, [R18+0x132d0] ;  /* 0x0132d00012187984 */ /* 0x000e240000000c00 */
[----:B0-----:R-:W-:Y:S02]  /*18eb0*/  R2UR UR44, R27 ;  /* 0x000000001b2c72ca */ /* 0x001fe400000e0000 */
[----:B------:R-:W-:Y:S01]  /*18ec0*/  R2UR UR36, R26 ;  /* 0x000000001a2472ca */ /* 0x000fe200000e0000 */
[----:B------:R-:W-:Y:S06]  /*18ed0*/  BAR.ARV 0x4, 0x200 ;  /* 0x0108000000007b1d */ /* 0x000fec0000002000 */
[----:B------:R-:W-:Y:S08]  /*18ee0*/  BRA `(.L_x_1018) ;  /* 0x0000000800bc7947 */ /* 0x000ff00003800000 */
.L_x_1017:
[----:B------:R-:W0:Y:S01]  /*18ef0*/  S2R R6, SR_TID.X ;  /* 0x0000000000067919 */ /* 0x000e220000002100 */
[----:B------:R-:W-:Y:S01]  /*18f00*/  ULDC UR4, c[0x0][0xc3c] ;  /* 0x00030f0000047ab9 */ /* 0x000fe20000000800 */
[----:B------:R-:W-:Y:S01]  /*18f10*/  IMAD.MOV.U32 R25, RZ, RZ, RZ ;  /* 0x000000ffff197224 */ /* 0x000fe200078e00ff */
[----:B0-----:R-:W-:-:S04]  /*18f20*/  LOP3.LUT R6, R6, 0x1f, RZ, 0xc0, !PT ;  /* 0x0000001f06067812 */ /* 0x001fc800078ec0ff */
[C---:B------:R-:W-:Y:S01]  /*18f30*/  ISETP.NE.AND P0, PT, R6.reuse, 0x1f, PT ;  /* 0x0000001f0600780c */ /* 0x040fe20003f05270 */
[----:B------:R-:W-:-:S05]  /*18f40*/  VIADD R5, R6, UR44 ;  /* 0x0000002c06057c36 */ /* 0x000fca0008000000 */
        /* <DEDUP_REMOVED lines=19> */
[----:B------:R-:W-:Y:S04]  /*19080*/  SHFL.IDX PT, R5, R24, RZ, 0x1f ;  /* 0x00001fff18057589 */ /* 0x000fe800000e0000 */
[----:B------:R-:W0:Y:S02]  /*19090*/  SHFL.UP PT, R2, R4, 0x8, RZ ;  /* 0x0500000004027989 */ /* 0x000e2400000e00ff */
[----:B0-----:R-:W-:Y:S02]  /*190a0*/  SEL R3, R2, RZ, P4 ;  /* 0x000000ff02037207 */ /* 0x001fe40002000000 */
[----:B------:R-:W-:Y:S03]  /*190b0*/  SHFL.IDX PT, R2, R24, 0x1, 0x1f ;  /* 0x00201f0018027f89 */ /* 0x000fe600000e0000 */
        /* <DEDUP_REMOVED lines=10> */
.L_x_1023:
[----:B------:R-:W-:-:S04]  /*19160*/  UIADD3 UR44, UR44, 0x1f, URZ ;  /* 0x0000001f2c2c7890 */ /* 0x000fc8000fffe03f */
[----:B------:R-:W-:-:S06]  /*19170*/  UISETP.GE.AND UP0, UPT, UR44, UR4, UPT ;  /* 0x000000042c00728c */ /* 0x000fcc000bf06270 */
[----:B------:R-:W-:-:S13]  /*19180*/  PLOP3.LUT P6, PT, PT, PT, UP0, 0x40, 0x0 ;  /* 0x000000000000781c */ /* 0x000fda0003fce808 */
[----:B------:R-:W-:Y:S05]  /*19190*/  @!P6 BRA `(.L_x_1020) ;  /* 0x0000000400cce947 */ /* 0x000fea0003800000 */
[----:B------:R-:W0:Y:S01]  /*191a0*/  S2R R0, SR_TID.X ;  /* 0x0000000000007919 */ /* 0x000e220000002100 */
[----:B------:R-:W-:Y:S01]  /*191b0*/  BSSY B0, `(.L_x_1021) ;  /* 0x0000009000007945 */ /* 0x000fe20003800000 */
[----:B------:R-:W-:Y:S01]  /*191c0*/  IMAD.MOV.U32 R25, RZ, RZ, RZ ;  /* 0x000000ffff197224 */ /* 0x000fe200078e00ff */
[----:B0-----:R-:W-:-:S05]  /*191d0*/  LOP3.LUT R0, R0, 0x1f, RZ, 0xc0, !PT ;  /* 0x0000001f00007812 */ /* 0x001fca00078ec0ff */
[----:B------:R-:W-:-:S05]  /*191e0*/  VIADD R7, R0, UR44 ;  /* 0x0000002c00077c36 */ /* 0x000fca0008000000 */
[----:B------:R-:W-:-:S13]  /*191f0*/  ISETP.GE.OR P6, PT, R7, UR4, !P0 ;  /* 0x0000000407007c0c */ /* 0x000fda000c7c6670 */
[----:B------:R-:W-:Y:S05]  /*19200*/  @P6 BRA `(.L_x_1022) ;  /* 0x00000000000c6947 */ /* 0x000fea0003800000 */
[----:B------:R-:W0:Y:S02]  /*19210*/  LDC.64 R2, c[0x0][0xc80] ;  /* 0x00032000ff027b82 */ /* 0x000e240000000a00 */
[----:B0-----:R-:W-:-:S05]  /*19220*/  IMAD.WIDE R2, R7, 0x4, R2 ;  /* 0x0000000407027825 */ /* 0x001fca00078e0202 */
[----:B------:R0:W5:Y:S02]  /*19230*/  LDG.E R25, desc[UR50][R2.64] ;  /* 0x0000003202197981 */ /* 0x000164000c1e1900 */
.L_x_1022:
[----:B------:R-:W-:Y:S05]  /*19240*/  BSYNC B0 ;  /* 0x0000000000007941 */ /* 0x000fea0003800000 */
.L_x_1021:
[----:B-----5:R-:W1:Y:S02]  /*19250*/  SHFL.UP PT, R0, R25, 0x1, RZ ;  /* 0x0420000019007989 */ /* 0x020e6400000e00ff */
[----:B-1----:R-:W-:-:S05]  /*19260*/  SEL R0, R0, RZ, P1 ;  /* 0x000000ff00007207 */ /* 0x002fca0000800000 */
[----:B------:R-:W-:-:S05]  /*19270*/  IMAD.IADD R0, R25, 0x1, R0 ;  /* 0x0000000119007824 */ /* 0x000fca00078e0200 */
[----:B0-----:R-:W0:Y:S02]  /*19280*/  SHFL.UP PT, R2, R0, 0x2, RZ ;  /* 0x0440000000027989 */ /* 0x001e2400000e00ff */
[----:B0-----:R-:W-:-:S05]  /*19290*/  SEL R3, R2, RZ, P2 ;  /* 0x000000ff02037207 */ /* 0x001fca0001000000 */
[----:B------:R-:W-:Y:S02]  /*192a0*/  IMAD.IADD R3, R0, 0x1, R3 ;  /* 0x0000000100037824 */ /* 0x000fe400078e0203 */
[----:B------:R-:W0:Y:S03]  /*192b0*/  LDC R0, c[0x0][0xc38] ;  /* 0x00030e00ff007b82 */ /* 0x000e260000000800 */
        /* <DEDUP_REMOVED lines=9> */
[----:B------:R-:W0:Y:S02]  /*19350*/  SHFL.IDX PT, R9, R6, 0x1f, 0x1f ;  /* 0x03e01f0006097f89 */ /* 0x000e2400000e0000 */
[----:B0-----:R-:W-:-:S04]  /*19360*/  IMAD R9, R9, R0, RZ ;  /* 0x0000000009097224 */ /* 0x001fc800078e02ff */
[----:B------:R-:W-:-:S05]  /*19370*/  IMAD.IADD R4, R9, 0x1, R4 ;  /* 0x0000000109047824 */ /* 0x000fca00078e0204 */
[----:B------:R-:W-:-:S13]  /*19380*/  ISETP.GT.AND P6, PT, R4, R5, PT ;  /* 0x000000050400720c */ /* 0x000fda0003fc4270 */
[----:B------:R-:W-:Y:S05]  /*19390*/  @!P6 BRA `(.L_x_1023) ;  /* 0xfffffffc0070e947 */ /* 0x000fea000383ffff */
[----:B------:R-:W-:-:S07]  /*193a0*/  IMAD.MOV.U32 R7, RZ, RZ, R6 ;  /* 0x000000ffff077224 */ /* 0x000fce00078e0006 */
.L_x_1019:
        /* <DEDUP_REMOVED lines=12> */
[----:B------:R-:W-:Y:S01]  /*19470*/  ISETP.NE.AND P0, PT, RZ, UR7, PT ;  /* 0x00000007ff007c0c */ /* 0x000fe2000bf05270 */
[----:B------:R-:W-:-:S03]  /*19480*/  IMAD.MOV.U32 R24, RZ, RZ, RZ ;  /* 0x000000ffff187224 */ /* 0x000fc600078e00ff */
        /* <DEDUP_REMOVED lines=10> */
[----:B------:R-:W-:-:S06]  /*19530*/  IMAD.U32 R24, RZ, RZ, UR4 ;  /* 0x00000004ff187e24 */ /* 0x000fcc000f8e00ff */
[----:B------:R0:W1:Y:S02]  /*19540*/  SHFL.IDX PT, R24, R7, R24, 0x1f ;  /* 0x00001f1807187589 */ /* 0x00006400000e0000 */
.L_x_1024:
[----:B-1----:R-:W-:Y:S02]  /*19550*/  IMAD R24, R24, R0, R9 ;  /* 0x0000000018187224 */ /* 0x002fe400078e0209 */
[----:B0-----:R-:W-:Y:S02]  /*19560*/  IMAD R7, R13, R8, RZ ;  /* 0x000000080d077224 */ /* 0x001fe400078e02ff */
[----:B------:R-:W-:Y:S02]  /*19570*/  IMAD.MOV.U32 R2, RZ, RZ, RZ ;  /* 0x000000ffff027224 */ /* 0x000fe400078e00ff */
[----:B------:R-:W-:Y:S02]  /*19580*/  IMAD.IADD R5, R5, 0x1, -R24 ;  /* 0x0000000105057824 */ /* 0x000fe400078e0a18 */
[----:B------:R-:W-:Y:S01]  /*19590*/  IMAD.HI.U32 R3, R3, R7, R2 ;  /* 0x0000000703037227 */ /* 0x000fe200078e0002 */
[----:B------:R-:W-:Y:S02]  /*195a0*/  IABS R7, R4 ;  /* 0x0000000400077213 */ /* 0x000fe40000000000 */
[----:B------:R-:W-:-:S03]  /*195b0*/  IABS R2, R5 ;  /* 0x0000000500027213 */ /* 0x000fc60000000000 */
[----:B------:R-:W-:Y:S02]  /*195c0*/  IMAD.MOV R7, RZ, RZ, -R7 ;  /* 0x000000ffff077224 */ /* 0x000fe400078e0a07 */
        /* <DEDUP_REMOVED lines=11> */
[----:B------:R-:W-:-:S05]  /*19680*/  @!P1 LOP3.LUT R9, RZ, R4, RZ, 0x33, !PT ;  /* 0x00000004ff099212 */ /* 0x000fca00078e33ff */
[----:B------:R-:W-:Y:S02]  /*19690*/  IMAD R7, R6, R9, RZ ;  /* 0x0000000906077224 */ /* 0x000fe400078e02ff */
[----:B------:R-:W-:Y:S02]  /*196a0*/  IMAD.MOV R9, RZ, RZ, -R9 ;  /* 0x000000ffff097224 */ /* 0x000fe400078e0a09 */
[----:B------:R-:W-:Y:S02]  /*196b0*/  IMAD.MOV R3, RZ, RZ, -R7 ;  /* 0x000000ffff037224 */ /* 0x000fe400078e0a07 */
[----:B------:R-:W-:-:S03]  /*196c0*/  IMAD R4, R4, R9, R5 ;  /* 0x0000000904047224 */ /* 0x000fc600078e0205 */
[----:B------:R-:W-:-:S04]  /*196d0*/  VIADDMNMX R0, R3, R0, R6, PT ;  /* 0x0000000003007246 */ /* 0x000fc80003800106 */
[----:B------:R-:W-:-:S04]  /*196e0*/  IABS R6, R0 ;  /* 0x0000000000067213 */ /* 0x000fc80000000000 */
[----:B------:R-:W0:Y:S08]  /*196f0*/  I2F.RP R8, R6 ;  /* 0x0000000600087306 */ /* 0x000e300000209400 */
[----:B0-----:R-:W0:Y:S02]  /*19700*/  MUFU.RCP R8, R8 ;  /* 0x0000000800087308 */ /* 0x001e240000001000 */
[----:B0-----:R-:W-:Y:S01]  /*19710*/  VIADD R2, R8, 0xffffffe ;  /* 0x0ffffffe08027836 */ /* 0x001fe20000000000 */
[----:B------:R-:W-:-:S05]  /*19720*/  IABS R8, R4 ;  /* 0x0000000400087213 */ /* 0x000fca0000000000 */
[----:B------:R0:W1:Y:S02]  /*19730*/  F2I.FTZ.U32.TRUNC.NTZ R3, R2 ;  /* 0x0000000200037305 */ /* 0x000064000021f000 */
[----:B0-----:R-:W-:Y:S02]  /*19740*/  IMAD.MOV.U32 R2, RZ, RZ, RZ ;  /* 0x000000ffff027224 */ /* 0x001fe400078e00ff */
[----:B-1----:R-:W-:-:S04]  /*19750*/  IMAD.MOV R5, RZ, RZ, -R3 ;  /* 0x000000ffff057224 */ /* 0x002fc800078e0a03 */
[----:B------:R-:W-:-:S04]  /*19760*/  IMAD R5, R5, R6, RZ ;  /* 0x0000000605057224 */ /* 0x000fc800078e02ff */
[----:B------:R-:W-:Y:S01]  /*19770*/  IMAD.HI.U32 R3, R3, R5, R2 ;  /* 0x0000000503037227 */ /* 0x000fe200078e0002 */
[-C--:B------:R-:W-:Y:S02]  /*19780*/  IABS R5, R0.reuse ;  /* 0x0000000000057213 */ /* 0x080fe40000000000 */
[C---:B------:R-:W-:Y:S01]  /*19790*/  LOP3.LUT R2, R4.reuse, R0, RZ, 0x3c, !PT ;  /* 0x0000000004027212 */ /* 0x040fe200078e3cff */
[----:B------:R-:W-:Y:S02]  /*197a0*/  IMAD.IADD R4, R4, 0x1, R7 ;  /* 0x0000000104047824 */ /* 0x000fe400078e0207 */
[----:B------:R-:W-:Y:S01]  /*197b0*/  IMAD.MOV R5, RZ, RZ, -R5 ;  /* 0x000000ffff057224 */ /* 0x000fe200078e0a05 */
[----:B------:R-:W-:Y:S01]  /*197c0*/  ISETP.GE.AND P2, PT, R2, RZ, PT ;  /* 0x000000ff0200720c */ /* 0x000fe20003f46270 */
[----:B------:R-:W-:-:S04]  /*197d0*/  IMAD.HI.U32 R3, R3, R8, RZ ;  /* 0x0000000803037227 */ /* 0x000fc800078e00ff */
[----:B------:R-:W-:-:S05]  /*197e0*/  IMAD R5, R3, R5, R8 ;  /* 0x0000000503057224 */ /* 0x000fca00078e0208 */
[----:B------:R-:W-:-:S13]  /*197f0*/  ISETP.GT.U32.AND P1, PT, R6, R5, PT ;  /* 0x000000050600720c */ /* 0x000fda0003f24070 */
[----:B------:R-:W-:Y:S02]  /*19800*/  @!P1 IMAD.IADD R5, R5, 0x1, -R6 ;  /* 0x0000000105059824 */ /* 0x000fe400078e0a06 */
[----:B------:R-:W-:Y:S01]  /*19810*/  @!P1 VIADD R3, R3, 0x1 ;  /* 0x0000000103039836 */ /* 0x000fe20000000000 */
[----:B------:R-:W-:Y:S02]  /*19820*/  ISETP.NE.AND P1, PT, R0, RZ, PT ;  /* 0x000000ff0000720c */ /* 0x000fe40003f25270 */
[----:B------:R-:W-:-:S13]  /*19830*/  ISETP.GE.U32.AND P0, PT, R5, R6, PT ;  /* 0x000000060500720c */ /* 0x000fda0003f06070 */
[----:B------:R-:W-:-:S04]  /*19840*/  @P0 VIADD R3, R3, 0x1 ;  /* 0x0000000103030836 */ /* 0x000fc80000000000 */
[----:B------:R-:W-:Y:S01]  /*19850*/  @!P2 IMAD.MOV R3, RZ, RZ, -R3 ;  /* 0x000000ffff03a224 */ /* 0x000fe200078e0a03 */
[----:B------:R-:W-:Y:S01]  /*19860*/  @!P1 LOP3.LUT R3, RZ, R0, RZ, 0x33, !PT ;  /* 0x00000000ff039212 */ /* 0x000fe200078e33ff */
[----:B------:R-:W-:-:S04]  /*19870*/  IMAD.MOV R0, RZ, RZ, -R0 ;  /* 0x000000ffff007224 */ /* 0x000fc800078e0a00 */
[----:B------:R-:W-:-:S05]  /*19880*/  IMAD R0, R3, R0, R4 ;  /* 0x0000000003007224 */ /* 0x000fca00078e0204 */
[----:B------:R-:W-:Y:S02]  /*19890*/  R2UR UR36, R0 ;  /* 0x00000000002472ca */ /* 0x000fe400000e0000 */
[----:B------:R-:W-:-:S05]  /*198a0*/  LOP3.LUT R0, RZ, R3, RZ, 0x33, !PT ;  /* 0x00000003ff007212 */ /* 0x000fca00078e33ff */
[----:B------:R-:W-:Y:S01]  /*198b0*/  IMAD.IADD R25, R25, 0x1, R0 ;  /* 0x0000000119197824 */ /* 0x000fe200078e0200 */
[----:B------:R-:W-:Y:S07]  /*198c0*/  BRA `(.L_x_1025) ;  /* 0x0000000000107947 */ /* 0x000fee0003800000 */
.L_x_1020:
[----:B------:R-:W-:Y:S01]  /*198d0*/  IMAD.MOV.U32 R24, RZ, RZ, R5 ;  /* 0x000000ffff187224 */ /* 0x000fe200078e0005 */
[----:B------:R-:W-:Y:S01]  /*198e0*/  ULDC UR44, c[0x0][0xc3c] ;  /* 0x00030f00002c7ab9 */ /* 0x000fe20000000800 */
[----:B------:R-:W-:Y:S01]  /*198f0*/  IMAD.MOV.U32 R25, RZ, RZ, RZ ;  /* 0x000000ffff197224 */ /* 0x000fe200078e00ff */
[----:B------:R-:W-:-:S06]  /*19900*/  UMOV UR36, URZ ;  /* 0x0000003f00247c82 */ /* 0x000fcc0008000000 */
.L_x_1025:
[----:B------:R-:W0:Y:S01]  /*19910*/  S2R R0, SR_TID.X ;  /* 0x0000000000007919 */ /* 0x000e220000002100 */
[----:B------:R-:W-:Y:S02]  /*19920*/  IMAD.U32 R6, RZ, RZ, UR36 ;  /* 0x00000024ff067e24 */ /* 0x000fe4000f8e00ff */
[----:B------:R-:W-:Y:S01]  /*19930*/  IMAD.U32 R7, RZ, RZ, UR44 ;  /* 0x0000002cff077e24 */ /* 0x000fe2000f8e00ff */
[----:B------:R-:W-:Y:S01]  /*19940*/  BAR.SYNC.DEFER_BLOCKING 0x4, 0x200 ;  /* 0x0108000000007b1d */ /* 0x000fe20000010000 */
[----:B------:R-:W-:Y:S02]  /*19950*/  IMAD.MOV.U32 R4, RZ, RZ, R24 ;  /* 0x000000ffff047224 */ /* 0x000fe400078e0018 */
[----:B------:R-:W-:Y:S01]  /*19960*/  IMAD.MOV.U32 R5, RZ, RZ, R25 ;  /* 0x000000ffff057224 */ /* 0x000fe200078e0019 */
[----:B0-----:R-:W-:-:S04]  /*19970*/  LOP3.LUT R0, R0, 0x1f, RZ, 0xc0, !PT ;  /* 0x0000001f00007812 */ /* 0x001fc800078ec0ff */
[----:B------:R-:W-:-:S13]  /*19980*/  ISETP.NE.AND P0, PT, R0, RZ, PT ;  /* 0x000000ff0000720c */ /* 0x000fda0003f05270 */
[----:B------:R-:W0:Y:S01]  /*19990*/  @!P0 S2R R3, SR_CgaCtaId ;  /* 0x0000000000038919 */ /* 0x000e220000008800 */
[----:B------:R-:W-:-:S04]  /*199a0*/  @!P0 MOV R0, 0x400 ;  /* 0x0000040000008802 */ /* 0x000fc80000000f00 */
[----:B0-----:R-:W-:-:S05]  /*199b0*/  @!P0 LEA R18, R3, R0, 0x18 ;  /* 0x0000000003128211 */ /* 0x001fca00078ec0ff */
[----:B------:R0:W-:Y:S01]  /*199c0*/  @!P0 STS.128 [R18+0x132d0], R4 ;  /* 0x0132d00412008388 */ /* 0x0001e20000000c00 */
[----:B------:R-:W-:Y:S06]  /*199d0*/  BAR.ARV 0x5, 0x200 ;  /* 0x0148000000007b1d */ /* 0x000fec0000002000 */
.L_x_1018:
[----:B------:R-:W-:Y:S02]  /*199e0*/  ULDC UR4, c[0x0][0xc3c] ;  /* 0x00030f0000047ab9 */ /* 0x000fe40000000800 */
[----:B------:R-:W-:-:S06]  /*199f0*/  UISETP.GE.AND UP0, UPT, UR44, UR4, UPT ;  /* 0x000000042c00728c */ /* 0x000fcc000bf06270 */
[----:B------:R-:W-:-:S13]  /*19a00*/  PLOP3.LUT P0, PT, PT, PT, UP0, 0x80, 0x0 ;  /* 0x000000000000781c */ /* 0x000fda0003f0f008 */
[----:B------:R-:W-:Y:S05]  /*19a10*/  @!P0 BRA `(.L_x_1026) ;  /* 0xffffffc000088947 */ /* 0x000fea000383ffff */
.L_x_953:
[----:B0-----:R-:W2:Y:S01]  /*19a20*/  LDL.LU R0, [R1+0x8] ;  /* 0x0000080001007983 */ /* 0x001ea20000300800 */
[----:B------:R-:W-:Y:S01]  /*19a30*/  BSSY B0, `(.L_x_1027) ;  /* 0x000000b000007945 */ /* 0x000fe20003800000 */
[----:B------:R-:W0:Y:S01]  /*19a40*/  S2R R5, SR_CgaCtaId ;  /* 0x0000000000057919 */ /* 0x000e220000008800 */
[----:B--2---:R-:W-:-:S05]  /*19a50*/  VIADD R0, R0, 0x1 ;  /* 0x0000000100007836 */ /* 0x004fca0000000000 */
        /* <DEDUP_REMOVED lines=8> */
.L_x_1071:
[----:B------:R-:W-:Y:S05]  /*19ae0*/  BSYNC B0 ;  /* 0x0000000000007941 */ /* 0x000fea0003800000 */
.L_x_1027:
[----:B------:R-:W-:-:S03]  /*19af0*/  UMOV UR4, 0xffffffff ;  /* 0xffffffff00047882 */ /* 0x000fc60000000000 */
[----:B------:R-:W-:Y:S05]  /*19b00*/  BRA.DIV UR4, `(.L_x_1029) ;  /* 0x0000001204687947 */ /* 0x000fea000b800000 */
[----:B0-----:R-:W0:Y:S02]  /*19b10*/  S2R R0, SR_TID.X ;  /* 0x0000000000007919 */ /* 0x001e240000002100 */
[----:B0-----:R-:W-:-:S04]  /*19b20*/  SHF.R.U32.HI R0, RZ, 0x5, R0 ;  /* 0x00000005ff007819 */ /* 0x001fc80000011600 */
[----:B------:R-:W-:-:S05]  /*19b30*/  LOP3.LUT R0, R0, 0x3, RZ, 0xc0, !PT ;  /* 0x0000000300007812 */ /* 0x000fca00078ec0ff */
[----:B------:R0:W1:Y:S02]  /*19b40*/  SHFL.IDX PT, R14, R0, RZ, 0x1f ;  /* 0x00001fff000e7589 */ /* 0x00006400000e0000 */
.L_x_1074:
[----:B-1----:R-:W-:Y:S01]  /*19b50*/  ISETP.NE.AND P0, PT, R14, RZ, PT ;  /* 0x000000ff0e00720c */ /* 0x002fe20003f05270 */
[----:B------:R-:W-:-:S12]  /*19b60*/  BSSY B0, `(.L_x_1030) ;  /* 0x000002b000007945 */ /* 0x000fd80003800000 */
[----:B------:R-:W-:Y:S05]  /*19b70*/  @P0 BRA `(.L_x_1031) ;  /* 0x0000000000a40947 */ /* 0x000fea0003800000 */
[----:B------:R-:W-:-:S03]  /*19b80*/  UMOV UR4, 0xffffffff ;  /* 0xffffffff00047882 */ /* 0x000fc60000000000 */
[----:B------:R-:W-:Y:S05]  /*19b90*/  BRA.DIV UR4, `(.L_x_1032) ;  /* 0x0000001204787947 */ /* 0x000fea000b800000 */
[----:B------:R-:W-:-:S13]  /*19ba0*/  ELECT P6, URZ, PT ;  /* 0x00000000003f782f */ /* 0x000fda00038c0000 */
.L_x_1077:
[----:B------:R-:W-:Y:S05]  /*19bb0*/  @!P6 BRA `(.L_x_1031) ;  /* 0x000000000094e947 */ /* 0x000fea0003800000 */
[----:B------:R-:W-:-:S06]  /*19bc0*/  ULOP3.LUT UR4, UR38, 0x2, URZ, 0xfc, !UPT ;  /* 0x0000000226047892 */ /* 0x000fcc000f8efc3f */
[----:B0-----:R-:W-:-:S05]  /*19bd0*/  IMAD.U32 R0, RZ, RZ, UR4 ;  /* 0x00000004ff007e24 */ /* 0x001fca000f8e00ff */
[----:B------:R-:W-:-:S13]  /*19be0*/  ISETP.NE.AND P0, PT, R0, 0x3, PT ;  /* 0x000000030000780c */ /* 0x000fda0003f05270 */
[----:B------:R-:W-:Y:S05]  /*19bf0*/  @!P0 BRA `(.L_x_1033) ;  /* 0x0000000000048947 */ /* 0x000fea0003800000 */
[----:B------:R-:W-:Y:S01]  /*19c00*/  BPT.TRAP 0x1 ;  /* 0x000000040000795c */ /* 0x000fe20000300000 */
.L_x_1033:
        /* <DEDUP_REMOVED lines=8> */
[----:B------:R-:W-:-:S03]  /*19c90*/  LOP3.LUT R3, R22, R3, RZ, 0x3c, !PT ;  /* 0x0000000316037212 */ /* 0x000fc600078e3cff */
[----:B------:R-:W-:Y:S01]  /*19ca0*/  IMAD R9, R7, 0x8, R0 ;  /* 0x0000000807097824 */ /* 0x000fe200078e0200 */
[----:B------:R-:W-:Y:S01]  /*19cb0*/  SHF.L.U32 R0, R3, 0x1f, RZ ;  /* 0x0000001f03007819 */ /* 0x000fe200000006ff */
[----:B0-----:R-:W-:Y:S06]  /*19cc0*/  @!P1 BRA `(.L_x_1034) ;  /* 0x00000010004c9947 */ /* 0x001fec0003800000 */
.L_x_1078:
[----:B------:R-:W1:Y:S02]  /*19cd0*/  SYNCS.PHASECHK.TRANS64.TRYWAIT P1, [R9+URZ], R0 ;  /* 0x00000000090075a7 */ /* 0x000e64000802017f */
[----:B-1----:R-:W-:Y:S05]  /*19ce0*/  @!P1 BRA `(.L_x_1035) ;  /* 0x0000001000589947 */ /* 0x002fea0003800000 */
.L_x_1079:
[----:B------:R-:W-:Y:S05]  /*19cf0*/  @!P0 BRA `(.L_x_1036) ;  /* 0x0000000000048947 */ /* 0x000fea0003800000 */
[----:B------:R-:W-:Y:S01]  /*19d00*/  BPT.TRAP 0x1 ;  /* 0x000000040000795c */ /* 0x000fe20000300000 */
.L_x_1036:
[----:B------:R-:W-:-:S04]  /*19d10*/  IMAD R19, R19, 0x8, R6 ;  /* 0x0000000813137824 */ /* 0x000fc800078e0206 */
[----:B------:R-:W2:Y:S02]  /*19d20*/  SYNCS.PHASECHK.TRANS64.TRYWAIT P1, [R19+URZ+0x13260], R4 ;  /* 0x01326004130075a7 */ /* 0x000ea4000802017f */
[----:B--2---:R-:W-:Y:S05]  /*19d30*/  @!P1 BRA `(.L_x_1037) ;  /* 0x0000001000589947 */ /* 0x004fea0003800000 */
.L_x_1080:
[----:B------:R-:W-:Y:S05]  /*19d40*/  @!P0 BRA `(.L_x_1038) ;  /* 0x0000000000048947 */ /* 0x000fea0003800000 */
[----:B------:R-:W-:Y:S01]  /*19d50*/  BPT.TRAP 0x1 ;  /* 0x000000040000795c */ /* 0x000fe20000300000 */
.L_x_1038:
[----:B------:R-:W-:-:S04]  /*19d60*/  IMAD R7, R7, 0x8, R6 ;  /* 0x0000000807077824 */ /* 0x000fc800078e0206 */
[----:B------:R-:W3:Y:S02]  /*19d70*/  SYNCS.PHASECHK.TRANS64.TRYWAIT P1, [R7+URZ+0x13260], R0 ;  /* 0x01326000070075a7 */ /* 0x000ee4000802017f */
[----:B---3--:R-:W-:Y:S05]  /*19d80*/  @!P1 BRA `(.L_x_1039) ;  /* 0x0000001000589947 */ /* 0x008fea0003800000 */
.L_x_1081:
[----:B------:R-:W-:Y:S05]  /*19d90*/  @!P0 BRA `(.L_x_1040) ;  /* 0x0000000000048947 */ /* 0x000fea0003800000 */
[----:B------:R-:W-:Y:S01]  /*19da0*/  BPT.TRAP 0x1 ;  /* 0x000000040000795c */ /* 0x000fe20000300000 */
.L_x_1040:
[----:B------:R-:W4:Y:S02]  /*19db0*/  SYNCS.PHASECHK.TRANS64.TRYWAIT P0, [R19+URZ+0x13280], R4 ;  /* 0x01328004130075a7 */ /* 0x000f24000800017f */
[----:B----4-:R-:W-:Y:S05]  /*19dc0*/  @!P0 BRA `(.L_x_1041) ;  /* 0x00000010005c8947 */ /* 0x010fea0003800000 */
.L_x_1042:
[----:B------:R0:W0:Y:S02]  /*19dd0*/  SYNCS.PHASECHK.TRANS64.TRYWAIT P0, [R7+URZ+0x13280], R0 ;  /* 0x01328000070075a7 */ /* 0x000024000800017f */
[----:B0-----:R-:W-:Y:S05]  /*19de0*/  @!P0 NANOSLEEP.SYNCS 0x989680 ;  /* 0x009896800000895d */ /* 0x001fea0003900000 */
[----:B------:R-:W0:Y:S02]  /*19df0*/  @!P0 SYNCS.PHASECHK.TRANS64 P0, [R7+URZ+0x13280], R0 ;  /* 0x01328000070085a7 */ /* 0x000e24000800007f */
[----:B0-----:R-:W-:Y:S05]  /*19e00*/  @!P0 BRA `(.L_x_1042) ;  /* 0xfffffffc00f08947 */ /* 0x001fea000383ffff */
.L_x_1031:
[----:B------:R-:W-:Y:S05]  /*19e10*/  BSYNC B0 ;  /* 0x0000000000007941 */ /* 0x000fea0003800000 */
.L_x_1030:
[----:B------:R-:W-:Y:S05]  /*19e20*/  EXIT ;  /* 0x000000000000794d */ /* 0x000fea0003800000 */
.L_x_863:
[----:B0-----:R-:W-:-:S04]  /*19e30*/  IMAD.U32 R3, RZ, RZ, UR45 ;  /* 0x0000002dff037e24 */ /* 0x001fc8000f8e00ff */
[----:B------:R0:W1:Y:S03]  /*19e40*/  SYNCS.PHASECHK.TRANS64.TRYWAIT P1, [R3+URZ+0x13200], R8 ;  /* 0x01320008030075a7 */ /* 0x000066000802017f */
[----:B-1----:R-:W-:Y:S05]  /*19e50*/  @!P1 NANOSLEEP.SYNCS 0x989680 ;  /* 0x009896800000995d */ /* 0x002fea0003900000 */
[----:B------:R-:W1:Y:S02]  /*19e60*/  @!P1 SYNCS.PHASECHK.TRANS64 P1, [R3+URZ+0x13200], R8 ;  /* 0x01320008030095a7 */ /* 0x000e64000802007f */
[----:B-1----:R-:W-:Y:S05]  /*19e70*/  @!P1 BRA `(.L_x_863) ;  /* 0xfffffffc00ec9947 */ /* 0x002fea000383ffff */
[----:B------:R-:W-:Y:S05]  /*19e80*/  BRA `(.L_x_1043) ;  /* 0xfffffe7c00987947 */ /* 0x000fea000383ffff */
.L_x_867:
[----:B-1----:R1:W2:Y:S02]  /*19e90*/  SYNCS.PHASECHK.TRANS64.TRYWAIT P1, [R106+URZ+0x13230], R3 ;  /* 0x013230036a0075a7 */ /* 0x0022a4000802017f */
[----:B--2---:R-:W-:Y:S05]  /*19ea0*/  @!P1 NANOSLEEP.SYNCS 0x989680 ;  /* 0x009896800000995d */ /* 0x004fea0003900000 */
[----:B------:R-:W2:Y:S02]  /*19eb0*/  @!P1 SYNCS.PHASECHK.TRANS64 P1, [R106+URZ+0x13230], R3 ;  /* 0x013230036a0095a7 */ /* 0x000ea4000802007f */
[----:B--2---:R-:W-:Y:S05]  /*19ec0*/  @!P1 BRA `(.L_x_867) ;  /* 0xfffffffc00f09947 */ /* 0x004fea000383ffff */
[----:B------:R-:W-:Y:S05]  /*19ed0*/  BRA `(.L_x_866) ;  /* 0xfffffe7c00b47947 */ /* 0x000fea000383ffff */
.L_x_883:
[----:B-1----:R-:W-:-:S04]  /*19ee0*/  IMAD.U32 R8, RZ, RZ, UR24 ;  /* 0x00000018ff087e24 */ /* 0x002fc8000f8e00ff */
[----:B------:R1:W2:Y:S03]  /*19ef0*/  SYNCS.PHASECHK.TRANS64.TRYWAIT P1, [R8+URZ+0x13230], R7 ;  /* 0x01323007080075a7 */ /* 0x0002a6000802017f */
[----:B--2---:R-:W-:Y:S05]  /*19f00*/  @!P1 NANOSLEEP.SYNCS 0x989680 ;  /* 0x009896800000995d */ /* 0x004fea0003900000 */
[----:B------:R-:W2:Y:S02]  /*19f10*/  @!P1 SYNCS.PHASECHK.TRANS64 P1, [R8+URZ+0x13230], R7 ;  /* 0x01323007080095a7 */ /* 0x000ea4000802007f */
[----:B--2---:R-:W-:Y:S05]  /*19f20*/  @!P1 BRA `(.L_x_883) ;  /* 0xfffffffc00ec9947 */ /* 0x004fea000383ffff */
[----:B------:R-:W-:Y:S05]  /*19f30*/  BRA `(.L_x_882) ;  /* 0xfffffec4006c7947 */ /* 0x000fea000383ffff */
.L_x_887:
[----:B-1----:R-:W-:-:S04]  /*19f40*/  IMAD.U32 R8, RZ, RZ, UR11 ;  /* 0x0000000bff087e24 */ /* 0x002fc8000f8e00ff */
[----:B------:R1:W2:Y:S03]  /*19f50*/  SYNCS.PHASECHK.TRANS64.TRYWAIT P1, [R8+URZ+0x13250], R7 ;  /* 0x01325007080075a7 */ /* 0x0002a6000802017f */
[----:B--2---:R-:W-:Y:S05]  /*19f60*/  @!P1 NANOSLEEP.SYNCS 0x989680 ;  /* 0x009896800000995d */ /* 0x004fea0003900000 */
[----:B------:R-:W2:Y:S02]  /*19f70*/  @!P1 SYNCS.PHASECHK.TRANS64 P1, [R8+URZ+0x13250], R7 ;  /* 0x01325007080095a7 */ /* 0x000ea4000802007f */
[----:B--2---:R-:W-:Y:S05]  /*19f80*/  @!P1 BRA `(.L_x_887) ;  /* 0xfffffffc00ec9947 */ /* 0x004fea000383ffff */
[----:B------:R-:W-:Y:S05]  /*19f90*/  BRA `(.L_x_886) ;  /* 0xfffffec800787947 */ /* 0x000fea000383ffff */
.L_x_905:
[----:B-1----:R-:W-:-:S04]  /*19fa0*/  IMAD.U32 R10, RZ, RZ, UR6 ;  /* 0x00000006ff0a7e24 */ /* 0x002fc8000f8e00ff */
[----:B------:R1:W2:Y:S03]  /*19fb0*/  SYNCS.PHASECHK.TRANS64.TRYWAIT P1, [R10+URZ+0x13230], R9 ;  /* 0x013230090a0075a7 */ /* 0x0002a6000802017f */
[----:B--2---:R-:W-:Y:S05]  /*19fc0*/  @!P1 NANOSLEEP.SYNCS 0x989680 ;  /* 0x009896800000995d */ /* 0x004fea0003900000 */
[----:B------:R-:W2:Y:S02]  /*19fd0*/  @!P1 SYNCS.PHASECHK.TRANS64 P1, [R10+URZ+0x13230], R9 ;  /* 0x013230090a0095a7 */ /* 0x000ea4000802007f */
[----:B--2---:R-:W-:Y:S05]  /*19fe0*/  @!P1 BRA `(.L_x_905) ;  /* 0xfffffffc00ec9947 */ /* 0x004fea000383ffff */
[----:B------:R-:W-:Y:S05]  /*19ff0*/  BRA `(.L_x_904) ;  /* 0xffffff1000307947 */ /* 0x000fea000383ffff */
.L_x_909:
[----:B-1----:R-:W-:-:S04]  /*1a000*/  IMAD.U32 R10, RZ, RZ, UR11 ;  /* 0x0000000bff0a7e24 */ /* 0x002fc8000f8e00ff */
[----:B------:R1:W2:Y:S03]  /*1a010*/  SYNCS.PHASECHK.TRANS64.TRYWAIT P1, [R10+URZ+0x13250], R9 ;  /* 0x013250090a0075a7 */ /* 0x0002a6000802017f */
[----:B--2---:R-:W-:Y:S05]  /*1a020*/  @!P1 NANOSLEEP.SYNCS 0x989680 ;  /* 0x009896800000995d */ /* 0x004fea0003900000 */
[----:B------:R-:W2:Y:S02]  /*1a030*/  @!P1 SYNCS.PHASECHK.TRANS64 P1, [R10+URZ+0x13250], R9 ;  /* 0x013250090a0095a7 */ /* 0x000ea4000802007f */
[----:B--2---:R-:W-:Y:S05]  /*1a040*/  @!P1 BRA `(.L_x_909) ;  /* 0xfffffffc00ec9947 */ /* 0x004fea000383ffff */
[----:B------:R-:W-:Y:S05]  /*1a050*/  BRA `(.L_x_908) ;  /* 0xffffff1c00287947 */ /* 0x000fea000383ffff */
.L_x_916:
[----:B-1----:R-:W-:-:S04]  /*1a060*/  IMAD.U32 R10, RZ, RZ, UR6 ;  /* 0x00000006ff0a7e24 */ /* 0x002fc8000f8e00ff */
[----:B------:R1:W2:Y:S03]  /*1a070*/  SYNCS.PHASECHK.TRANS64.TRYWAIT P1, [R10+URZ+0x13230], R9 ;  /* 0x013230090a0075a7 */ /* 0x0002a6000802017f */
[----:B--2---:R-:W-:Y:S05]  /*1a080*/  @!P1 NANOSLEEP.SYNCS 0x989680 ;  /* 0x009896800000995d */ /* 0x004fea0003900000 */
[----:B------:R-:W2:Y:S02]  /*1a090*/  @!P1 SYNCS.PHASECHK.TRANS64 P1, [R10+URZ+0x13230], R9 ;  /* 0x013230090a0095a7 */ /* 0x000ea4000802007f */
[----:B--2---:R-:W-:Y:S05]  /*1a0a0*/  @!P1 BRA `(.L_x_916) ;  /* 0xfffffffc00ec9947 */ /* 0x004fea000383ffff */
[----:B------:R-:W-:Y:S05]  /*1a0b0*/  BRA `(.L_x_915) ;  /* 0xffffff3c00307947 */ /* 0x000fea000383ffff */
.L_x_920:
[----:B-1----:R-:W-:-:S04]  /*1a0c0*/  IMAD.U32 R10, RZ, RZ, UR11 ;  /* 0x0000000bff0a7e24 */ /* 0x002fc8000f8e00ff */
[----:B------:R1:W2:Y:S03]  /*1a0d0*/  SYNCS.PHASECHK.TRANS64.TRYWAIT P1, [R10+URZ+0x13250], R9 ;  /* 0x013250090a0075a7 */ /* 0x0002a6000802017f */
[----:B--2---:R-:W-:Y:S05]  /*1a0e0*/  @!P1 NANOSLEEP.SYNCS 0x989680 ;  /* 0x009896800000995d */ /* 0x004fea0003900000 */
[----:B------:R-:W2:Y:S02]  /*1a0f0*/  @!P1 SYNCS.PHASECHK.TRANS64 P1, [R10+URZ+0x13250], R9 ;  /* 0x013250090a0095a7 */ /* 0x000ea4000802007f */
[----:B--2---:R-:W-:Y:S05]  /*1a100*/  @!P1 BRA `(.L_x_920) ;  /* 0xfffffffc00ec9947 */ /* 0x004fea000383ffff */
[----:B------:R-:W-:Y:S05]  /*1a110*/  BRA `(.L_x_919) ;  /* 0xffffff40003c7947 */ /* 0x000fea000383ffff */
.L_x_934:
[----:B-1----:R-:W-:-:S04]  /*1a120*/  IMAD.U32 R3, RZ, RZ, UR14 ;  /* 0x0000000eff037e24 */ /* 0x002fc8000f8e00ff */
[----:B------:R1:W2:Y:S03]  /*1a130*/  SYNCS.PHASECHK.TRANS64.TRYWAIT P1, [R3+URZ+0x13250], R0 ;  /* 0x01325000030075a7 */ /* 0x0002a6000802017f */
[----:B--2---:R-:W-:Y:S05]  /*1a140*/  @!P1 NANOSLEEP.SYNCS 0x989680 ;  /* 0x009896800000995d */ /* 0x004fea0003900000 */
[----:B------:R-:W2:Y:S02]  /*1a150*/  @!P1 SYNCS.PHASECHK.TRANS64 P1, [R3+URZ+0x13250], R0 ;  /* 0x01325000030095a7 */ /* 0x000ea4000802007f */
[----:B--2---:R-:W-:Y:S05]  /*1a160*/  @!P1 BRA `(.L_x_934) ;  /* 0xfffffffc00ec9947 */ /* 0x004fea000383ffff */
[----:B------:R-:W-:Y:S05]  /*1a170*/  BRA `(.L_x_933) ;  /* 0xffffff8400207947 */ /* 0x000fea000383ffff */
.L_x_974:
[----:B------:R-:W-:Y:S02]  /*1a180*/  IMAD.MOV.U32 R13, RZ, RZ, R20 ;  /* 0x000000ffff0d7224 */ /* 0x000fe400078e0014 */
[----:B------:R-:W-:Y:S02]  /*1a190*/  IMAD.MOV.U32 R12, RZ, RZ, RZ ;  /* 0x000000ffff0c7224 */ /* 0x000fe400078e00ff */
[----:B------:R-:W-:Y:S02]  /*1a1a0*/  IMAD.MOV.U32 R11, RZ, RZ, 0x1f ;  /* 0x0000001fff0b7424 */ /* 0x000fe400078e00ff */
[----:B------:R-:W-:-:S07]  /*1a1b0*/  IMAD.MOV.U32 R15, RZ, RZ, -0x1 ;  /* 0xffffffffff0f7424 */ /* 0x000fce00078e00ff */
[----:B------:R-:W-:Y:S05]  /*1a1c0*/  WARPSYNC.COLLECTIVE R15, `(.L_x_1044) ;  /* 0x000000000f087348 */ /* 0x000fea0003c00000 */
[----:B------:R0:W1:Y:S02]  /*1a1d0*/  SHFL.IDX P6, R14, R13, R12, R11 ;  /* 0x0000000c0d0e7389 */ /* 0x00006400000c000b */
[----:B01----:R-:W-:Y:S01]  /*1a1e0*/  ENDCOLLECTIVE ;  /* 0x000000000000791b */ /* 0x003fe20003800000 */
.L_x_1044:
[----:B------:R-:W-:Y:S05]  /*1a1f0*/  BRA `(.L_x_1045) ;  /* 0xffffffc800787947 */ /* 0x000fea000383ffff */
.L_x_976:
[----:B------:R-:W-:Y:S01]  /*1a200*/  BSSY B0, `(.L_x_1046) ;  /* 0x0000006000007945 */ /* 0x000fe20003800000 */
[----:B------:R-:W-:-:S07]  /*1a210*/  IMAD.MOV.U32 R15, RZ, RZ, -0x1 ;  /* 0xffffffffff0f7424 */ /* 0x000fce00078e00ff */
[----:B0-----:R-:W-:Y:S05]  /*1a220*/  WARPSYNC.COLLECTIVE R15, `(.L_x_1047) ;  /* 0x000000000f0c7348 */ /* 0x001fea0003c00000 */
[----:B------:R-:W-:Y:S02]  /*1a230*/  ELECT P6, UR62, PT ;  /* 0x00000000003e782f */ /* 0x000fe400038c0000 */
[----:B------:R-:W-:Y:S01]  /*1a240*/  MOV R14, UR62 ;  /* 0x0000003e000e7c02 */ /* 0x000fe20008000f00 */
[----:B0-----:R-:W-:Y:S10]  /*1a250*/  ENDCOLLECTIVE ;  /* 0x000000000000791b */ /* 0x001ff40003800000 */
.L_x_1047:
[----:B------:R-:W-:Y:S05]  /*1a260*/  BSYNC B0 ;  /* 0x0000000000007941 */ /* 0x000fea0003800000 */
.L_x_1046:
[----:B------:R-:W-:Y:S05]  /*1a270*/  BRA `(.L_x_1048) ;  /* 0xffffffc800807947 */ /* 0x000fea000383ffff */
.L_x_978:
[----:B-1----:R1:W2:Y:S02]  /*1a280*/  SYNCS.PHASECHK.TRANS64.TRYWAIT P0, [R5+URZ+0x13280], R2 ;  /* 0x01328002050075a7 */ /* 0x0022a4000800017f */
[----:B--2---:R-:W-:Y:S05]  /*1a290*/  @!P0 NANOSLEEP.SYNCS 0x989680 ;  /* 0x009896800000895d */ /* 0x004fea0003900000 */
[----:B------:R-:W2:Y:S02]  /*1a2a0*/  @!P0 SYNCS.PHASECHK.TRANS64 P0, [R5+URZ+0x13280], R2 ;  /* 0x01328002050085a7 */ /* 0x000ea4000800007f */
[----:B--2---:R-:W-:Y:S05]  /*1a2b0*/  @!P0 BRA `(.L_x_978) ;  /* 0xfffffffc00f08947 */ /* 0x004fea000383ffff */
[----:B------:R-:W-:Y:S05]  /*1a2c0*/  BRA `(.L_x_1049) ;  /* 0xffffffc800dc7947 */ /* 0x000fea000383ffff */
.L_x_980:
[----:B--2---:R2:W3:Y:S02]  /*1a2d0*/  SYNCS.PHASECHK.TRANS64.TRYWAIT P0, [R5+URZ+0x13240], R2 ;  /* 0x01324002050075a7 */ /* 0x0044e4000800017f */
[----:B---3--:R-:W-:Y:S05]  /*1a2e0*/  @!P0 NANOSLEEP.SYNCS 0x989680 ;  /* 0x009896800000895d */ /* 0x008fea0003900000 */
[----:B------:R-:W3:Y:S02]  /*1a2f0*/  @!P0 SYNCS.PHASECHK.TRANS64 P0, [R5+URZ+0x13240], R2 ;  /* 0x01324002050085a7 */ /* 0x000ee4000800007f */
[----:B---3--:R-:W-:Y:S05]  /*1a300*/  @!P0 BRA `(.L_x_980) ;  /* 0xfffffffc00f08947 */ /* 0x008fea000383ffff */
[----:B------:R-:W-:Y:S05]  /*1a310*/  BRA `(.L_x_1050) ;  /* 0xffffffcc00287947 */ /* 0x000fea000383ffff */
.L_x_984:
[----:B------:R-:W-:Y:S02]  /*1a320*/  IMAD.MOV.U32 R13, RZ, RZ, R4 ;  /* 0x000000ffff0d7224 */ /* 0x000fe400078e0004 */
[----:B------:R-:W-:Y:S02]  /*1a330*/  IMAD.MOV.U32 R12, RZ, RZ, RZ ;  /* 0x000000ffff0c7224 */ /* 0x000fe400078e00ff */
[----:B------:R-:W-:Y:S02]  /*1a340*/  IMAD.MOV.U32 R11, RZ, RZ, 0x1c1f ;  /* 0x00001c1fff0b7424 */ /* 0x000fe400078e00ff */
[----:B------:R-:W-:Y:S02]  /*1a350*/  IMAD.MOV.U32 R15, RZ, RZ, -0x1 ;  /* 0xffffffffff0f7424 */ /* 0x000fe400078e00ff */
[----:B------:R-:W-:Y:S02]  /*1a360*/  IMAD.MOV.U32 R6, RZ, RZ, R10 ;  /* 0x000000ffff067224 */ /* 0x000fe400078e000a */
[----:B------:R-:W0:Y:S01]  /*1a370*/  S2R R10, SR_TID.X ;  /* 0x00000000000a7919 */ /* 0x000e220000002100 */
[----:B------:R-:W-:-:S07]  /*1a380*/  IMAD R7, R7, UR42, RZ ;  /* 0x0000002a07077c24 */ /* 0x000fce000f8e02ff */
[----:B0----5:R-:W-:Y:S05]  /*1a390*/  WARPSYNC.COLLECTIVE R15, `(.L_x_1051) ;  /* 0x000000000f087348 */ /* 0x021fea0003c00000 */
[----:B------:R1:W2:Y:S02]  /*1a3a0*/  SHFL.IDX P6, R14, R13, R12, R11 ;  /* 0x0000000c0d0e7389 */ /* 0x0002a400000c000b */
[----:B012--5:R-:W-:Y:S01]  /*1a3b0*/  ENDCOLLECTIVE ;  /* 0x000000000000791b */ /* 0x027fe20003800000 */
.L_x_1051:
[----:B------:R-:W-:Y:S02]  /*1a3c0*/  IMAD.MOV.U32 R13, RZ, RZ, R0 ;  /* 0x000000ffff0d7224 */ /* 0x000fe400078e0000 */
[----:B------:R-:W-:-:S07]  /*1a3d0*/  IMAD.MOV.U32 R2, RZ, RZ, R14 ;  /* 0x000000ffff027224 */ /* 0x000fce00078e000e */
[----:B------:R-:W-:Y:S05]  /*1a3e0*/  WARPSYNC.COLLECTIVE R15, `(.L_x_1052) ;  /* 0x000000000f087348 */ /* 0x000fea0003c00000 */
[----:B------:R0:W1:Y:S02]  /*1a3f0*/  SHFL.IDX P6, R14, R13, R12, R11 ;  /* 0x0000000c0d0e7389 */ /* 0x00006400000c000b */
[----:B01----:R-:W-:Y:S01]  /*1a400*/  ENDCOLLECTIVE ;  /* 0x000000000000791b */ /* 0x003fe20003800000 */
.L_x_1052:
[----:B------:R-:W-:-:S04]  /*1a410*/  LOP3.LUT R10, R10, 0x7f, RZ, 0xc0, !PT ;  /* 0x0000007f0a0a7812 */ /* 0x000fc800078ec0ff */
[----:B------:R-:W-:-:S05]  /*1a420*/  SHF.R.U32.HI R10, RZ, 0x2, R10 ;  /* 0x00000002ff0a7819 */ /* 0x000fca000001160a */
[----:B------:R-:W-:Y:S02]  /*1a430*/  IMAD.IADD R6, R10, 0x1, R6 ;  /* 0x000000010a067824 */ /* 0x000fe400078e0206 */
[----:B------:R-:W-:Y:S02]  /*1a440*/  IMAD.MOV.U32 R13, RZ, RZ, R4 ;  /* 0x000000ffff0d7224 */ /* 0x000fe400078e0004 */
[----:B------:R-:W-:Y:S01]  /*1a450*/  IMAD.MOV.U32 R12, RZ, RZ, 0x1 ;  /* 0x00000001ff0c7424 */ /* 0x000fe200078e00ff */
[C---:B------:R-:W-:Y:S01]  /*1a460*/  ISETP.GE.AND P1, PT, R6.reuse, R7, PT ;  /* 0x000000070600720c */ /* 0x040fe20003f26270 */
[----:B------:R-:W-:Y:S02]  /*1a470*/  VIADD R10, R6, 0x20 ;  /* 0x00000020060a7836 */ /* 0x000fe40000000000 */
[----:B------:R-:W-:-:S10]  /*1a480*/  IMAD.MOV.U32 R3, RZ, RZ, R14 ;  /* 0x000000ffff037224 */ /* 0x000fd400078e000e */
[----:B------:R-:W-:Y:S05]  /*1a490*/  WARPSYNC.COLLECTIVE R15, `(.L_x_1053) ;  /* 0x000000000f087348 */ /* 0x000fea0003c00000 */
[----:B------:R0:W1:Y:S02]  /*1a4a0*/  SHFL.IDX P6, R14, R13, R12, R11 ;  /* 0x0000000c0d0e7389 */ /* 0x00006400000c000b */
[----:B01----:R-:W-:Y:S01]  /*1a4b0*/  ENDCOLLECTIVE ;  /* 0x000000000000791b */ /* 0x003fe20003800000 */
.L_x_1053:
[----:B------:R-:W-:-:S05]  /*1a4c0*/  @!P1 IADD3 R9, P2, R21, R3, RZ ;  /* 0x0000000315099210 */ /* 0x000fca0007f5e0ff */
[----:B------:R-:W-:Y:S02]  /*1a4d0*/  @!P1 IMAD.X R3, RZ, RZ, R2, P2 ;  /* 0x000000ffff039224 */ /* 0x000fe400010e0602 */
[----:B------:R-:W-:Y:S02]  /*1a4e0*/  @!P1 IMAD.MOV.U32 R2, RZ, RZ, R9 ;  /* 0x000000ffff029224 */ /* 0x000fe400078e0009 */
[----:B------:R-:W-:-:S03]  /*1a4f0*/  IMAD.MOV.U32 R13, RZ, RZ, R0 ;  /* 0x000000ffff0d7224 */ /* 0x000fc600078e0000 */
[----:B------:R-:W-:Y:S01]  /*1a500*/  @!PT LDS RZ, [RZ] ;  /* 0x00000000fffff984 */ /* 0x000fe20000000800 */
[----:B------:R-:W-:Y:S01]  /*1a510*/  @!PT LDS RZ, [RZ] ;  /* 0x00000000fffff984 */ /* 0x000fe20000000800 */
[----:B------:R-:W-:Y:S01]  /*1a520*/  @!PT LDS RZ, [RZ] ;  /* 0x00000000fffff984 */ /* 0x000fe20000000800 */
[----:B------:R0:W-:Y:S01]  /*1a530*/  @!P1 LDGSTS.E.BYPASS.LTC128B.128 [R20+0xb000], desc[UR50][R2.64], !P0 ;  /* 0x0b00000002149fae */ /* 0x0001e2000c101d72 */
[----:B------:R-:W-:Y:S01]  /*1a540*/  ISETP.GE.AND P1, PT, R10, R7, PT ;  /* 0x000000070a00720c */ /* 0x000fe20003f26270 */
[----:B------:R-:W-:Y:S02]  /*1a550*/  VIADD R10, R6, 0x40 ;  /* 0x00000040060a7836 */ /* 0x000fe40000000000 */
[----:B0-----:R-:W-:-:S10]  /*1a560*/  IMAD.MOV.U32 R2, RZ, RZ, R14 ;  /* 0x000000ffff027224 */ /* 0x001fd400078e000e */
[----:B------:R-:W-:Y:S05]  /*1a570*/  WARPSYNC.COLLECTIVE R15, `(.L_x_1054) ;  /* 0x000000000f087348 */ /* 0x000fea0003c00000 */
[----:B------:R0:W1:Y:S02]  /*1a580*/  SHFL.IDX P6, R14, R13, R12, R11 ;  /* 0x0000000c0d0e7389 */ /* 0x00006400000c000b */
[----:B01----:R-:W-:Y:S01]  /*1a590*/  ENDCOLLECTIVE ;  /* 0x000000000000791b */ /* 0x003fe20003800000 */
.L_x_1054:
        /* <DEDUP_REMOVED lines=8> */
.L_x_1055:
        /* <DEDUP_REMOVED lines=10> */
.L_x_1056:
        /* <DEDUP_REMOVED lines=8> */
.L_x_1057:
        /* <DEDUP_REMOVED lines=11> */
.L_x_1058:
[----:B------:R-:W-:Y:S02]  /*1a7f0*/  IMAD.MOV.U32 R13, RZ, RZ, R8 ;  /* 0x000000ffff0d7224 */ /* 0x000fe400078e0008 */
[----:B------:R-:W-:Y:S02]  /*1a800*/  IMAD.MOV.U32 R12, RZ, RZ, RZ ;  /* 0x000000ffff0c7224 */ /* 0x000fe400078e00ff */
[----:B------:R-:W-:-:S07]  /*1a810*/  IMAD.MOV.U32 R9, RZ, RZ, R14 ;  /* 0x000000ffff097224 */ /* 0x000fce00078e000e */
[----:B------:R-:W-:Y:S05]  /*1a820*/  WARPSYNC.COLLECTIVE R15, `(.L_x_1059) ;  /* 0x000000000f087348 */ /* 0x000fea0003c00000 */
[----:B------:R0:W1:Y:S02]  /*1a830*/  SHFL.IDX P6, R14, R13, R12, R11 ;  /* 0x0000000c0d0e7389 */ /* 0x00006400000c000b */
[----:B01----:R-:W-:Y:S01]  /*1a840*/  ENDCOLLECTIVE ;  /* 0x000000000000791b */ /* 0x003fe20003800000 */
.L_x_1059:
        /* <DEDUP_REMOVED lines=11> */
.L_x_1060:
        /* <DEDUP_REMOVED lines=8> */
.L_x_1061:
        /* <DEDUP_REMOVED lines=10> */
.L_x_1062:
[----:B------:R-:W-:Y:S05]  /*1aa20*/  BRA `(.L_x_1063) ;  /* 0xffffffd000347947 */ /* 0x000fea000383ffff */
.L_x_987:
[----:B0-----:R0:W1:Y:S02]  /*1aa30*/  SYNCS.PHASECHK.TRANS64.TRYWAIT P0, [R18+URZ+0x13220], R3 ;  /* 0x01322003120075a7 */ /* 0x001064000800017f */
[----:B-1----:R-:W-:Y:S05]  /*1aa40*/  @!P0 NANOSLEEP.SYNCS 0x989680 ;  /* 0x009896800000895d */ /* 0x002fea0003900000 */
[----:B------:R-:W1:Y:S02]  /*1aa50*/  @!P0 SYNCS.PHASECHK.TRANS64 P0, [R18+URZ+0x13220], R3 ;  /* 0x01322003120085a7 */ /* 0x000e64000800007f */
[----:B-1----:R-:W-:Y:S05]  /*1aa60*/  @!P0 BRA `(.L_x_987) ;  /* 0xfffffffc00f08947 */ /* 0x002fea000383ffff */
[----:B------:R-:W-:Y:S05]  /*1aa70*/  BRA `(.L_x_1064) ;  /* 0xffffffd000907947 */ /* 0x000fea000383ffff */
.L_x_993:
[----:B0-----:R0:W1:Y:S02]  /*1aa80*/  SYNCS.PHASECHK.TRANS64.TRYWAIT P0, [R4+URZ+0x13280], R2 ;  /* 0x01328002040075a7 */ /* 0x001064000800017f */
[----:B-1----:R-:W-:Y:S05]  /*1aa90*/  @!P0 NANOSLEEP.SYNCS 0x989680 ;  /* 0x009896800000895d */ /* 0x002fea0003900000 */
[----:B------:R-:W1:Y:S02]  /*1aaa0*/  @!P0 SYNCS.PHASECHK.TRANS64 P0, [R4+URZ+0x13280], R2 ;  /* 0x01328002040085a7 */ /* 0x000e64000800007f */
[----:B-1----:R-:W-:Y:S05]  /*1aab0*/  @!P0 BRA `(.L_x_993) ;  /* 0xfffffffc00f08947 */ /* 0x002fea000383ffff */
[----:B------:R-:W-:Y:S05]  /*1aac0*/  BRA `(.L_x_1065) ;  /* 0xffffffd400347947 */ /* 0x000fea000383ffff */
.L_x_998:
[----:B-1----:R1:W2:Y:S02]  /*1aad0*/  SYNCS.PHASECHK.TRANS64.TRYWAIT P0, [R4+URZ+0x13240], R2 ;  /* 0x01324002040075a7 */ /* 0x0022a4000800017f */
[----:B--2---:R-:W-:Y:S05]  /*1aae0*/  @!P0 NANOSLEEP.SYNCS 0x989680 ;  /* 0x009896800000895d */ /* 0x004fea0003900000 */
[----:B------:R-:W2:Y:S02]  /*1aaf0*/  @!P0 SYNCS.PHASECHK.TRANS64 P0, [R4+URZ+0x13240], R2 ;  /* 0x01324002040085a7 */ /* 0x000ea4000800007f */
[----:B--2---:R-:W-:Y:S05]  /*1ab00*/  @!P0 BRA `(.L_x_998) ;  /* 0xfffffffc00f08947 */ /* 0x004fea000383ffff */
[----:B------:R-:W-:Y:S05]  /*1ab10*/  BRA `(.L_x_1066) ;  /* 0xffffffd400ac7947 */ /* 0x000fea000383ffff */
.L_x_1004:
[----:B0-----:R0:W1:Y:S02]  /*1ab20*/  SYNCS.PHASECHK.TRANS64.TRYWAIT P0, [R3+URZ+0x13270], R2 ;  /* 0x01327002030075a7 */ /* 0x001064000800017f */
[----:B-1----:R-:W-:Y:S05]  /*1ab30*/  @!P0 NANOSLEEP.SYNCS 0x989680 ;  /* 0x009896800000895d */ /* 0x002fea0003900000 */
[----:B------:R-:W1:Y:S02]  /*1ab40*/  @!P0 SYNCS.PHASECHK.TRANS64 P0, [R3+URZ+0x13270], R2 ;  /* 0x01327002030085a7 */ /* 0x000e64000800007f */
[----:B-1----:R-:W-:Y:S05]  /*1ab50*/  @!P0 BRA `(.L_x_1004) ;  /* 0xfffffffc00f08947 */ /* 0x002fea000383ffff */
[----:B------:R-:W-:Y:S05]  /*1ab60*/  BRA `(.L_x_1067) ;  /* 0xffffffd800487947 */ /* 0x000fea000383ffff */
.L_x_1006:
[----:B0-----:R0:W1:Y:S02]  /*1ab70*/  SYNCS.PHASECHK.TRANS64.TRYWAIT P0, [R3+URZ+0x13260], R2 ;  /* 0x01326002030075a7 */ /* 0x001064000800017f */
[----:B-1----:R-:W-:Y:S05]  /*1ab80*/  @!P0 NANOSLEEP.SYNCS 0x989680 ;  /* 0x009896800000895d */ /* 0x002fea0003900000 */
[----:B------:R-:W1:Y:S02]  /*1ab90*/  @!P0 SYNCS.PHASECHK.TRANS64 P0, [R3+URZ+0x13260], R2 ;  /* 0x01326002030085a7 */ /* 0x000e64000800007f */
[----:B-1----:R-:W-:Y:S05]  /*1aba0*/  @!P0 BRA `(.L_x_1006) ;  /* 0xfffffffc00f08947 */ /* 0x002fea000383ffff */
[----:B------:R-:W-:Y:S05]  /*1abb0*/  BRA `(.L_x_1068) ;  /* 0xffffffd800507947 */ /* 0x000fea000383ffff */
.L_x_1013:
[----:B0-----:R0:W1:Y:S02]  /*1abc0*/  SYNCS.PHASECHK.TRANS64.TRYWAIT P1, [R2+URZ+0x13270], R3 ;  /* 0x01327003020075a7 */ /* 0x001064000802017f */
[----:B-1----:R-:W-:Y:S05]  /*1abd0*/  @!P1 NANOSLEEP.SYNCS 0x989680 ;  /* 0x009896800000995d */ /* 0x002fea0003900000 */
[----:B------:R-:W1:Y:S02]  /*1abe0*/  @!P1 SYNCS.PHASECHK.TRANS64 P1, [R2+URZ+0x13270], R3 ;  /* 0x01327003020095a7 */ /* 0x000e64000802007f */
[----:B-1----:R-:W-:Y:S05]  /*1abf0*/  @!P1 BRA `(.L_x_1013) ;  /* 0xfffffffc00f09947 */ /* 0x002fea000383ffff */
[----:B------:R-:W-:Y:S05]  /*1ac00*/  BRA `(.L_x_1069) ;  /* 0xffffffdc00947947 */ /* 0x000fea000383ffff */
.L_x_1015:
[----:B0-----:R0:W1:Y:S02]  /*1ac10*/  SYNCS.PHASECHK.TRANS64.TRYWAIT P1, [R2+URZ+0x13260], R5 ;  /* 0x01326005020075a7 */ /* 0x001064000802017f */
[----:B-1----:R-:W-:Y:S05]  /*1ac20*/  @!P1 NANOSLEEP.SYNCS 0x989680 ;  /* 0x009896800000995d */ /* 0x002fea0003900000 */
[----:B------:R-:W1:Y:S02]  /*1ac30*/  @!P1 SYNCS.PHASECHK.TRANS64 P1, [R2+URZ+0x13260], R5 ;  /* 0x01326005020095a7 */ /* 0x000e64000802007f */
[----:B-1----:R-:W-:Y:S05]  /*1ac40*/  @!P1 BRA `(.L_x_1015) ;  /* 0xfffffffc00f09947 */ /* 0x002fea000383ffff */
[----:B------:R-:W-:Y:S05]  /*1ac50*/  BRA `(.L_x_1070) ;  /* 0xffffffdc009c7947 */ /* 0x000fea000383ffff */
.L_x_1028:
[----:B0-----:R0:W1:Y:S02]  /*1ac60*/  SYNCS.PHASECHK.TRANS64.TRYWAIT P0, [R6+URZ+0x13220], R0 ;  /* 0x01322000060075a7 */ /* 0x001064000800017f */
[----:B-1----:R-:W-:Y:S05]  /*1ac70*/  @!P0 NANOSLEEP.SYNCS 0x989680 ;  /* 0x009896800000895d */ /* 0x002fea0003900000 */
[----:B------:R-:W1:Y:S02]  /*1ac80*/  @!P0 SYNCS.PHASECHK.TRANS64 P0, [R6+URZ+0x13220], R0 ;  /* 0x01322000060085a7 */ /* 0x000e64000800007f */
[----:B-1----:R-:W-:Y:S05]  /*1ac90*/  @!P0 BRA `(.L_x_1028) ;  /* 0xfffffffc00f08947 */ /* 0x002fea000383ffff */
[----:B------:R-:W-:Y:S05]  /*1aca0*/  BRA `(.L_x_1071) ;  /* 0xffffffec008c7947 */ /* 0x000fea000383ffff */
.L_x_1029:
        /* <DEDUP_REMOVED lines=11> */
.L_x_1073:
[----:B------:R-:W-:Y:S05]  /*1ad60*/  BSYNC B0 ;  /* 0x0000000000007941 */ /* 0x000fea0003800000 */
.L_x_1072:
[----:B------:R-:W-:Y:S05]  /*1ad70*/  BRA `(.L_x_1074) ;  /* 0xffffffec00747947 */ /* 0x000fea000383ffff */
.L_x_1032:
[----:B------:R-:W-:Y:S01]  /*1ad80*/  BSSY B1, `(.L_x_1075) ;  /* 0x0000006000017945 */ /* 0x000fe20003800000 */
[----:B------:R-:W-:-:S07]  /*1ad90*/  IMAD.MOV.U32 R15, RZ, RZ, -0x1 ;  /* 0xffffffffff0f7424 */ /* 0x000fce00078e00ff */
[----:B0-----:R-:W-:Y:S05]  /*1ada0*/  WARPSYNC.COLLECTIVE R15, `(.L_x_1076) ;  /* 0x000000000f0c7348 */ /* 0x001fea0003c00000 */
[----:B------:R-:W-:Y:S02]  /*1adb0*/  ELECT P6, UR62, PT ;  /* 0x00000000003e782f */ /* 0x000fe400038c0000 */
[----:B------:R-:W-:Y:S01]  /*1adc0*/  MOV R14, UR62 ;  /* 0x0000003e000e7c02 */ /* 0x000fe20008000f00 */
[----:B0-----:R-:W-:Y:S10]  /*1add0*/  ENDCOLLECTIVE ;  /* 0x000000000000791b */ /* 0x001ff40003800000 */
.L_x_1076:
[----:B------:R-:W-:Y:S05]  /*1ade0*/  BSYNC B1 ;  /* 0x0000000000017941 */ /* 0x000fea0003800000 */
.L_x_1075:
[----:B------:R-:W-:Y:S05]  /*1adf0*/  BRA `(.L_x_1077) ;  /* 0xffffffec006c7947 */ /* 0x000fea000383ffff */
.L_x_1034:
[----:B0-----:R0:W1:Y:S02]  /*1ae00*/  SYNCS.PHASECHK.TRANS64.TRYWAIT P1, [R5+URZ], R4 ;  /* 0x00000004050075a7 */ /* 0x001064000802017f */
[----:B-1----:R-:W-:Y:S05]  /*1ae10*/  @!P1 NANOSLEEP.SYNCS 0x989680 ;  /* 0x009896800000995d */ /* 0x002fea0003900000 */
[----:B------:R-:W1:Y:S02]  /*1ae20*/  @!P1 SYNCS.PHASECHK.TRANS64 P1, [R5+URZ], R4 ;  /* 0x00000004050095a7 */ /* 0x000e64000802007f */
[----:B-1----:R-:W-:Y:S05]  /*1ae30*/  @!P1 BRA `(.L_x_1034) ;  /* 0xfffffffc00f09947 */ /* 0x002fea000383ffff */
[----:B------:R-:W-:Y:S05]  /*1ae40*/  BRA `(.L_x_1078) ;  /* 0xffffffec00a07947 */ /* 0x000fea000383ffff */
.L_x_1035:
[----:B-1----:R1:W2:Y:S02]  /*1ae50*/  SYNCS.PHASECHK.TRANS64.TRYWAIT P1, [R9+URZ], R0 ;  /* 0x00000000090075a7 */ /* 0x0022a4000802017f */
[----:B--2---:R-:W-:Y:S05]  /*1ae60*/  @!P1 NANOSLEEP.SYNCS 0x989680 ;  /* 0x009896800000995d */ /* 0x004fea0003900000 */
[----:B------:R-:W2:Y:S02]  /*1ae70*/  @!P1 SYNCS.PHASECHK.TRANS64 P1, [R9+URZ], R0 ;  /* 0x00000000090095a7 */ /* 0x000ea4000802007f */
[----:B--2---:R-:W-:Y:S05]  /*1ae80*/  @!P1 BRA `(.L_x_1035) ;  /* 0xfffffffc00f09947 */ /* 0x004fea000383ffff */
[----:B------:R-:W-:Y:S05]  /*1ae90*/  BRA `(.L_x_1079) ;  /* 0xffffffec00947947 */ /* 0x000fea000383ffff */
.L_x_1037:
[----:B--2---:R2:W3:Y:S02]  /*1aea0*/  SYNCS.PHASECHK.TRANS64.TRYWAIT P1, [R19+URZ+0x13260], R4 ;  /* 0x01326004130075a7 */ /* 0x0044e4000802017f */
[----:B---3--:R-:W-:Y:S05]  /*1aeb0*/  @!P1 NANOSLEEP.SYNCS 0x989680 ;  /* 0x009896800000995d */ /* 0x008fea0003900000 */
[----:B------:R-:W3:Y:S02]  /*1aec0*/  @!P1 SYNCS.PHASECHK.TRANS64 P1, [R19+URZ+0x13260], R4 ;  /* 0x01326004130095a7 */ /* 0x000ee4000802007f */
[----:B---3--:R-:W-:Y:S05]  /*1aed0*/  @!P1 BRA `(.L_x_1037) ;  /* 0xfffffffc00f09947 */ /* 0x008fea000383ffff */
[----:B------:R-:W-:Y:S05]  /*1aee0*/  BRA `(.L_x_1080) ;  /* 0xffffffec00947947 */ /* 0x000fea000383ffff */
.L_x_1039:
[----:B---3--:R3:W4:Y:S02]  /*1aef0*/  SYNCS.PHASECHK.TRANS64.TRYWAIT P1, [R7+URZ+0x13260], R0 ;  /* 0x01326000070075a7 */ /* 0x008724000802017f */
[----:B----4-:R-:W-:Y:S05]  /*1af00*/  @!P1 NANOSLEEP.SYNCS 0x989680 ;  /* 0x009896800000995d */ /* 0x010fea0003900000 */
[----:B------:R-:W4:Y:S02]  /*1af10*/  @!P1 SYNCS.PHASECHK.TRANS64 P1, [R7+URZ+0x13260], R0 ;  /* 0x01326000070095a7 */ /* 0x000f24000802007f */
[----:B----4-:R-:W-:Y:S05]  /*1af20*/  @!P1 BRA `(.L_x_1039) ;  /* 0xfffffffc00f09947 */ /* 0x010fea000383ffff */
[----:B------:R-:W-:Y:S05]  /*1af30*/  BRA `(.L_x_1081) ;  /* 0xffffffec00947947 */ /* 0x000fea000383ffff */
.L_x_1041:
[----:B----4-:R4:W0:Y:S02]  /*1af40*/  SYNCS.PHASECHK.TRANS64.TRYWAIT P0, [R19+URZ+0x13280], R4 ;  /* 0x01328004130075a7 */ /* 0x010824000800017f */
[----:B0-----:R-:W-:Y:S05]  /*1af50*/  @!P0 NANOSLEEP.SYNCS 0x989680 ;  /* 0x009896800000895d */ /* 0x001fea0003900000 */
[----:B------:R-:W0:Y:S02]  /*1af60*/  @!P0 SYNCS.PHASECHK.TRANS64 P0, [R19+URZ+0x13280], R4 ;  /* 0x01328004130085a7 */ /* 0x000e24000800007f */
[----:B0-----:R-:W-:Y:S05]  /*1af70*/  @!P0 BRA `(.L_x_1041) ;  /* 0xfffffffc00f08947 */ /* 0x001fea000383ffff */
[----:B------:R-:W-:Y:S05]  /*1af80*/  BRA `(.L_x_1042) ;  /* 0xffffffec00907947 */ /* 0x000fea000383ffff */
.L_x_1082:
        /* <DEDUP_REMOVED lines=15> */
.L_x_2200:


//--------------------- .text._ZN7cutlass13device_kernelIN5flash11enable_sm90INS1_16FlashAttnFwdSm90INS1_25CollectiveMainloopFwdSm90ILi2EN4cute5tupleIJNS5_1CILi1EEES8_S8_EEENS6_IJNS7_ILi192EEENS7_ILi160EEENS7_ILi64EEEEEELi64ENS_12float_e4m3_tEfNS_4arch4Sm90ELb0ELb1ELb1ELb1ELb0ELb1ELb0ELb1ELb1ELb1ELb0ELb0EEENS1_21CollectiveEpilogueFwdINS6_IJSA_SC_SB_EEES9_NS_10bfloat16_tESG_Li384ELb1ELb1ELb0ELb1EEENS1_36VarlenDynamicPersistentTileSchedulerILi192ELi160ELi384ELi128ELb0ELb1ELb1ELb1ELb0ELb1EEEEEEEEEvNT_6ParamsE --------------------------
	.section	.text._ZN7cutlass13device_kernelIN5flash11enable_sm90INS1_16FlashAttnFwdSm90INS1_25CollectiveMainloopFwdSm90ILi2EN4cute5tupleIJNS5_1CILi1EEES8_S8_EEENS6_IJNS7_ILi192EEENS7_ILi160EEENS7_ILi64EEEEEELi64ENS_12float_e4m3_tEfNS_4arch4Sm90ELb0ELb1ELb1ELb1ELb0ELb1ELb0ELb1ELb1ELb1ELb0ELb0EEENS1_21CollectiveEpilogueFwdINS6_IJSA_SC_SB_EEES9_NS_10bfloat16_tESG_Li384ELb1ELb1ELb0ELb1EEENS1_36VarlenDynamicPersistentTileSchedulerILi192ELi160ELi384ELi128ELb0ELb1ELb1ELb1ELb0ELb1EEEEEEEEEvNT_6ParamsE,"ax",@progbits
	.align	128
.text._ZN7cutlass13device_kernelIN5flash11enable_sm90INS1_16FlashAttnFwdSm90INS1_25CollectiveMainloopFwdSm90ILi2EN4cute5tupleIJNS5_1CILi1EEES8_S8_EEENS6_IJNS7_ILi192EEENS7_ILi160EEENS7_ILi64EEEEEELi64ENS_12float_e4m3_tEfNS_4arch4Sm90ELb0ELb1ELb1ELb1ELb0ELb1ELb0ELb1ELb1ELb1ELb0ELb0EEENS1_21CollectiveEpilogueFwdINS6_IJSA_SC_SB_EEES9_NS_10bfloat16_tESG_Li384ELb1ELb1ELb0ELb1EEENS1_36VarlenDynamicPersistentTileSchedulerILi192ELi160ELi384ELi128ELb0ELb1ELb1ELb1ELb0ELb1EEEEEEEEEvNT_6ParamsE:
        .type           _ZN7cutlass13device_kernelIN5flash11enable_sm90INS1_16FlashAttnFwdSm90INS1_25CollectiveMainloopFwdSm90ILi2EN4cute5tupleIJNS5_1CILi1EEES8_S8_EEENS6_IJNS7_ILi192EEENS7_ILi160EEENS7_ILi64EEEEEELi64ENS_12float_e4m3_tEfNS_4arch4Sm90ELb0ELb1ELb1ELb1ELb0ELb1ELb0ELb1ELb1ELb1ELb0ELb0EEENS1_21CollectiveEpilogueFwdINS6_IJSA_SC_SB_EEES9_NS_10bfloat16_tESG_Li384ELb1ELb1ELb0ELb1EEENS1_36VarlenDynamicPersistentTileSchedulerILi192ELi160ELi384ELi128ELb0ELb1ELb1ELb1ELb0ELb1EEEEEEEEEvNT_6ParamsE,@function
        .size           _ZN7cutlass13device_kernelIN5flash11enable_sm90INS1_16FlashAttnFwdSm90INS1_25CollectiveMainloopFwdSm90ILi2EN4cute5tupleIJNS5_1CILi1EEES8_S8_EEENS6_IJNS7_ILi192EEENS7_ILi160EEENS7_ILi64EEEEEELi64ENS_12float_e4m3_tEfNS_4arch4Sm90ELb0ELb1ELb1ELb1ELb0ELb1ELb0ELb1ELb1ELb1ELb0ELb0EEENS1_21CollectiveEpilogueFwdINS6_IJSA_SC_SB_EEES9_NS_10bfloat16_tESG_Li384ELb1ELb1ELb0ELb1EEENS1_36VarlenDynamicPersistentTileSchedulerILi192ELi160ELi384ELi128ELb0ELb1ELb1ELb1ELb0ELb1EEEEEEEEEvNT_6ParamsE,(.L_x_2201 - _ZN7cutlass13device_kernelIN5flash11enable_sm90INS1_16FlashAttnFwdSm90INS1_25CollectiveMainloopFwdSm90ILi2EN4cute5tupleIJNS5_1CILi1EEES8_S8_EEENS6_IJNS7_ILi192EEENS7_ILi160EEENS7_ILi64EEEEEELi64ENS_12float_e4m3_tEfNS_4arch4Sm90ELb0ELb1ELb1ELb1ELb0ELb1ELb0ELb1ELb1ELb1ELb0ELb0EEENS1_21CollectiveEpilogueFwdINS6_IJSA_SC_SB_EEES9_NS_10bfloat16_tESG_Li384ELb1ELb1ELb0ELb1EEENS1_36VarlenDynamicPersistentTileSchedulerILi192ELi160ELi384ELi128ELb0ELb1ELb1ELb1ELb0ELb1EEEEEEEEEvNT_6ParamsE)
        .other          _ZN7cutlass13device_kernelIN5flash11enable_sm90INS1_16FlashAttnFwdSm90INS1_25CollectiveMainloopFwdSm90ILi2EN4cute5tupleIJNS5_1CILi1EEES8_S8_EEENS6_IJNS7_ILi192EEENS7_ILi160EEENS7_ILi64EEEEEELi64ENS_12float_e4m3_tEfNS_4arch4Sm90ELb0ELb1ELb1ELb1ELb0ELb1ELb0ELb1ELb1ELb1ELb0ELb0EEENS1_21CollectiveEpilogueFwdINS6_IJSA_SC_SB_EEES9_NS_10bfloat16_tESG_Li384ELb1ELb1ELb0ELb1EEENS1_36VarlenDynamicPersistentTileSchedulerILi192ELi160ELi384ELi128ELb0ELb1ELb1ELb1ELb0ELb1EEEEEEEEEvNT_6ParamsE,@"STO_CUDA_ENTRY STV_DEFAULT"
_ZN7cutlass13device_kernelIN5flash11enable_sm90INS1_16FlashAttnFwdSm90INS1_25CollectiveMainloopFwdSm90ILi2EN4cute5tupleIJNS5_1CILi1EEES8_S8_EEENS6_IJNS7_ILi192EEENS7_ILi160EEENS7_ILi64EEEEEELi64ENS_12float_e4m3_tEfNS_4arch4Sm90ELb0ELb1ELb1ELb1ELb0ELb1ELb0ELb1ELb1ELb1ELb0ELb0EEENS1_21CollectiveEpilogueFwdINS6_IJSA_SC_SB_EEES9_NS_10bfloat16_tESG_Li384ELb1ELb1ELb0ELb1EEENS1_36VarlenDynamicPersistentTileSchedulerILi192ELi160ELi384ELi128ELb0ELb1ELb1ELb1ELb0ELb1EEEEEEEEEvNT_6ParamsE:
        /* <DEDUP_REMOVED lines=23> */
.L_x_1084:
[----:B------:R-:W-:Y:S05]  /*0170*/  BSYNC B0 ;  /* 0x0000000000007941 */ /* 0x000fea0003800000 */
.L_x_1083:
[----:B------:R-:W-:Y:S01]  /*0180*/  VOTEU.ANY UP0, P0 ;  /* 0x00000000003f7886 */ /* 0x000fe20000000100 */
[----:B------:R-:W0:Y:S01]  /*0190*/  SHFL.IDX PT, R2, R0, RZ, 0x1f ;  /* 0x00001fff00027589 */ /* 0x000e2200000e0000 */
[----:B------:R-:W-:Y:S01]  /*01a0*/  UMOV UR4, 0x80 ;  /* 0x0000008000047882 */ /* 0x000fe20000000000 */
[----:B------:R-:W-:Y:S01]  /*01b0*/  UMOV UR7, 0x180 ;  /* 0x0000018000077882 */ /* 0x000fe20000000000 */
[----:B------:R-:W-:Y:S01]  /*01c0*/  VOTEU.ANY UP1, P0 ;  /* 0x00000000003f7886 */ /* 0x000fe20000020100 */
[----:B------:R-:W1:Y:S01]  /*01d0*/  @UP0 S2UR UR8, SR_CgaCtaId ;  /* 0x00000000000809c3 */ /* 0x000e620000008800 */
[----:B------:R-:W-:Y:S01]  /*01e0*/  @UP0 UMOV UR6, 0x400 ;  /* 0x0000040000060882 */ /* 0x000fe20000000000 */
[----:B------:R-:W-:-:S04]  /*01f0*/  @UP0 UIADD3 UR4, -UR4, 0x100000, URZ ;  /* 0x0010000004040890 */ /* 0x000fc8000fffe13f */
[----:B------:R-:W-:Y:S02]  /*0200*/  @UP0 USHF.L.U32 UR5, UR4, 0xb, URZ ;  /* 0x0000000b04050899 */ /* 0x000fe4000800063f */
[----:B------:R-:W-:Y:S01]  /*0210*/  @UP0 USHF.L.U32 UR4, UR4, 0x1, URZ ;  /* 0x0000000104040899 */ /* 0x000fe2000800063f */
[----:B0-----:R-:W-:Y:S02]  /*0220*/  ISETP.NE.AND P1, PT, R2, RZ, PT ;  /* 0x000000ff0200720c */ /* 0x001fe40003f25270 */
[----:B------:R-:W-:Y:S01]  /*0230*/  SHF.R.U32.HI R2, RZ, 0x7, R3 ;  /* 0x00000007ff027819 */ /* 0x000fe20000011603 */
[----:B-1----:R-:W-:Y:S02]  /*0240*/  @UP0 ULEA UR8, UR8, UR6, 0x18 ;  /* 0x0000000608080291 */ /* 0x002fe4000f8ec03f */
[----:B------:R-:W-:-:S04]  /*0250*/  @UP0 UIADD3 UR6, -UR7, 0x100000, URZ ;  /* 0x0010000007060890 */ /* 0x000fc8000fffe13f */
[----:B------:R-:W-:Y:S02]  /*0260*/  @UP0 USHF.L.U32 UR7, UR6, 0xb, URZ ;  /* 0x0000000b06070899 */ /* 0x000fe4000800063f */
[----:B------:R-:W-:Y:S01]  /*0270*/  @UP0 USHF.L.U32 UR6, UR6, 0x1, URZ ;  /* 0x0000000106060899 */ /* 0x000fe2000800063f */
[----:B------:R-:W-:Y:S01]  /*0280*/  VOTEU.ANY UP0, P0 ;  /* 0x00000000003f7886 */ /* 0x000fe20000000100 */
[----:B------:R-:W0:Y:S04]  /*0290*/  SHFL.IDX PT, R2, R2, RZ, 0x1f ;  /* 0x00001fff02027589 */ /* 0x000e2800000e0000 */
[----:B------:R-:W1:Y:S02]  /*02a0*/  FENCE.VIEW.ASYNC.S ;  /* 0x00000000000073c6 */ /* 0x000e640000000000 */
[----:B-1----:R1:W2:Y:S04]  /*02b0*/  @UP0 SYNCS.EXCH.64 URZ, [UR8+0x13200], UR4 ;  /* 0x01320004083f05b2 */ /* 0x0022a80008000100 */
[----:B------:R1:W3:Y:S01]  /*02c0*/  @UP1 SYNCS.EXCH.64 URZ, [UR8+0x13220], UR6 ;  /* 0x01322006083f15b2 */ /* 0x0002e20008000100 */
[----:B------:R-:W-:Y:S05]  /*02d0*/  @P1 BRA `(.L_x_1085) ;  /* 0x0000000000481947 */ /* 0x000fea0003800000 */
[----:B-1----:R-:W1:Y:S01]  /*02e0*/  S2UR UR5, SR_CgaCtaId ;  /* 0x00000000000579c3 */ /* 0x002e620000008800 */
[----:B------:R-:W-:Y:S01]  /*02f0*/  UMOV UR4, 0x400 ;  /* 0x0000040000047882 */ /* 0x000fe20000000000 */
[----:B------:R-:W-:Y:S01]  /*0300*/  UMOV UR6, 0x1 ;  /* 0x0000000100067882 */ /* 0x000fe20000000000 */
[----:B------:R-:W-:Y:S01]  /*0310*/  UMOV UR7, 0x3 ;  /* 0x0000000300077882 */ /* 0x000fe20000000000 */
[----:B------:R-:W-:Y:S01]  /*0320*/  ELECT P0, URZ, PT ;  /* 0x00000000003f782f */ /* 0x000fe20003800000 */
[----:B-1----:R-:W-:Y:S02]  /*0330*/  ULEA UR8, UR5, UR4, 0x18 ;  /* 0x0000000405087291 */ /* 0x002fe4000f8ec03f */
[----:B------:R-:W-:-:S04]  /*0340*/  UIADD3 UR4, -UR6, 0x100000, URZ ;  /* 0x0010000006047890 */ /* 0x000fc8000fffe13f */
[----:B------:R-:W-:Y:S02]  /*0350*/  USHF.L.U32 UR5, UR4, 0xb, URZ ;  /* 0x0000000b04057899 */ /* 0x000fe4000800063f */
[----:B------:R-:W-:Y:S02]  /*0360*/  USHF.L.U32 UR4, UR4, 0x1, URZ ;  /* 0x0000000104047899 */ /* 0x000fe4000800063f */
[----:B------:R-:W-:-:S04]  /*0370*/  UIADD3 UR6, -UR7, 0x100000, URZ ;  /* 0x0010000007067890 */ /* 0x000fc8000fffe13f */
[----:B------:R-:W-:Y:S02]  /*0380*/  USHF.L.U32 UR7, UR6, 0xb, URZ ;  /* 0x0000000b06077899 */ /* 0x000fe4000800063f */
[----:B------:R-:W-:Y:S01]  /*0390*/  USHF.L.U32 UR6, UR6, 0x1, URZ ;  /* 0x0000000106067899 */ /* 0x000fe2000800063f */
[----:B------:R-:W1:Y:S03]  /*03a0*/  FENCE.VIEW.ASYNC.S ;  /* 0x00000000000073c6 */ /* 0x000e660000000000 */
[----:B-1----:R4:W1:Y:S08]  /*03b0*/  SYNCS.EXCH.64 URZ, [UR8+0x13230], UR4 ;  /* 0x01323004083f75b2 */ /* 0x0028700008000100 */
[----:B------:R4:W0:Y:S01]  /*03c0*/  SYNCS.EXCH.64 URZ, [UR8+0x13240], UR6 ;  /* 0x01324006083f75b2 */ /* 0x0008220008000100 */
[----:B------:R4:W0:Y:S01]  /*03d0*/  SYNCS.EXCH.64 URZ, [UR8+0x13238], UR4 ;  /* 0x01323804083f75b2 */ /* 0x0008220008000100 */
[----:B------:R4:W0:Y:S02]  /*03e0*/  SYNCS.EXCH.64 URZ, [UR8+0x13248], UR6 ;  /* 0x01324806083f75b2 */ /* 0x0008240008000100 */
[----:B----4-:R-:W-:Y:S01]  /*03f0*/  NOP ;  /* 0x0000000000007918 */ /* 0x010fe20000000000 */
.L_x_1085:
[----:B------:R-:W4:Y:S01]  /*0400*/  SHFL.IDX PT, R3, R0, RZ, 0x1f ;  /* 0x00001fff00037589 */ /* 0x000f2200000e0000 */
[----:B------:R-:W-:Y:S01]  /*0410*/  NOP ;  /* 0x0000000000007918 */ /* 0x000fe20000000000 */
[----:B----4-:R-:W-:-:S13]  /*0420*/  ISETP.NE.AND P0, PT, R3, RZ, PT ;  /* 0x000000ff0300720c */ /* 0x010fda0003f05270 */
        /* <DEDUP_REMOVED lines=19> */
.L_x_1086:
[----:B------:R-:W4:Y:S01]  /*0560*/  SHFL.IDX PT, R3, R0, RZ, 0x1f ;  /* 0x00001fff00037589 */ /* 0x000f2200000e0000 */
[----:B------:R-:W-:Y:S01]  /*0570*/  NOP ;  /* 0x0000000000007918 */ /* 0x000fe20000000000 */
[----:B----4-:R-:W-:-:S13]  /*0580*/  ISETP.NE.AND P0, PT, R3, RZ, PT ;  /* 0x000000ff0300720c */ /* 0x010fda0003f05270 */
[----:B------:R-:W-:Y:S05]  /*0590*/  @P0 BRA `(.L_x_1087) ;  /* 0x0000000000380947 */ /* 0x000fea0003800000 */
[----:B-1----:R-:W1:Y:S01]  /*05a0*/  S2UR UR5, SR_CgaCtaId ;  /* 0x00000000000579c3 */ /* 0x002e620000008800 */
[----:B------:R-:W-:Y:S01]  /*05b0*/  UMOV UR4, 0x400 ;  /* 0x0000040000047882 */ /* 0x000fe20000000000 */
[----:B------:R-:W-:Y:S01]  /*05c0*/  UMOV UR7, 0x1 ;  /* 0x0000000100077882 */ /* 0x000fe20000000000 */
[----:B------:R-:W-:Y:S01]  /*05d0*/  ELECT P0, URZ, PT ;  /* 0x00000000003f782f */ /* 0x000fe20003800000 */
[----:B-1----:R-:W-:Y:S02]  /*05e0*/  ULEA UR6, UR5, UR4, 0x18 ;  /* 0x0000000405067291 */ /* 0x002fe4000f8ec03f */
[----:B------:R-:W-:-:S04]  /*05f0*/  UIADD3 UR4, -UR7, 0x100000, URZ ;  /* 0x0010000007047890 */ /* 0x000fc8000fffe13f */
[----:B------:R-:W-:Y:S02]  /*0600*/  USHF.L.U32 UR5, UR4, 0xb, URZ ;  /* 0x0000000b04057899 */ /* 0x000fe4000800063f */
[----:B------:R-:W-:Y:S01]  /*0610*/  USHF.L.U32 UR4, UR4, 0x1, URZ ;  /* 0x0000000104047899 */ /* 0x000fe2000800063f */
[----:B------:R-:W1:Y:S11]  /*0620*/  FENCE.VIEW.ASYNC.S ;  /* 0x00000000000073c6 */ /* 0x000e760000000000 */
[----:B-1----:R4:W1:Y:S01]  /*0630*/  SYNCS.EXCH.64 URZ, [UR6+0x13270], UR4 ;  /* 0x01327004063f75b2 */ /* 0x0028620008000100 */
[----:B------:R4:W0:Y:S01]  /*0640*/  SYNCS.EXCH.64 URZ, [UR6+0x13280], UR4 ;  /* 0x01328004063f75b2 */ /* 0x0008220008000100 */
[----:B------:R4:W0:Y:S01]  /*0650*/  SYNCS.EXCH.64 URZ, [UR6+0x13278], UR4 ;  /* 0x01327804063f75b2 */ /* 0x0008220008000100 */
[----:B------:R4:W0:Y:S02]  /*0660*/  SYNCS.EXCH.64 URZ, [UR6+0x13288], UR4 ;  /* 0x01328804063f75b2 */ /* 0x0008240008000100 */
[----:B----4-:R-:W-:Y:S01]  /*0670*/  NOP ;  /* 0x0000000000007918 */ /* 0x010fe20000000000 */
.L_x_1087:
        /* <DEDUP_REMOVED lines=22> */
.L_x_1088:
        /* <DEDUP_REMOVED lines=22> */
.L_x_1089:
[----:B0-----:R-:W-:Y:S01]  /*0940*/  ISETP.NE.AND P0, PT, R2, RZ, PT ;  /* 0x000000ff0200720c */ /* 0x001fe20003f05270 */
[----:B------:R-:W-:Y:S01]  /*0950*/  IMAD.MOV.U32 R2, RZ, RZ, 0x1 ;  /* 0x00000001ff027424 */ /* 0x000fe200078e00ff */
[----:B------:R-:W-:Y:S01]  /*0960*/  NOP ;  /* 0x0000000000007918 */ /* 0x000fe20000000000 */
[----:B------:R-:W-:Y:S01]  /*0970*/  ULDC.64 UR44, c[0x0][0x208] ;  /* 0x00008200002c7ab9 */ /* 0x000fe20000000a00 */
[----:B------:R-:W-:Y:S02]  /*0980*/  BSSY B8, `(.L_x_1090) ;  /* 0x0002204000087945 */ /* 0x000fe40003800000 */
[----:B------:R-:W-:-:S05]  /*0990*/  SEL R2, R2, 0x2, !P0 ;  /* 0x0000000202027807 */ /* 0x000fca0004000000 */
[----:B------:R0:W-:Y:S01]  /*09a0*/  STL [R1+0x38], R2 ;  /* 0x0000380201007387 */ /* 0x0001e20000100800 */
[----:B-123--:R-:W-:Y:S06]  /*09b0*/  BAR.SYNC.DEFER_BLOCKING 0x0 ;  /* 0x0000000000007b1d */ /* 0x00efec0000010000 */
[----:B------:R-:W-:Y:S05]  /*09c0*/  @!P0 BRA `(.L_x_1091) ;  /* 0x000001b800d88947 */ /* 0x000fea0003800000 */
.L_x_1092:
[----:B------:R-:W-:-:S08]  /*09d0*/  NOP ;  /* 0x0000000000007918 */ /* 0x000fd00000000000 */
[----:B------:R-:W1:Y:S02]  /*09e0*/  USETMAXREG.TRY_ALLOC.CTAPOOL UP0, 0xa0 ;  /* 0x000000a0000079c8 */ /* 0x000e640008000600 */
[----:B-1----:R-:W-:-:S13]  /*09f0*/  PLOP3.LUT P0, PT, PT, PT, UP0, 0x80, 0x0 ;  /* 0x000000000000781c */ /* 0x002fda0003f0f008 */
[----:B------:R-:W-:Y:S05]  /*0a00*/  @!P0 BRA `(.L_x_1092) ;  /* 0xfffffffc00f08947 */ /* 0x000fea000383ffff */
[----:B------:R-:W1:Y:S08]  /*0a10*/  S2UR UR4, SR_CgaCtaId ;  /* 0x00000000000479c3 */ /* 0x000e700000008800 */
[----:B------:R-:W-:Y:S06]  /*0a20*/  BAR.ARV 0x8, 0x200 ;  /* 0x0208000000007b1d */ /* 0x000fec0000002000 */
[----:B------:R-:W-:-:S02]  /*0a30*/  MOV R17, 0x400 ;  /* 0x0000040000117802 */ /* 0x000fc40000000f00 */
[----:B------:R-:W-:Y:S01]  /*0a40*/  BAR.SYNC.DEFER_BLOCKING 0x5, 0x200 ;  /* 0x0148000000007b1d */ /* 0x000fe20000010000 */
[----:B-1----:R-:W-:-:S05]  /*0a50*/  IMAD.U32 R0, RZ, RZ, UR4 ;  /* 0x00000004ff007e24 */ /* 0x002fca000f8e00ff */
[----:B------:R-:W-:Y:S01]  /*0a60*/  ULDC UR4, c[0x0][0xc3c] ;  /* 0x00030f0000047ab9 */ /* 0x000fe20000000800 */
[----:B------:R-:W-:Y:S01]  /*0a70*/  LEA R17, R0, R17, 0x18 ;  /* 0x0000001100117211 */ /* 0x000fe200078ec0ff */
[----:B------:R-:W-:Y:S04]  /*0a80*/  STL [R1+0x24], R0 ;  /* 0x0000240001007387 */ /* 0x000fe80000100800 */
[----:B------:R-:W1:Y:S01]  /*0a90*/  LDS.128 R12, [R17+0x132d0] ;  /* 0x0132d000110c7984 */ /* 0x000e620000000c00 */
[----:B------:R-:W-:Y:S06]  /*0aa0*/  BAR.ARV 0x4, 0x200 ;  /* 0x0108000000007b1d */ /* 0x000fec0000002000 */
[----:B-1----:R-:W-:-:S13]  /*0ab0*/  ISETP.GE.AND P0, PT, R15, UR4, PT ;  /* 0x000000040f007c0c */ /* 0x002fda000bf06270 */
[----:B------:R-:W-:Y:S05]  /*0ac0*/  @P0 BRA `(.L_x_1093) ;  /* 0x0000021c00bc0947 */ /* 0x000fea0003800000 */
[----:B------:R-:W2:Y:S01]  /*0ad0*/  LDL.LU R18, [R1+0x38] ;  /* 0x0000380001127983 */ /* 0x000ea20000300800 */
[----:B------:R-:W1:Y:S02]  /*0ae0*/  S2R R0, SR_TID.X ;  /* 0x0000000000007919 */ /* 0x000e640000002100 */
[----:B-1----:R-:W-:-:S05]  /*0af0*/  VIADD R0, R0, 0xffffff80 ;  /* 0xffffff8000007836 */ /* 0x002fca0000000000 */
[----:B------:R-:W-:-:S04]  /*0b00*/  SHF.R.S32.HI R3, RZ, 0x1f, R0 ;  /* 0x0000001fff037819 */ /* 0x000fc80000011400 */
[CC--:B0-----:R-:W-:Y:S02]  /*0b10*/  LEA.HI R2, R3.reuse, R0.reuse, RZ, 0x7 ;  /* 0x0000000003027211 */ /* 0x0c1fe400078f38ff */
[-C--:B------:R-:W-:Y:S02]  /*0b20*/  LEA.HI R4, R0, R0.reuse, RZ, 0x1 ;  /* 0x0000000000047211 */ /* 0x080fe400078f08ff */
[----:B------:R-:W-:Y:S02]  /*0b30*/  LOP3.LUT R9, R2, 0xffffff80, RZ, 0xc0, !PT ;  /* 0xffffff8002097812 */ /* 0x000fe400078ec0ff */
[----:B------:R-:W-:Y:S02]  /*0b40*/  LEA.HI R6, R3, R0, RZ, 0x2 ;  /* 0x0000000003067211 */ /* 0x000fe400078f10ff */
[----:B------:R-:W-:Y:S01]  /*0b50*/  LOP3.LUT R5, R4, 0xfffffffe, RZ, 0xc0, !PT ;  /* 0xfffffffe04057812 */ /* 0x000fe200078ec0ff */
[----:B------:R-:W-:Y:S01]  /*0b60*/  IMAD.IADD R9, R0, 0x1, -R9 ;  /* 0x0000000100097824 */ /* 0x000fe200078e0a09 */
[----:B------:R-:W-:-:S02]  /*0b70*/  LOP3.LUT R11, R6, 0xfffffffc, RZ, 0xc0, !PT ;  /* 0xfffffffc060b7812 */ /* 0x000fc400078ec0ff */
[----:B------:R-:W-:Y:S01]  /*0b80*/  LEA.HI R7, R3, R0, RZ, 0x4 ;  /* 0x0000000003077211 */ /* 0x000fe200078f20ff */
[C---:B------:R-:W-:Y:S01]  /*0b90*/  IMAD.IADD R5, R0.reuse, 0x1, -R5 ;  /* 0x0000000100057824 */ /* 0x040fe200078e0a05 */
[----:B------:R-:W-:Y:S01]  /*0ba0*/  SHF.R.S32.HI R8, RZ, 0x1f, R9 ;  /* 0x0000001fff087819 */ /* 0x000fe20000011409 */
[----:B------:R-:W-:Y:S01]  /*0bb0*/  IMAD.IADD R16, R0, 0x1, -R11 ;  /* 0x0000000100107824 */ /* 0x000fe200078e0a0b */
[--C-:B------:R-:W-:Y:S02]  /*0bc0*/  SHF.R.S32.HI R0, RZ, 0x2, R6.reuse ;  /* 0x00000002ff007819 */ /* 0x100fe40000011406 */
[----:B------:R-:W-:Y:S02]  /*0bd0*/  SHF.R.S32.HI R3, RZ, 0x1f, R6 ;  /* 0x0000001fff037819 */ /* 0x000fe40000011406 */
[----:B------:R-:W-:Y:S02]  /*0be0*/  LEA.HI R10, R8, R9, RZ, 0x2 ;  /* 0x00000009080a7211 */ /* 0x000fe400078f10ff */
[----:B------:R-:W-:-:S02]  /*0bf0*/  SHF.R.S32.HI R20, RZ, 0x1, R4 ;  /* 0x00000001ff147819 */ /* 0x000fc40000011404 */
[----:B------:R-:W-:Y:S02]  /*0c00*/  LEA.HI R3, R3, R0, RZ, 0x2 ;  /* 0x0000000003037211 */ /* 0x000fe400078f10ff */
[--C-:B------:R-:W-:Y:S02]  /*0c10*/  SHF.R.S32.HI R12, RZ, 0x2, R10.reuse ;  /* 0x00000002ff0c7819 */ /* 0x100fe4000001140a */
[----:B------:R-:W-:Y:S02]  /*0c20*/  SHF.R.S32.HI R19, RZ, 0x1f, R10 ;  /* 0x0000001fff137819 */ /* 0x000fe4000001140a */
[----:B------:R-:W-:Y:S02]  /*0c30*/  SHF.R.S32.HI R2, RZ, 0x7, R2 ;  /* 0x00000007ff027819 */ /* 0x000fe40000011402 */
[----:B------:R-:W-:Y:S02]  /*0c40*/  LEA.HI R4, R4, R20, RZ, 0x1 ;  /* 0x0000001404047211 */ /* 0x000fe400078f08ff */
[----:B------:R-:W-:-:S02]  /*0c50*/  LOP3.LUT R3, R3, 0xfffffffc, RZ, 0xc0, !PT ;  /* 0xfffffffc03037812 */ /* 0x000fc400078ec0ff */
[----:B------:R-:W-:Y:S01]  /*0c60*/  LEA.HI R19, R19, R12, RZ, 0x3 ;  /* 0x0000000c13137211 */ /* 0x000fe200078f18ff */
[----:B------:R-:W-:Y:S01]  /*0c70*/  IMAD.HI R6, R2, 0x55555556, RZ ;  /* 0x5555555602067827 */ /* 0x000fe200078e02ff */
[----:B------:R-:W-:Y:S02]  /*0c80*/  LOP3.LUT R4, R4, 0x3fffffe, RZ, 0xc0, !PT ;  /* 0x03fffffe04047812 */ /* 0x000fe400078ec0ff */
[----:B------:R-:W-:Y:S01]  /*0c90*/  LOP3.LUT R19, R19, 0xfffffff8, RZ, 0xc0, !PT ;  /* 0xfffffff813137812 */ /* 0x000fe200078ec0ff */
[----:B------:R-:W-:Y:S01]  /*0ca0*/  IMAD.IADD R3, R0, 0x1, -R3 ;  /* 0x0000000100037824 */ /* 0x000fe200078e0a03 */
[----:B------:R-:W-:Y:S01]  /*0cb0*/  LEA.HI R8, R8, R9, RZ, 0x5 ;  /* 0x0000000908087211 */ /* 0x000fe200078f28ff */
[----:B------:R-:W-:Y:S01]  /*0cc0*/  IMAD.IADD R4, R20, 0x1, -R4 ;  /* 0x0000000114047824 */ /* 0x000fe200078e0a04 */
[----:B------:R-:W-:Y:S01]  /*0cd0*/  SHF.R.S32.HI R7, RZ, 0x4, R7 ;  /* 0x00000004ff077819 */ /* 0x000fe20000011407 */
[----:B------:R-:W-:Y:S01]  /*0ce0*/  IMAD.SHL.U32 R3, R3, 0x80, RZ ;  /* 0x0000008003037824 */ /* 0x000fe200078e00ff */
[----:B------:R-:W-:Y:S01]  /*0cf0*/  LEA.HI R11, R6, R6, RZ, 0x1 ;  /* 0x00000006060b7211 */ /* 0x000fe200078f08ff */
[----:B------:R-:W-:Y:S01]  /*0d00*/  IMAD.IADD R19, R12, 0x1, -R19 ;  /* 0x000000010c137824 */ /* 0x000fe200078e0a13 */
[----:B------:R-:W-:-:S02]  /*0d10*/  LEA.HI R0, R16, R16, RZ, 0x1 ;  /* 0x0000001010007211 */ /* 0x000fc400078f08ff */
[----:B------:R-:W-:Y:S01]  /*0d20*/  SHF.R.S32.HI R8, RZ, 0x5, R8 ;  /* 0x00000005ff087819 */ /* 0x000fe20000011408 */
[----:B------:R-:W-:Y:S01]  /*0d30*/  IMAD R4, R7, 0x8, R4 ;  /* 0x0000000807047824 */ /* 0x000fe200078e0204 */
[----:B------:R-:W-:Y:S01]  /*0d40*/  LOP3.LUT R7, R0, 0x1ffffffe, RZ, 0xc0, !PT ;  /* 0x1ffffffe00077812 */ /* 0x000fe200078ec0ff */
[----:B------:R-:W-:Y:S01]  /*0d50*/  IMAD.SHL.U32 R156, R5, 0x10, RZ ;  /* 0x00000010059c7824 */ /* 0x000fe200078e00ff */
[----:B------:R-:W-:Y:S01]  /*0d60*/  LOP3.LUT R6, R3, 0x180, RZ, 0xc0, !PT ;  /* 0x0000018003067812 */ /* 0x000fe200078ec0ff */
[----:B------:R-:W-:Y:S01]  /*0d70*/  IMAD R11, R11, -0x3, R2 ;  /* 0xfffffffd0b0b7824 */ /* 0x000fe200078e0202 */
[----:B------:R-:W-:Y:S01]  /*0d80*/  LOP3.LUT R10, R10, 0x7ffffffc, RZ, 0xc0, !PT ;  /* 0x7ffffffc0a0a7812 */ /* 0x000fe200078ec0ff */
[----:B------:R-:W-:Y:S01]  /*0d90*/  IMAD R8, R8, 0x10, R19 ;  /* 0x0000001008087824 */ /* 0x000fe200078e0213 */
[----:B------:R-:W-:Y:S01]  /*0da0*/  LOP3.LUT R0, R6, 0x10, R156, 0xf8, !PT ;  /* 0x0000001006007812 */ /* 0x000fe200078ef89c */
[----:B------:R-:W-:Y:S01]  /*0db0*/  IMAD.IADD R7, R16, 0x1, -R7 ;  /* 0x0000000110077824 */ /* 0x000fe200078e0a07 */
[----:B------:R-:W-:Y:S01]  /*0dc0*/  SHF.R.U32.HI R3, RZ, 0x3, R6 ;  /* 0x00000003ff037819 */ /* 0x000fe20000011606 */
[----:B------:R-:W-:Y:S01]  /*0dd0*/  IMAD R8, R11, 0x40, R8 ;  /* 0x000000400b087824 */ /* 0x000fe200078e0208 */
[----:B------:R-:W-:Y:S01]  /*0de0*/  LOP3.LUT R2, R6, 0x30, R156, 0xf8, !PT ;  /* 0x0000003006027812 */ /* 0x000fe200078ef89c */
[----:B------:R0:W-:Y:S01]  /*0df0*/  STL [R1+0x3c], R6 ;  /* 0x00003c0601007387 */ /* 0x0001e20000100800 */
[----:B------:R-:W-:-:S02]  /*0e00*/  LOP3.LUT R0, R0, R3, RZ, 0x3c, !PT ;  /* 0x0000000300007212 */ /* 0x000fc400078e3cff */
[----:B------:R-:W-:Y:S01]  /*0e10*/  LOP3.LUT R2, R2, R3, RZ, 0x3c, !PT ;  /* 0x0000000302027212 */ /* 0x000fe200078e3cff */
[----:B------:R-:W-:Y:S02]  /*0e20*/  IMAD R3, R7, 0x8, R8 ;  /* 0x0000000807037824 */ /* 0x000fe400078e0208 */
[----:B0-----:R-:W-:-:S05]  /*0e30*/  IMAD.IADD R6, R9, 0x1, -R10 ;  /* 0x0000000109067824 */ /* 0x001fca00078e0a0a */
[----:B------:R0:W-:Y:S04]  /*0e40*/  STL [R1+0x30], R6 ;  /* 0x0000300601007387 */ /* 0x0001e80000100800 */
[----:B------:R-:W-:Y:S04]  /*0e50*/  STL [R1+0x44], R13 ;  /* 0x0000440d01007387 */ /* 0x000fe80000100800 */
[----:B------:R2:W-:Y:S04]  /*0e60*/  STL [R1+0x34], R3 ;  /* 0x0000340301007387 */ /* 0x0005e80000100800 */
[----:B------:R-:W-:Y:S04]  /*0e70*/  STL [R1+0x48], R14 ;  /* 0x0000480e01007387 */ /* 0x000fe80000100800 */
[----:B------:R-:W-:Y:S04]  /*0e80*/  STL [R1+0x4c], R15 ;  /* 0x00004c0f01007387 */ /* 0x000fe80000100800 */
[----:B------:R-:W-:Y:S01]  /*0e90*/  STL [R1+0x5c], RZ ;  /* 0x00005cff01007387 */ /* 0x000fe20000100800 */
[----:B0-----:R-:W-:-:S02]  /*0ea0*/  IMAD.SHL.U32 R6, R5, 0x8, RZ ;  /* 0x0000000805067824 */ /* 0x001fc400078e00ff */
[----:B------:R-:W-:Y:S01]  /*0eb0*/  IMAD.MOV.U32 R23, RZ, RZ, RZ ;  /* 0x000000ffff177224 */ /* 0x000fe200078e00ff */
[----:B--2---:R-:W-:-:S05]  /*0ec0*/  LOP3.LUT R3, R18, 0x1, RZ, 0xfc, !PT ;  /* 0x0000000112037812 */ /* 0x004fca00078efcff */
[----:B------:R0:W-:Y:S02]  /*0ed0*/  STL [R1+0x10], R3 ;  /* 0x0000100301007387 */ /* 0x0001e40000100800 */
[----:B0-----:R-:W-:Y:S02]  /*0ee0*/  IMAD.SHL.U32 R3, R4, 0x40, RZ ;  /* 0x0000004004037824 */ /* 0x001fe400078e00ff */
[----:B------:R0:W-:Y:S02]  /*0ef0*/  STL [R1+0x18], RZ ;  /* 0x000018ff01007387 */ /* 0x0001e40000100800 */
[----:B------:R-:W-:Y:S01]  /*0f00*/  IMAD.IADD R4, R3, 0x1, R0 ;  /* 0x0000000103047824 */ /* 0x000fe200078e0200 */
[----:B------:R-:W-:Y:S01]  /*0f10*/  IADD3 R0, R17, R3, R2 ;  /* 0x0000000311007210 */ /* 0x000fe20007ffe002 */
[----:B------:R0:W-:Y:S04]  /*0f20*/  STL [R1+0x50], R3 ;  /* 0x0000500301007387 */ /* 0x0001e80000100800 */
[----:B------:R0:W-:Y:S04]  /*0f30*/  STL [R1], R6 ;  /* 0x0000000601007387 */ /* 0x0001e80000100800 */
[----:B------:R0:W-:Y:S04]  /*0f40*/  STL [R1+0x60], R0 ;  /* 0x0000600001007387 */ /* 0x0001e80000100800 */
[----:B------:R0:W-:Y:S01]  /*0f50*/  STL [R1+0x2c], R4 ;  /* 0x00002c0401007387 */ /* 0x0001e20000100800 */
[----:B------:R-:W-:-:S07]  /*0f60*/  CS2R R18, SRZ ;  /* 0x0000000000127805 */ /* 0x000fce000001ff00 */
.L_x_1267:
[----:B0-2--5:R-:W2:Y:S01]  /*0f70*/  LDL R27, [R1+0x4c] ;  /* 0x00004c00011b7983 */ /* 0x025ea20000100800 */
[----:B------:R-:W-:Y:S01]  /*0f80*/  ULDC.64 UR4, c[0x0][0xa28] ;  /* 0x00028a0000047ab9 */ /* 0x000fe20000000a00 */
[----:B0--3--:R-:W2:Y:S01]  /*0f90*/  LDC.64 R4, c[0x0][0xa08] ;  /* 0x00028200ff047b82 */ /* 0x009ea20000000a00 */
[----:B------:R-:W-:Y:S01]  /*0fa0*/  ISETP.NE.U32.AND P0, PT, RZ, UR4, PT ;  /* 0x00000004ff007c0c */ /* 0x000fe2000bf05070 */
[----:B------:R-:W3:Y:S01]  /*0fb0*/  LDL R26, [R1+0x48] ;  /* 0x00004800011a7983 */ /* 0x000ee20000100800 */
[----:B------:R-:W-:Y:S01]  /*0fc0*/  IMAD.MOV.U32 R0, RZ, RZ, RZ ;  /* 0x000000ffff007224 */ /* 0x000fe200078e00ff */
[----:B------:R-:W-:Y:S01]  /*0fd0*/  ULDC.64 UR6, c[0x0][0xa20] ;  /* 0x0002880000067ab9 */ /* 0x000fe20000000a00 */
[----:B------:R-:W-:Y:S01]  /*0fe0*/  ISETP.NE.AND.EX P0, PT, RZ, UR5, PT, P0 ;  /* 0x00000005ff007c0c */ /* 0x000fe2000bf05300 */
[----:B------:R-:W-:Y:S01]  /*0ff0*/  ULDC.64 UR4, c[0x0][0xa18] ;  /* 0x0002860000047ab9 */ /* 0x000fe20000000a00 */
[----:B------:R-:W-:Y:S01]  /*1000*/  IMAD.MOV.U32 R24, RZ, RZ, RZ ;  /* 0x000000ffff187224 */ /* 0x000fe200078e00ff */
[----:B------:R-:W-:-:S04]  /*1010*/  ISETP.NE.U32.AND P1, PT, RZ, UR4, PT ;  /* 0x00000004ff007c0c */ /* 0x000fc8000bf25070 */
[----:B------:R-:W-:Y:S01]  /*1020*/  ISETP.NE.AND.EX P1, PT, RZ, UR5, PT, P1 ;  /* 0x00000005ff007c0c */ /* 0x000fe2000bf25310 */
[----:B------:R-:W-:Y:S02]  /*1030*/  ULDC.64 UR4, c[0x0][0xa08] ;  /* 0x0002820000047ab9 */ /* 0x000fe40000000a00 */
[----:B------:R-:W-:-:S03]  /*1040*/  ISETP.NE.U32.AND P3, PT, RZ, UR4, PT ;  /* 0x00000004ff007c0c */ /* 0x000fc6000bf65070 */
[----:B------:R-:W0:Y:S08]  /*1050*/  @P0 LDC.64 R2, c[0x0][0xa28] ;  /* 0x00028a00ff020b82 */ /* 0x000e300000000a00 */
[----:B------:R-:W1:Y:S01]  /*1060*/  @P1 LDC.64 R6, c[0x0][0xa18] ;  /* 0x00028600ff061b82 */ /* 0x000e620000000a00 */
[----:B------:R-:W-:Y:S01]  /*1070*/  ULDC UR4, c[0x0][0x288] ;  /* 0x0000a20000047ab9 */ /* 0x000fe20000000800 */
[----:B------:R-:W-:Y:S01]  /*1080*/  ISETP.NE.AND.EX P3, PT, RZ, UR5, PT, P3 ;  /* 0x00000005ff007c0c */ /* 0x000fe2000bf65330 */
[----:B------:R-:W-:Y:S01]  /*1090*/  IMAD.U32 R10, RZ, RZ, UR4 ;  /* 0x00000004ff0a7e24 */ /* 0x000fe2000f8e00ff */
[----:B------:R-:W-:Y:S01]  /*10a0*/  ULDC.64 UR4, c[0x0][0x418] ;  /* 0x0001060000047ab9 */ /* 0x000fe20000000a00 */
[----:B--2---:R-:W-:-:S04]  /*10b0*/  IMAD.WIDE R8, R27, 0x4, R4 ;  /* 0x000000041b087825 */ /* 0x004fc800078e0204 */
[----:B-1----:R-:W-:-:S06]  /*10c0*/  @P1 IMAD.WIDE R4, R27, 0x4, R6 ;  /* 0x000000041b041825 */ /* 0x002fcc00078e0206 */
[----:B------:R1:W5:Y:S01]  /*10d0*/  @P3 LDG.E R24, desc[UR44][R8.64] ;  /* 0x0000002c08183981 */ /* 0x000362000c1e1900 */
[----:B0-----:R-:W-:-:S03]  /*10e0*/  @P0 IMAD.WIDE R2, R27, 0x4, R2 ;  /* 0x000000041b020825 */ /* 0x001fc600078e0202 */
[----:B------:R-:W2:Y:S04]  /*10f0*/  @P1 LDG.E R10, desc[UR44][R4.64] ;  /* 0x0000002c040a1981 */ /* 0x000ea8000c1e1900 */
[----:B------:R1:W5:Y:S01]  /*1100*/  @P0 LDG.E R0, desc[UR44][R2.64] ;  /* 0x0000002c02000981 */ /* 0x000362000c1e1900 */
[----:B------:R-:W-:-:S03]  /*1110*/  UISETP.NE.U32.AND UP0, UPT, UR4, URZ, UPT ;  /* 0x0000003f0400728c */ /* 0x000fc6000bf05070 */
[----:B------:R-:W-:Y:S01]  /*1120*/  ULDC UR4, c[0x0][0x424] ;  /* 0x0001090000047ab9 */ /* 0x000fe20000000800 */
[----:B------:R-:W-:Y:S01]  /*1130*/  UISETP.NE.AND.EX UP0, UPT, UR5, URZ, UPT, UP0 ;  /* 0x0000003f0500728c */ /* 0x000fe2000bf05300 */
[----:B------:R-:W-:Y:S02]  /*1140*/  ISETP.NE.U32.AND P2, PT, RZ, UR6, PT ;  /* 0x00000006ff007c0c */ /* 0x000fe4000bf45070 */
[----:B------:R-:W-:Y:S01]  /*1150*/  ULDC UR5, c[0x0][0x2f0] ;  /* 0x0000bc0000057ab9 */ /* 0x000fe20000000800 */
[----:B------:R-:W-:Y:S01]  /*1160*/  USEL UR4, UR4, 0x1, UP0 ;  /* 0x0000000104047887 */ /* 0x000fe20008000000 */
[----:B------:R-:W-:-:S03]  /*1170*/  ISETP.NE.AND.EX P2, PT, RZ, UR7, PT, P2 ;  /* 0x00000007ff007c0c */ /* 0x000fc6000bf45320 */
[----:B------:R-:W-:-:S03]  /*1180*/  UIMAD UR4, UR4, UR5, URZ ;  /* 0x00000005040472a4 */ /* 0x000fc6000f8e023f */
[----:B------:R-:W-:Y:S01]  /*1190*/  ULDC UR5, c[0x0][0x348] ;  /* 0x0000d20000057ab9 */ /* 0x000fe20000000800 */
[----:B--2---:R1:W-:Y:S04]  /*11a0*/  STL [R1+0x8], R10 ;  /* 0x0000080a01007387 */ /* 0x0043e80000100800 */
[----:B---3--:R1:W-:Y:S04]  /*11b0*/  STL [R1+0x54], R26 ;  /* 0x0000541a01007387 */ /* 0x0083e80000100800 */
[----:B------:R1:W-:Y:S01]  /*11c0*/  STL [R1+0x58], R27 ;  /* 0x0000581b01007387 */ /* 0x0003e20000100800 */
[----:B------:R-:W-:Y:S01]  /*11d0*/  IMAD.MOV.U32 R13, RZ, RZ, R10 ;  /* 0x000000ffff0d7224 */ /* 0x000fe200078e000a */
[----:B------:R-:W-:Y:S06]  /*11e0*/  @P1 BRA `(.L_x_1094) ;  /* 0x0000000000281947 */ /* 0x000fec0003800000 */
[----:B------:R-:W-:Y:S02]  /*11f0*/  ULDC.64 UR6, c[0x0][0xa00] ;  /* 0x0002800000067ab9 */ /* 0x000fe40000000a00 */
[----:B------:R-:W-:-:S04]  /*1200*/  ISETP.NE.U32.AND P0, PT, RZ, UR6, PT ;  /* 0x00000006ff007c0c */ /* 0x000fc8000bf05070 */
[----:B------:R-:W-:-:S13]  /*1210*/  ISETP.NE.AND.EX P0, PT, RZ, UR7, PT, P0 ;  /* 0x00000007ff007c0c */ /* 0x000fda000bf05300 */
[----:B------:R-:W-:Y:S05]  /*1220*/  @!P0 BRA `(.L_x_1094) ;  /* 0x0000000000188947 */ /* 0x000fea0003800000 */
[----:B-1----:R-:W0:Y:S02]  /*1230*/  LDC.64 R2, c[0x0][0xa00] ;  /* 0x00028000ff027b82 */ /* 0x002e240000000a00 */
[----:B0-----:R-:W-:-:S05]  /*1240*/  IMAD.WIDE R2, R27, 0x4, R2 ;  /* 0x000000041b027825 */ /* 0x001fca00078e0202 */
[----:B------:R-:W2:Y:S04]  /*1250*/  LDG.E R4, desc[UR44][R2.64] ;  /* 0x0000002c02047981 */ /* 0x000ea8000c1e1900 */
[----:B------:R-:W2:Y:S02]  /*1260*/  LDG.E R5, desc[UR44][R2.64+0x4] ;  /* 0x0000042c02057981 */ /* 0x000ea4000c1e1900 */
[----:B--2---:R-:W-:-:S05]  /*1270*/  IMAD.IADD R13, R5, 0x1, -R4 ;  /* 0x00000001050d7824 */ /* 0x004fca00078e0a04 */
[----:B------:R0:W-:Y:S02]  /*1280*/  STL [R1+0x8], R13 ;  /* 0x0000080d01007387 */ /* 0x0001e40000100800 */
.L_x_1094:
[----:B------:R-:W-:Y:S02]  /*1290*/  IMAD.U32 R48, RZ, RZ, UR5 ;  /* 0x00000005ff307e24 */ /* 0x000fe4000f8e00ff */
[----:B------:R-:W-:Y:S01]  /*12a0*/  IMAD.U32 R25, RZ, RZ, UR4 ;  /* 0x00000004ff197e24 */ /* 0x000fe2000f8e00ff */
[----:B------:R-:W-:Y:S06]  /*12b0*/  @!P2 BRA `(.L_x_1095) ;  /* 0x000000000010a947 */ /* 0x000fec0003800000 */
[----:B-1----:R-:W1:Y:S02]  /*12c0*/  LDC.64 R2, c[0x0][0xa20] ;  /* 0x00028800ff027b82 */ /* 0x002e640000000a00 */
[----:B-1----:R-:W-:-:S05]  /*12d0*/  IMAD.WIDE R2, R27, 0x4, R2 ;  /* 0x000000041b027825 */ /* 0x002fca00078e0202 */
[----:B------:R2:W5:Y:S01]  /*12e0*/  LDG.E R25, desc[UR44][R2.64] ;  /* 0x0000002c02197981 */ /* 0x000562000c1e1900 */
[----:B------:R-:W-:Y:S05]  /*12f0*/  BRA `(.L_x_1096) ;  /* 0x0000000000107947 */ /* 0x000fea0003800000 */
.L_x_1095:
[----:B------:R-:W-:Y:S05]  /*1300*/  @!P3 BRA `(.L_x_1096) ;  /* 0x00000000000cb947 */ /* 0x000fea0003800000 */
[----:B-1----:R-:W2:Y:S04]  /*1310*/  LDG.E R2, desc[UR44][R8.64] ;  /* 0x0000002c08027981 */ /* 0x002ea8000c1e1900 */
[----:B------:R-:W2:Y:S02]  /*1320*/  LDG.E R25, desc[UR44][R8.64+0x4] ;  /* 0x0000042c08197981 */ /* 0x000ea4000c1e1900 */
[----:B--2---:R-:W-:-:S07]  /*1330*/  IMAD.IADD R25, R25, 0x1, -R2 ;  /* 0x0000000119197824 */ /* 0x004fce00078e0a02 */
.L_x_1096:
[----:B------:R-:W-:Y:S01]  /*1340*/  ULDC.64 UR4, c[0x0][0xa10] ;  /* 0x0002840000047ab9 */ /* 0x000fe20000000a00 */
[----:B------:R-:W3:Y:S01]  /*1350*/  LDL R12, [R1+0x44] ;  /* 0x00004400010c7983 */ /* 0x000ee20000100800 */
[----:B------:R-:W-:Y:S01]  /*1360*/  ISETP.NE.U32.AND P0, PT, RZ, UR4, PT ;  /* 0x00000004ff007c0c */ /* 0x000fe2000bf05070 */
[----:B-1----:R-:W1:Y:S03]  /*1370*/  LDC R8, c[0x0][0x448] ;  /* 0x00011200ff087b82 */ /* 0x002e660000000800 */
[----:B------:R-:W-:Y:S01]  /*1380*/  ISETP.NE.AND.EX P0, PT, RZ, UR5, PT, P0 ;  /* 0x00000005ff007c0c */ /* 0x000fe2000bf05300 */
[----:B------:R-:W-:Y:S02]  /*1390*/  ULDC.64 UR4, c[0x0][0xa30] ;  /* 0x00028c0000047ab9 */ /* 0x000fe40000000a00 */
[----:B------:R-:W-:Y:S01]  /*13a0*/  ISETP.NE.U32.AND P1, PT, RZ, UR4, PT ;  /* 0x00000004ff007c0c */ /* 0x000fe2000bf25070 */
[----:B-----5:R-:W-:Y:S01]  /*13b0*/  IMAD.MOV.U32 R45, RZ, RZ, R25 ;  /* 0x000000ffff2d7224 */ /* 0x020fe200078e0019 */
[----:B------:R-:W4:Y:S02]  /*13c0*/  LDC.64 R10, c[0x0][0x9e0] ;  /* 0x00027800ff0a7b82 */ /* 0x000f240000000a00 */
[----:B------:R-:W-:-:S06]  /*13d0*/  ISETP.NE.AND.EX P1, PT, RZ, UR5, PT, P1 ;  /* 0x00000005ff007c0c */ /* 0x000fcc000bf25310 */
[----:B--2---:R-:W2:Y:S08]  /*13e0*/  @P0 LDC.64 R2, c[0x0][0xa10] ;  /* 0x00028400ff020b82 */ /* 0x004eb00000000a00 */
[----:B------:R-:W0:Y:S01]  /*13f0*/  @P1 LDC.64 R4, c[0x0][0xa30] ;  /* 0x00028c00ff041b82 */ /* 0x000e220000000a00 */
[----:B--2---:R-:W-:-:S05]  /*1400*/  @P0 IMAD.WIDE R2, R27, 0x4, R2 ;  /* 0x000000041b020825 */ /* 0x004fca00078e0202 */
[----:B------:R-:W2:Y:S04]  /*1410*/  @P0 LDG.E R6, desc[UR44][R2.64] ;  /* 0x0000002c02060981 */ /* 0x000ea8000c1e1900 */
[----:B------:R3:W2:Y:S01]  /*1420*/  @P0 LDG.E R7, desc[UR44][R2.64+0x4] ;  /* 0x0000042c02070981 */ /* 0x0006a2000c1e1900 */
[----:B0-----:R-:W-:-:S05]  /*1430*/  @P1 IMAD.WIDE R4, R27, 0x4, R4 ;  /* 0x000000041b041825 */ /* 0x001fca00078e0204 */
[----:B------:R0:W5:Y:S01]  /*1440*/  @P1 LDG.E R45, desc[UR44][R4.64] ;  /* 0x0000002c042d1981 */ /* 0x000162000c1e1900 */
[----:B-1----:R-:W-:Y:S02]  /*1450*/  ISETP.NE.AND P1, PT, R8, 0x1, PT ;  /* 0x000000010800780c */ /* 0x002fe40003f25270 */
[----:B----4-:R-:W-:-:S11]  /*1460*/  ISETP.GE.AND P2, PT, R11, 0x1, PT ;  /* 0x000000010b00780c */ /* 0x010fd60003f46270 */
[----:B------:R-:W1:Y:S08]  /*1470*/  @P1 LDC R9, c[0x0][0x44c] ;  /* 0x00011300ff091b82 */ /* 0x000e700000000800 */
[----:B------:R-:W4:Y:S01]  /*1480*/  @P1 LDC R8, c[0x0][0x450] ;  /* 0x00011400ff081b82 */ /* 0x000f220000000800 */
[----:B---3--:R-:W-:-:S04]  /*1490*/  IMAD R14, R12, 0xc0, RZ ;  /* 0x000000c00c0e7824 */ /* 0x008fc800078e02ff */
[----:B------:R-:W-:Y:S01]  /*14a0*/  VIADD R2, R14, 0xbf ;  /* 0x000000bf0e027836 */ /* 0x000fe20000000000 */
[----:B------:R0:W-:Y:S03]  /*14b0*/  STL [R1+0x1c], R14 ;  /* 0x00001c0e01007387 */ /* 0x0001e60000100800 */
[----:B-1----:R-:W-:-:S05]  /*14c0*/  @P1 IMAD.HI.U32 R3, R2, R9, RZ ;  /* 0x0000000902031227 */ /* 0x002fca00078e00ff */
[----:B----4-:R-:W-:Y:S01]  /*14d0*/  @P1 SHF.R.U32.HI R2, RZ, R8, R3 ;  /* 0x00000008ff021219 */ /* 0x010fe20000011603 */
[----:B--2---:R-:W-:Y:S02]  /*14e0*/  @P0 IMAD.IADD R48, R7, 0x1, -R6 ;  /* 0x0000000107300824 */ /* 0x004fe400078e0a06 */
[----:B------:R-:W-:-:S04]  /*14f0*/  IMAD.IADD R7, R25, 0x1, -R0 ;  /* 0x0000000119077824 */ /* 0x000fc800078e0a00 */
[----:B------:R-:W-:-:S04]  /*1500*/  IMAD.IADD R12, R7, 0x1, R48 ;  /* 0x00000001070c7824 */ /* 0x000fc800078e0230 */
[C---:B------:R-:W-:Y:S01]  /*1510*/  VIADD R0, R12.reuse, 0x9f ;  /* 0x0000009f0c007836 */ /* 0x040fe20000000000 */
[----:B------:R0:W-:Y:S01]  /*1520*/  STL [R1+0xc], R12 ;  /* 0x00000c0c01007387 */ /* 0x0001e20000100800 */
[----:B------:R-:W-:Y:S02]  /*1530*/  IADD3 R46, R12, 0x1, -R13 ;  /* 0x000000010c2e7810 */ /* 0x000fe40007ffe80d */
[----:B------:R-:W-:-:S04]  /*1540*/  IMAD.HI R0, R0, 0x66666667, RZ ;  /* 0x6666666700007827 */ /* 0x000fc800078e02ff */
[----:B------:R-:W-:Y:S01]  /*1550*/  IMAD.IADD R3, R46, 0x1, R2 ;  /* 0x000000012e037824 */ /* 0x000fe200078e0202 */
[----:B------:R-:W-:-:S04]  /*1560*/  SHF.R.U32.HI R105, RZ, 0x1f, R0 ;  /* 0x0000001fff697819 */ /* 0x000fc80000011600 */
[----:B------:R-:W-:Y:S01]  /*1570*/  LEA.HI.SX32 R105, R0, R105, 0x1a ;  /* 0x0000006900697211 */ /* 0x000fe200078fd2ff */
[----:B------:R-:W-:Y:S01]  /*1580*/  IMAD.IADD R0, R3, 0x1, R10 ;  /* 0x0000000103007824 */ /* 0x000fe200078e020a */
[----:B0-----:R-:W-:Y:S06]  /*1590*/  @!P2 BRA `(.L_x_1097) ;  /* 0x000000000048a947 */ /* 0x001fec0003800000 */
[C---:B------:R-:W-:Y:S01]  /*15a0*/  ISETP.GT.AND P0, PT, R3.reuse, RZ, PT ;  /* 0x000000ff0300720c */ /* 0x040fe20003f04270 */
[----:B------:R-:W-:Y:S01]  /*15b0*/  BSSY B0, `(.L_x_1098) ;  /* 0x000000e000007945 */ /* 0x000fe20003800000 */
[----:B------:R-:W-:-:S11]  /*15c0*/  VIADD R2, R3, 0xffffffff ;  /* 0xffffffff03027836 */ /* 0x000fd60000000000 */
        /* <DEDUP_REMOVED lines=8> */
.L_x_1099:
[----:B------:R-:W-:-:S13]  /*1650*/  ISETP.NE.AND P0, PT, R11, 0x1, PT ;  /* 0x000000010b00780c */ /* 0x000fda0003f05270 */
[----:B------:R-:W0:Y:S02]  /*1660*/  @P0 LDC.64 R4, c[0x0][0x9e8] ;  /* 0x00027a00ff040b82 */ /* 0x000e240000000a00 */
[----:B0-----:R-:W-:-:S05]  /*1670*/  @P0 IMAD.HI.U32 R4, R2, R4, RZ ;  /* 0x0000000402040227 */ /* 0x001fca00078e00ff */
[----:B------:R-:W-:-:S07]  /*1680*/  @P0 SHF.R.U32.HI R2, RZ, R5, R4 ;  /* 0x00000005ff020219 */ /* 0x000fce0000011604 */
.L_x_1100:
[----:B------:R-:W-:Y:S05]  /*1690*/  BSYNC B0 ;  /* 0x0000000000007941 */ /* 0x000fea0003800000 */
.L_x_1098:
[----:B------:R-:W-:-:S05]  /*16a0*/  IMAD R3, R2, R11, R11 ;  /* 0x0000000b02037224 */ /* 0x000fca00078e020b */
[----:B------:R-:W-:-:S07]  /*16b0*/  VIMNMX R0, R0, R3, PT ;  /* 0x0000000300007248 */ /* 0x000fce0003fe0100 */
.L_x_1097:
[----:B------:R-:W0:Y:S01]  /*16c0*/  @P1 LDC R2, c[0x0][0x44c] ;  /* 0x00011300ff021b82 */ /* 0x000e220000000800 */
[----:B------:R-:W-:Y:S01]  /*16d0*/  IMAD.MOV.U32 R3, RZ, RZ, R14 ;  /* 0x000000ffff037224 */ /* 0x000fe200078e000e */
[----:B------:R-:W-:Y:S01]  /*16e0*/  ULDC UR4, c[0x0][0x9dc] ;  /* 0x0002770000047ab9 */ /* 0x000fe20000000800 */
[----:B------:R-:W-:-:S05]  /*16f0*/  IMAD.IADD R104, R12, 0x1, -R13 ;  /* 0x000000010c687824 */ /* 0x000fca00078e0a0d */
[----:B------:R-:W1:Y:S01]  /*1700*/  @P1 LDC R5, c[0x0][0x450] ;  /* 0x00011400ff051b82 */ /* 0x000e620000000800 */
[----:B0-----:R-:W-:-:S05]  /*1710*/  @P1 IMAD.HI.U32 R2, R14, R2, RZ ;  /* 0x000000020e021227 */ /* 0x001fca00078e00ff */
[----:B-1----:R-:W-:-:S05]  /*1720*/  @P1 SHF.R.U32.HI R3, RZ, R5, R2 ;  /* 0x00000005ff031219 */ /* 0x002fca0000011602 */
[----:B------:R-:W-:-:S04]  /*1730*/  IMAD.IADD R2, R104, 0x1, R3 ;  /* 0x0000000168027824 */ /* 0x000fc800078e0203 */
[----:B------:R-:W-:Y:S01]  /*1740*/  VIADD R3, R2, -UR4 ;  /* 0x8000000402037c36 */ /* 0x000fe20008000000 */
[----:B------:R-:W-:Y:S06]  /*1750*/  @!P2 BRA `(.L_x_1101) ;  /* 0x000000000044a947 */ /* 0x000fec0003800000 */
[----:B------:R-:W-:Y:S01]  /*1760*/  ISETP.GT.AND P0, PT, R2, -0x1, PT ;  /* 0xffffffff0200780c */ /* 0x000fe20003f04270 */
[----:B------:R-:W-:-:S12]  /*1770*/  BSSY B0, `(.L_x_1102) ;  /* 0x000000d000007945 */ /* 0x000fd80003800000 */
        /* <DEDUP_REMOVED lines=8> */
.L_x_1103:
[----:B------:R-:W-:-:S13]  /*1800*/  ISETP.NE.AND P0, PT, R11, 0x1, PT ;  /* 0x000000010b00780c */ /* 0x000fda0003f05270 */
[----:B------:R-:W0:Y:S02]  /*1810*/  @P0 LDC.64 R4, c[0x0][0x9e8] ;  /* 0x00027a00ff040b82 */ /* 0x000e240000000a00 */
[----:B0-----:R-:W-:-:S05]  /*1820*/  @P0 IMAD.HI.U32 R4, R2, R4, RZ ;  /* 0x0000000402040227 */ /* 0x001fca00078e00ff */
[----:B------:R-:W-:-:S07]  /*1830*/  @P0 SHF.R.U32.HI R2, RZ, R5, R4 ;  /* 0x00000005ff020219 */ /* 0x000fce0000011604 */
.L_x_1104:
[----:B------:R-:W-:Y:S05]  /*1840*/  BSYNC B0 ;  /* 0x0000000000007941 */ /* 0x000fea0003800000 */
.L_x_1102:
[----:B------:R-:W-:-:S05]  /*1850*/  IMAD R2, R2, R11, RZ ;  /* 0x0000000b02027224 */ /* 0x000fca00078e02ff */
[----:B------:R-:W-:-:S07]  /*1860*/  VIMNMX R3, R3, R2, !PT ;  /* 0x0000000203037248 */ /* 0x000fce0007fe0100 */
.L_x_1101:
[----:B------:R-:W-:Y:S02]  /*1870*/  VIADD R0, R0, 0x9f ;  /* 0x0000009f00007836 */ /* 0x000fe40000000000 */
[----:B------:R-:W-:-:S04]  /*1880*/  IMAD.HI R2, R3, 0x66666667, RZ ;  /* 0x6666666703027827 */ /* 0x000fc800078e02ff */
[----:B------:R-:W-:Y:S01]  /*1890*/  IMAD.HI R0, R0, 0x66666667, RZ ;  /* 0x6666666700007827 */ /* 0x000fe200078e02ff */
[----:B------:R-:W-:-:S04]  /*18a0*/  SHF.R.U32.HI R5, RZ, 0x1f, R2 ;  /* 0x0000001fff057819 */ /* 0x000fc80000011602 */
[----:B------:R-:W-:Y:S02]  /*18b0*/  SHF.R.U32.HI R3, RZ, 0x1f, R0 ;  /* 0x0000001fff037819 */ /* 0x000fe40000011600 */
[----:B------:R-:W-:Y:S02]  /*18c0*/  LEA.HI.SX32 R5, R2, R5, 0x1a ;  /* 0x0000000502057211 */ /* 0x000fe400078fd2ff */
[----:B------:R-:W-:Y:S02]  /*18d0*/  LEA.HI.SX32 R0, R0, R3, 0x1a ;  /* 0x0000000300007211 */ /* 0x000fe400078fd2ff */
[----:B------:R-:W-:Y:S02]  /*18e0*/  VIMNMX R5, RZ, R5, !PT ;  /* 0x00000005ff057248 */ /* 0x000fe40007fe0100 */
[----:B------:R-:W-:-:S03]  /*18f0*/  VIMNMX R0, R105, R0, PT ;  /* 0x0000000069007248 */ /* 0x000fc60003fe0100 */
[--C-:B------:R-:W-:Y:S02]  /*1900*/  IMAD R5, R5, 0xa0, -R7.reuse ;  /* 0x000000a005057824 */ /* 0x100fe400078e0a07 */
[----:B------:R-:W-:-:S03]  /*1910*/  IMAD R3, R0, 0xa0, -R7 ;  /* 0x000000a000037824 */ /* 0x000fc600078e0a07 */
[----:B------:R-:W-:Y:S02]  /*1920*/  VIMNMX R5, RZ, R5, !PT ;  /* 0x00000005ff057248 */ /* 0x000fe40007fe0100 */
[----:B------:R-:W-:-:S03]  /*1930*/  VIMNMX R0, R3, R48, PT ;  /* 0x0000003003007248 */ /* 0x000fc60003fe0100 */
[----:B------:R-:W-:Y:S01]  /*1940*/  IMAD.WIDE.U32 R2, R5, -0x33333333, RZ ;  /* 0xcccccccd05027825 */ /* 0x000fe200078e00ff */
[----:B------:R-:W-:-:S04]  /*1950*/  ISETP.GT.AND P0, PT, R0, R5, PT ;  /* 0x000000050000720c */ /* 0x000fc80003f04270 */
[----:B------:R-:W-:-:S05]  /*1960*/  SHF.R.U32.HI R44, RZ, 0x7, R3 ;  /* 0x00000007ff2c7819 */ /* 0x000fca0000011603 */
[----:B------:R-:W-:-:S04]  /*1970*/  IMAD.MOV.U32 R47, RZ, RZ, R44 ;  /* 0x000000ffff2f7224 */ /* 0x000fc800078e002c */
        /* <DEDUP_REMOVED lines=26> */
[----:B-1---5:R-:W-:Y:S05]  /*1b20*/  CALL.ABS.NOINC R2 ;  /* 0x0000000002007343 */ /* 0x022fea0003c00000 */
.L_x_1107:
[----:B------:R-:W-:Y:S05]  /*1b30*/  BSYNC B6 ;  /* 0x0000000000067941 */ /* 0x000fea0003800000 */
.L_x_1106:
        /* <DEDUP_REMOVED lines=20> */
.L_x_1109:
[----:B------:R-:W-:Y:S05]  /*1c80*/  BSYNC B6 ;  /* 0x0000000000067941 */ /* 0x000fea0003800000 */
.L_x_1108:
[----:B------:R-:W-:Y:S01]  /*1c90*/  ULDC.64 UR4, c[0x0][0x9f8] ;  /* 0x00027e0000047ab9 */ /* 0x000fe20000000a00 */
[----:B------:R-:W0:Y:S01]  /*1ca0*/  S2R R50, SR_TID.X ;  /* 0x0000000000327919 */ /* 0x000e220000002100 */
[----:B------:R-:W-:Y:S01]  /*1cb0*/  ISETP.NE.U32.AND P0, PT, RZ, UR4, PT ;  /* 0x00000004ff007c0c */ /* 0x000fe2000bf05070 */
[----:B------:R-:W1:Y:S01]  /*1cc0*/  LDC.64 R28, c[0x0][0x300] ;  /* 0x0000c000ff1c7b82 */ /* 0x000e620000000a00 */
[----:B------:R-:W-:Y:S01]  /*1cd0*/  IMAD.IADD R24, R24, 0x1, R25 ;  /* 0x0000000118187824 */ /* 0x000fe200078e0219 */
[----:B------:R-:W-:Y:S01]  /*1ce0*/  ULDC.64 UR6, c[0x0][0x330] ;  /* 0x0000cc0000067ab9 */ /* 0x000fe20000000a00 */
[----:B------:R-:W-:Y:S01]  /*1cf0*/  ISETP.NE.AND.EX P0, PT, RZ, UR5, PT, P0 ;  /* 0x00000005ff007c0c */ /* 0x000fe2000bf05300 */
[----:B------:R-:W-:Y:S01]  /*1d00*/  IMAD.MOV.U32 R0, RZ, RZ, R27 ;  /* 0x000000ffff007224 */ /* 0x000fe200078e001b */
[----:B------:R-:W-:Y:S01]  /*1d10*/  ULDC.64 UR4, c[0x0][0x308] ;  /* 0x0000c20000047ab9 */ /* 0x000fe20000000a00 */
[----:B------:R-:W-:Y:S01]  /*1d20*/  SHF.R.S32.HI R157, RZ, 0x1f, R156 ;  /* 0x0000001fff9d7819 */ /* 0x000fe2000001149c */
[----:B------:R-:W2:Y:S01]  /*1d30*/  LDL.64 R14, [R1] ;  /* 0x00000000010e7983 */ /* 0x000ea20000100a00 */
[----:B------:R-:W3:Y:S08]  /*1d40*/  LDC.64 R34, c[0x0][0x3f8] ;  /* 0x0000fe00ff227b82 */ /* 0x000ef00000000a00 */
[----:B------:R-:W4:Y:S01]  /*1d50*/  @P0 LDC.64 R2, c[0x0][0x9f8] ;  /* 0x00027e00ff020b82 */ /* 0x000f220000000a00 */
[----:B------:R-:W-:-:S07]  /*1d60*/  SHF.R.S32.HI R12, RZ, 0x1f, R24 ;  /* 0x0000001fff0c7819 */ /* 0x000fce0000011418 */
[----:B------:R-:W3:Y:S01]  /*1d70*/  LDC.64 R40, c[0x0][0x408] ;  /* 0x00010200ff287b82 */ /* 0x000ee20000000a00 */
[----:B0-----:R-:W-:-:S07]  /*1d80*/  VIADD R4, R50, 0xffffff80 ;  /* 0xffffff8032047836 */ /* 0x001fce0000000000 */
[----:B------:R-:W0:Y:S01]  /*1d90*/  LDC R61, c[0x0][0x3f4] ;  /* 0x0000fd00ff3d7b82 */ /* 0x000e220000000800 */
[----:B------:R-:W-:Y:S01]  /*1da0*/  SHF.R.S32.HI R5, RZ, 0x1f, R4 ;  /* 0x0000001fff057819 */ /* 0x000fe20000011404 */
[----:B----4-:R-:W-:-:S03]  /*1db0*/  @P0 IMAD.WIDE R2, R27, 0x4, R2 ;  /* 0x000000041b020825 */ /* 0x010fc600078e0202 */
[----:B------:R-:W-:Y:S02]  /*1dc0*/  LEA.HI R8, R5, R4, RZ, 0x2 ;  /* 0x0000000405087211 */ /* 0x000fe400078f10ff */
[----:B------:R4:W3:Y:S01]  /*1dd0*/  @P0 LDG.E R0, desc[UR44][R2.64] ;  /* 0x0000002c02000981 */ /* 0x0008e2000c1e1900 */
[----:B-1----:R-:W-:Y:S01]  /*1de0*/  IMAD R5, R12, R28, RZ ;  /* 0x0000001c0c057224 */ /* 0x002fe200078e02ff */
[----:B------:R-:W-:Y:S01]  /*1df0*/  SHF.R.S32.HI R4, RZ, 0x1f, R26 ;  /* 0x0000001fff047819 */ /* 0x000fe2000001141a */
[----:B------:R-:W-:Y:S01]  /*1e00*/  VIADD R43, R50, 0xffffff80 ;  /* 0xffffff80322b7836 */ /* 0x000fe20000000000 */
[--C-:B------:R-:W-:Y:S01]  /*1e10*/  SHF.R.S32.HI R10, RZ, 0x2, R8.reuse ;  /* 0x00000002ff0a7819 */ /* 0x100fe20000011408 */
[----:B------:R-:W-:Y:S01]  /*1e20*/  IMAD R5, R24, R29, R5 ;  /* 0x0000001d18057224 */ /* 0x000fe200078e0205 */
[----:B------:R-:W-:Y:S01]  /*1e30*/  SHF.R.S32.HI R11, RZ, 0x1f, R8 ;  /* 0x0000001fff0b7819 */ /* 0x000fe20000011408 */
[C---:B------:R-:W-:Y:S02]  /*1e40*/  IMAD R7, R4.reuse, UR6, RZ ;  /* 0x0000000604077c24 */ /* 0x040fe4000f8e02ff */
[----:B------:R-:W-:Y:S01]  /*1e50*/  IMAD R6, R4, UR4, RZ ;  /* 0x0000000404067c24 */ /* 0x000fe2000f8e02ff */
[----:B------:R-:W-:Y:S01]  /*1e60*/  LEA.HI R11, R11, R10, RZ, 0x2 ;  /* 0x0000000a0b0b7211 */ /* 0x000fe200078f10ff */
[----:B----4-:R-:W-:-:S04]  /*1e70*/  IMAD.WIDE.U32 R2, R24, R28, RZ ;  /* 0x0000001c18027225 */ /* 0x010fc800078e00ff */
[----:B------:R-:W-:Y:S02]  /*1e80*/  IMAD.IADD R3, R3, 0x1, R5 ;  /* 0x0000000103037824 */ /* 0x000fe400078e0205 */
[C---:B------:R-:W-:Y:S02]  /*1e90*/  IMAD R9, R26.reuse, UR7, R7 ;  /* 0x000000071a097c24 */ /* 0x040fe4000f8e0207 */
[----:B------:R-:W-:Y:S01]  /*1ea0*/  IMAD.WIDE.U32 R4, R26, UR6, R156 ;  /* 0x000000061a047c25 */ /* 0x000fe2000f8e009c */
[----:B------:R-:W-:-:S03]  /*1eb0*/  ULDC.64 UR6, c[0x0][0x338] ;  /* 0x0000ce0000067ab9 */ /* 0x000fc60000000a00 */
[C---:B------:R-:W-:Y:S02]  /*1ec0*/  IMAD R7, R26.reuse, UR5, R6 ;  /* 0x000000051a077c24 */ /* 0x040fe4000f8e0206 */
[----:B------:R-:W-:Y:S01]  /*1ed0*/  IMAD.WIDE.U32 R2, R26, UR4, R2 ;  /* 0x000000041a027c25 */ /* 0x000fe2000f8e0002 */
[----:B------:R-:W-:Y:S01]  /*1ee0*/  ULDC.64 UR4, c[0x0][0xa08] ;  /* 0x0002820000047ab9 */ /* 0x000fe20000000a00 */
[----:B------:R1:W2:Y:S01]  /*1ef0*/  LDL.64 R26, [R1] ;  /* 0x00000000011a7983 */ /* 0x0002a20000100a00 */
[----:B------:R-:W-:Y:S01]  /*1f00*/  ISETP.NE.U32.AND P0, PT, RZ, UR4, PT ;  /* 0x00000004ff007c0c */ /* 0x000fe2000bf05070 */
[----:B------:R-:W-:-:S03]  /*1f10*/  VIADD R42, R50, 0xffffff80 ;  /* 0xffffff80322a7836 */ /* 0x000fc60000000000 */
[----:B------:R-:W-:Y:S01]  /*1f20*/  ISETP.NE.AND.EX P0, PT, RZ, UR5, PT, P0 ;  /* 0x00000005ff007c0c */ /* 0x000fe2000bf05300 */
[----:B------:R-:W-:Y:S01]  /*1f30*/  IMAD.IADD R3, R3, 0x1, R7 ;  /* 0x0000000103037824 */ /* 0x000fe200078e0207 */
[----:B------:R-:W-:Y:S01]  /*1f40*/  LEA.HI R42, R42, R43, RZ, 0x1 ;  /* 0x0000002b2a2a7211 */ /* 0x000fe200078f08ff */
[----:B------:R-:W-:-:S03]  /*1f50*/  ULDC.64 UR4, c[0x0][0x310] ;  /* 0x0000c40000047ab9 */ /* 0x000fc60000000a00 */
[----:B------:R-:W-:Y:S01]  /*1f60*/  SHF.R.S32.HI R42, RZ, 0x1, R42 ;  /* 0x00000001ff2a7819 */ /* 0x000fe2000001142a */
[----:B------:R-:W-:-:S03]  /*1f70*/  IMAD.IADD R5, R5, 0x1, R9 ;  /* 0x0000000105057824 */ /* 0x000fc600078e0209 */
[----:B------:R-:W-:Y:S02]  /*1f80*/  SHF.R.S32.HI R49, RZ, 0x1f, R42 ;  /* 0x0000001fff317819 */ /* 0x000fe4000001142a */
[----:B---3--:R-:W-:-:S04]  /*1f90*/  SHF.R.S32.HI R6, RZ, 0x1f, R0 ;  /* 0x0000001fff067819 */ /* 0x008fc80000011400 */
[----:B------:R-:W-:Y:S02]  /*1fa0*/  SEL R6, R6, RZ, !P0 ;  /* 0x000000ff06067207 */ /* 0x000fe40004000000 */
[----:B------:R-:W-:-:S03]  /*1fb0*/  SEL R7, R0, RZ, !P0 ;  /* 0x000000ff00077207 */ /* 0x000fc60004000000 */
[C---:B------:R-:W-:Y:S02]  /*1fc0*/  IMAD R0, R6.reuse, UR6, RZ ;  /* 0x0000000606007c24 */ /* 0x040fe4000f8e02ff */
[----:B------:R-:W-:Y:S02]  /*1fd0*/  IMAD R6, R6, UR4, RZ ;  /* 0x0000000406067c24 */ /* 0x000fe4000f8e02ff */
[----:B------:R-:W-:-:S04]  /*1fe0*/  IMAD.WIDE.U32 R20, R7, UR6, R4 ;  /* 0x0000000607147c25 */ /* 0x000fc8000f8e0004 */
[C---:B------:R-:W-:Y:S02]  /*1ff0*/  IMAD R71, R7.reuse, UR7, R0 ;  /* 0x0000000707477c24 */ /* 0x040fe4000f8e0200 */
[C---:B------:R-:W-:Y:S02]  /*2000*/  IMAD R5, R7.reuse, UR5, R6 ;  /* 0x0000000507057c24 */ /* 0x040fe4000f8e0206 */
[----:B------:R-:W-:Y:S01]  /*2010*/  IMAD.WIDE.U32 R2, R7, UR4, R2 ;  /* 0x0000000407027c25 */ /* 0x000fe2000f8e0002 */
[----:B0-----:R-:W-:Y:S01]  /*2020*/  ISETP.GE.AND P1, PT, R156, R61, PT ;  /* 0x0000003d9c00720c */ /* 0x001fe20003f26270 */
[----:B------:R-:W-:Y:S02]  /*2030*/  ULDC UR4, c[0x0][0x2f4] ;  /* 0x0000bd0000047ab9 */ /* 0x000fe40000000800 */
[-C--:B------:R-:W-:Y:S02]  /*2040*/  IMAD R0, R49, R28.reuse, RZ ;  /* 0x0000001c31007224 */ /* 0x080fe400078e02ff */
[----:B------:R-:W-:-:S04]  /*2050*/  IMAD.WIDE.U32 R6, R42, R28, R156 ;  /* 0x0000001c2a067225 */ /* 0x000fc800078e009c */
[----:B--2---:R-:W-:Y:S01]  /*2060*/  IMAD.MOV.U32 R26, RZ, RZ, R14 ;  /* 0x000000ffff1a7224 */ /* 0x004fe200078e000e */
[----:B------:R-:W-:Y:S01]  /*2070*/  IADD3 R57, P0, R2, R6, RZ ;  /* 0x0000000602397210 */ /* 0x000fe20007f1e0ff */
[----:B------:R-:W-:Y:S02]  /*2080*/  IMAD R9, R42, R29, R0 ;  /* 0x0000001d2a097224 */ /* 0x000fe400078e0200 */
[----:B------:R-:W-:Y:S01]  /*2090*/  IMAD.IADD R0, R3, 0x1, R5 ;  /* 0x0000000103007824 */ /* 0x000fe200078e0205 */
[----:B------:R-:W-:Y:S01]  /*20a0*/  SHF.R.S32.HI R27, RZ, 0x1f, R26 ;  /* 0x0000001fff1b7819 */ /* 0x000fe2000001141a */
[C---:B------:R-:W-:Y:S02]  /*20b0*/  IMAD R4, R49.reuse, R34, RZ ;  /* 0x0000002231047224 */ /* 0x040fe400078e02ff */
[----:B------:R-:W-:Y:S01]  /*20c0*/  IMAD R6, R49, R40, RZ ;  /* 0x0000002831067224 */ /* 0x000fe200078e02ff */
[----:B------:R-:W-:Y:S01]  /*20d0*/  IADD3.X R56, R0, R7, R9, P0, !PT ;  /* 0x0000000700387210 */ /* 0x000fe200007fe409 */
[C---:B------:R-:W-:Y:S01]  /*20e0*/  IMAD R15, R42.reuse, R35, R4 ;  /* 0x000000232a0f7224 */ /* 0x040fe200078e0204 */
[----:B------:R0:W-:Y:S01]  /*20f0*/  STL [R1+0x4], R27 ;  /* 0x0000041b01007387 */ /* 0x0001e20000100800 */
[----:B------:R-:W-:-:S02]  /*2100*/  IMAD R25, R42, R41, R6 ;  /* 0x000000292a197224 */ /* 0x000fc400078e0206 */
[----:B------:R-:W-:-:S04]  /*2110*/  IMAD.WIDE.U32 R4, R42, R34, R26 ;  /* 0x000000222a047225 */ /* 0x000fc800078e001a */
[C---:B------:R-:W-:Y:S02]  /*2120*/  IMAD.WIDE.U32 R6, R42.reuse, R40, R26 ;  /* 0x000000282a067225 */ /* 0x040fe400078e001a */
[----:B------:R-:W2:Y:S04]  /*2130*/  LDL R26, [R1+0x50] ;  /* 0x00005000011a7983 */ /* 0x000ea80000100800 */
[----:B0-----:R-:W3:Y:S01]  /*2140*/  LDL R27, [R1+0x3c] ;  /* 0x00003c00011b7983 */ /* 0x001ee20000100800 */
[----:B------:R-:W-:Y:S02]  /*2150*/  SEL R13, R61, RZ, P1 ;  /* 0x000000ff3d0d7207 */ /* 0x000fe40000800000 */
[----:B------:R-:W-:Y:S01]  /*2160*/  LOP3.LUT R11, R11, 0xfffffffc, RZ, 0xc0, !PT ;  /* 0xfffffffc0b0b7812 */ /* 0x000fe200078ec0ff */
[----:B------:R-:W-:-:S04]  /*2170*/  IMAD.WIDE.U32 R8, R42, R34, R156 ;  /* 0x000000222a087225 */ /* 0x000fc800078e009c */
[----:B------:R-:W-:Y:S02]  /*2180*/  IMAD.IADD R13, R156, 0x1, R13 ;  /* 0x000000019c0d7824 */ /* 0x000fe400078e020d */
[----:B------:R-:W-:Y:S02]  /*2190*/  IMAD.IADD R11, R10, 0x1, -R11 ;  /* 0x000000010a0b7824 */ /* 0x000fe400078e0a0b */
[----:B------:R-:W-:Y:S02]  /*21a0*/  IMAD.IADD R5, R5, 0x1, R15 ;  /* 0x0000000105057824 */ /* 0x000fe400078e020f */
[----:B------:R-:W-:Y:S01]  /*21b0*/  IMAD.IADD R9, R15, 0x1, R9 ;  /* 0x000000010f097824 */ /* 0x000fe200078e0209 */
[----:B-----5:R-:W-:Y:S02]  /*21c0*/  SHF.R.S32.HI R15, RZ, 0x1f, R45 ;  /* 0x0000001fff0f7819 */ /* 0x020fe4000001142d */
[----:B------:R-:W-:Y:S02]  /*21d0*/  SHF.R.S32.HI R58, RZ, 0x1f, R13 ;  /* 0x0000001fff3a7819 */ /* 0x000fe4000001140d */
[----:B------:R-:W-:Y:S01]  /*21e0*/  LOP3.LUT P4, RZ, R11, 0x2, RZ, 0xc0, !PT ;  /* 0x000000020bff7812 */ /* 0x000fe2000788c0ff */
[----:B------:R-:W-:Y:S01]  /*21f0*/  IMAD.WIDE.U32 R10, R42, R40, R156 ;  /* 0x000000282a0a7225 */ /* 0x000fe200078e009c */
[----:B------:R-:W-:-:S03]  /*2200*/  LEA.HI R58, R58, R13, RZ, 0x4 ;  /* 0x0000000d3a3a7211 */ /* 0x000fc600078f20ff */
[-C--:B------:R-:W-:Y:S02]  /*2210*/  IMAD R14, R15, R34.reuse, RZ ;  /* 0x000000220f0e7224 */ /* 0x080fe400078e02ff */
[----:B------:R-:W-:Y:S02]  /*2220*/  IMAD.IADD R7, R7, 0x1, R25 ;  /* 0x0000000107077824 */ /* 0x000fe400078e0219 */
[----:B------:R-:W-:Y:S02]  /*2230*/  IMAD.IADD R11, R25, 0x1, R11 ;  /* 0x00000001190b7824 */ /* 0x000fe400078e020b */
[C---:B------:R-:W-:Y:S02]  /*2240*/  IMAD R25, R45.reuse, R35, R14 ;  /* 0x000000232d197224 */ /* 0x040fe400078e020e */
[----:B------:R-:W-:-:S04]  /*2250*/  IMAD.WIDE.U32 R30, R45, R34, R4 ;  /* 0x000000222d1e7225 */ /* 0x000fc800078e0004 */
[----:B------:R-:W-:Y:S01]  /*2260*/  IMAD R14, R15, R40, RZ ;  /* 0x000000280f0e7224 */ /* 0x000fe200078e02ff */
[----:B------:R-:W-:Y:S01]  /*2270*/  SHF.R.U32.HI R60, RZ, 0x7, R50 ;  /* 0x00000007ff3c7819 */ /* 0x000fe20000011632 */
[----:B------:R-:W-:Y:S01]  /*2280*/  IMAD.WIDE.U32 R32, R45, R34, R8 ;  /* 0x000000222d207225 */ /* 0x000fe200078e0008 */
[----:B------:R-:W-:Y:S02]  /*2290*/  IADD3 R42, P0, R42, R24, RZ ;  /* 0x000000182a2a7210 */ /* 0x000fe40007f1e0ff */
[----:B------:R-:W-:Y:S01]  /*22a0*/  LOP3.LUT R22, R22, 0xfffffffb, RZ, 0xc0, !PT ;  /* 0xfffffffb16167812 */ /* 0x000fe200078ec0ff */
[----:B------:R-:W-:Y:S01]  /*22b0*/  IMAD R13, R29, 0xa0, RZ ;  /* 0x000000a01d0d7824 */ /* 0x000fe200078e02ff */
[----:B------:R-:W-:Y:S01]  /*22c0*/  LOP3.LUT R67, R58, 0xfffffff0, RZ, 0xc0, !PT ;  /* 0xfffffff03a437812 */ /* 0x000fe200078ec0ff */
[----:B------:R-:W-:Y:S02]  /*22d0*/  IMAD R63, R35, 0xa0, RZ ;  /* 0x000000a0233f7824 */ /* 0x000fe400078e02ff */
[----:B------:R-:W-:-:S02]  /*22e0*/  IMAD R9, R45, R41, R14 ;  /* 0x000000292d097224 */ /* 0x000fc400078e020e */
[----:B------:R-:W-:Y:S02]  /*22f0*/  IMAD R5, R41, 0xa0, RZ ;  /* 0x000000a029057824 */ /* 0x000fe400078e02ff */
[----:B------:R-:W-:-:S04]  /*2300*/  IMAD.WIDE.U32 R36, R45, R40, R6 ;  /* 0x000000282d247225 */ /* 0x000fc800078e0006 */
[----:B------:R-:W-:-:S04]  /*2310*/  IMAD.WIDE.U32 R38, R45, R40, R10 ;  /* 0x000000282d267225 */ /* 0x000fc800078e000a */
[----:B------:R-:W-:Y:S02]  /*2320*/  VIADD R77, R156, 0x20 ;  /* 0x000000209c4d7836 */ /* 0x000fe40000000000 */
[----:B------:R-:W-:-:S04]  /*2330*/  IMAD.WIDE.U32 R28, R28, 0xa0, RZ ;  /* 0x000000a01c1c7825 */ /* 0x000fc800078e00ff */
[----:B------:R-:W-:-:S04]  /*2340*/  IMAD.WIDE.U32 R34, R34, 0xa0, RZ ;  /* 0x000000a022227825 */ /* 0x000fc800078e00ff */
[----:B------:R-:W-:Y:S01]  /*2350*/  IMAD.WIDE.U32 R40, R40, 0xa0, RZ ;  /* 0x000000a028287825 */ /* 0x000fe200078e00ff */
[----:B------:R-:W-:Y:S02]  /*2360*/  @P1 LOP3.LUT R22, R22, 0x4, RZ, 0xfc, !PT ;  /* 0x0000000416161812 */ /* 0x000fe400078efcff */
[----:B------:R-:W-:Y:S01]  /*2370*/  ISETP.GE.AND P3, PT, R156, UR4, PT ;  /* 0x000000049c007c0c */ /* 0x000fe2000bf66270 */
[----:B------:R-:W-:Y:S01]  /*2380*/  VIADD R60, R60, 0x8 ;  /* 0x000000083c3c7836 */ /* 0x000fe20000000000 */
[----:B------:R-:W-:Y:S01]  /*2390*/  ISETP.GE.AND P2, PT, R77, UR4, PT ;  /* 0x000000044d007c0c */ /* 0x000fe2000bf46270 */
[----:B------:R-:W-:Y:S01]  /*23a0*/  IMAD.SHL.U32 R61, R61, 0x2, RZ ;  /* 0x000000023d3d7824 */ /* 0x000fe200078e00ff */
[----:B------:R-:W-:Y:S01]  /*23b0*/  SHF.R.S32.HI R69, RZ, 0x1f, R67 ;  /* 0x0000001fff457819 */ /* 0x000fe20000011443 */
[----:B------:R-:W-:Y:S02]  /*23c0*/  IMAD.X R43, R49, 0x1, R12, P0 ;  /* 0x00000001312b7824 */ /* 0x000fe400000e060c */
[----:B------:R-:W-:-:S02]  /*23d0*/  IMAD.IADD R62, R29, 0x1, R13 ;  /* 0x000000011d3e7824 */ /* 0x000fc400078e020d */
[----:B------:R-:W-:Y:S02]  /*23e0*/  IMAD.IADD R63, R35, 0x1, R63 ;  /* 0x00000001233f7824 */ /* 0x000fe400078e023f */
[----:B------:R-:W-:Y:S02]  /*23f0*/  IMAD.IADD R64, R41, 0x1, R5 ;  /* 0x0000000129407824 */ /* 0x000fe400078e0205 */
[----:B------:R-:W-:Y:S02]  /*2400*/  IMAD.IADD R65, R31, 0x1, R25 ;  /* 0x000000011f417824 */ /* 0x000fe400078e0219 */
[----:B------:R-:W-:Y:S02]  /*2410*/  IMAD.IADD R66, R25, 0x1, R33 ;  /* 0x0000000119427824 */ /* 0x000fe400078e0221 */
[----:B------:R-:W-:Y:S02]  /*2420*/  IMAD.IADD R68, R37, 0x1, R9 ;  /* 0x0000000125447824 */ /* 0x000fe400078e0209 */
[----:B------:R-:W-:-:S02]  /*2430*/  IMAD.IADD R70, R9, 0x1, R39 ;  /* 0x0000000109467824 */ /* 0x000fc400078e0227 */
[----:B------:R-:W-:Y:S01]  /*2440*/  IMAD.IADD R71, R21, 0x1, R71 ;  /* 0x0000000115477824 */ /* 0x000fe200078e0247 */
[----:B---3--:R-:W-:Y:S02]  /*2450*/  SHF.R.U32.HI R59, RZ, 0x3, R27 ;  /* 0x00000003ff3b7819 */ /* 0x008fe4000001161b */
[----:B------:R-:W-:-:S04]  /*2460*/  LOP3.LUT R4, R27, 0x30, R58, 0xf8, !PT ;  /* 0x000000301b047812 */ /* 0x000fc800078ef83a */
[----:B------:R-:W-:-:S05]  /*2470*/  LOP3.LUT R4, R4, R59, RZ, 0x3c, !PT ;  /* 0x0000003b04047212 */ /* 0x000fca00078e3cff */
[----:B-12---:R-:W-:-:S07]  /*2480*/  IMAD.IADD R72, R26, 0x1, R4 ;  /* 0x000000011a487824 */ /* 0x006fce00078e0204 */
.L_x_1139:
[----:B------:R-:W2:Y:S01]  /*2490*/  LDL R4, [R1+0x2c] ;  /* 0x00002c0001047983 */ /* 0x000ea20000100800 */
[----:B0---4-:R-:W0:Y:S01]  /*24a0*/  LDC.64 R50, c[0x0][0x2e8] ;  /* 0x0000ba00ff327b82 */ /* 0x011e220000000a00 */
[----:B------:R-:W-:Y:S01]  /*24b0*/  VIADD R47, R47, 0xffffffff ;  /* 0xffffffff2f2f7836 */ /* 0x000fe20000000000 */
[----:B------:R-:W-:Y:S01]  /*24c0*/  LOP3.LUT R22, R22, 0xfffffffd, RZ, 0xc0, !PT ;  /* 0xfffffffd16167812 */ /* 0x000fe200078ec0ff */
[----:B------:R-:W-:Y:S05]  /*24d0*/  YIELD ;  /* 0x0000000000007946 */ /* 0x000fea0003800000 */
[----:B------:R-:W1:Y:S01]  /*24e0*/  LDC R27, c[0x0][0x3f4] ;  /* 0x0000fd00ff1b7b82 */ /* 0x000e620000000800 */
[----:B------:R-:W-:Y:S01]  /*24f0*/  SHF.R.S32.HI R11, RZ, 0x1f, R47 ;  /* 0x0000001fff0b7819 */ /* 0x000fe2000001142f */
[-C--:B------:R-:W-:Y:S01]  /*2500*/  IMAD R5, R62, R47.reuse, RZ ;  /* 0x0000002f3e057224 */ /* 0x080fe200078e02ff */
[----:B------:R-:W-:Y:S01]  /*2510*/  ISETP.GT.AND P5, PT, R47, R44, PT ;  /* 0x0000002c2f00720c */ /* 0x000fe20003fa4270 */
[----:B---3--:R-:W-:Y:S01]  /*2520*/  IMAD.WIDE.U32 R14, R28, R47, RZ ;  /* 0x0000002f1c0e7225 */ /* 0x008fe200078e00ff */
[----:B------:R-:W-:Y:S03]  /*2530*/  BSSY B0, `(.L_x_1110) ;  /* 0x000026b000007945 */ /* 0x000fe60003800000 */
[----:B------:R-:W-:-:S04]  /*2540*/  IMAD R5, R11, R28, R5 ;  /* 0x0000001c0b057224 */ /* 0x000fc800078e0205 */
[----:B------:R-:W-:Y:S01]  /*2550*/  IMAD.IADD R53, R15, 0x1, R5 ;  /* 0x000000010f357824 */ /* 0x000fe200078e0205 */
[----:B0-----:R-:W-:-:S03]  /*2560*/  IADD3 R12, P0, P1, R14, R50, R57 ;  /* 0x000000320e0c7210 */ /* 0x001fc6000791e039 */
[----:B------:R-:W-:Y:S02]  /*2570*/  @P5 LOP3.LUT R22, R22, 0x2, RZ, 0xfc, !PT ;  /* 0x0000000216165812 */ /* 0x000fe400078efcff */
[----:B------:R-:W-:Y:S02]  /*2580*/  IADD3.X R13, R53, R51, R56, P0, P1 ;  /* 0x00000033350d7210 */ /* 0x000fe400007e2438 */
[----:B-1----:R-:W-:Y:S01]  /*2590*/  ISETP.GE.AND P0, PT, R27, 0x1, PT ;  /* 0x000000011b00780c */ /* 0x002fe20003f06270 */
[----:B--2---:R-:W-:-:S04]  /*25a0*/  IMAD R4, R23, 0x2800, R4 ;  /* 0x0000280017047824 */ /* 0x004fc800078e0204 */
[C---:B------:R-:W-:Y:S02]  /*25b0*/  VIADD R74, R4.reuse, 0x20 ;  /* 0x00000020044a7836 */ /* 0x040fe40000000000 */
[----:B------:R-:W-:Y:S02]  /*25c0*/  @P4 VIADD R74, R4, 0xffffffe0 ;  /* 0xffffffe0044a4836 */ /* 0x000fe40000000000 */
[C---:B------:R-:W-:Y:S02]  /*25d0*/  IMAD.IADD R75, R17.reuse, 0x1, R4 ;  /* 0x00000001114b7824 */ /* 0x040fe400078e0204 */
[----:B------:R-:W-:Y:S02]  /*25e0*/  IMAD.IADD R74, R17, 0x1, R74 ;  /* 0x00000001114a7824 */ /* 0x000fe400078e024a */
[----:B------:R-:W-:Y:S05]  /*25f0*/  @!P0 BRA `(.L_x_1111) ;  /* 0x0000002400188947 */ /* 0x000fea0003800000 */
[----:B------:R-:W-:Y:S01]  /*2600*/  ULDC.U8 UR4, c[0x0][0x410] ;  /* 0x0001040000047ab9 */ /* 0x000fe20000000000 */
[-C--:B------:R-:W-:Y:S01]  /*2610*/  IMAD R5, R63, R47.reuse, RZ ;  /* 0x0000002f3f057224 */ /* 0x080fe200078e02ff */
[----:B------:R-:W-:Y:S01]  /*2620*/  ISETP.NE.AND P0, PT, RZ, UR4, PT ;  /* 0x00000004ff007c0c */ /* 0x000fe2000bf05270 */
[-C--:B------:R-:W-:Y:S02]  /*2630*/  IMAD R7, R64, R47.reuse, RZ ;  /* 0x0000002f40077224 */ /* 0x080fe400078e02ff */
[C---:B------:R-:W-:Y:S02]  /*2640*/  IMAD R9, R11.reuse, R34, R5 ;  /* 0x000000220b097224 */ /* 0x040fe400078e0205 */
[----:B------:R-:W-:Y:S02]  /*2650*/  IMAD R11, R11, R40, R7 ;  /* 0x000000280b0b7224 */ /* 0x000fe400078e0207 */
[----:B------:R-:W-:-:S04]  /*2660*/  IMAD.WIDE.U32 R6, R34, R47, RZ ;  /* 0x0000002f22067225 */ /* 0x000fc800078e00ff */
[----:B------:R-:W-:-:S04]  /*2670*/  IMAD.WIDE.U32 R4, R40, R47, RZ ;  /* 0x0000002f28047225 */ /* 0x000fc800078e00ff */
[----:B------:R-:W-:Y:S02]  /*2680*/  IMAD.IADD R52, R7, 0x1, R9 ;  /* 0x0000000107347824 */ /* 0x000fe400078e0209 */
[----:B------:R-:W-:Y:S01]  /*2690*/  IMAD.IADD R55, R5, 0x1, R11 ;  /* 0x0000000105377824 */ /* 0x000fe200078e020b */
[----:B------:R-:W-:Y:S06]  /*26a0*/  @!P0 BRA `(.L_x_1112) ;  /* 0x0000001000548947 */ /* 0x000fec0003800000 */
[----:B------:R-:W2:Y:S01]  /*26b0*/  LDL.64 R78, [R1] ;  /* 0x00000000014e7983 */ /* 0x000ea20000100a00 */
[----:B------:R-:W0:Y:S01]  /*26c0*/  S2R R8, SR_TID.X ;  /* 0x0000000000087919 */ /* 0x000e220000002100 */
[----:B------:R-:W-:Y:S01]  /*26d0*/  BSSY B1, `(.L_x_1113) ;  /* 0x000001c000017945 */ /* 0x000fe20003800000 */
[----:B------:R-:W-:Y:S01]  /*26e0*/  CS2R R14, SRZ ;  /* 0x00000000000e7805 */ /* 0x000fe2000001ff00 */
[C---:B0-----:R-:W-:Y:S02]  /*26f0*/  VIADD R24, R8.reuse, 0xffffff80 ;  /* 0xffffff8008187836 */ /* 0x041fe40000000000 */
[----:B------:R-:W-:Y:S02]  /*2700*/  VIADD R10, R8, 0xffffff80 ;  /* 0xffffff80080a7836 */ /* 0x000fe40000000000 */
[----:B------:R-:W-:-:S03]  /*2710*/  IMAD R8, R47, -0xa0, R48 ;  /* 0xffffff602f087824 */ /* 0x000fc600078e0230 */
[----:B------:R-:W-:Y:S02]  /*2720*/  LEA.HI R10, R10, R24, RZ, 0x1 ;  /* 0x000000180a0a7211 */ /* 0x000fe400078f08ff */
[----:B------:R-:W-:Y:S02]  /*2730*/  VIMNMX R8, R8, 0xa0, PT ;  /* 0x000000a008087848 */ /* 0x000fe40003fe0100 */
[----:B------:R-:W-:-:S04]  /*2740*/  SHF.R.S32.HI R10, RZ, 0x1, R10 ;  /* 0x00000001ff0a7819 */ /* 0x000fc8000001140a */
[----:B------:R-:W-:Y:S02]  /*2750*/  ISETP.GE.AND P1, PT, R10, R8, PT ;  /* 0x000000080a00720c */ /* 0x000fe40003f26270 */
[----:B------:R-:W-:Y:S02]  /*2760*/  CS2R R8, SRZ ;  /* 0x0000000000087805 */ /* 0x000fe4000001ff00 */
[----:B------:R-:W-:Y:S02]  /*2770*/  CS2R R10, SRZ ;  /* 0x00000000000a7805 */ /* 0x000fe4000001ff00 */
[----:B------:R-:W-:Y:S01]  /*2780*/  CS2R R24, SRZ ;  /* 0x0000000000187805 */ /* 0x000fe2000001ff00 */
[----:B--2---:R-:W-:-:S06]  /*2790*/  VIADD R26, R78, 0x10 ;  /* 0x000000104e1a7836 */ /* 0x004fcc0000000000 */
[----:B------:R-:W-:Y:S05]  /*27a0*/  @P1 BRA `(.L_x_1114) ;  /* 0x0000000000381947 */ /* 0x000fea0003800000 */
        /* <DEDUP_REMOVED lines=11> */
[----:B------:R-:W-:-:S13]  /*2860*/  ISETP.GE.AND P0, PT, R26, R27, PT ;  /* 0x0000001b1a00720c */ /* 0x000fda0003f06270 */
[----:B------:R0:W5:Y:S04]  /*2870*/  @!P0 LDG.E.64 R8, desc[UR44][R6.64+0x10] ;  /* 0x0000102c06088981 */ /* 0x000168000c1e1b00 */
[----:B------:R0:W5:Y:S02]  /*2880*/  @!P0 LDG.E.64 R10, desc[UR44][R4.64+0x10] ;  /* 0x0000102c040a8981 */ /* 0x000164000c1e1b00 */
.L_x_1114:
[----:B------:R-:W-:Y:S05]  /*2890*/  BSYNC B1 ;  /* 0x0000000000017941 */ /* 0x000fea0003800000 */
.L_x_1113:
        /* <DEDUP_REMOVED lines=8> */
.L_x_1115:
[----:B------:R-:W2:Y:S01]  /*2920*/  LDL R4, [R1+0x18] ;  /* 0x0000180001047983 */ /* 0x000ea20000100800 */
[----:B------:R-:W-:Y:S01]  /*2930*/  IMAD R73, R23, 0x8, R17 ;  /* 0x0000000817497824 */ /* 0x000fe200078e0211 */
[----:B------:R-:W-:Y:S01]  /*2940*/  BSSY B1, `(.L_x_1116) ;  /* 0x0000004000017945 */ /* 0x000fe20003800000 */
[----:B--2---:R-:W-:-:S04]  /*2950*/  SHF.L.U32 R76, R4, 0x1f, RZ ;  /* 0x0000001f044c7819 */ /* 0x004fc800000006ff */
[----:B------:R-:W0:Y:S02]  /*2960*/  SYNCS.PHASECHK.TRANS64.TRYWAIT P5, [R73+URZ+0x13290], R76 ;  /* 0x0132904c490075a7 */ /* 0x000e2400080a017f */
[----:B0-----:R-:W-:Y:S05]  /*2970*/  @!P5 BRA `(.L_x_1117) ;  /* 0x000002000018d947 */ /* 0x001fea0003800000 */
.L_x_1410:
[----:B------:R-:W-:Y:S05]  /*2980*/  BSYNC B1 ;  /* 0x0000000000017941 */ /* 0x000fea0003800000 */
.L_x_1116:
[----:B------:R-:W-:Y:S05]  /*2990*/  @P1 BRA `(.L_x_1118) ;  /* 0x0000002000901947 */ /* 0x000fea0003800000 */
[----:B------:R-:W-:Y:S04]  /*29a0*/  BSSY B1, `(.L_x_1119) ;  /* 0x0000070000017945 */ /* 0x000fe80003800000 */
[----:B------:R-:W-:Y:S05]  /*29b0*/  @P3 BRA `(.L_x_1120) ;  /* 0x0000000400b83947 */ /* 0x000fea0003800000 */
[----:B------:R-:W2:Y:S01]  /*29c0*/  LDL.64 R52, [R1] ;  /* 0x0000000001347983 */ /* 0x000ea20000100a00 */
[----:B------:R-:W-:Y:S03]  /*29d0*/  BSSY B2, `(.L_x_1121) ;  /* 0x000006b000027945 */ /* 0x000fe60003800000 */
[----:B------:R1:W3:Y:S01]  /*29e0*/  LDS.128 R4, [R75+0xe000] ;  /* 0x00e000004b047984 */ /* 0x0002e20000000c00 */
[----:B--2---:R-:W-:-:S13]  /*29f0*/  ISETP.GE.AND P5, PT, R52, R27, PT ;  /* 0x0000001b3400720c */ /* 0x004fda0003fa6270 */
[----:B-1-3--:R-:W-:Y:S05]  /*2a00*/  @P5 BRA `(.L_x_1122) ;  /* 0x00000004009c5947 */ /* 0x00afea0003800000 */
[----:B------:R-:W-:Y:S02]  /*2a10*/  SHF.R.U32.HI R14, RZ, 0x8, R25 ;  /* 0x00000008ff0e7819 */ /* 0x000fe40000011619 */
[----:B------:R-:W-:Y:S02]  /*2a20*/  SHF.R.U32.HI R53, RZ, 0x8, R15 ;  /* 0x00000008ff357819 */ /* 0x000fe4000001160f */
[----:B------:R-:W-:Y:S02]  /*2a30*/  SHF.R.U32.HI R54, RZ, 0x10, R25 ;  /* 0x00000010ff367819 */ /* 0x000fe40000011619 */
[----:B------:R-:W-:Y:S01]  /*2a40*/  LOP3.LUT R52, R25, 0xff0000ff, RZ, 0xc0, !PT ;  /* 0xff0000ff19347812 */ /* 0x000fe200078ec0ff */
[----:B------:R-:W-:Y:S01]  /*2a50*/  IMAD.SHL.U32 R25, R14, 0x100, RZ ;  /* 0x000001000e197824 */ /* 0x000fe200078e00ff */
[----:B------:R-:W-:Y:S01]  /*2a60*/  SHF.R.U32.HI R55, RZ, 0x10, R15 ;  /* 0x00000010ff377819 */ /* 0x000fe2000001160f */
[----:B------:R-:W-:Y:S01]  /*2a70*/  IMAD.MOV.U32 R14, RZ, RZ, R4 ;  /* 0x000000ffff0e7224 */ /* 0x000fe200078e0004 */
[----:B------:R-:W-:Y:S01]  /*2a80*/  LOP3.LUT R24, R15, 0xff0000ff, RZ, 0xc0, !PT ;  /* 0xff0000ff0f187812 */ /* 0x000fe200078ec0ff */
[----:B------:R-:W-:Y:S01]  /*2a90*/  IMAD.SHL.U32 R15, R53, 0x100, RZ ;  /* 0x00000100350f7824 */ /* 0x000fe200078e00ff */
[----:B------:R-:W-:Y:S01]  /*2aa0*/  LOP3.LUT R53, R52, 0xff00, R25, 0xf8, !PT ;  /* 0x0000ff0034357812 */ /* 0x000fe200078ef819 */
[----:B------:R-:W-:Y:S01]  /*2ab0*/  IMAD.U32 R52, R54, 0x10000, RZ ;  /* 0x0001000036347824 */ /* 0x000fe200078e00ff */
[----:B------:R-:W-:-:S02]  /*2ac0*/  F2FP.F16.E4M3.UNPACK_B R25, R83.H1 ;  /* 0x00000053ff19723e */ /* 0x000fc400030006ff */
[----:B------:R-:W-:Y:S01]  /*2ad0*/  LOP3.LUT R24, R24, 0xff00, R15, 0xf8, !PT ;  /* 0x0000ff0018187812 */ /* 0x000fe200078ef80f */
[----:B------:R-:W-:Y:S01]  /*2ae0*/  IMAD.U32 R15, R55, 0x10000, RZ ;  /* 0x00010000370f7824 */ /* 0x000fe200078e00ff */
[-C--:B------:R-:W-:Y:S01]  /*2af0*/  F2FP.F16.E4M3.UNPACK_B R4, R5.reuse ;  /* 0x00000005ff04723e */ /* 0x080fe200020006ff */
[--C-:B------:R-:W-:Y:S01]  /*2b00*/  HADD2.F32 R55, -RZ, R25.reuse.H0_H0 ;  /* 0x20000019ff377230 */ /* 0x100fe20000004100 */
[----:B------:R-:W-:Y:S01]  /*2b10*/  LOP3.LUT R79, R53, 0xff0000, R52, 0xf8, !PT ;  /* 0x00ff0000354f7812 */ /* 0x000fe200078ef834 */
[----:B------:R-:W-:Y:S01]  /*2b20*/  HADD2.F32 R78, -RZ, R25.H1_H1 ;  /* 0x30000019ff4e7230 */ /* 0x000fe20000004100 */
[----:B------:R-:W-:Y:S01]  /*2b30*/  LOP3.LUT R54, R24, 0xff0000, R15, 0xf8, !PT ;  /* 0x00ff000018367812 */ /* 0x000fe200078ef80f */
[--C-:B------:R-:W-:Y:S01]  /*2b40*/  HADD2.F32 R15, -RZ, R4.reuse.H1_H1 ;  /* 0x30000004ff0f7230 */ /* 0x100fe20000004100 */
[----:B------:R-:W-:Y:S01]  /*2b50*/  F2FP.F16.E4M3.UNPACK_B R52, R82.H1 ;  /* 0x00000052ff34723e */ /* 0x000fe200030006ff */
[----:B------:R-:W-:Y:S01]  /*2b60*/  HADD2.F32 R4, -RZ, R4.H0_H0 ;  /* 0x20000004ff047230 */ /* 0x000fe20000004100 */
[----:B------:R-:W-:-:S02]  /*2b70*/  F2FP.F16.E4M3.UNPACK_B R5, R5.H1 ;  /* 0x00000005ff05723e */ /* 0x000fc400030006ff */
[-C--:B------:R-:W-:Y:S01]  /*2b80*/  FMUL.FTZ R81, R15, R55.reuse ;  /* 0x000000370f517220 */ /* 0x080fe20000410000 */
[--C-:B------:R-:W-:Y:S02]  /*2b90*/  HADD2.F32 R53, -RZ, R52.reuse.H0_H0 ;  /* 0x20000034ff357230 */ /* 0x100fe40000004100 */
[C---:B------:R-:W-:Y:S01]  /*2ba0*/  FMUL.FTZ R80, R4.reuse, R55 ;  /* 0x0000003704507220 */ /* 0x040fe20000410000 */
[--C-:B------:R-:W-:Y:S01]  /*2bb0*/  HADD2.F32 R25, -RZ, R5.reuse.H1_H1 ;  /* 0x30000005ff197230 */ /* 0x100fe20000004100 */
[----:B------:R-:W-:Y:S01]  /*2bc0*/  F2FP.F16.E4M3.UNPACK_B R55, R83 ;  /* 0x00000053ff37723e */ /* 0x000fe200020006ff */
[----:B------:R-:W-:Y:S02]  /*2bd0*/  HADD2.F32 R24, -RZ, R5.H0_H0 ;  /* 0x20000005ff187230 */ /* 0x000fe40000004100 */
[-C--:B------:R-:W-:Y:S01]  /*2be0*/  FFMA.FTZ R4, R4, R53.reuse, -R81 ;  /* 0x0000003504047223 */ /* 0x080fe20000010851 */
[----:B------:R-:W-:Y:S02]  /*2bf0*/  HADD2.F32 R52, -RZ, R52.H1_H1 ;  /* 0x30000034ff347230 */ /* 0x000fe40000004100 */
[-C--:B------:R-:W-:Y:S01]  /*2c00*/  FMUL.FTZ R81, R25, R78.reuse ;  /* 0x0000004e19517220 */ /* 0x080fe20000410000 */
[----:B------:R-:W-:Y:S01]  /*2c10*/  FFMA.FTZ R5, R15, R53, R80 ;  /* 0x000000350f057223 */ /* 0x000fe20000010050 */
[C---:B------:R-:W-:Y:S01]  /*2c20*/  FMUL.FTZ R78, R24.reuse, R78 ;  /* 0x0000004e184e7220 */ /* 0x040fe20000410000 */
[----:B------:R-:W-:Y:S01]  /*2c30*/  F2FP.F16.E4M3.UNPACK_B R15, R14.H1 ;  /* 0x0000000eff0f723e */ /* 0x000fe200030006ff */
[----:B------:R-:W-:Y:S01]  /*2c40*/  FFMA.FTZ R83, R24, R52, -R81 ;  /* 0x0000003418537223 */ /* 0x000fe20000010851 */
[----:B------:R-:W-:Y:S01]  /*2c50*/  F2FP.F16.E4M3.UNPACK_B R14, R14 ;  /* 0x0000000eff0e723e */ /* 0x000fe200020006ff */
[----:B------:R-:W-:Y:S01]  /*2c60*/  FFMA.FTZ R84, R25, R52, R78 ;  /* 0x0000003419547223 */ /* 0x000fe2000001004e */
[----:B------:R-:W-:Y:S01]  /*2c70*/  HADD2.F32 R78, -RZ, R55.H1_H1 ;  /* 0x30000037ff4e7230 */ /* 0x000fe20000004100 */
[----:B------:R-:W-:Y:S01]  /*2c80*/  F2FP.F16.E4M3.UNPACK_B R52, R82 ;  /* 0x00000052ff34723e */ /* 0x000fe200020006ff */
[----:B------:R-:W-:-:S02]  /*2c90*/  HADD2.F32 R24, -RZ, R15.H0_H0 ;  /* 0x2000000fff187230 */ /* 0x000fc40000004100 */
[----:B------:R-:W-:Y:S01]  /*2ca0*/  HADD2.F32 R25, -RZ, R15.H1_H1 ;  /* 0x3000000fff197230 */ /* 0x000fe20000004100 */
[----:B------:R-:W-:Y:S01]  /*2cb0*/  F2FP.SATFINITE.E4M3.F32.PACK_AB_MERGE_C R86, R84, R83, RZ ;  /* 0x000000535456723e */ /* 0x000fe200048070ff */
[--C-:B------:R-:W-:Y:S02]  /*2cc0*/  HADD2.F32 R15, -RZ, R14.reuse.H0_H0 ;  /* 0x2000000eff0f7230 */ /* 0x100fe40000004100 */
[-C--:B------:R-:W-:Y:S01]  /*2cd0*/  FMUL.FTZ R80, R24, R78.reuse ;  /* 0x0000004e18507220 */ /* 0x080fe20000410000 */
[----:B------:R-:W-:Y:S02]  /*2ce0*/  HADD2.F32 R55, -RZ, R55.H0_H0 ;  /* 0x20000037ff377230 */ /* 0x000fe40000004100 */
[----:B------:R-:W-:Y:S01]  /*2cf0*/  FMUL.FTZ R81, R25, R78 ;  /* 0x0000004e19517220 */ /* 0x000fe20000410000 */
[----:B------:R-:W-:Y:S01]  /*2d00*/  HADD2.F32 R14, -RZ, R14.H1_H1 ;  /* 0x3000000eff0e7230 */ /* 0x000fe20000004100 */
[----:B------:R-:W-:Y:S01]  /*2d10*/  F2FP.SATFINITE.E4M3.F32.PACK_AB_MERGE_C R5, R5, R4, R86 ;  /* 0x000000040505723e */ /* 0x000fe20004807056 */
[----:B------:R-:W-:-:S02]  /*2d20*/  HADD2.F32 R53, -RZ, R52.H1_H1 ;  /* 0x30000034ff357230 */ /* 0x000fc40000004100 */
[----:B------:R-:W-:Y:S02]  /*2d30*/  HADD2.F32 R52, -RZ, R52.H0_H0 ;  /* 0x20000034ff347230 */ /* 0x000fe40000004100 */
[-C--:B------:R-:W-:Y:S01]  /*2d40*/  FMUL.FTZ R78, R14, R55.reuse ;  /* 0x000000370e4e7220 */ /* 0x080fe20000410000 */
[----:B------:R-:W-:Y:S01]  /*2d50*/  FMUL.FTZ R55, R15, R55 ;  /* 0x000000370f377220 */ /* 0x000fe20000410000 */
[-C--:B------:R-:W-:Y:S01]  /*2d60*/  FFMA.FTZ R24, R24, R53.reuse, -R81 ;  /* 0x0000003518187223 */ /* 0x080fe20000010851 */
[----:B------:R-:W-:Y:S01]  /*2d70*/  FFMA.FTZ R25, R25, R53, R80 ;  /* 0x0000003519197223 */ /* 0x000fe20000010050 */
[-C--:B------:R-:W-:Y:S01]  /*2d80*/  FFMA.FTZ R81, R15, R52.reuse, -R78 ;  /* 0x000000340f517223 */ /* 0x080fe2000001084e */
[----:B------:R-:W-:Y:S01]  /*2d90*/  FFMA.FTZ R82, R14, R52, R55 ;  /* 0x000000340e527223 */ /* 0x000fe20000010037 */
[----:B------:R-:W-:Y:S02]  /*2da0*/  F2FP.F16.E4M3.UNPACK_B R15, R7.H1 ;  /* 0x00000007ff0f723e */ /* 0x000fe400030006ff */
[----:B------:R-:W-:-:S02]  /*2db0*/  F2FP.F16.E4M3.UNPACK_B R55, R79.H1 ;  /* 0x0000004fff37723e */ /* 0x000fc400030006ff */
[----:B------:R-:W-:Y:S01]  /*2dc0*/  F2FP.SATFINITE.E4M3.F32.PACK_AB_MERGE_C R85, R25, R24, RZ ;  /* 0x000000181955723e */ /* 0x000fe200048070ff */
[----:B------:R-:W-:Y:S01]  /*2dd0*/  HADD2.F32 R25, -RZ, R15.H1_H1 ;  /* 0x3000000fff197230 */ /* 0x000fe20000004100 */
[----:B------:R-:W-:Y:S01]  /*2de0*/  F2FP.F16.E4M3.UNPACK_B R52, R54.H1 ;  /* 0x00000036ff34723e */ /* 0x000fe200030006ff */
[----:B------:R-:W-:Y:S01]  /*2df0*/  HADD2.F32 R80, -RZ, R55.H1_H1 ;  /* 0x30000037ff507230 */ /* 0x000fe20000004100 */
[----:B------:R-:W-:Y:S01]  /*2e00*/  F2FP.F16.E4M3.UNPACK_B R14, R6.H1 ;  /* 0x00000006ff0e723e */ /* 0x000fe200030006ff */
[----:B------:R-:W-:Y:S01]  /*2e10*/  HADD2.F32 R24, -RZ, R15.H0_H0 ;  /* 0x2000000fff187230 */ /* 0x000fe20000004100 */
[----:B------:R-:W-:Y:S01]  /*2e20*/  F2FP.F16.E4M3.UNPACK_B R79, R79 ;  /* 0x0000004fff4f723e */ /* 0x000fe200020006ff */
[----:B------:R-:W-:Y:S01]  /*2e30*/  HADD2.F32 R53, -RZ, R52.H1_H1 ;  /* 0x30000034ff357230 */ /* 0x000fe20000004100 */
[----:B------:R-:W-:Y:S01]  /*2e40*/  F2FP.F16.E4M3.UNPACK_B R54, R54 ;  /* 0x00000036ff36723e */ /* 0x000fe200020006ff */
[----:B------:R-:W-:Y:S02]  /*2e50*/  HADD2.F32 R15, -RZ, R14.H1_H1 ;  /* 0x3000000eff0f7230 */ /* 0x000fe40000004100 */
[----:B------:R-:W-:Y:S01]  /*2e60*/  FMUL.FTZ R83, R25, R80 ;  /* 0x0000005019537220 */ /* 0x000fe20000410000 */
[----:B------:R-:W-:-:S02]  /*2e70*/  HADD2.F32 R78, -RZ, R79.H1_H1 ;  /* 0x3000004fff4e7230 */ /* 0x000fc40000004100 */
[C---:B------:R-:W-:Y:S01]  /*2e80*/  FMUL.FTZ R80, R24.reuse, R80 ;  /* 0x0000005018507220 */ /* 0x040fe20000410000 */
[----:B------:R-:W-:Y:S02]  /*2e90*/  HADD2.F32 R14, -RZ, R14.H0_H0 ;  /* 0x2000000eff0e7230 */ /* 0x000fe40000004100 */
[----:B------:R-:W-:Y:S01]  /*2ea0*/  FFMA.FTZ R84, R24, R53, -R83 ;  /* 0x0000003518547223 */ /* 0x000fe20000010853 */
[----:B------:R-:W-:Y:S02]  /*2eb0*/  HADD2.F32 R24, -RZ, R54.H1_H1 ;  /* 0x30000036ff187230 */ /* 0x000fe40000004100 */
[-C--:B------:R-:W-:Y:S01]  /*2ec0*/  FMUL.FTZ R83, R15, R78.reuse ;  /* 0x0000004e0f537220 */ /* 0x080fe20000410000 */
[----:B------:R-:W-:Y:S01]  /*2ed0*/  F2FP.F16.E4M3.UNPACK_B R7, R7 ;  /* 0x00000007ff07723e */ /* 0x000fe200020006ff */
[C---:B------:R-:W-:Y:S01]  /*2ee0*/  FMUL.FTZ R78, R14.reuse, R78 ;  /* 0x0000004e0e4e7220 */ /* 0x040fe20000410000 */
[----:B------:R-:W-:Y:S01]  /*2ef0*/  F2FP.F16.E4M3.UNPACK_B R6, R6 ;  /* 0x00000006ff06723e */ /* 0x000fe200020006ff */
[----:B------:R-:W-:Y:S01]  /*2f00*/  FFMA.FTZ R83, R14, R24, -R83 ;  /* 0x000000180e537223 */ /* 0x000fe20000010853 */
[----:B------:R-:W-:-:S02]  /*2f10*/  HADD2.F32 R79, -RZ, R79.H0_H0 ;  /* 0x2000004fff4f7230 */ /* 0x000fc40000004100 */
[----:B------:R-:W-:Y:S01]  /*2f20*/  FFMA.FTZ R78, R15, R24, R78 ;  /* 0x000000180f4e7223 */ /* 0x000fe2000001004e */
[--C-:B------:R-:W-:Y:S02]  /*2f30*/  HADD2.F32 R14, -RZ, R7.reuse.H0_H0 ;  /* 0x20000007ff0e7230 */ /* 0x100fe40000004100 */
[----:B------:R-:W-:Y:S01]  /*2f40*/  FFMA.FTZ R53, R25, R53, R80 ;  /* 0x0000003519357223 */ /* 0x000fe20000010050 */
[----:B------:R-:W-:Y:S01]  /*2f50*/  HADD2.F32 R15, -RZ, R7.H1_H1 ;  /* 0x30000007ff0f7230 */ /* 0x000fe20000004100 */
[----:B------:R-:W-:Y:S01]  /*2f60*/  F2FP.SATFINITE.E4M3.F32.PACK_AB_MERGE_C R4, R82, R81, R85 ;  /* 0x000000515204723e */ /* 0x000fe20004807055 */
[--C-:B------:R-:W-:Y:S01]  /*2f70*/  HADD2.F32 R7, -RZ, R6.reuse.H0_H0 ;  /* 0x20000006ff077230 */ /* 0x100fe20000004100 */
[----:B------:R-:W-:Y:S01]  /*2f80*/  F2FP.SATFINITE.E4M3.F32.PACK_AB_MERGE_C R78, R78, R83, RZ ;  /* 0x000000534e4e723e */ /* 0x000fe200048070ff */
[----:B------:R-:W-:Y:S01]  /*2f90*/  HADD2.F32 R6, -RZ, R6.H1_H1 ;  /* 0x30000006ff067230 */ /* 0x000fe20000004100 */
[----:B------:R-:W-:Y:S01]  /*2fa0*/  F2FP.SATFINITE.E4M3.F32.PACK_AB_MERGE_C R53, R53, R84, RZ ;  /* 0x000000543535723e */ /* 0x000fe200048070ff */
[----:B------:R-:W-:-:S02]  /*2fb0*/  HADD2.F32 R55, -RZ, R55.H0_H0 ;  /* 0x20000037ff377230 */ /* 0x000fc40000004100 */
[----:B------:R-:W-:Y:S02]  /*2fc0*/  HADD2.F32 R52, -RZ, R52.H0_H0 ;  /* 0x20000034ff347230 */ /* 0x000fe40000004100 */
        /* <DEDUP_REMOVED lines=11> */
.L_x_1122:
[----:B------:R-:W-:Y:S05]  /*3080*/  BSYNC B2 ;  /* 0x0000000000027941 */ /* 0x000fea0003800000 */
.L_x_1121:
[----:B------:R1:W-:Y:S02]  /*3090*/  STG.E.128 desc[UR44][R12.64], R4 ;  /* 0x000000040c007986 */ /* 0x0003e4000c101d2c */
.L_x_1120:
[----:B------:R-:W-:Y:S05]  /*30a0*/  BSYNC B1 ;  /* 0x0000000000017941 */ /* 0x000fea0003800000 */
.L_x_1119:
[----:B------:R-:W-:Y:S05]  /*30b0*/  @P2 BRA `(.L_x_1118) ;  /* 0x0000001800c82947 */ /* 0x000fea0003800000 */
[----:B-1----:R-:W2:Y:S01]  /*30c0*/  LDL R6, [R1+0x2c] ;  /* 0x00002c0001067983 */ /* 0x002ea20000100800 */
[----:B------:R-:W-:Y:S01]  /*30d0*/  IMAD.MOV.U32 R5, RZ, RZ, 0x20 ;  /* 0x00000020ff057424 */ /* 0x000fe200078e00ff */
[----:B------:R-:W-:Y:S01]  /*30e0*/  ISETP.GE.AND P5, PT, R26, R27, PT ;  /* 0x0000001b1a00720c */ /* 0x000fe20003fa6270 */
[----:B------:R-:W-:Y:S01]  /*30f0*/  IMAD R4, R23, 0x2800, RZ ;  /* 0x0000280017047824 */ /* 0x000fe200078e02ff */
[----:B------:R-:W-:Y:S02]  /*3100*/  BSSY B1, `(.L_x_1123) ;  /* 0x000006d000017945 */ /* 0x000fe40003800000 */
[----:B------:R-:W-:-:S04]  /*3110*/  SEL R5, R5, 0xffffffe0, !P4 ;  /* 0xffffffe005057807 */ /* 0x000fc80006000000 */
[----:B--2---:R-:W-:-:S05]  /*3120*/  IADD3 R4, R5, R6, R4 ;  /* 0x0000000605047210 */ /* 0x004fca0007ffe004 */
[----:B------:R-:W-:-:S06]  /*3130*/  IMAD.IADD R4, R17, 0x1, R4 ;  /* 0x0000000111047824 */ /* 0x000fcc00078e0204 */
[----:B------:R-:W1:Y:S01]  /*3140*/  LDS.128 R4, [R4+0xe000] ;  /* 0x00e0000004047984 */ /* 0x000e620000000c00 */
        /* <DEDUP_REMOVED lines=30> */
[-C--:B------:R-:W-:Y:S01]  /*3330*/  FFMA.FTZ R5, R9, R15.reuse, R52 ;  /* 0x0000000f09057223 */ /* 0x080fe20000010034 */
[----:B------:R-:W-:Y:S02]  /*3340*/  HADD2.F32 R14, -RZ, R14.H1_H1 ;  /* 0x3000000eff0e7230 */ /* 0x000fe40000004100 */
[C---:B------:R-:W-:Y:S01]  /*3350*/  FMUL.FTZ R25, R11.reuse, R26 ;  /* 0x0000001a0b197220 */ /* 0x040fe20000410000 */
[----:B------:R-:W-:Y:S01]  /*3360*/  F2FP.F16.E4M3.UNPACK_B R9, R8.H1 ;  /* 0x00000008ff09723e */ /* 0x000fe200030006ff */
[----:B------:R-:W-:Y:S01]  /*3370*/  FMUL.FTZ R26, R10, R26 ;  /* 0x0000001a0a1a7220 */ /* 0x000fe20000410000 */
[----:B------:R-:W-:Y:S01]  /*3380*/  FFMA.FTZ R4, R4, R15, -R53 ;  /* 0x0000000f04047223 */ /* 0x000fe20000010835 */
[----:B------:R-:W-:Y:S01]  /*3390*/  F2FP.F16.E4M3.UNPACK_B R50, R50 ;  /* 0x00000032ff32723e */ /* 0x000fe200020006ff */
[-C--:B------:R-:W-:Y:S01]  /*33a0*/  FFMA.FTZ R53, R10, R14.reuse, -R25 ;  /* 0x0000000e0a357223 */ /* 0x080fe20000010819 */
[----:B------:R-:W-:Y:S01]  /*33b0*/  FFMA.FTZ R54, R11, R14, R26 ;  /* 0x0000000e0b367223 */ /* 0x000fe2000001001a */
[----:B------:R-:W-:Y:S01]  /*33c0*/  HADD2.F32 R15, -RZ, R51.H1_H1 ;  /* 0x30000033ff0f7230 */ /* 0x000fe20000004100 */
[----:B------:R-:W-:Y:S01]  /*33d0*/  F2FP.F16.E4M3.UNPACK_B R8, R8 ;  /* 0x00000008ff08723e */ /* 0x000fe200020006ff */
[----:B------:R-:W-:-:S02]  /*33e0*/  HADD2.F32 R11, -RZ, R9.H1_H1 ;  /* 0x30000009ff0b7230 */ /* 0x000fc40000004100 */
[----:B------:R-:W-:Y:S01]  /*33f0*/  HADD2.F32 R10, -RZ, R9.H0_H0 ;  /* 0x20000009ff0a7230 */ /* 0x000fe20000004100 */
[----:B------:R-:W-:Y:S01]  /*3400*/  F2FP.SATFINITE.E4M3.F32.PACK_AB_MERGE_C R78, R54, R53, RZ ;  /* 0x00000035364e723e */ /* 0x000fe200048070ff */
[----:B------:R-:W-:Y:S02]  /*3410*/  HADD2.F32 R14, -RZ, R50.H1_H1 ;  /* 0x30000032ff0e7230 */ /* 0x000fe40000004100 */
[-C--:B------:R-:W-:Y:S01]  /*3420*/  FMUL.FTZ R25, R11, R15.reuse ;  /* 0x0000000f0b197220 */ /* 0x080fe20000410000 */
[--C-:B------:R-:W-:Y:S02]  /*3430*/  HADD2.F32 R9, -RZ, R8.reuse.H0_H0 ;  /* 0x20000008ff097230 */ /* 0x100fe40000004100 */
[C---:B------:R-:W-:Y:S01]  /*3440*/  FMUL.FTZ R52, R10.reuse, R15 ;  /* 0x0000000f0a347220 */ /* 0x040fe20000410000 */
[----:B------:R-:W-:Y:S02]  /*3450*/  HADD2.F32 R51, -RZ, R51.H0_H0 ;  /* 0x20000033ff337230 */ /* 0x000fe40000004100 */
[----:B------:R-:W-:Y:S01]  /*3460*/  FFMA.FTZ R25, R10, R14, -R25 ;  /* 0x0000000e0a197223 */ /* 0x000fe20000010819 */
[----:B------:R-:W-:-:S02]  /*3470*/  HADD2.F32 R8, -RZ, R8.H1_H1 ;  /* 0x30000008ff087230 */ /* 0x000fc40000004100 */
[----:B------:R-:W-:Y:S01]  /*3480*/  FFMA.FTZ R14, R11, R14, R52 ;  /* 0x0000000e0b0e7223 */ /* 0x000fe20000010034 */
[----:B------:R-:W-:Y:S02]  /*3490*/  HADD2.F32 R50, -RZ, R50.H0_H0 ;  /* 0x20000032ff327230 */ /* 0x000fe40000004100 */
[-C--:B------:R-:W-:Y:S01]  /*34a0*/  FMUL.FTZ R15, R9, R51.reuse ;  /* 0x00000033090f7220 */ /* 0x080fe20000410000 */
[----:B------:R-:W-:Y:S01]  /*34b0*/  F2FP.SATFINITE.E4M3.F32.PACK_AB_MERGE_C R5, R5, R4, R78 ;  /* 0x000000040505723e */ /* 0x000fe2000480704e */
[----:B------:R-:W-:Y:S01]  /*34c0*/  FMUL.FTZ R26, R8, R51 ;  /* 0x00000033081a7220 */ /* 0x000fe20000410000 */
[----:B------:R-:W-:Y:S01]  /*34d0*/  F2FP.SATFINITE.E4M3.F32.PACK_AB_MERGE_C R55, R14, R25, RZ ;  /* 0x000000190e37723e */ /* 0x000fe200048070ff */
[-C--:B------:R-:W-:Y:S01]  /*34e0*/  FFMA.FTZ R52, R8, R50.reuse, R15 ;  /* 0x0000003208347223 */ /* 0x080fe2000001000f */
[----:B------:R-:W-:Y:S01]  /*34f0*/  F2FP.F16.E4M3.UNPACK_B R25, R27.H1 ;  /* 0x0000001bff19723e */ /* 0x000fe200030006ff */
[----:B------:R-:W-:Y:S01]  /*3500*/  FFMA.FTZ R51, R9, R50, -R26 ;  /* 0x0000003209337223 */ /* 0x000fe2000001081a */
[----:B------:R-:W-:-:S02]  /*3510*/  F2FP.F16.E4M3.UNPACK_B R9, R7.H1 ;  /* 0x00000007ff09723e */ /* 0x000fc400030006ff */
[----:B------:R-:W-:Y:S01]  /*3520*/  F2FP.F16.E4M3.UNPACK_B R14, R24.H1 ;  /* 0x00000018ff0e723e */ /* 0x000fe200030006ff */
[----:B------:R-:W-:Y:S01]  /*3530*/  HADD2.F32 R50, -RZ, R25.H1_H1 ;  /* 0x30000019ff327230 */ /* 0x000fe20000004100 */
[----:B------:R-:W-:Y:S01]  /*3540*/  F2FP.F16.E4M3.UNPACK_B R8, R6.H1 ;  /* 0x00000006ff08723e */ /* 0x000fe200030006ff */
[--C-:B------:R-:W-:Y:S01]  /*3550*/  HADD2.F32 R11, -RZ, R9.reuse.H1_H1 ;  /* 0x30000009ff0b7230 */ /* 0x100fe20000004100 */
[----:B------:R-:W-:Y:S01]  /*3560*/  F2FP.F16.E4M3.UNPACK_B R27, R27 ;  /* 0x0000001bff1b723e */ /* 0x000fe200020006ff */
[----:B------:R-:W-:Y:S01]  /*3570*/  HADD2.F32 R10, -RZ, R9.H0_H0 ;  /* 0x20000009ff0a7230 */ /* 0x000fe20000004100 */
[----:B------:R-:W-:Y:S01]  /*3580*/  F2FP.F16.E4M3.UNPACK_B R24, R24 ;  /* 0x00000018ff18723e */ /* 0x000fe200020006ff */
[----:B------:R-:W-:Y:S02]  /*3590*/  HADD2.F32 R15, -RZ, R14.H1_H1 ;  /* 0x3000000eff0f7230 */ /* 0x000fe40000004100 */
[----:B------:R-:W-:Y:S01]  /*35a0*/  FMUL.FTZ R53, R11, R50 ;  /* 0x000000320b357220 */ /* 0x000fe20000410000 */
[----:B------:R-:W-:-:S02]  /*35b0*/  HADD2.F32 R9, -RZ, R8.H1_H1 ;  /* 0x30000008ff097230 */ /* 0x000fc40000004100 */
[C---:B------:R-:W-:Y:S01]  /*35c0*/  FMUL.FTZ R50, R10.reuse, R50 ;  /* 0x000000320a327220 */ /* 0x040fe20000410000 */
[--C-:B------:R-:W-:Y:S02]  /*35d0*/  HADD2.F32 R26, -RZ, R27.reuse.H1_H1 ;  /* 0x3000001bff1a7230 */ /* 0x100fe40000004100 */
[----:B------:R-:W-:Y:S01]  /*35e0*/  FFMA.FTZ R54, R10, R15, -R53 ;  /* 0x0000000f0a367223 */ /* 0x000fe20000010835 */
[----:B------:R-:W-:Y:S01]  /*35f0*/  HADD2.F32 R8, -RZ, R8.H0_H0 ;  /* 0x20000008ff087230 */ /* 0x000fe20000004100 */
[----:B------:R-:W-:Y:S01]  /*3600*/  F2FP.F16.E4M3.UNPACK_B R7, R7 ;  /* 0x00000007ff07723e */ /* 0x000fe200020006ff */
        /* <DEDUP_REMOVED lines=28> */
.L_x_1124:
[----:B------:R-:W-:Y:S05]  /*37d0*/  BSYNC B1 ;  /* 0x0000000000017941 */ /* 0x000fea0003800000 */
.L_x_1123:
[----:B-1----:R2:W-:Y:S01]  /*37e0*/  STG.E.128 desc[UR44][R12.64+0x20], R4 ;  /* 0x000020040c007986 */ /* 0x0025e2000c101d2c */
[----:B------:R-:W-:Y:S05]  /*37f0*/  BRA `(.L_x_1118) ;  /* 0x0000001000f87947 */ /* 0x000fea0003800000 */
.L_x_1112:
[----:B------:R-:W0:Y:S01]  /*3800*/  S2R R5, SR_TID.X ;  /* 0x0000000000057919 */ /* 0x000e220000002100 */
[----:B------:R-:W2:Y:S01]  /*3810*/  LDL R26, [R1+0x10] ;  /* 0x00001000011a7983 */ /* 0x000ea20000100800 */
[C---:B0-----:R-:W-:Y:S02]  /*3820*/  VIADD R9, R5.reuse, 0xffffff80 ;  /* 0xffffff8005097836 */ /* 0x041fe40000000000 */
[----:B------:R-:W-:Y:S02]  /*3830*/  VIADD R8, R5, 0xffffff80 ;  /* 0xffffff8005087836 */ /* 0x000fe40000000000 */
[----:B------:R-:W-:-:S03]  /*3840*/  IMAD R5, R47, -0xa0, R48 ;  /* 0xffffff602f057824 */ /* 0x000fc600078e0230 */
[----:B------:R-:W-:Y:S02]  /*3850*/  LEA.HI R8, R8, R9, RZ, 0x1 ;  /* 0x0000000908087211 */ /* 0x000fe400078f08ff */
[----:B------:R-:W-:Y:S02]  /*3860*/  VIMNMX R5, R5, 0xa0, PT ;  /* 0x000000a005057848 */ /* 0x000fe40003fe0100 */
[----:B------:R-:W-:-:S04]  /*3870*/  SHF.R.S32.HI R8, RZ, 0x1, R8 ;  /* 0x00000001ff087819 */ /* 0x000fc80000011408 */
[----:B------:R-:W-:-:S04]  /*3880*/  ISETP.GE.AND P1, PT, R8, R5, PT ;  /* 0x000000050800720c */ /* 0x000fc80003f26270 */
[----:B------:R-:W-:-:S13]  /*3890*/  ISETP.GE.OR P0, PT, R156, R27, P1 ;  /* 0x0000001b9c00720c */ /* 0x000fda0000f06670 */
[----:B------:R-:W0:Y:S08]  /*38a0*/  @!P0 LDC.64 R12, c[0x0][0x3e8] ;  /* 0x0000fa00ff0c8b82 */ /* 0x000e300000000a00 */
[----:B------:R-:W1:Y:S01]  /*38b0*/  @!P0 LDC.64 R24, c[0x0][0x400] ;  /* 0x00010000ff188b82 */ /* 0x000e620000000a00 */
[----:B------:R-:W-:Y:S02]  /*38c0*/  CS2R R10, SRZ ;  /* 0x00000000000a7805 */ /* 0x000fe4000001ff00 */
[----:B------:R-:W-:-:S02]  /*38d0*/  CS2R R8, SRZ ;  /* 0x0000000000087805 */ /* 0x000fc4000001ff00 */
[----:B0-----:R-:W-:-:S04]  /*38e0*/  @!P0 IADD3 R12, P5, P6, R32, R12, R6 ;  /* 0x0000000c200c8210 */ /* 0x001fc80007ebe006 */
[----:B------:R-:W-:Y:S02]  /*38f0*/  @!P0 IADD3.X R13, R66, R13, R52, P5, P6 ;  /* 0x0000000d420d8210 */ /* 0x000fe40002fec434 */
[----:B------:R-:W-:Y:S02]  /*3900*/  CS2R R6, SRZ ;  /* 0x0000000000067805 */ /* 0x000fe4000001ff00 */
[----:B-1----:R-:W-:Y:S02]  /*3910*/  @!P0 IADD3 R24, P5, P6, R38, R24, R4 ;  /* 0x0000001826188210 */ /* 0x002fe40007ebe004 */
[----:B------:R-:W-:Y:S02]  /*3920*/  CS2R R4, SRZ ;  /* 0x0000000000047805 */ /* 0x000fe4000001ff00 */
[----:B------:R-:W-:-:S04]  /*3930*/  @!P0 IADD3.X R25, R70, R25, R55, P5, P6 ;  /* 0x0000001946198210 */ /* 0x000fc80002fec437 */
[----:B------:R-:W3:Y:S04]  /*3940*/  @!P0 LDG.E.128 R4, desc[UR44][R12.64] ;  /* 0x0000002c0c048981 */ /* 0x000ee8000c1e1d00 */
[----:B------:R-:W4:Y:S01]  /*3950*/  @!P0 LDG.E.128 R8, desc[UR44][R24.64] ;  /* 0x0000002c18088981 */ /* 0x000f22000c1e1d00 */
[----:B------:R-:W-:Y:S02]  /*3960*/  ISETP.GE.AND P0, PT, R156, R27, PT ;  /* 0x0000001b9c00720c */ /* 0x000fe40003f06270 */
[----:B------:R-:W-:-:S11]  /*3970*/  LOP3.LUT R22, R22, 0xfffffffe, RZ, 0xc0, !PT ;  /* 0xfffffffe16167812 */ /* 0x000fd600078ec0ff */
[----:B------:R-:W-:Y:S02]  /*3980*/  @P0 LOP3.LUT R22, R22, 0x1, RZ, 0xfc, !PT ;  /* 0x0000000116160812 */ /* 0x000fe400078efcff */
[----:B--2---:R-:W-:Y:S01]  /*3990*/  ISETP.NE.AND P0, PT, R26, 0x3, PT ;  /* 0x000000031a00780c */ /* 0x004fe20003f05270 */
[----:B---3--:R-:W-:Y:S02]  /*39a0*/  IMAD.MOV.U32 R80, RZ, RZ, R6 ;  /* 0x000000ffff507224 */ /* 0x008fe400078e0006 */
[----:B------:R-:W-:Y:S02]  /*39b0*/  IMAD.MOV.U32 R83, RZ, RZ, R4 ;  /* 0x000000ffff537224 */ /* 0x000fe400078e0004 */
[----:B----4-:R-:W-:Y:S02]  /*39c0*/  IMAD.MOV.U32 R82, RZ, RZ, R10 ;  /* 0x000000ffff527224 */ /* 0x010fe400078e000a */
[----:B------:R-:W-:-:S06]  /*39d0*/  IMAD.MOV.U32 R84, RZ, RZ, R8 ;  /* 0x000000ffff547224 */ /* 0x000fcc00078e0008 */
[----:B------:R-:W-:Y:S05]  /*39e0*/  @!P0 BRA `(.L_x_1125) ;  /* 0x0000000000048947 */ /* 0x000fea0003800000 */
[----:B------:R-:W-:Y:S01]  /*39f0*/  BPT.TRAP 0x1 ;  /* 0x000000040000795c */ /* 0x000fe20000300000 */
.L_x_1125:
[----:B------:R-:W2:Y:S01]  /*3a00*/  LDL R12, [R1+0x18] ;  /* 0x00001800010c7983 */ /* 0x000ea20000100800 */
[----:B------:R-:W-:Y:S01]  /*3a10*/  IMAD R73, R23, 0x8, R17 ;  /* 0x0000000817497824 */ /* 0x000fe200078e0211 */
[----:B------:R-:W0:Y:S01]  /*3a20*/  LDC R78, c[0x0][0x2f4] ;  /* 0x0000bd00ff4e7b82 */ /* 0x000e220000000800 */
[----:B------:R-:W-:Y:S01]  /*3a30*/  BSSY B1, `(.L_x_1126) ;  /* 0x0000004000017945 */ /* 0x000fe20003800000 */
[----:B--2---:R-:W-:-:S04]  /*3a40*/  SHF.L.U32 R76, R12, 0x1f, RZ ;  /* 0x0000001f0c4c7819 */ /* 0x004fc800000006ff */
[----:B------:R-:W1:Y:S02]  /*3a50*/  SYNCS.PHASECHK.TRANS64.TRYWAIT P5, [R73+URZ+0x13290], R76 ;  /* 0x0132904c490075a7 */ /* 0x000e6400080a017f */
[----:B01----:R-:W-:Y:S05]  /*3a60*/  @!P5 BRA `(.L_x_1127) ;  /* 0x000001ec00f0d947 */ /* 0x003fea0003800000 */
.L_x_1411:
[----:B------:R-:W-:Y:S05]  /*3a70*/  BSYNC B1 ;  /* 0x0000000000017941 */ /* 0x000fea0003800000 */
.L_x_1126:
[----:B------:R-:W1:Y:S01]  /*3a80*/  S2R R12, SR_TID.X ;  /* 0x00000000000c7919 */ /* 0x000e620000002100 */
[----:B------:R-:W-:Y:S01]  /*3a90*/  ISETP.GE.OR P5, PT, R156, R78, P1 ;  /* 0x0000004e9c00720c */ /* 0x000fe20000fa6670 */
[----:B------:R-:W-:Y:S01]  /*3aa0*/  ULDC.64 UR4, c[0x0][0x300] ;  /* 0x0000c00000047ab9 */ /* 0x000fe20000000a00 */
[----:B------:R-:W-:Y:S02]  /*3ab0*/  IMAD.MOV.U32 R52, RZ, RZ, R14 ;  /* 0x000000ffff347224 */ /* 0x000fe400078e000e */
[C---:B-1----:R-:W-:Y:S02]  /*3ac0*/  VIADD R24, R12.reuse, 0xffffff80 ;  /* 0xffffff800c187836 */ /* 0x042fe40000000000 */
[----:B------:R-:W-:Y:S02]  /*3ad0*/  VIADD R13, R12, 0xffffff80 ;  /* 0xffffff800c0d7836 */ /* 0x000fe40000000000 */
[----:B------:R-:W-:-:S03]  /*3ae0*/  IMAD R12, R49, UR4, RZ ;  /* 0x00000004310c7c24 */ /* 0x000fc6000f8e02ff */
[----:B------:R-:W-:-:S04]  /*3af0*/  LEA.HI R13, R13, R24, RZ, 0x1 ;  /* 0x000000180d0d7211 */ /* 0x000fc800078f08ff */
[----:B------:R-:W-:-:S05]  /*3b00*/  SHF.R.S32.HI R13, RZ, 0x1, R13 ;  /* 0x00000001ff0d7819 */ /* 0x000fca000001140d */
[----:B------:R-:W-:-:S04]  /*3b10*/  IMAD.WIDE.U32 R52, R13, UR4, R52 ;  /* 0x000000040d347c25 */ /* 0x000fc8000f8e0034 */
[----:B------:R-:W-:Y:S01]  /*3b20*/  IMAD R79, R13, UR5, R12 ;  /* 0x000000050d4f7c24 */ /* 0x000fe2000f8e020c */
[----:B------:R-:W-:Y:S06]  /*3b30*/  @P5 BRA `(.L_x_1118) ;  /* 0x0000001000285947 */ /* 0x000fec0003800000 */
[----:B------:R-:W2:Y:S04]  /*3b40*/  LDL R25, [R1+0x3c] ;  /* 0x00003c0001197983 */ /* 0x000ea80000100800 */
[----:B------:R-:W3:Y:S01]  /*3b50*/  LDL R24, [R1+0x50] ;  /* 0x0000500001187983 */ /* 0x000ee20000100800 */
[----:B------:R-:W-:Y:S01]  /*3b60*/  IMAD.IADD R79, R79, 0x1, R53 ;  /* 0x000000014f4f7824 */ /* 0x000fe200078e0235 */
[----:B------:R-:W-:Y:S01]  /*3b70*/  IADD3 R55, P5, P6, R2, R52, R67 ;  /* 0x0000003402377210 */ /* 0x000fe20007ebe043 */
[----:B------:R-:W-:Y:S03]  /*3b80*/  BSSY B1, `(.L_x_1128) ;  /* 0x00000e3000017945 */ /* 0x000fe60003800000 */
[----:B------:R-:W-:-:S02]  /*3b90*/  IADD3.X R12, R0, R79, R69, P5, P6 ;  /* 0x0000004f000c7210 */ /* 0x000fc40002fec445 */
[----:B------:R-:W-:Y:S02]  /*3ba0*/  IADD3 R54, P5, R55, R50, RZ ;  /* 0x0000003237367210 */ /* 0x000fe40007fbe0ff */
[----:B------:R-:W-:-:S03]  /*3bb0*/  LOP3.LUT P6, RZ, R22, 0x1, RZ, 0xc0, !PT ;  /* 0x0000000116ff7812 */ /* 0x000fc600078cc0ff */
[----:B------:R-:W-:Y:S01]  /*3bc0*/  IMAD.X R55, R12, 0x1, R51, P5 ;  /* 0x000000010c377824 */ /* 0x000fe200028e0633 */
[----:B------:R-:W-:Y:S01]  /*3bd0*/  LOP3.LUT P5, RZ, R22, 0x4, RZ, 0xc0, !PT ;  /* 0x0000000416ff7812 */ /* 0x000fe200078ac0ff */
[----:B------:R-:W-:-:S05]  /*3be0*/  IMAD.IADD R12, R78, 0x1, -R61 ;  /* 0x000000014e0c7824 */ /* 0x000fca00078e0a3d */
[----:B------:R-:W-:-:S04]  /*3bf0*/  SEL R12, R61, R12, !P5 ;  /* 0x0000000c3d0c7207 */ /* 0x000fc80006800000 */
[----:B------:R-:W-:-:S04]  /*3c00*/  SHF.R.S32.HI R13, RZ, 0x1f, R12 ;  /* 0x0000001fff0d7819 */ /* 0x000fc8000001140c */
[----:B------:R-:W-:-:S04]  /*3c10*/  LEA.HI R13, R13, R12, RZ, 0x5 ;  /* 0x0000000c0d0d7211 */ /* 0x000fc800078f28ff */
[----:B------:R-:W-:-:S04]  /*3c20*/  SHF.R.S32.HI R13, RZ, 0x5, R13 ;  /* 0x00000005ff0d7819 */ /* 0x000fc8000001140d */
[----:B------:R-:W-:-:S05]  /*3c30*/  LEA.HI.SX32 R13, R58, R13, 0x1c ;  /* 0x0000000d3a0d7211 */ /* 0x000fca00078fe2ff */
[----:B------:R-:W-:-:S05]  /*3c40*/  IMAD.SHL.U32 R81, R13, 0x10, RZ ;  /* 0x000000100d517824 */ /* 0x000fca00078e00ff */
[----:B--2---:R-:W-:-:S04]  /*3c50*/  LOP3.LUT R12, R25, 0x30, R81, 0xf8, !PT ;  /* 0x00000030190c7812 */ /* 0x004fc800078ef851 */
[----:B------:R-:W-:-:S05]  /*3c60*/  LOP3.LUT R12, R12, R59, RZ, 0x3c, !PT ;  /* 0x0000003b0c0c7212 */ /* 0x000fca00078e3cff */
[----:B---3--:R-:W-:Y:S02]  /*3c70*/  IMAD.IADD R14, R24, 0x1, R12 ;  /* 0x00000001180e7824 */ /* 0x008fe400078e020c */
[C---:B------:R-:W-:Y:S02]  /*3c80*/  IMAD R12, R23.reuse, 0x2800, R72 ;  /* 0x00002800170c7824 */ /* 0x040fe400078e0248 */
[----:B------:R-:W-:Y:S02]  /*3c90*/  IMAD R14, R23, 0x2800, R14 ;  /* 0x00002800170e7824 */ /* 0x000fe400078e020e */
[C---:B------:R-:W-:Y:S02]  /*3ca0*/  IMAD.IADD R12, R17.reuse, 0x1, R12 ;  /* 0x00000001110c7824 */ /* 0x040fe400078e020c */
[----:B------:R-:W-:-:S04]  /*3cb0*/  IMAD.IADD R24, R17, 0x1, R14 ;  /* 0x0000000111187824 */ /* 0x000fc800078e020e */
[----:B------:R-:W1:Y:S04]  /*3cc0*/  LDS.128 R12, [R12+0xe000] ;  /* 0x00e000000c0c7984 */ /* 0x000e680000000c00 */
        /* <DEDUP_REMOVED lines=19> */
[----:B------:R-:W-:-:S02]  /*3e00*/  LOP3.LUT R8, R9, 0xff0000ff, RZ, 0xc0, !PT ;  /* 0xff0000ff09087812 */ /* 0x000fc400078ec0ff */
[----:B------:R-:W-:Y:S01]  /*3e10*/  SHF.R.U32.HI R90, RZ, 0x10, R9 ;  /* 0x00000010ff5a7819 */ /* 0x000fe20000011609 */
[----:B------:R-:W-:Y:S01]  /*3e20*/  IMAD.SHL.U32 R9, R86, 0x100, RZ ;  /* 0x0000010056097824 */ /* 0x000fe200078e00ff */
[----:B------:R-:W-:Y:S01]  /*3e30*/  LOP3.LUT R6, R4, 0xff0000, R5, 0xf8, !PT ;  /* 0x00ff000004067812 */ /* 0x000fe200078ef805 */
[----:B------:R-:W-:Y:S01]  /*3e40*/  IMAD.U32 R4, R88, 0x10000, RZ ;  /* 0x0001000058047824 */ /* 0x000fe200078e00ff */
[----:B------:R-:W-:Y:S01]  /*3e50*/  LOP3.LUT R89, R10, 0xff00, R11, 0xf8, !PT ;  /* 0x0000ff000a597812 */ /* 0x000fe200078ef80b */
[----:B------:R-:W-:Y:S01]  /*3e60*/  IMAD.U32 R90, R90, 0x10000, RZ ;  /* 0x000100005a5a7824 */ /* 0x000fe200078e00ff */
[----:B------:R-:W-:Y:S02]  /*3e70*/  F2FP.F16.E4M3.UNPACK_B R88, R84.H1 ;  /* 0x00000054ff58723e */ /* 0x000fe400030006ff */
[----:B--2---:R-:W-:Y:S02]  /*3e80*/  F2FP.F16.E4M3.UNPACK_B R11, R24.H1 ;  /* 0x00000018ff0b723e */ /* 0x004fe400030006ff */
[----:B-1----:R-:W-:Y:S01]  /*3e90*/  F2FP.F16.E4M3.UNPACK_B R10, R12.H1 ;  /* 0x0000000cff0a723e */ /* 0x002fe200030006ff */
        /* <DEDUP_REMOVED lines=54> */
[----:B------:R-:W-:-:S02]  /*4200*/  HADD2.F32 R87, -RZ, R87.H1_H1 ;  /* 0x30000057ff577230 */ /* 0x000fc40000004100 */
[-C--:B------:R-:W-:Y:S01]  /*4210*/  FFMA.FTZ R92, R86, R91.reuse, -R95 ;  /* 0x0000005b565c7223 */ /* 0x080fe2000001085f */
[----:B------:R-:W-:Y:S01]  /*4220*/  HADD2.F32 R84, -RZ, R84.H1_H1 ;  /* 0x30000054ff547230 */ /* 0x000fe20000004100 */
[----:B------:R-:W-:Y:S01]  /*4230*/  F2FP.F16.E4M3.UNPACK_B R86, R82 ;  /* 0x00000052ff56723e */ /* 0x000fe200020006ff */
[----:B------:R-:W-:Y:S02]  /*4240*/  HADD2.F32 R89, -RZ, R89.H1_H1 ;  /* 0x30000059ff597230 */ /* 0x000fe40000004100 */
[----:B------:R-:W-:Y:S01]  /*4250*/  FMUL.FTZ R95, R87, R90 ;  /* 0x0000005a575f7220 */ /* 0x000fe20000410000 */
[----:B------:R-:W-:Y:S01]  /*4260*/  F2FP.F16.E4M3.UNPACK_B R82, R26 ;  /* 0x0000001aff52723e */ /* 0x000fe200020006ff */
[----:B------:R-:W-:Y:S01]  /*4270*/  FMUL.FTZ R90, R84, R90 ;  /* 0x0000005a545a7220 */ /* 0x000fe20000410000 */
[----:B------:R-:W-:Y:S01]  /*4280*/  FFMA.FTZ R88, R88, R91, R93 ;  /* 0x0000005b58587223 */ /* 0x000fe2000001005d */
[----:B------:R-:W-:Y:S01]  /*4290*/  FFMA.FTZ R99, R84, R89, -R95 ;  /* 0x0000005954637223 */ /* 0x000fe2000001085f */
[----:B------:R-:W-:Y:S01]  /*42a0*/  F2FP.F16.E4M3.UNPACK_B R84, R80 ;  /* 0x00000050ff54723e */ /* 0x000fe200020006ff */
[----:B------:R-:W-:-:S02]  /*42b0*/  HADD2.F32 R80, -RZ, R82.H0_H0 ;  /* 0x20000052ff507230 */ /* 0x000fc40000004100 */
[----:B------:R-:W-:Y:S01]  /*42c0*/  FFMA.FTZ R101, R87, R89, R90 ;  /* 0x0000005957657223 */ /* 0x000fe2000001005a */
[--C-:B------:R-:W-:Y:S01]  /*42d0*/  HADD2.F32 R91, -RZ, R86.reuse.H0_H0 ;  /* 0x20000056ff5b7230 */ /* 0x100fe20000004100 */
[----:B------:R-:W-:Y:S01]  /*42e0*/  F2FP.SATFINITE.E4M3.F32.PACK_AB_MERGE_C R8, R11, R8, RZ ;  /* 0x000000080b08723e */ /* 0x000fe200048070ff */
[----:B------:R-:W-:Y:S01]  /*42f0*/  HADD2.F32 R93, -RZ, R86.H1_H1 ;  /* 0x30000056ff5d7230 */ /* 0x000fe20000004100 */
[----:B------:R-:W-:Y:S01]  /*4300*/  F2FP.F16.E4M3.UNPACK_B R10, R25 ;  /* 0x00000019ff0a723e */ /* 0x000fe200020006ff */
[----:B------:R-:W-:Y:S02]  /*4310*/  HADD2.F32 R26, -RZ, R14.H0_H0 ;  /* 0x2000000eff1a7230 */ /* 0x000fe40000004100 */
[----:B------:R-:W-:Y:S01]  /*4320*/  FMUL.FTZ R95, R80, R91 ;  /* 0x0000005b505f7220 */ /* 0x000fe20000410000 */
[----:B------:R-:W-:Y:S01]  /*4330*/  HADD2.F32 R82, -RZ, R82.H1_H1 ;  /* 0x30000052ff527230 */ /* 0x000fe20000004100 */
[----:B------:R-:W-:Y:S01]  /*4340*/  F2FP.F16.E4M3.UNPACK_B R11, R7 ;  /* 0x00000007ff0b723e */ /* 0x000fe200020006ff */
[----:B------:R-:W-:-:S02]  /*4350*/  HADD2.F32 R14, -RZ, R14.H1_H1 ;  /* 0x3000000eff0e7230 */ /* 0x000fc40000004100 */
[----:B------:R-:W-:Y:S01]  /*4360*/  FMUL.FTZ R91, R26, R91 ;  /* 0x0000005b1a5b7220 */ /* 0x000fe20000410000 */
[--C-:B------:R-:W-:Y:S02]  /*4370*/  HADD2.F32 R87, -RZ, R84.reuse.H0_H0 ;  /* 0x20000054ff577230 */ /* 0x100fe40000004100 */
[-C--:B------:R-:W-:Y:S01]  /*4380*/  FMUL.FTZ R97, R82, R93.reuse ;  /* 0x0000005d52617220 */ /* 0x080fe20000410000 */
[----:B------:R-:W-:Y:S02]  /*4390*/  HADD2.F32 R89, -RZ, R84.H1_H1 ;  /* 0x30000054ff597230 */ /* 0x000fe40000004100 */
[----:B------:R-:W-:Y:S01]  /*43a0*/  FMUL.FTZ R93, R14, R93 ;  /* 0x0000005d0e5d7220 */ /* 0x000fe20000410000 */
[----:B------:R-:W-:Y:S01]  /*43b0*/  F2FP.SATFINITE.E4M3.F32.PACK_AB_MERGE_C R24, R85, R24, R9 ;  /* 0x000000185518723e */ /* 0x000fe20004807009 */
[----:B------:R-:W-:Y:S01]  /*43c0*/  FFMA.FTZ R95, R26, R87, -R95 ;  /* 0x000000571a5f7223 */ /* 0x000fe2000001085f */
[----:B------:R-:W-:Y:S01]  /*43d0*/  F2FP.F16.E4M3.UNPACK_B R9, R13 ;  /* 0x0000000dff09723e */ /* 0x000fe200020006ff */
[----:B------:R-:W-:Y:S01]  /*43e0*/  FFMA.FTZ R26, R80, R87, R91 ;  /* 0x00000057501a7223 */ /* 0x000fe2000001005b */
[----:B------:R-:W-:Y:S01]  /*43f0*/  FFMA.FTZ R93, R82, R89, R93 ;  /* 0x00000059525d7223 */ /* 0x000fe2000001005d */
[----:B------:R-:W-:Y:S01]  /*4400*/  F2FP.SATFINITE.E4M3.F32.PACK_AB_MERGE_C R12, R83, R12, R8 ;  /* 0x0000000c530c723e */ /* 0x000fe20004807008 */
[----:B------:R-:W-:Y:S01]  /*4410*/  HADD2.F32 R80, -RZ, R10.H0_H0 ;  /* 0x2000000aff507230 */ /* 0x000fe20000004100 */
[----:B------:R-:W-:Y:S01]  /*4420*/  F2FP.F16.E4M3.UNPACK_B R82, R6 ;  /* 0x00000006ff52723e */ /* 0x000fe200020006ff */
[----:B------:R-:W-:Y:S01]  /*4430*/  HADD2.F32 R85, -RZ, R11.H0_H0 ;  /* 0x2000000bff557230 */ /* 0x000fe20000004100 */
[----:B------:R-:W-:Y:S01]  /*4440*/  F2FP.F16.E4M3.UNPACK_B R13, R13.H1 ;  /* 0x0000000dff0d723e */ /* 0x000fe200030006ff */
[----:B------:R-:W-:Y:S01]  /*4450*/  HADD2.F32 R8, -RZ, R9.H0_H0 ;  /* 0x20000009ff087230 */ /* 0x000fe20000004100 */
[----:B------:R-:W-:Y:S01]  /*4460*/  F2FP.F16.E4M3.UNPACK_B R25, R25.H1 ;  /* 0x00000019ff19723e */ /* 0x000fe200030006ff */
[----:B------:R-:W-:-:S02]  /*4470*/  HADD2.F32 R83, -RZ, R82.H0_H0 ;  /* 0x20000052ff537230 */ /* 0x000fc40000004100 */
[-C--:B------:R-:W-:Y:S01]  /*4480*/  FMUL.FTZ R87, R80, R85.reuse ;  /* 0x0000005550577220 */ /* 0x080fe20000410000 */
[----:B------:R-:W-:Y:S02]  /*4490*/  HADD2.F32 R10, -RZ, R10.H1_H1 ;  /* 0x3000000aff0a7230 */ /* 0x000fe40000004100 */
[C---:B------:R-:W-:Y:S01]  /*44a0*/  FMUL.FTZ R85, R8.reuse, R85 ;  /* 0x0000005508557220 */ /* 0x040fe20000410000 */
[----:B------:R-:W-:Y:S02]  /*44b0*/  HADD2.F32 R84, -RZ, R11.H1_H1 ;  /* 0x3000000bff547230 */ /* 0x000fe40000004100 */
[-C--:B------:R-:W-:Y:S01]  /*44c0*/  FFMA.FTZ R8, R8, R83.reuse, -R87 ;  /* 0x0000005308087223 */ /* 0x080fe20000010857 */
[----:B------:R-:W-:Y:S02]  /*44d0*/  HADD2.F32 R11, -RZ, R9.H1_H1 ;  /* 0x30000009ff0b7230 */ /* 0x000fe40000004100 */
[----:B------:R-:W-:Y:S01]  /*44e0*/  FFMA.FTZ R9, R80, R83, R85 ;  /* 0x0000005350097223 */ /* 0x000fe20000010055 */
[----:B------:R-:W-:-:S02]  /*44f0*/  HADD2.F32 R82, -RZ, R82.H1_H1 ;  /* 0x30000052ff527230 */ /* 0x000fc40000004100 */
[CC--:B------:R-:W-:Y:S01]  /*4500*/  FMUL.FTZ R80, R10.reuse, R84.reuse ;  /* 0x000000540a507220 */ /* 0x0c0fe20000410000 */
[----:B------:R-:W-:Y:S01]  /*4510*/  F2FP.F16.E4M3.UNPACK_B R83, R7.H1 ;  /* 0x00000007ff53723e */ /* 0x000fe200030006ff */
[----:B------:R-:W-:Y:S01]  /*4520*/  FMUL.FTZ R85, R11, R84 ;  /* 0x000000540b557220 */ /* 0x000fe20000410000 */
[----:B------:R-:W-:Y:S01]  /*4530*/  F2FP.SATFINITE.E4M3.F32.PACK_AB_MERGE_C R88, R101, R88, RZ ;  /* 0x000000586558723e */ /* 0x000fe200048070ff */
[----:B------:R-:W-:Y:S01]  /*4540*/  FFMA.FTZ R11, R11, R82, -R80 ;  /* 0x000000520b0b7223 */ /* 0x000fe20000010850 */
[----:B------:R-:W-:Y:S01]  /*4550*/  HADD2.F32 R7, -RZ, R13.H0_H0 ;  /* 0x2000000dff077230 */ /* 0x000fe20000004100 */
[----:B------:R-:W-:Y:S01]  /*4560*/  F2FP.F16.E4M3.UNPACK_B R6, R6.H1 ;  /* 0x00000006ff06723e */ /* 0x000fe200030006ff */
[----:B------:R-:W-:Y:S01]  /*4570*/  HADD2.F32 R80, -RZ, R25.H0_H0 ;  /* 0x20000019ff507230 */ /* 0x000fe20000004100 */
[----:B------:R-:W-:Y:S01]  /*4580*/  F2FP.SATFINITE.E4M3.F32.PACK_AB_MERGE_C R26, R93, R26, R88 ;  /* 0x0000001a5d1a723e */ /* 0x000fe20004807058 */
[----:B------:R-:W-:Y:S02]  /*4590*/  HADD2.F32 R84, -RZ, R83.H0_H0 ;  /* 0x20000053ff547230 */ /* 0x000fe40000004100 */
[----:B------:R-:W-:Y:S01]  /*45a0*/  FFMA.FTZ R10, R10, R82, R85 ;  /* 0x000000520a0a7223 */ /* 0x000fe20000010055 */
[----:B------:R-:W-:-:S02]  /*45b0*/  HADD2.F32 R25, -RZ, R25.H1_H1 ;  /* 0x30000019ff197230 */ /* 0x000fc40000004100 */
[----:B------:R-:W-:Y:S01]  /*45c0*/  FFMA.FTZ R14, R14, R89, -R97 ;  /* 0x000000590e0e7223 */ /* 0x000fe20000010861 */
[----:B------:R-:W-:Y:S02]  /*45d0*/  HADD2.F32 R86, -RZ, R83.H1_H1 ;  /* 0x30000053ff567230 */ /* 0x000fe40000004100 */
[-C--:B------:R-:W-:Y:S01]  /*45e0*/  FMUL.FTZ R88, R80, R84.reuse ;  /* 0x0000005450587220 */ /* 0x080fe20000410000 */
[----:B------:R-:W-:Y:S02]  /*45f0*/  HADD2.F32 R13, -RZ, R13.H1_H1 ;  /* 0x3000000dff0d7230 */ /* 0x000fe40000004100 */
[----:B------:R-:W-:Y:S01]  /*4600*/  FMUL.FTZ R83, R7, R84 ;  /* 0x0000005407537220 */ /* 0x000fe20000410000 */
[--C-:B------:R-:W-:Y:S01]  /*4610*/  HADD2.F32 R82, -RZ, R6.reuse.H0_H0 ;  /* 0x20000006ff527230 */ /* 0x100fe20000004100 */
[----:B------:R-:W-:Y:S01]  /*4620*/  F2FP.SATFINITE.E4M3.F32.PACK_AB_MERGE_C R92, R99, R92, RZ ;  /* 0x0000005c635c723e */ /* 0x000fe200048070ff */
[----:B------:R-:W-:Y:S02]  /*4630*/  HADD2.F32 R84, -RZ, R6.H1_H1 ;  /* 0x30000006ff547230 */ /* 0x000fe40000004100 */
[-C--:B------:R-:W-:Y:S01]  /*4640*/  FMUL.FTZ R6, R25, R86.reuse ;  /* 0x0000005619067220 */ /* 0x080fe20000410000 */
[C---:B------:R-:W-:Y:S01]  /*4650*/  FMUL.FTZ R86, R13.reuse, R86 ;  /* 0x000000560d567220 */ /* 0x040fe20000410000 */
[----:B------:R-:W-:Y:S01]  /*4660*/  F2FP.SATFINITE.E4M3.F32.PACK_AB_MERGE_C R14, R14, R95, R92 ;  /* 0x0000005f0e0e723e */ /* 0x000fe2000480705c */
[----:B------:R-:W-:Y:S01]  /*4670*/  FFMA.FTZ R90, R80, R82, R83 ;  /* 0x00000052505a7223 */ /* 0x000fe20000010053 */
[-C--:B------:R-:W-:Y:S01]  /*4680*/  FFMA.FTZ R92, R13, R84.reuse, -R6 ;  /* 0x000000540d5c7223 */ /* 0x080fe20000010806 */
[----:B------:R-:W-:Y:S01]  /*4690*/  F2FP.F16.E4M3.UNPACK_B R80, R27 ;  /* 0x0000001bff50723e */ /* 0x000fe200020006ff */
[----:B------:R-:W-:Y:S01]  /*46a0*/  FFMA.FTZ R91, R25, R84, R86 ;  /* 0x00000054195b7223 */ /* 0x000fe20000010056 */
[----:B------:R-:W-:Y:S01]  /*46b0*/  F2FP.F16.E4M3.UNPACK_B R6, R15 ;  /* 0x0000000fff06723e */ /* 0x000fe200020006ff */
[----:B------:R-:W-:Y:S01]  /*46c0*/  FFMA.FTZ R89, R7, R82, -R88 ;  /* 0x0000005207597223 */ /* 0x000fe20000010858 */
[----:B------:R-:W-:Y:S01]  /*46d0*/  F2FP.F16.E4M3.UNPACK_B R27, R27.H1 ;  /* 0x0000001bff1b723e */ /* 0x000fe200030006ff */
[----:B------:R-:W-:Y:S01]  /*46e0*/  HADD2.F32 R25, -RZ, R80.H0_H0 ;  /* 0x20000050ff197230 */ /* 0x000fe20000004100 */
        /* <DEDUP_REMOVED lines=14> */
[CC--:B------:R-:W-:Y:S01]  /*47d0*/  FMUL.FTZ R96, R4.reuse, R87.reuse ;  /* 0x0000005704607220 */ /* 0x0c0fe20000410000 */
[----:B------:R-:W-:Y:S01]  /*47e0*/  FMUL.FTZ R87, R13, R87 ;  /* 0x000000570d577220 */ /* 0x000fe20000410000 */
[----:B------:R-:W-:Y:S02]  /*47f0*/  HADD2.F32 R27, -RZ, R27.H1_H1 ;  /* 0x3000001bff1b7230 */ /* 0x000fe40000004100 */
[-C--:B------:R-:W-:Y:S01]  /*4800*/  FMUL.FTZ R94, R25, R88.reuse ;  /* 0x00000058195e7220 */ /* 0x080fe20000410000 */
[----:B------:R-:W-:Y:S02]  /*4810*/  HADD2.F32 R86, -RZ, R86.H1_H1 ;  /* 0x30000056ff567230 */ /* 0x000fe40000004100 */
[----:B------:R-:W-:Y:S01]  /*4820*/  FFMA.FTZ R87, R4, R83, R87 ;  /* 0x0000005304577223 */ /* 0x000fe20000010057 */
[----:B------:R-:W-:Y:S02]  /*4830*/  HADD2.F32 R15, -RZ, R15.H1_H1 ;  /* 0x3000000fff0f7230 */ /* 0x000fe40000004100 */
[----:B------:R-:W-:Y:S01]  /*4840*/  FMUL.FTZ R88, R7, R88 ;  /* 0x0000005807587220 */ /* 0x000fe20000410000 */
[----:B------:R-:W-:-:S02]  /*4850*/  HADD2.F32 R84, -RZ, R5.H0_H0 ;  /* 0x20000005ff547230 */ /* 0x000fc40000004100 */
[-C--:B------:R-:W-:Y:S01]  /*4860*/  FMUL.FTZ R4, R27, R86.reuse ;  /* 0x000000561b047220 */ /* 0x080fe20000410000 */
[----:B------:R-:W-:Y:S02]  /*4870*/  HADD2.F32 R85, -RZ, R85.H1_H1 ;  /* 0x30000055ff557230 */ /* 0x000fe40000004100 */
[----:B------:R-:W-:Y:S01]  /*4880*/  FMUL.FTZ R86, R15, R86 ;  /* 0x000000560f567220 */ /* 0x000fe20000410000 */
[----:B------:R-:W-:Y:S02]  /*4890*/  HADD2.F32 R6, -RZ, R6.H1_H1 ;  /* 0x30000006ff067230 */ /* 0x000fe40000004100 */
[----:B------:R-:W-:Y:S01]  /*48a0*/  FFMA.FTZ R94, R7, R84, -R94 ;  /* 0x00000054075e7223 */ /* 0x000fe2000001085e */
[----:B------:R-:W-:Y:S02]  /*48b0*/  HADD2.F32 R82, -RZ, R82.H1_H1 ;  /* 0x30000052ff527230 */ /* 0x000fe40000004100 */
[----:B------:R-:W-:Y:S01]  /*48c0*/  FMUL.FTZ R7, R80, R85 ;  /* 0x0000005550077220 */ /* 0x000fe20000410000 */
[----:B------:R-:W-:-:S02]  /*48d0*/  HADD2.F32 R5, -RZ, R5.H1_H1 ;  /* 0x30000005ff057230 */ /* 0x000fc40000004100 */
[----:B------:R-:W-:Y:S01]  /*48e0*/  FFMA.FTZ R96, R13, R83, -R96 ;  /* 0x000000530d607223 */ /* 0x000fe20000010860 */
[C---:B------:R-:W-:Y:S01]  /*48f0*/  FMUL.FTZ R85, R6.reuse, R85 ;  /* 0x0000005506557220 */ /* 0x040fe20000410000 */
[-C--:B------:R-:W-:Y:S01]  /*4900*/  FFMA.FTZ R15, R15, R82.reuse, -R4 ;  /* 0x000000520f0f7223 */ /* 0x080fe20000010804 */
[----:B------:R-:W-:Y:S01]  /*4910*/  FFMA.FTZ R86, R27, R82, R86 ;  /* 0x000000521b567223 */ /* 0x000fe20000010056 */
[----:B------:R-:W-:Y:S01]  /*4920*/  FFMA.FTZ R88, R25, R84, R88 ;  /* 0x0000005419587223 */ /* 0x000fe20000010058 */
[-C--:B------:R-:W-:Y:S01]  /*4930*/  FFMA.FTZ R7, R6, R5.reuse, -R7 ;  /* 0x0000000506077223 */ /* 0x080fe20000010807 */
[----:B------:R-:W-:Y:S01]  /*4940*/  FFMA.FTZ R85, R80, R5, R85 ;  /* 0x0000000550557223 */ /* 0x000fe20000010055 */
[----:B------:R-:W-:Y:S02]  /*4950*/  F2FP.SATFINITE.E4M3.F32.PACK_AB_MERGE_C R15, R15, R96, RZ ;  /* 0x000000600f0f723e */ /* 0x000fe400048070ff */
[----:B------:R-:W-:Y:S02]  /*4960*/  F2FP.SATFINITE.E4M3.F32.PACK_AB_MERGE_C R86, R86, R87, RZ ;  /* 0x000000575656723e */ /* 0x000fe400048070ff */
[----:B------:R-:W-:-:S02]  /*4970*/  F2FP.SATFINITE.E4M3.F32.PACK_AB_MERGE_C R13, R11, R8, R89 ;  /* 0x000000080b0d723e */ /* 0x000fc40004807059 */
[----:B------:R-:W-:Y:S02]  /*4980*/  F2FP.SATFINITE.E4M3.F32.PACK_AB_MERGE_C R15, R7, R94, R15 ;  /* 0x0000005e070f723e */ /* 0x000fe4000480700f */
[----:B------:R-:W-:Y:S02]  /*4990*/  F2FP.SATFINITE.E4M3.F32.PACK_AB_MERGE_C R25, R10, R9, R90 ;  /* 0x000000090a19723e */ /* 0x000fe4000480705a */
[----:B------:R-:W-:-:S07]  /*49a0*/  F2FP.SATFINITE.E4M3.F32.PACK_AB_MERGE_C R27, R85, R88, R86 ;  /* 0x00000058551b723e */ /* 0x000fce0004807056 */
.L_x_1129:
[----:B------:R-:W-:Y:S05]  /*49b0*/  BSYNC B1 ;  /* 0x0000000000017941 */ /* 0x000fea0003800000 */
.L_x_1128:
[----:B-1----:R3:W-:Y:S01]  /*49c0*/  STG.E.128 desc[UR44][R54.64], R12 ;  /* 0x0000000c36007986 */ /* 0x0027e2000c101d2c */
        /* <DEDUP_REMOVED lines=9> */
.L_x_1111:
[----:B------:R-:W2:Y:S02]  /*4a60*/  LDL R4, [R1+0x10] ;  /* 0x0000100001047983 */ /* 0x000ea40000100800 */
[----:B--2---:R-:W-:-:S13]  /*4a70*/  ISETP.NE.AND P0, PT, R4, 0x3, PT ;  /* 0x000000030400780c */ /* 0x004fda0003f05270 */
[----:B------:R-:W-:Y:S05]  /*4a80*/  @!P0 BRA `(.L_x_1130) ;  /* 0x0000000000048947 */ /* 0x000fea0003800000 */
[----:B------:R-:W-:Y:S01]  /*4a90*/  BPT.TRAP 0x1 ;  /* 0x000000040000795c */ /* 0x000fe20000300000 */
.L_x_1130:
[----:B------:R-:W2:Y:S01]  /*4aa0*/  LDL R4, [R1+0x18] ;  /* 0x0000180001047983 */ /* 0x000ea20000100800 */
[----:B------:R-:W-:Y:S01]  /*4ab0*/  IMAD R73, R23, 0x8, R17 ;  /* 0x0000000817497824 */ /* 0x000fe200078e0211 */
[----:B------:R-:W-:Y:S01]  /*4ac0*/  BSSY B1, `(.L_x_1131) ;  /* 0x0000006000017945 */ /* 0x000fe20003800000 */
[----:B--2---:R-:W-:Y:S01]  /*4ad0*/  SHF.L.U32 R76, R4, 0x1f, RZ ;  /* 0x0000001f044c7819 */ /* 0x004fe200000006ff */
[----:B------:R-:W-:-:S03]  /*4ae0*/  IMAD R4, R47, -0xa0, R48 ;  /* 0xffffff602f047824 */ /* 0x000fc600078e0230 */
[----:B------:R-:W0:Y:S02]  /*4af0*/  SYNCS.PHASECHK.TRANS64.TRYWAIT P1, [R73+URZ+0x13290], R76 ;  /* 0x0132904c490075a7 */ /* 0x000e24000802017f */
[----:B------:R-:W-:Y:S01]  /*4b00*/  VIMNMX R4, R4, 0xa0, PT ;  /* 0x000000a004047848 */ /* 0x000fe20003fe0100 */
[----:B0-----:R-:W-:Y:S06]  /*4b10*/  @!P1 BRA `(.L_x_1132) ;  /* 0x000001dc00d89947 */ /* 0x001fec0003800000 */
.L_x_1412:
[----:B------:R-:W-:Y:S05]  /*4b20*/  BSYNC B1 ;  /* 0x0000000000017941 */ /* 0x000fea0003800000 */
.L_x_1131:
[----:B------:R-:W1:Y:S02]  /*4b30*/  S2R R5, SR_TID.X ;  /* 0x0000000000057919 */ /* 0x000e640000002100 */
[C---:B-1----:R-:W-:Y:S02]  /*4b40*/  VIADD R6, R5.reuse, 0xffffff80 ;  /* 0xffffff8005067836 */ /* 0x042fe40000000000 */
[----:B------:R-:W-:-:S05]  /*4b50*/  VIADD R5, R5, 0xffffff80 ;  /* 0xffffff8005057836 */ /* 0x000fca0000000000 */
[----:B------:R-:W-:-:S04]  /*4b60*/  LEA.HI R5, R5, R6, RZ, 0x1 ;  /* 0x0000000605057211 */ /* 0x000fc800078f08ff */
[----:B------:R-:W-:-:S04]  /*4b70*/  SHF.R.S32.HI R5, RZ, 0x1, R5 ;  /* 0x00000001ff057819 */ /* 0x000fc80000011405 */
[----:B------:R-:W-:-:S13]  /*4b80*/  ISETP.GE.AND P1, PT, R5, R4, PT ;  /* 0x000000040500720c */ /* 0x000fda0003f26270 */
[----:B------:R-:W-:Y:S05]  /*4b90*/  @P1 BRA `(.L_x_1118) ;  /* 0x0000000000101947 */ /* 0x000fea0003800000 */
[----:B------:R-:W1:Y:S04]  /*4ba0*/  @!P3 LDS.128 R4, [R75+0xe000] ;  /* 0x00e000004b04b984 */ /* 0x000e680000000c00 */
[----:B------:R-:W2:Y:S04]  /*4bb0*/  @!P2 LDS.128 R8, [R74+0xe000] ;  /* 0x00e000004a08a984 */ /* 0x000ea80000000c00 */
[----:B-1----:R1:W-:Y:S04]  /*4bc0*/  @!P3 STG.E.128 desc[UR44][R12.64], R4 ;  /* 0x000000040c00b986 */ /* 0x0023e8000c101d2c */
[----:B--2---:R1:W-:Y:S02]  /*4bd0*/  @!P2 STG.E.128 desc[UR44][R12.64+0x20], R8 ;  /* 0x000020080c00a986 */ /* 0x0043e4000c101d2c */
.L_x_1118:
[----:B------:R-:W-:Y:S05]  /*4be0*/  BSYNC B0 ;  /* 0x0000000000007941 */ /* 0x000fea0003800000 */
.L_x_1110:
[----:B-12---:R-:W1:Y:S01]  /*4bf0*/  S2R R4, SR_TID.X ;  /* 0x0000000000047919 */ /* 0x006e620000002100 */
[----:B------:R-:W-:Y:S01]  /*4c00*/  @!PT LDS RZ, [RZ] ;  /* 0x00000000fffff984 */ /* 0x000fe20000000800 */
[----:B------:R-:W-:Y:S01]  /*4c10*/  @!PT LDS RZ, [RZ] ;  /* 0x00000000fffff984 */ /* 0x000fe20000000800 */
[----:B------:R-:W-:Y:S01]  /*4c20*/  @!PT LDS RZ, [RZ] ;  /* 0x00000000fffff984 */ /* 0x000fe20000000800 */
[----:B------:R-:W-:Y:S01]  /*4c30*/  @!PT LDS RZ, [RZ] ;  /* 0x00000000fffff984 */ /* 0x000fe20000000800 */
[----:B------:R2:W-:Y:S06]  /*4c40*/  MEMBAR.ALL.CTA ;  /* 0x0000000000007992 */ /* 0x0005ec0000008000 */
[----:B--2---:R-:W2:Y:S01]  /*4c50*/  FENCE.VIEW.ASYNC.S ;  /* 0x00000000000073c6 */ /* 0x004ea20000000000 */
[----:B------:R-:W-:Y:S05]  /*4c60*/  WARPSYNC.ALL ;  /* 0x0000000000007948 */ /* 0x000fea0003800000 */
[----:B------:R-:W-:Y:S01]  /*4c70*/  BSSY B0, `(.L_x_1133) ;  /* 0x0000009000007945 */ /* 0x000fe20003800000 */
[----:B-1----:R-:W-:Y:S01]  /*4c80*/  LOP3.LUT R4, R4, 0x7f, RZ, 0xc0, !PT ;  /* 0x0000007f04047812 */ /* 0x002fe200078ec0ff */
[----:B--2---:R1:W-:Y:S03]  /*4c90*/  BAR.SYNC.DEFER_BLOCKING R60, 0x80 ;  /* 0x0002003c0000751d */ /* 0x0043e60000010000 */
[----:B------:R-:W-:-:S13]  /*4ca0*/  ISETP.NE.AND P5, PT, R4, RZ, PT ;  /* 0x000000ff0400720c */ /* 0x000fda0003fa5270 */
[----:B------:R-:W-:-:S05]  /*4cb0*/  @!P5 VIADD R4, R73, 0x132a0 ;  /* 0x000132a04904d836 */ /* 0x000fca0000000000 */
[----:B------:R-:W-:-:S04]  /*4cc0*/  @!P5 PRMT R4, RZ, 0x654, R4 ;  /* 0x00000654ff04d816 */ /* 0x000fc80000000004 */
[----:B------:R1:W-:Y:S01]  /*4cd0*/  @!P5 SYNCS.ARRIVE.TRANS64.RED.A1T0 RZ, [R4+URZ], RZ ;  /* 0x000000ff04ffd9a7 */ /* 0x0003e2000810043f */
[----:B------:R-:W-:Y:S05]  /*4ce0*/  @!P0 BRA `(.L_x_1134) ;  /* 0x0000000000048947 */ /* 0x000fea0003800000 */
[----:B------:R-:W-:Y:S01]  /*4cf0*/  BPT.TRAP 0x1 ;  /* 0x000000040000795c */ /* 0x000fe20000300000 */
.L_x_1134:
[----:B------:R-:W-:Y:S05]  /*4d00*/  BSYNC B0 ;  /* 0x0000000000007941 */ /* 0x000fea0003800000 */
.L_x_1133:
[----:B------:R-:W2:Y:S01]  /*4d10*/  SYNCS.PHASECHK.TRANS64.TRYWAIT P0, [R73+URZ+0x132b0], R76 ;  /* 0x0132b04c490075a7 */ /* 0x000ea2000800017f */
[----:B------:R-:W-:Y:S04]  /*4d20*/  BSSY B0, `(.L_x_1135) ;  /* 0x0000002000007945 */ /* 0x000fe80003800000 */
[----:B--2---:R-:W-:Y:S05]  /*4d30*/  @!P0 BRA `(.L_x_1136) ;  /* 0x000001dc00648947 */ /* 0x004fea0003800000 */
.L_x_1413:
[----:B------:R-:W-:Y:S05]  /*4d40*/  BSYNC B0 ;  /* 0x0000000000007941 */ /* 0x000fea0003800000 */
.L_x_1135:
        /* <DEDUP_REMOVED lines=11> */
[----:B---3--:R-:W-:-:S04]  /*4e00*/  IADD3 R12, P0, R6, UR6, RZ ;  /* 0x00000006060c7c10 */ /* 0x008fc8000ff1e0ff */
[----:B------:R-:W-:Y:S02]  /*4e10*/  IADD3.X R13, R7, UR7, R5, P0, !PT ;  /* 0x00000007070d7c10 */ /* 0x000fe400087fe405 */
[----:B------:R-:W-:-:S13]  /*4e20*/  ISETP.GE.AND P0, PT, R156, UR4, PT ;  /* 0x000000049c007c0c */ /* 0x000fda000bf06270 */
[----:B------:R-:W1:Y:S04]  /*4e30*/  @!P0 LDS.128 R4, [R75+0x6000] ;  /* 0x006000004b048984 */ /* 0x000e680000000c00 */
[----:B-1----:R-:W-:Y:S01]  /*4e40*/  @!P0 STG.E.128 desc[UR44][R12.64], R4 ;  /* 0x000000040c008986 */ /* 0x002fe2000c101d2c */
[----:B------:R-:W-:-:S13]  /*4e50*/  ISETP.GE.AND P0, PT, R77, UR4, PT ;  /* 0x000000044d007c0c */ /* 0x000fda000bf06270 */
[----:B------:R-:W1:Y:S04]  /*4e60*/  @!P0 LDS.128 R8, [R74+0x6000] ;  /* 0x006000004a088984 */ /* 0x000e680000000c00 */
[----:B-1----:R1:W-:Y:S02]  /*4e70*/  @!P0 STG.E.128 desc[UR44][R12.64+0x20], R8 ;  /* 0x000020080c008986 */ /* 0x0023e4000c101d2c */
.L_x_1138:
[----:B------:R-:W-:Y:S05]  /*4e80*/  BSYNC B0 ;  /* 0x0000000000007941 */ /* 0x000fea0003800000 */
.L_x_1137:
[----:B------:R-:W5:Y:S01]  /*4e90*/  LDL.LU R5, [R1+0x18] ;  /* 0x0000180001057983 */ /* 0x000f620000300800 */
[----:B------:R-:W-:Y:S01]  /*4ea0*/  VIADD R23, R23, 0x1 ;  /* 0x0000000117177836 */ /* 0x000fe20000000000 */
[----:B------:R-:W-:Y:S01]  /*4eb0*/  LOP3.LUT P6, RZ, R22, 0x2, RZ, 0xc0, !PT ;  /* 0x0000000216ff7812 */ /* 0x000fe200078cc0ff */
[----:B0-2---:R-:W-:Y:S01]  /*4ec0*/  @!P5 VIADD R73, R73, 0x132c0 ;  /* 0x000132c04949d836 */ /* 0x005fe20000000000 */
        /* <DEDUP_REMOVED lines=9> */
[----:B-1----:R-:W-:Y:S02]  /*4f60*/  SEL R4, RZ, 0x1, P1 ;  /* 0x00000001ff047807 */ /* 0x002fe40000800000 */
[----:B------:R-:W-:Y:S02]  /*4f70*/  PLOP3.LUT P0, PT, PT, PT, PT, 0x8, 0x0 ;  /* 0x000000000000781c */ /* 0x000fe40003f0e170 */
[----:B------:R-:W-:Y:S01]  /*4f80*/  SEL R23, R23, RZ, P1 ;  /* 0x000000ff17177207 */ /* 0x000fe20000800000 */
[----:B------:R0:W-:Y:S01]  /*4f90*/  @!P5 SYNCS.ARRIVE.TRANS64.RED.A1T0 RZ, [R73+URZ], RZ ;  /* 0x000000ff49ffd9a7 */ /* 0x0001e2000810043f */
[----:B-----5:R-:W-:-:S05]  /*4fa0*/  LOP3.LUT R5, R5, R4, RZ, 0x3c, !PT ;  /* 0x0000000405057212 */ /* 0x020fca00078e3cff */
[----:B------:R0:W-:Y:S01]  /*4fb0*/  STL [R1+0x18], R5 ;  /* 0x0000180501007387 */ /* 0x0001e20000100800 */
[----:B------:R-:W-:Y:S05]  /*4fc0*/  @P6 BRA `(.L_x_1139) ;  /* 0xffffffd400306947 */ /* 0x000fea000383ffff */
.L_x_1105:
[----:B------:R-:W2:Y:S01]  /*4fd0*/  LDL R8, [R1+0x1c] ;  /* 0x00001c0001087983 */ /* 0x000ea20000100800 */
[----:B------:R-:W1:Y:S01]  /*4fe0*/  LDC R0, c[0x0][0x448] ;  /* 0x00011200ff007b82 */ /* 0x000e620000000800 */
[----:B------:R-:W-:Y:S07]  /*4ff0*/  BSSY B0, `(.L_x_1140) ;  /* 0x000000d000007945 */ /* 0x000fee0003800000 */
[----:B------:R-:W3:Y:S01]  /*5000*/  LDC.64 R6, c[0x0][0x9e0] ;  /* 0x00027800ff067b82 */ /* 0x000ee20000000a00 */
[----:B-1----:R-:W-:-:S02]  /*5010*/  ISETP.NE.AND P1, PT, R0, 0x1, PT ;  /* 0x000000010000780c */ /* 0x002fc40003f25270 */
[----:B---3--:R-:W-:-:S11]  /*5020*/  ISETP.GE.AND P2, PT, R7, 0x1, PT ;  /* 0x000000010700780c */ /* 0x008fd60003f46270 */
[----:B------:R-:W1:Y:S08]  /*5030*/  @P1 LDC R0, c[0x0][0x44c] ;  /* 0x00011300ff001b82 */ /* 0x000e700000000800 */
[----:B0-----:R-:W0:Y:S01]  /*5040*/  @P1 LDC R5, c[0x0][0x450] ;  /* 0x00011400ff051b82 */ /* 0x001e220000000800 */
[----:B--2---:R-:W-:-:S04]  /*5050*/  VIADD R3, R8, 0xbf ;  /* 0x000000bf08037836 */ /* 0x004fc80000000000 */
[----:B-1----:R-:W-:-:S05]  /*5060*/  @P1 IMAD.HI.U32 R0, R3, R0, RZ ;  /* 0x0000000003001227 */ /* 0x002fca00078e00ff */
[----:B0-----:R-:W-:-:S05]  /*5070*/  @P1 SHF.R.U32.HI R3, RZ, R5, R0 ;  /* 0x00000005ff031219 */ /* 0x001fca0000011600 */
[----:B------:R-:W-:Y:S01]  /*5080*/  IMAD.IADD R3, R46, 0x1, R3 ;  /* 0x000000012e037824 */ /* 0x000fe200078e0203 */
[----:B------:R-:W-:Y:S06]  /*5090*/  @P0 BRA `(.L_x_1141) ;  /* 0x0000000000080947 */ /* 0x000fec0003800000 */
[----:B------:R-:W0:Y:S02]  /*50a0*/  FENCE.VIEW.ASYNC.G ;  /* 0x00000000000073c6 */ /* 0x000e240000000100 */
[----:B0-----:R-:W-:Y:S06]  /*50b0*/  BAR.ARV 0xc, 0x200 ;  /* 0x0308000000007b1d */ /* 0x001fec0000002000 */
.L_x_1141:
[----:B------:R-:W-:Y:S05]  /*50c0*/  BSYNC B0 ;  /* 0x0000000000007941 */ /* 0x000fea0003800000 */
.L_x_1140:
[----:B------:R-:W-:Y:S01]  /*50d0*/  IMAD.IADD R0, R3, 0x1, R6 ;  /* 0x0000000103007824 */ /* 0x000fe200078e0206 */
[----:B------:R-:W-:Y:S06]  /*50e0*/  @!P2 BRA `(.L_x_1142) ;  /* 0x000000000048a947 */ /* 0x000fec0003800000 */
        /* <DEDUP_REMOVED lines=11> */
.L_x_1144:
[----:B------:R-:W-:-:S13]  /*51a0*/  ISETP.NE.AND P0, PT, R7, 0x1, PT ;  /* 0x000000010700780c */ /* 0x000fda0003f05270 */
[----:B------:R-:W0:Y:S02]  /*51b0*/  @P0 LDC.64 R4, c[0x0][0x9e8] ;  /* 0x00027a00ff040b82 */ /* 0x000e240000000a00 */
[----:B0-----:R-:W-:-:S05]  /*51c0*/  @P0 IMAD.HI.U32 R4, R2, R4, RZ ;  /* 0x0000000402040227 */ /* 0x001fca00078e00ff */
[----:B------:R-:W-:-:S07]  /*51d0*/  @P0 SHF.R.U32.HI R2, RZ, R5, R4 ;  /* 0x00000005ff020219 */ /* 0x000fce0000011604 */
.L_x_1145:
[----:B------:R-:W-:Y:S05]  /*51e0*/  BSYNC B0 ;  /* 0x0000000000007941 */ /* 0x000fea0003800000 */
.L_x_1143:
[----:B------:R-:W-:-:S05]  /*51f0*/  IMAD R3, R2, R7, R7 ;  /* 0x0000000702037224 */ /* 0x000fca00078e0207 */
[----:B------:R-:W-:-:S07]  /*5200*/  VIMNMX R0, R0, R3, PT ;  /* 0x0000000300007248 */ /* 0x000fce0003fe0100 */
.L_x_1142:
[----:B------:R-:W0:Y:S01]  /*5210*/  @P1 LDC R2, c[0x0][0x44c] ;  /* 0x00011300ff021b82 */ /* 0x000e220000000800 */
[----:B------:R-:W-:Y:S01]  /*5220*/  VIADD R0, R0, 0x9f ;  /* 0x0000009f00007836 */ /* 0x000fe20000000000 */
[----:B------:R-:W-:Y:S01]  /*5230*/  ULDC UR4, c[0x0][0x9dc] ;  /* 0x0002770000047ab9 */ /* 0x000fe20000000800 */
[----:B------:R-:W-:Y:S02]  /*5240*/  IMAD.MOV.U32 R5, RZ, RZ, R8 ;  /* 0x000000ffff057224 */ /* 0x000fe400078e0008 */
[----:B------:R-:W-:-:S03]  /*5250*/  IMAD.HI R0, R0, 0x66666667, RZ ;  /* 0x6666666700007827 */ /* 0x000fc600078e02ff */
[----:B------:R-:W1:Y:S02]  /*5260*/  @P1 LDC R9, c[0x0][0x450] ;  /* 0x00011400ff091b82 */ /* 0x000e640000000800 */
[----:B------:R-:W-:-:S04]  /*5270*/  SHF.R.U32.HI R3, RZ, 0x1f, R0 ;  /* 0x0000001fff037819 */ /* 0x000fc80000011600 */
[----:B------:R-:W-:-:S04]  /*5280*/  LEA.HI.SX32 R0, R0, R3, 0x1a ;  /* 0x0000000300007211 */ /* 0x000fc800078fd2ff */
[----:B------:R-:W-:Y:S01]  /*5290*/  VIMNMX R105, R105, R0, PT ;  /* 0x0000000069697248 */ /* 0x000fe20003fe0100 */
        /* <DEDUP_REMOVED lines=15> */
.L_x_1148:
[----:B------:R-:W-:-:S13]  /*5390*/  ISETP.NE.AND P0, PT, R7, 0x1, PT ;  /* 0x000000010700780c */ /* 0x000fda0003f05270 */
[----:B------:R-:W0:Y:S02]  /*53a0*/  @P0 LDC.64 R4, c[0x0][0x9e8] ;  /* 0x00027a00ff040b82 */ /* 0x000e240000000a00 */
[----:B0-----:R-:W-:-:S05]  /*53b0*/  @P0 IMAD.HI.U32 R4, R2, R4, RZ ;  /* 0x0000000402040227 */ /* 0x001fca00078e00ff */
[----:B------:R-:W-:-:S07]  /*53c0*/  @P0 SHF.R.U32.HI R2, RZ, R5, R4 ;  /* 0x00000005ff020219 */ /* 0x000fce0000011604 */
.L_x_1149:
[----:B------:R-:W-:Y:S05]  /*53d0*/  BSYNC B0 ;  /* 0x0000000000007941 */ /* 0x000fea0003800000 */
.L_x_1147:
[----:B------:R-:W-:-:S05]  /*53e0*/  IMAD R3, R2, R7, RZ ;  /* 0x0000000702037224 */ /* 0x000fca00078e02ff */
[----:B------:R-:W-:-:S07]  /*53f0*/  VIMNMX R0, R0, R3, !PT ;  /* 0x0000000300007248 */ /* 0x000fce0007fe0100 */
.L_x_1146:
[----:B------:R-:W-:Y:S01]  /*5400*/  IMAD.HI R0, R0, 0x66666667, RZ ;  /* 0x6666666700007827 */ /* 0x000fe200078e02ff */
[----:B------:R-:W-:Y:S02]  /*5410*/  PLOP3.LUT P0, PT, PT, PT, PT, 0x80, 0x0 ;  /* 0x000000000000781c */ /* 0x000fe40003f0f070 */
[----:B------:R-:W-:Y:S02]  /*5420*/  CS2R R56, SRZ ;  /* 0x0000000000387805 */ /* 0x000fe4000001ff00 */
[----:B------:R-:W-:Y:S01]  /*5430*/  CS2R R54, SRZ ;  /* 0x0000000000367805 */ /* 0x000fe2000001ff00 */
[----:B------:R-:W-:Y:S01]  /*5440*/  IMAD.MOV.U32 R20, RZ, RZ, RZ ;  /* 0x000000ffff147224 */ /* 0x000fe200078e00ff */
[----:B------:R-:W-:Y:S02]  /*5450*/  SHF.R.U32.HI R3, RZ, 0x1f, R0 ;  /* 0x0000001fff037819 */ /* 0x000fe40000011600 */
[----:B------:R-:W-:Y:S02]  /*5460*/  CS2R R6, SRZ ;  /* 0x0000000000067805 */ /* 0x000fe4000001ff00 */
[----:B------:R-:W-:-:S02]  /*5470*/  CS2R R52, SRZ ;  /* 0x0000000000347805 */ /* 0x000fc4000001ff00 */
[----:B------:R-:W-:Y:S02]  /*5480*/  CS2R R8, SRZ ;  /* 0x0000000000087805 */ /* 0x000fe4000001ff00 */
[----:B------:R-:W-:Y:S02]  /*5490*/  LEA.HI.SX32 R3, R0, R3, 0x1a ;  /* 0x0000000300037211 */ /* 0x000fe400078fd2ff */
[----:B------:R-:W-:Y:S02]  /*54a0*/  CS2R R46, SRZ ;  /* 0x00000000002e7805 */ /* 0x000fe4000001ff00 */
[----:B------:R-:W-:Y:S02]  /*54b0*/  CS2R R10, SRZ ;  /* 0x00000000000a7805 */ /* 0x000fe4000001ff00 */
[----:B------:R-:W-:Y:S02]  /*54c0*/  CS2R R12, SRZ ;  /* 0x00000000000c7805 */ /* 0x000fe4000001ff00 */
[----:B------:R-:W-:Y:S01]  /*54d0*/  VIMNMX R2, RZ, R3, !PT ;  /* 0x00000003ff027248 */ /* 0x000fe20007fe0100 */
[----:B------:R-:W-:Y:S01]  /*54e0*/  IMAD.MOV.U32 R44, RZ, RZ, RZ ;  /* 0x000000ffff2c7224 */ /* 0x000fe200078e00ff */
[----:B------:R-:W-:-:S02]  /*54f0*/  CS2R R14, SRZ ;  /* 0x00000000000e7805 */ /* 0x000fc4000001ff00 */
[----:B------:R-:W-:Y:S02]  /*5500*/  CS2R R38, SRZ ;  /* 0x0000000000267805 */ /* 0x000fe4000001ff00 */
[----:B------:R-:W-:Y:S01]  /*5510*/  ISETP.GT.AND P1, PT, R105, R2, PT ;  /* 0x000000026900720c */ /* 0x000fe20003f24270 */
[----:B------:R0:W-:Y:S01]  /*5520*/  STL [R1+0x38], R2 ;  /* 0x0000380201007387 */ /* 0x0001e20000100800 */
[----:B------:R-:W-:Y:S02]  /*5530*/  CS2R R36, SRZ ;  /* 0x0000000000247805 */ /* 0x000fe4000001ff00 */
[----:B----4-:R-:W-:Y:S02]  /*5540*/  CS2R R24, SRZ ;  /* 0x0000000000187805 */ /* 0x010fe4000001ff00 */
[----:B------:R-:W-:Y:S02]  /*5550*/  CS2R R28, SRZ ;  /* 0x00000000001c7805 */ /* 0x000fe4000001ff00 */
[----:B------:R-:W-:Y:S01]  /*5560*/  CS2R R26, SRZ ;  /* 0x00000000001a7805 */ /* 0x000fe2000001ff00 */
[----:B------:R-:W-:Y:S01]  /*5570*/  IMAD.MOV.U32 R59, RZ, RZ, RZ ;  /* 0x000000ffff3b7224 */ /* 0x000fe200078e00ff */
[----:B------:R-:W-:Y:S01]  /*5580*/  CS2R R32, SRZ ;  /* 0x0000000000207805 */ /* 0x000fe2000001ff00 */
[----:B------:R-:W-:-:S02]  /*5590*/  IMAD.MOV.U32 R61, RZ, RZ, RZ ;  /* 0x000000ffff3d7224 */ /* 0x000fc400078e00ff */
[----:B0-----:R-:W-:Y:S05]  /*55a0*/  @!P1 BRA `(.L_x_1150) ;  /* 0x00000150005c9947 */ /* 0x001fea0003800000 */
[----:B------:R-:W0:Y:S01]  /*55b0*/  S2R R2, SR_TID.X ;  /* 0x0000000000027919 */ /* 0x000e220000002100 */
[----:B------:R-:W-:Y:S01]  /*55c0*/  VIADD R26, R17, 0xb000 ;  /* 0x0000b000111a7836 */ /* 0x000fe20000000000 */
[----:B------:R-:W-:Y:S04]  /*55d0*/  BSSY B6, `(.L_x_1151) ;  /* 0x000001e000067945 */ /* 0x000fe80003800000 */
[----:B------:R-:W-:Y:S01]  /*55e0*/  LOP3.LUT P0, RZ, R26, 0x9f, RZ, 0xc0, !PT ;  /* 0x0000009f1aff7812 */ /* 0x000fe2000780c0ff */
[----:B0-----:R-:W-:-:S05]  /*55f0*/  VIADD R24, R2, 0xffffff80 ;  /* 0xffffff8002187836 */ /* 0x001fca0000000000 */
[----:B------:R-:W-:-:S04]  /*5600*/  SHF.R.S32.HI R25, RZ, 0x1f, R24 ;  /* 0x0000001fff197819 */ /* 0x000fc80000011418 */
[----:B------:R-:W-:-:S04]  /*5610*/  LEA.HI R0, R25, R24, RZ, 0x7 ;  /* 0x0000001819007211 */ /* 0x000fc800078f38ff */
[----:B------:R-:W-:-:S06]  /*5620*/  SHF.R.S32.HI R0, RZ, 0x7, R0 ;  /* 0x00000007ff007819 */ /* 0x000fcc0000011400 */
        /* <DEDUP_REMOVED lines=24> */
.L_x_1152:
[----:B------:R-:W-:Y:S05]  /*57b0*/  BSYNC B6 ;  /* 0x0000000000067941 */ /* 0x000fea0003800000 */
.L_x_1151:
[----:B------:R-:W2:Y:S01]  /*57c0*/  LDL R21, [R1+0x4c] ;  /* 0x00004c0001157983 */ /* 0x000ea20000100800 */
[----:B------:R-:W-:Y:S01]  /*57d0*/  ULDC.64 UR4, c[0x0][0x990] ;  /* 0x0002640000047ab9 */ /* 0x000fe20000000a00 */
[----:B------:R-:W-:Y:S02]  /*57e0*/  ULDC.64 UR6, c[0x0][0x998] ;  /* 0x0002660000067ab9 */ /* 0x000fe40000000a00 */
[----:B------:R-:W3:Y:S01]  /*57f0*/  LDL R20, [R1+0x48] ;  /* 0x0000480001147983 */ /* 0x000ee20000100800 */
[----:B------:R-:W-:Y:S02]  /*5800*/  ISETP.NE.U32.AND P0, PT, RZ, UR4, PT ;  /* 0x00000004ff007c0c */ /* 0x000fe4000bf05070 */
[----:B------:R-:W-:Y:S02]  /*5810*/  ISETP.NE.U32.AND P1, PT, RZ, UR6, PT ;  /* 0x00000006ff007c0c */ /* 0x000fe4000bf25070 */
[----:B------:R-:W-:Y:S02]  /*5820*/  ISETP.NE.AND.EX P0, PT, RZ, UR5, PT, P0 ;  /* 0x00000005ff007c0c */ /* 0x000fe4000bf05300 */
[----:B------:R-:W-:-:S11]  /*5830*/  ISETP.NE.AND.EX P1, PT, RZ, UR7, PT, P1 ;  /* 0x00000007ff007c0c */ /* 0x000fd6000bf25310 */
[----:B------:R-:W0:Y:S08]  /*5840*/  @P0 LDC.64 R6, c[0x0][0x9a8] ;  /* 0x00026a00ff060b82 */ /* 0x000e300000000a00 */
[----:B------:R-:W1:Y:S08]  /*5850*/  @P1 LDC.64 R8, c[0x0][0x9b8] ;  /* 0x00026e00ff081b82 */ /* 0x000e700000000a00 */
[----:B------:R-:W4:Y:S08]  /*5860*/  @P0 LDC.64 R10, c[0x0][0x9b0] ;  /* 0x00026c00ff0a0b82 */ /* 0x000f300000000a00 */
[----:B------:R-:W4:Y:S01]  /*5870*/  @P1 LDC.64 R12, c[0x0][0x9c0] ;  /* 0x00027000ff0c1b82 */ /* 0x000f220000000a00 */
[----:B--2---:R-:W-:-:S02]  /*5880*/  @P0 SHF.R.S32.HI R3, RZ, 0x1f, R21 ;  /* 0x0000001fff030819 */ /* 0x004fc40000011415 */
[----:B------:R-:W-:Y:S02]  /*5890*/  @P1 SHF.R.S32.HI R5, RZ, 0x1f, R21 ;  /* 0x0000001fff051819 */ /* 0x000fe40000011415 */
[----:B---3--:R-:W-:Y:S01]  /*58a0*/  @P0 SHF.R.S32.HI R15, RZ, 0x1f, R20 ;  /* 0x0000001fff0f0819 */ /* 0x008fe20000011414 */
[-C--:B0-----:R-:W-:Y:S02]  /*58b0*/  @P0 IMAD R0, R3, R6.reuse, RZ ;  /* 0x0000000603000224 */ /* 0x081fe400078e02ff */
[----:B------:R-:W-:-:S04]  /*58c0*/  @P0 IMAD.WIDE.U32 R2, R21, R6, RZ ;  /* 0x0000000615020225 */ /* 0x000fc800078e00ff */
[----:B------:R-:W-:Y:S02]  /*58d0*/  @P0 IMAD R7, R21, R7, R0 ;  /* 0x0000000715070224 */ /* 0x000fe400078e0200 */
[-C--:B-1----:R-:W-:Y:S02]  /*58e0*/  @P1 IMAD R4, R5, R8.reuse, RZ ;  /* 0x0000000805041224 */ /* 0x082fe400078e02ff */
[----:B------:R-:W-:Y:S01]  /*58f0*/  @P0 IMAD.IADD R3, R3, 0x1, R7 ;  /* 0x0000000103030824 */ /* 0x000fe200078e0207 */
[----:B------:R-:W-:Y:S01]  /*5900*/  @P1 SHF.R.S32.HI R7, RZ, 0x1f, R20 ;  /* 0x0000001fff071819 */ /* 0x000fe20000011414 */
[C---:B------:R-:W-:Y:S02]  /*5910*/  @P1 IMAD R9, R21.reuse, R9, R4 ;  /* 0x0000000915091224 */ /* 0x040fe400078e0204 */
[----:B------:R-:W-:-:S04]  /*5920*/  @P1 IMAD.WIDE.U32 R4, R21, R8, RZ ;  /* 0x0000000815041225 */ /* 0x000fc800078e00ff */
[----:B----4-:R-:W-:Y:S02]  /*5930*/  @P0 IMAD R0, R15, R10, RZ ;  /* 0x0000000a0f000224 */ /* 0x010fe400078e02ff */
        /* <DEDUP_REMOVED lines=24> */
[----:B------:R-:W-:-:S05]  /*5ac0*/  LOP3.LUT R0, R0, 0xfffffffe, RZ, 0xc0, !PT ;  /* 0xfffffffe00007812 */ /* 0x000fca00078ec0ff */
[----:B------:R-:W-:-:S05]  /*5ad0*/  IMAD.IADD R0, R20, 0x1, -R0 ;  /* 0x0000000114007824 */ /* 0x000fca00078e0a00 */
[----:B------:R-:W-:-:S04]  /*5ae0*/  SHF.L.U32 R0, R0, 0x1f, RZ ;  /* 0x0000001f00007819 */ /* 0x000fc800000006ff */
[----:B------:R0:W1:Y:S03]  /*5af0*/  SYNCS.PHASECHK.TRANS64.TRYWAIT P0, [R17+URZ+0x13200], R0 ;  /* 0x01320000110075a7 */ /* 0x000066000800017f */
[----:B-1----:R-:W-:Y:S05]  /*5b00*/  @!P0 NANOSLEEP.SYNCS 0x989680 ;  /* 0x009896800000895d */ /* 0x002fea0003900000 */
[----:B------:R-:W1:Y:S01]  /*5b10*/  @!P0 SYNCS.PHASECHK.TRANS64 P0, [R17+URZ+0x13200], R0 ;  /* 0x01320000110085a7 */ /* 0x000e62000800007f */
[----:B------:R-:W-:Y:S04]  /*5b20*/  BSSY B0, `(.L_x_1154) ;  /* 0x0000006000007945 */ /* 0x000fe80003800000 */
[----:B-1----:R-:W-:Y:S05]  /*5b30*/  @P0 BRA `(.L_x_1155) ;  /* 0x0000000000100947 */ /* 0x002fea0003800000 */
.L_x_1156:
[----:B-1----:R1:W2:Y:S02]  /*5b40*/  SYNCS.PHASECHK.TRANS64.TRYWAIT P0, [R17+URZ+0x13200], R0 ;  /* 0x01320000110075a7 */ /* 0x0022a4000800017f */
[----:B--2---:R-:W-:Y:S05]  /*5b50*/  @!P0 NANOSLEEP.SYNCS 0x989680 ;  /* 0x009896800000895d */ /* 0x004fea0003900000 */
[----:B------:R-:W2:Y:S02]  /*5b60*/  @!P0 SYNCS.PHASECHK.TRANS64 P0, [R17+URZ+0x13200], R0 ;  /* 0x01320000110085a7 */ /* 0x000ea4000800007f */
[----:B--2---:R-:W-:Y:S05]  /*5b70*/  @!P0 BRA `(.L_x_1156) ;  /* 0xfffffffc00f08947 */ /* 0x004fea000383ffff */
.L_x_1155:
[----:B------:R-:W-:Y:S05]  /*5b80*/  BSYNC B0 ;  /* 0x0000000000007941 */ /* 0x000fea0003800000 */
.L_x_1154:
[----:B------:R-:W-:Y:S05]  /*5b90*/  BRA `(.L_x_1157) ;  /* 0x0000002c00347947 */ /* 0x000fea0003800000 */
.L_x_1153:
[----:B------:R-:W-:Y:S01]  /*5ba0*/  LOP3.LUT P0, RZ, R26, 0x1bf, RZ, 0xc0, !PT ;  /* 0x000001bf1aff7812 */ /* 0x000fe2000780c0ff */
[----:B------:R-:W-:Y:S01]  /*5bb0*/  ULDC.64 UR4, c[0x0][0x3f8] ;  /* 0x0000fe0000047ab9 */ /* 0x000fe20000000a00 */
[----:B-----5:R-:W-:Y:S01]  /*5bc0*/  SHF.R.S32.HI R0, RZ, 0x1f, R45 ;  /* 0x0000001fff007819 */ /* 0x020fe2000001142d */
[----:B------:R-:W-:Y:S01]  /*5bd0*/  ULDC.64 UR6, c[0x0][0x408] ;  /* 0x0001020000067ab9 */ /* 0x000fe20000000a00 */
[----:B------:R-:W-:Y:S01]  /*5be0*/  IMAD.WIDE.U32 R26, R45, UR4, RZ ;  /* 0x000000042d1a7c25 */ /* 0x000fe2000f8e00ff */
[----:B------:R-:W-:Y:S03]  /*5bf0*/  BSSY B6, `(.L_x_1158) ;  /* 0x0000019000067945 */ /* 0x000fe60003800000 */
[C---:B------:R-:W-:Y:S02]  /*5c00*/  IMAD R4, R0.reuse, UR4, RZ ;  /* 0x0000000400047c24 */ /* 0x040fe4000f8e02ff */
[----:B------:R-:W-:-:S02]  /*5c10*/  IMAD R0, R0, UR6, RZ ;  /* 0x0000000600007c24 */ /* 0x000fc4000f8e02ff */
[C---:B------:R-:W-:Y:S02]  /*5c20*/  IMAD R29, R45.reuse, UR5, R4 ;  /* 0x000000052d1d7c24 */ /* 0x040fe4000f8e0204 */
[C---:B------:R-:W-:Y:S02]  /*5c30*/  IMAD R33, R45.reuse, UR7, R0 ;  /* 0x000000072d217c24 */ /* 0x040fe4000f8e0200 */
[----:B------:R-:W-:-:S04]  /*5c40*/  IMAD.WIDE.U32 R30, R45, UR6, RZ ;  /* 0x000000062d1e7c25 */ /* 0x000fc8000f8e00ff */
        /* <DEDUP_REMOVED lines=19> */
.L_x_1159:
[----:B------:R-:W-:Y:S05]  /*5d80*/  BSYNC B6 ;  /* 0x0000000000067941 */ /* 0x000fea0003800000 */
.L_x_1158:
[----:B------:R-:W2:Y:S01]  /*5d90*/  LDL R20, [R1+0x1c] ;  /* 0x00001c0001147983 */ /* 0x000ea20000100800 */
[----:B------:R-:W-:Y:S01]  /*5da0*/  ULDC.U8 UR4, c[0x0][0x410] ;  /* 0x0001040000047ab9 */ /* 0x000fe20000000000 */
[----:B------:R-:W0:Y:S01]  /*5db0*/  S2R R21, SR_TID.X ;  /* 0x0000000000157919 */ /* 0x000e220000002100 */
[----:B------:R-:W-:Y:S01]  /*5dc0*/  ISETP.NE.AND P0, PT, RZ, UR4, PT ;  /* 0x00000004ff007c0c */ /* 0x000fe2000bf05270 */
[----:B------:R-:W-:Y:S01]  /*5dd0*/  BSSY B0, `(.L_x_1160) ;  /* 0x00002a1000007945 */ /* 0x000fe20003800000 */
[C---:B0-----:R-:W-:Y:S02]  /*5de0*/  VIADD R35, R21.reuse, 0xffffff80 ;  /* 0xffffff8015237836 */ /* 0x041fe40000000000 */
[----:B------:R-:W-:-:S05]  /*5df0*/  VIADD R34, R21, 0xffffff80 ;  /* 0xffffff8015227836 */ /* 0x000fca0000000000 */
[----:B------:R-:W-:-:S04]  /*5e00*/  LEA.HI R34, R34, R35, RZ, 0x1 ;  /* 0x0000002322227211 */ /* 0x000fc800078f08ff */
[----:B------:R-:W-:-:S05]  /*5e10*/  SHF.R.S32.HI R34, RZ, 0x1, R34 ;  /* 0x00000001ff227819 */ /* 0x000fca0000011422 */
[----:B--2---:R-:W-:Y:S01]  /*5e20*/  IMAD.IADD R10, R34, 0x1, R20 ;  /* 0x00000001220a7824 */ /* 0x004fe200078e0214 */
[----:B------:R-:W-:Y:S06]  /*5e30*/  @!P0 BRA `(.L_x_1161) ;  /* 0x0000001400508947 */ /* 0x000fec0003800000 */
[----:B------:R-:W2:Y:S01]  /*5e40*/  LDL.64 R36, [R1] ;  /* 0x0000000001247983 */ /* 0x000ea20000100a00 */
[----:B------:R-:W0:Y:S01]  /*5e50*/  LDC R20, c[0x0][0x448] ;  /* 0x00011200ff147b82 */ /* 0x000e220000000800 */
[----:B------:R-:W-:Y:S01]  /*5e60*/  IMAD.MOV.U32 R5, RZ, RZ, R10 ;  /* 0x000000ffff057224 */ /* 0x000fe200078e000a */
[----:B------:R-:W-:Y:S01]  /*5e70*/  ULDC.64 UR4, c[0x0][0x3f8] ;  /* 0x0000fe0000047ab9 */ /* 0x000fe20000000a00 */
[----:B------:R-:W-:Y:S01]  /*5e80*/  IMAD.MOV.U32 R6, RZ, RZ, R26 ;  /* 0x000000ffff067224 */ /* 0x000fe200078e001a */
[----:B------:R-:W-:Y:S01]  /*5e90*/  ULDC.64 UR6, c[0x0][0x408] ;  /* 0x0001020000067ab9 */ /* 0x000fe20000000a00 */
[----:B------:R-:W-:Y:S01]  /*5ea0*/  IMAD.MOV.U32 R8, RZ, RZ, R30 ;  /* 0x000000ffff087224 */ /* 0x000fe200078e001e */
[----:B------:R-:W-:Y:S01]  /*5eb0*/  ULDC.64 UR8, c[0x0][0x400] ;  /* 0x0001000000087ab9 */ /* 0x000fe20000000a00 */
[----:B------:R-:W-:Y:S01]  /*5ec0*/  IMAD.MOV.U32 R9, RZ, RZ, R33 ;  /* 0x000000ffff097224 */ /* 0x000fe200078e0021 */
[----:B0-----:R-:W-:-:S13]  /*5ed0*/  ISETP.NE.AND P0, PT, R20, 0x1, PT ;  /* 0x000000011400780c */ /* 0x001fda0003f05270 */
[----:B------:R-:W0:Y:S08]  /*5ee0*/  @P0 LDC R3, c[0x0][0x44c] ;  /* 0x00011300ff030b82 */ /* 0x000e300000000800 */
[----:B------:R-:W1:Y:S01]  /*5ef0*/  @P0 LDC R7, c[0x0][0x450] ;  /* 0x00011400ff070b82 */ /* 0x000e620000000800 */
[----:B0-----:R-:W-:-:S05]  /*5f00*/  @P0 IMAD.HI.U32 R0, R10, R3, RZ ;  /* 0x000000030a000227 */ /* 0x001fca00078e00ff */
[----:B-1----:R-:W-:Y:S01]  /*5f10*/  @P0 SHF.R.U32.HI R5, RZ, R7, R0 ;  /* 0x00000007ff050219 */ /* 0x002fe20000011600 */
[----:B------:R-:W-:-:S03]  /*5f20*/  IMAD.MOV.U32 R7, RZ, RZ, R29 ;  /* 0x000000ffff077224 */ /* 0x000fc600078e001d */
[----:B------:R-:W-:Y:S01]  /*5f30*/  SHF.R.S32.HI R0, RZ, 0x1f, R5 ;  /* 0x0000001fff007819 */ /* 0x000fe20000011405 */
[----:B------:R-:W-:-:S04]  /*5f40*/  IMAD.WIDE.U32 R6, R5, UR4, R6 ;  /* 0x0000000405067c25 */ /* 0x000fc8000f8e0006 */
[----:B------:R-:W-:Y:S02]  /*5f50*/  IMAD R4, R0, UR4, RZ ;  /* 0x0000000400047c24 */ /* 0x000fe4000f8e02ff */
[----:B------:R-:W-:-:S04]  /*5f60*/  IMAD.WIDE.U32 R8, R5, UR6, R8 ;  /* 0x0000000605087c25 */ /* 0x000fc8000f8e0008 */
[----:B------:R-:W-:Y:S02]  /*5f70*/  IMAD R0, R0, UR6, RZ ;  /* 0x0000000600007c24 */ /* 0x000fe4000f8e02ff */
[C---:B------:R-:W-:Y:S01]  /*5f80*/  IMAD R13, R5.reuse, UR5, R4 ;  /* 0x00000005050d7c24 */ /* 0x040fe2000f8e0204 */
[----:B------:R-:W-:Y:S01]  /*5f90*/  ULDC.64 UR4, c[0x0][0x3e8] ;  /* 0x0000fa0000047ab9 */ /* 0x000fe20000000a00 */
[----:B------:R-:W-:Y:S01]  /*5fa0*/  IMAD R11, R5, UR7, R0 ;  /* 0x00000007050b7c24 */ /* 0x000fe2000f8e0200 */
[----:B------:R-:W-:Y:S01]  /*5fb0*/  IADD3 R3, P0, R6, UR4, RZ ;  /* 0x0000000406037c10 */ /* 0x000fe2000ff1e0ff */
[----:B------:R-:W-:Y:S01]  /*5fc0*/  UMOV UR4, 0xffffffff ;  /* 0xffffffff00047882 */ /* 0x000fe20000000000 */
[----:B------:R-:W-:Y:S02]  /*5fd0*/  IADD3 R5, P1, R8, UR8, RZ ;  /* 0x0000000808057c10 */ /* 0x000fe4000ff3e0ff */
[----:B------:R-:W-:Y:S02]  /*5fe0*/  IADD3.X R13, R7, UR5, R13, P0, !PT ;  /* 0x00000005070d7c10 */ /* 0x000fe400087fe40d */
[----:B------:R-:W-:Y:S01]  /*5ff0*/  IADD3.X R4, R9, UR9, R11, P1, !PT ;  /* 0x0000000909047c10 */ /* 0x000fe20008ffe40b */
[----:B--2---:R-:W-:Y:S01]  /*6000*/  VIADD R29, R36, 0x10 ;  /* 0x00000010241d7836 */ /* 0x004fe20000000000 */
[----:B------:R-:W-:Y:S07]  /*6010*/  BRA.DIV UR4, `(.L_x_1162) ;  /* 0x000001ca04c07947 */ /* 0x000fee000b800000 */
[----:B------:R0:W1:Y:S04]  /*6020*/  SHFL.IDX PT, R0, R13, RZ, 0x1e1f ;  /* 0x001e1fff0d007589 */ /* 0x00006800000e0000 */
[----:B------:R-:W2:Y:S04]  /*6030*/  SHFL.IDX PT, R3, R3, RZ, 0x1e1f ;  /* 0x001e1fff03037589 */ /* 0x000ea800000e0000 */
[----:B------:R-:W3:Y:S04]  /*6040*/  SHFL.IDX PT, R4, R4, RZ, 0x1e1f ;  /* 0x001e1fff04047589 */ /* 0x000ee800000e0000 */
[----:B------:R0:W4:Y:S02]  /*6050*/  SHFL.IDX PT, R14, R5, RZ, 0x1e1f ;  /* 0x001e1fff050e7589 */ /* 0x00012400000e0000 */
.L_x_1419:
[----:B0-----:R-:W5:Y:S04]  /*6060*/  LDL R5, [R1+0x8] ;  /* 0x0000080001057983 */ /* 0x001f680000100800 */
[----:B------:R-:W2:Y:S01]  /*6070*/  LDL R7, [R1+0x5c] ;  /* 0x00005c0001077983 */ /* 0x000ea20000100800 */
[----:B------:R-:W-:Y:S01]  /*6080*/  BSSY B1, `(.L_x_1163) ;  /* 0x0000021000017945 */ /* 0x000fe20003800000 */
[----:B------:R-:W-:Y:S02]  /*6090*/  CS2R R12, SRZ ;  /* 0x00000000000c7805 */ /* 0x000fe4000001ff00 */
[----:B------:R-:W-:Y:S01]  /*60a0*/  CS2R R8, SRZ ;  /* 0x0000000000087805 */ /* 0x000fe2000001ff00 */
[----:B-----5:R-:W-:Y:S01]  /*60b0*/  IMAD R5, R5, R20, RZ ;  /* 0x0000001405057224 */ /* 0x020fe200078e02ff */
[----:B------:R-:W-:-:S02]  /*60c0*/  CS2R R20, SRZ ;  /* 0x0000000000147805 */ /* 0x000fc4000001ff00 */
[----:B--2---:R-:W-:Y:S02]  /*60d0*/  LEA.HI R6, R7, R7, RZ, 0x1 ;  /* 0x0000000707067211 */ /* 0x004fe400078f08ff */
[----:B------:R-:W-:Y:S02]  /*60e0*/  ISETP.GE.AND P0, PT, R10, R5, PT ;  /* 0x000000050a00720c */ /* 0x000fe40003f06270 */
[----:B------:R-:W-:Y:S02]  /*60f0*/  CS2R R10, SRZ ;  /* 0x00000000000a7805 */ /* 0x000fe4000001ff00 */
[----:B------:R-:W-:-:S05]  /*6100*/  LOP3.LUT R6, R6, 0xfffffffe, RZ, 0xc0, !PT ;  /* 0xfffffffe06067812 */ /* 0x000fca00078ec0ff */
[----:B------:R-:W-:-:S05]  /*6110*/  IMAD.IADD R6, R7, 0x1, -R6 ;  /* 0x0000000107067824 */ /* 0x000fca00078e0a06 */
[----:B------:R-:W-:Y:S01]  /*6120*/  SHF.L.U32 R30, R6, 0x1f, RZ ;  /* 0x0000001f061e7819 */ /* 0x000fe200000006ff */
[----:B------:R-:W-:Y:S06]  /*6130*/  @P0 BRA `(.L_x_1164) ;  /* 0x0000000000540947 */ /* 0x000fec0003800000 */
[----:B------:R-:W-:Y:S01]  /*6140*/  ULDC UR4, c[0x0][0x3f4] ;  /* 0x0000fd0000047ab9 */ /* 0x000fe20000000800 */
[----:B------:R-:W-:Y:S02]  /*6150*/  SHF.R.S32.HI R9, RZ, 0x1f, R29 ;  /* 0x0000001fff097819 */ /* 0x000fe4000001141d */
[----:B------:R-:W-:Y:S02]  /*6160*/  CS2R R10, SRZ ;  /* 0x00000000000a7805 */ /* 0x000fe4000001ff00 */
[----:B------:R-:W-:Y:S02]  /*6170*/  ISETP.GE.AND P4, PT, R36, UR4, PT ;  /* 0x0000000424007c0c */ /* 0x000fe4000bf86270 */
[----:B------:R-:W-:Y:S02]  /*6180*/  ISETP.GE.AND P5, PT, R29, UR4, PT ;  /* 0x000000041d007c0c */ /* 0x000fe4000bfa6270 */
[----:B------:R-:W-:Y:S02]  /*6190*/  CS2R R20, SRZ ;  /* 0x0000000000147805 */ /* 0x000fe4000001ff00 */
[----:B------:R-:W-:-:S07]  /*61a0*/  CS2R R12, SRZ ;  /* 0x00000000000c7805 */ /* 0x000fce000001ff00 */
[CC--:B----4-:R-:W-:Y:S02]  /*61b0*/  @!P4 IADD3 R32, P1, R36.reuse, R14.reuse, RZ ;  /* 0x0000000e2420c210 */ /* 0x0d0fe40007f3e0ff */
[CC--:B------:R-:W-:Y:S02]  /*61c0*/  @!P5 IADD3 R26, P2, R29.reuse, R3.reuse, RZ ;  /* 0x000000031d1ad210 */ /* 0x0c0fe40007f5e0ff */
[----:B------:R-:W-:Y:S02]  /*61d0*/  @!P5 IADD3 R14, P3, R29, R14, RZ ;  /* 0x0000000e1d0ed210 */ /* 0x000fe40007f7e0ff */
[----:B------:R-:W-:Y:S01]  /*61e0*/  @!P4 IADD3 R6, P0, R36, R3, RZ ;  /* 0x000000032406c210 */ /* 0x000fe20007f1e0ff */
[--C-:B-1----:R-:W-:Y:S01]  /*61f0*/  @!P5 IMAD.X R27, R0, 0x1, R9.reuse, P2 ;  /* 0x00000001001bd824 */ /* 0x102fe200010e0609 */
[----:B------:R-:W-:Y:S01]  /*6200*/  @!P4 SHF.R.S32.HI R3, RZ, 0x1f, R36 ;  /* 0x0000001fff03c819 */ /* 0x000fe20000011424 */
[----:B---3--:R-:W-:Y:S01]  /*6210*/  @!P5 IMAD.X R15, R4, 0x1, R9, P3 ;  /* 0x00000001040fd824 */ /* 0x008fe200018e0609 */
[----:B------:R-:W-:-:S02]  /*6220*/  CS2R R8, SRZ ;  /* 0x0000000000087805 */ /* 0x000fc4000001ff00 */
[----:B------:R0:W5:Y:S01]  /*6230*/  @!P5 LD.E.64 R10, desc[UR44][R26.64] ;  /* 0x0000002c1a0ad980 */ /* 0x000162000c101b00 */
[--C-:B------:R-:W-:Y:S02]  /*6240*/  @!P4 IMAD.X R7, R0, 0x1, R3.reuse, P0 ;  /* 0x000000010007c824 */ /* 0x100fe400000e0603 */
[----:B------:R-:W-:Y:S01]  /*6250*/  @!P4 IMAD.X R33, R4, 0x1, R3, P1 ;  /* 0x000000010421c824 */ /* 0x000fe200008e0603 */
[----:B------:R0:W5:Y:S04]  /*6260*/  @!P5 LD.E.64 R8, desc[UR44][R14.64] ;  /* 0x0000002c0e08d980 */ /* 0x000168000c101b00 */
[----:B------:R0:W5:Y:S04]  /*6270*/  @!P4 LD.E.64 R20, desc[UR44][R6.64] ;  /* 0x0000002c0614c980 */ /* 0x000168000c101b00 */
[----:B------:R0:W5:Y:S02]  /*6280*/  @!P4 LD.E.64 R12, desc[UR44][R32.64] ;  /* 0x0000002c200cc980 */ /* 0x000164000c101b00 */
.L_x_1164:
[----:B------:R-:W-:Y:S05]  /*6290*/  BSYNC B1 ;  /* 0x0000000000017941 */ /* 0x000fea0003800000 */
.L_x_1163:
[----:B-1----:R-:W2:Y:S01]  /*62a0*/  LDL.LU R0, [R1+0x44] ;  /* 0x0000440001007983 */ /* 0x002ea20000300800 */
[----:B------:R-:W1:Y:S01]  /*62b0*/  SYNCS.PHASECHK.TRANS64.TRYWAIT P0, [R17+URZ+0x13200], R30 ;  /* 0x0132001e110075a7 */ /* 0x000e62000800017f */
[----:B------:R-:W-:Y:S01]  /*62c0*/  BSSY B1, `(.L_x_1165) ;  /* 0x0000005000017945 */ /* 0x000fe20003800000 */
[----:B--2---:R-:W-:-:S05]  /*62d0*/  IMAD R0, R0, -0xc0, R5 ;  /* 0xffffff4000007824 */ /* 0x004fca00078e0205 */
[----:B------:R-:W-:-:S04]  /*62e0*/  VIMNMX R0, R0, 0xc0, PT ;  /* 0x000000c000007848 */ /* 0x000fc80003fe0100 */
[----:B------:R-:W-:Y:S01]  /*62f0*/  ISETP.GE.AND P1, PT, R34, R0, PT ;  /* 0x000000002200720c */ /* 0x000fe20003f26270 */
[----:B-1----:R-:W-:-:S12]  /*6300*/  @!P0 BRA `(.L_x_1166) ;  /* 0x000001c800708947 */ /* 0x002fd80003800000 */
.L_x_1420:
[----:B------:R-:W-:Y:S05]  /*6310*/  BSYNC B1 ;  /* 0x0000000000017941 */ /* 0x000fea0003800000 */
.L_x_1165:
[----:B------:R-:W-:Y:S05]  /*6320*/  @P1 BRA `(.L_x_1167) ;  /* 0x00000024002c1947 */ /* 0x000fea0003800000 */
[----:B---3--:R-:W2:Y:S01]  /*6330*/  LDL.64 R4, [R1] ;  /* 0x0000000001047983 */ /* 0x008ea20000100a00 */
[----:B------:R-:W3:Y:S03]  /*6340*/  LDC R0, c[0x0][0x3f4] ;  /* 0x0000fd00ff007b82 */ /* 0x000ee60000000800 */
[----:B------:R0:W5:Y:S01]  /*6350*/  LDL R39, [R1+0x2c] ;  /* 0x00002c0001277983 */ /* 0x0001620000100800 */
[----:B------:R-:W-:Y:S01]  /*6360*/  BSSY B1, `(.L_x_1168) ;  /* 0x000007b000017945 */ /* 0x000fe20003800000 */
[-C--:B---3--:R-:W-:Y:S02]  /*6370*/  ISETP.GE.AND P1, PT, R29, R0.reuse, PT ;  /* 0x000000001d00720c */ /* 0x088fe40003f26270 */
[----:B--2---:R-:W-:-:S13]  /*6380*/  ISETP.GE.AND P0, PT, R4, R0, PT ;  /* 0x000000000400720c */ /* 0x004fda0003f06270 */
[----:B0-----:R-:W-:Y:S05]  /*6390*/  @P0 BRA `(.L_x_1169) ;  /* 0x0000000400dc0947 */ /* 0x001fea0003800000 */
[----:B-----5:R-:W-:Y:S01]  /*63a0*/  IMAD.IADD R0, R17, 0x1, R39 ;  /* 0x0000000111007824 */ /* 0x020fe200078e0227 */
[----:B----4-:R-:W-:Y:S02]  /*63b0*/  SHF.R.U32.HI R14, RZ, 0x8, R20 ;  /* 0x00000008ff0e7819 */ /* 0x010fe40000011614 */
[----:B------:R-:W-:Y:S02]  /*63c0*/  LOP3.LUT R3, R20, 0xff, RZ, 0xc0, !PT ;  /* 0x000000ff14037812 */ /* 0x000fe400078ec0ff */
[----:B------:R-:W0:Y:S01]  /*63d0*/  LDS.128 R4, [R0+0xb000] ;  /* 0x00b0000000047984 */ /* 0x000e220000000c00 */
[----:B------:R-:W-:Y:S02]  /*63e0*/  LOP3.LUT R14, R14, 0xff, RZ, 0xc0, !PT ;  /* 0x000000ff0e0e7812 */ /* 0x000fe400078ec0ff */
[----:B------:R-:W-:Y:S02]  /*63f0*/  SHF.R.U32.HI R26, RZ, 0x8, R21 ;  /* 0x00000008ff1a7819 */ /* 0x000fe40000011615 */
[----:B-1----:R-:W-:-:S02]  /*6400*/  SHF.R.U32.HI R30, RZ, 0x8, R13 ;  /* 0x00000008ff1e7819 */ /* 0x002fc4000001160d */
        /* <DEDUP_REMOVED lines=10> */
[----:B------:R-:W-:Y:S01]  /*64b0*/  LOP3.LUT R27, R14, 0xff, RZ, 0xc0, !PT ;  /* 0x000000ff0e1b7812 */ /* 0x000fe200078ec0ff */
        /* <DEDUP_REMOVED lines=101> */
.L_x_1169:
[----:B------:R-:W-:Y:S05]  /*6b10*/  BSYNC B1 ;  /* 0x0000000000017941 */ /* 0x000fea0003800000 */
.L_x_1168:
[----:B------:R-:W-:Y:S05]  /*6b20*/  @P1 BRA `(.L_x_1167) ;  /* 0x0000001c002c1947 */ /* 0x000fea0003800000 */
[----:B------:R-:W-:Y:S02]  /*6b30*/  LEA.HI R24, R25, R24, RZ, 0x2 ;  /* 0x0000001819187211 */ /* 0x000fe400078f10ff */
[----:B-----5:R-:W-:Y:S02]  /*6b40*/  SHF.R.U32.HI R13, RZ, 0x8, R11 ;  /* 0x00000008ff0d7819 */ /* 0x020fe4000001160b */
[--C-:B0-----:R-:W-:Y:S02]  /*6b50*/  SHF.R.S32.HI R0, RZ, 0x2, R24.reuse ;  /* 0x00000002ff007819 */ /* 0x101fe40000011418 */
[----:B------:R-:W-:Y:S02]  /*6b60*/  SHF.R.S32.HI R3, RZ, 0x1f, R24 ;  /* 0x0000001fff037819 */ /* 0x000fe40000011418 */
[----:B------:R-:W-:Y:S02]  /*6b70*/  SHF.R.U32.HI R24, RZ, 0x8, R9 ;  /* 0x00000008ff187819 */ /* 0x000fe40000011609 */
[----:B------:R-:W-:-:S02]  /*6b80*/  LEA.HI R3, R3, R0, RZ, 0x2 ;  /* 0x0000000003037211 */ /* 0x000fc400078f10ff */
[----:B------:R-:W-:Y:S02]  /*6b90*/  SHF.R.U32.HI R15, RZ, 0x8, R8 ;  /* 0x00000008ff0f7819 */ /* 0x000fe40000011608 */
[----:B------:R-:W-:Y:S02]  /*6ba0*/  LOP3.LUT R3, R3, 0xfffffffc, RZ, 0xc0, !PT ;  /* 0xfffffffc03037812 */ /* 0x000fe400078ec0ff */
[----:B----4-:R-:W-:Y:S02]  /*6bb0*/  LOP3.LUT R14, R11, 0xff, RZ, 0xc0, !PT ;  /* 0x000000ff0b0e7812 */ /* 0x010fe400078ec0ff */
[----:B------:R-:W-:Y:S01]  /*6bc0*/  LOP3.LUT R25, R9, 0xff, RZ, 0xc0, !PT ;  /* 0x000000ff09197812 */ /* 0x000fe200078ec0ff */
[----:B------:R-:W-:Y:S01]  /*6bd0*/  IMAD.IADD R3, R0, 0x1, -R3 ;  /* 0x0000000100037824 */ /* 0x000fe200078e0a03 */
[----:B------:R-:W-:Y:S02]  /*6be0*/  LOP3.LUT R13, R13, 0xff, RZ, 0xc0, !PT ;  /* 0x000000ff0d0d7812 */ /* 0x000fe400078ec0ff */
[----:B------:R-:W-:-:S02]  /*6bf0*/  LOP3.LUT R24, R24, 0xff, RZ, 0xc0, !PT ;  /* 0x000000ff18187812 */ /* 0x000fc400078ec0ff */
[----:B------:R-:W-:Y:S01]  /*6c00*/  LOP3.LUT P0, RZ, R3, 0x2, RZ, 0xc0, !PT ;  /* 0x0000000203ff7812 */ /* 0x000fe2000780c0ff */
[----:B------:R-:W-:Y:S01]  /*6c10*/  IMAD.IADD R3, R17, 0x1, R39 ;  /* 0x0000000111037824 */ /* 0x000fe200078e0227 */
[----:B------:R-:W-:Y:S02]  /*6c20*/  LOP3.LUT R20, R8, 0xff, RZ, 0xc0, !PT ;  /* 0x000000ff08147812 */ /* 0x000fe400078ec0ff */
[----:B------:R-:W-:Y:S01]  /*6c30*/  LOP3.LUT R15, R15, 0xff, RZ, 0xc0, !PT ;  /* 0x000000ff0f0f7812 */ /* 0x000fe200078ec0ff */
[----:B------:R-:W-:Y:S01]  /*6c40*/  VIADD R0, R3, 0x20 ;  /* 0x0000002003007836 */ /* 0x000fe20000000000 */
[----:B------:R-:W-:Y:S02]  /*6c50*/  PRMT R14, R13, 0x7604, R14 ;  /* 0x000076040d0e7816 */ /* 0x000fe4000000000e */
[----:B------:R-:W-:Y:S02]  /*6c60*/  PRMT R25, R24, 0x7604, R25 ;  /* 0x0000760418197816 */ /* 0x000fe40000000019 */
[----:B------:R-:W-:-:S02]  /*6c70*/  SHF.R.U32.HI R13, RZ, 0x10, R11 ;  /* 0x00000010ff0d7819 */ /* 0x000fc4000001160b */
[----:B------:R-:W-:Y:S01]  /*6c80*/  SHF.R.U32.HI R24, RZ, 0x10, R9 ;  /* 0x00000010ff187819 */ /* 0x000fe20000011609 */
[----:B------:R-:W-:Y:S01]  /*6c90*/  @P0 VIADD R0, R3, 0xffffffe0 ;  /* 0xffffffe003000836 */ /* 0x000fe20000000000 */
[----:B------:R-:W-:Y:S02]  /*6ca0*/  SHF.R.U32.HI R3, RZ, 0x8, R10 ;  /* 0x00000008ff037819 */ /* 0x000fe4000001160a */
[----:B------:R-:W-:Y:S02]  /*6cb0*/  LOP3.LUT R12, R10, 0xff, RZ, 0xc0, !PT ;  /* 0x000000ff0a0c7812 */ /* 0x000fe400078ec0ff */
[----:B------:R-:W0:Y:S01]  /*6cc0*/  LDS.128 R4, [R0+0xb000] ;  /* 0x00b0000000047984 */ /* 0x000e220000000c00 */
[----:B------:R-:W-:Y:S02]  /*6cd0*/  LOP3.LUT R3, R3, 0xff, RZ, 0xc0, !PT ;  /* 0x000000ff03037812 */ /* 0x000fe400078ec0ff */
[----:B------:R-:W-:Y:S02]  /*6ce0*/  PRMT R21, R15, 0x7604, R20 ;  /* 0x000076040f157816 */ /* 0x000fe40000000014 */
[----:B------:R-:W-:-:S02]  /*6cf0*/  SHF.R.U32.HI R15, RZ, 0x10, R8 ;  /* 0x00000010ff0f7819 */ /* 0x000fc40000011608 */
[----:B------:R-:W-:Y:S02]  /*6d00*/  LOP3.LUT R13, R13, 0xff, RZ, 0xc0, !PT ;  /* 0x000000ff0d0d7812 */ /* 0x000fe400078ec0ff */
[----:B------:R-:W-:Y:S02]  /*6d10*/  LOP3.LUT R24, R24, 0xff, RZ, 0xc0, !PT ;  /* 0x000000ff18187812 */ /* 0x000fe400078ec0ff */
[----:B------:R-:W-:Y:S02]  /*6d20*/  PRMT R12, R3, 0x7604, R12 ;  /* 0x00007604030c7816 */ /* 0x000fe4000000000c */
[----:B------:R-:W-:Y:S02]  /*6d30*/  SHF.R.U32.HI R3, RZ, 0x10, R10 ;  /* 0x00000010ff037819 */ /* 0x000fe4000001160a */
[----:B------:R-:W-:Y:S02]  /*6d40*/  LOP3.LUT R20, R15, 0xff, RZ, 0xc0, !PT ;  /* 0x000000ff0f147812 */ /* 0x000fe400078ec0ff */
[----:B------:R-:W-:-:S02]  /*6d50*/  PRMT R15, R13, 0x7054, R14 ;  /* 0x000070540d0f7816 */ /* 0x000fc4000000000e */
[----:B------:R-:W-:Y:S02]  /*6d60*/  PRMT R25, R24, 0x7054, R25 ;  /* 0x0000705418197816 */ /* 0x000fe40000000019 */
[----:B------:R-:W-:Y:S02]  /*6d70*/  LOP3.LUT R3, R3, 0xff, RZ, 0xc0, !PT ;  /* 0x000000ff03037812 */ /* 0x000fe400078ec0ff */
[----:B------:R-:W-:Y:S02]  /*6d80*/  LOP3.LUT R15, R15, 0xff000000, R11, 0xf8, !PT ;  /* 0xff0000000f0f7812 */ /* 0x000fe400078ef80b */
[----:B------:R-:W-:Y:S02]  /*6d90*/  LOP3.LUT R25, R25, 0xff000000, R9, 0xf8, !PT ;  /* 0xff00000019197812 */ /* 0x000fe400078ef809 */
[----:B------:R-:W-:Y:S02]  /*6da0*/  PRMT R13, R3, 0x7054, R12 ;  /* 0x00007054030d7816 */ /* 0x000fe4000000000c */
[----:B------:R-:W-:-:S02]  /*6db0*/  PRMT R21, R20, 0x7054, R21 ;  /* 0x0000705414157816 */ /* 0x000fc40000000015 */
[----:B------:R-:W-:Y:S02]  /*6dc0*/  F2FP.F16.E4M3.UNPACK_B R12, R15 ;  /* 0x0000000fff0c723e */ /* 0x000fe400020006ff */
[-C--:B------:R-:W-:Y:S02]  /*6dd0*/  F2FP.F16.E4M3.UNPACK_B R20, R25.reuse ;  /* 0x00000019ff14723e */ /* 0x080fe400020006ff */
[----:B------:R-:W-:Y:S01]  /*6de0*/  LOP3.LUT R21, R21, 0xff000000, R8, 0xf8, !PT ;  /* 0xff00000015157812 */ /* 0x000fe200078ef808 */
[----:B------:R-:W-:Y:S01]  /*6df0*/  HADD2.F32 R14, -RZ, R12.H1_H1 ;  /* 0x3000000cff0e7230 */ /* 0x000fe20000004100 */
[----:B------:R-:W-:Y:S01]  /*6e00*/  LOP3.LUT R13, R13, 0xff000000, R10, 0xf8, !PT ;  /* 0xff0000000d0d7812 */ /* 0x000fe200078ef80a */
[--C-:B------:R-:W-:Y:S01]  /*6e10*/  HADD2.F32 R24, -RZ, R20.reuse.H1_H1 ;  /* 0x30000014ff187230 */ /* 0x100fe20000004100 */
[----:B------:R-:W-:Y:S01]  /*6e20*/  F2FP.F16.E4M3.UNPACK_B R25, R25.H1 ;  /* 0x00000019ff19723e */ /* 0x000fe200030006ff */
[----:B------:R-:W-:Y:S01]  /*6e30*/  HADD2.F32 R20, -RZ, R20.H0_H0 ;  /* 0x20000014ff147230 */ /* 0x000fe20000004100 */
[-C--:B0-----:R-:W-:Y:S01]  /*6e40*/  F2FP.F16.E4M3.UNPACK_B R3, R6.reuse.H1 ;  /* 0x00000006ff03723e */ /* 0x081fe200030006ff */
[----:B------:R-:W-:Y:S01]  /*6e50*/  HADD2.F32 R12, -RZ, R12.H0_H0 ;  /* 0x2000000cff0c7230 */ /* 0x000fe20000004100 */
[----:B------:R-:W-:-:S02]  /*6e60*/  F2FP.F16.E4M3.UNPACK_B R6, R6 ;  /* 0x00000006ff06723e */ /* 0x000fc400020006ff */
[-C--:B------:R-:W-:Y:S01]  /*6e70*/  F2FP.F16.E4M3.UNPACK_B R10, R7.reuse ;  /* 0x00000007ff0a723e */ /* 0x080fe200020006ff */
[--C-:B------:R-:W-:Y:S01]  /*6e80*/  HADD2.F32 R8, -RZ, R3.reuse.H1_H1 ;  /* 0x30000003ff087230 */ /* 0x100fe20000004100 */
[----:B------:R-:W-:Y:S01]  /*6e90*/  F2FP.F16.E4M3.UNPACK_B R11, R7.H1 ;  /* 0x00000007ff0b723e */ /* 0x000fe200030006ff */
[----:B------:R-:W-:Y:S01]  /*6ea0*/  HADD2.F32 R9, -RZ, R3.H0_H0 ;  /* 0x20000003ff097230 */ /* 0x000fe20000004100 */
[-C--:B------:R-:W-:Y:S02]  /*6eb0*/  F2FP.F16.E4M3.UNPACK_B R7, R5.reuse ;  /* 0x00000005ff07723e */ /* 0x080fe400020006ff */
[C---:B------:R-:W-:Y:S01]  /*6ec0*/  FMUL.FTZ R26, R8.reuse, R24 ;  /* 0x00000018081a7220 */ /* 0x040fe20000410000 */
[-C--:B------:R-:W-:Y:S01]  /*6ed0*/  FMUL.FTZ R27, R8, R14.reuse ;  /* 0x0000000e081b7220 */ /* 0x080fe20000410000 */
[----:B------:R-:W-:Y:S01]  /*6ee0*/  F2FP.F16.E4M3.UNPACK_B R8, R5.H1 ;  /* 0x00000005ff08723e */ /* 0x000fe200030006ff */
[--C-:B------:R-:W-:Y:S02]  /*6ef0*/  HADD2.F32 R5, -RZ, R6.reuse.H1_H1 ;  /* 0x30000006ff057230 */ /* 0x100fe40000004100 */
[C---:B------:R-:W-:Y:S01]  /*6f00*/  FFMA.FTZ R29, R9.reuse, R14, -R26 ;  /* 0x0000000e091d7223 */ /* 0x040fe2000001081a */
[----:B-1----:R-:W-:Y:S01]  /*6f10*/  FFMA.FTZ R30, R9, R24, R27 ;  /* 0x00000018091e7223 */ /* 0x002fe2000001001b */
[----:B------:R-:W-:Y:S01]  /*6f20*/  HADD2.F32 R6, -RZ, R6.H0_H0 ;  /* 0x20000006ff067230 */ /* 0x000fe20000004100 */
[----:B------:R-:W-:Y:S01]  /*6f30*/  F2FP.F16.E4M3.UNPACK_B R15, R15.H1 ;  /* 0x0000000fff0f723e */ /* 0x000fe200030006ff */
[C---:B------:R-:W-:Y:S01]  /*6f40*/  FMUL.FTZ R9, R5.reuse, R20 ;  /* 0x0000001405097220 */ /* 0x040fe20000410000 */
[----:B------:R-:W-:Y:S01]  /*6f50*/  FMUL.FTZ R27, R5, R12 ;  /* 0x0000000c051b7220 */ /* 0x000fe20000410000 */
[----:B------:R-:W-:Y:S01]  /*6f60*/  HADD2.F32 R14, -RZ, R25.H0_H0 ;  /* 0x20000019ff0e7230 */ /* 0x000fe20000004100 */
[----:B------:R-:W-:Y:S01]  /*6f70*/  F2FP.F16.E4M3.UNPACK_B R3, R4 ;  /* 0x00000004ff03723e */ /* 0x000fe200020006ff */
[----:B------:R-:W-:-:S02]  /*6f80*/  HADD2.F32 R5, -RZ, R10.H1_H1 ;  /* 0x3000000aff057230 */ /* 0x000fc40000004100 */
[C---:B------:R-:W-:Y:S01]  /*6f90*/  FFMA.FTZ R26, R6.reuse, R12, -R9 ;  /* 0x0000000c061a7223 */ /* 0x040fe20000010809 */
[----:B------:R-:W-:Y:S02]  /*6fa0*/  HADD2.F32 R9, -RZ, R15.H0_H0 ;  /* 0x2000000fff097230 */ /* 0x000fe40000004100 */
[----:B------:R-:W-:Y:S01]  /*6fb0*/  FFMA.FTZ R27, R6, R20, R27 ;  /* 0x00000014061b7223 */ /* 0x000fe2000001001b */
[----:B------:R-:W-:Y:S02]  /*6fc0*/  HADD2.F32 R10, -RZ, R10.H0_H0 ;  /* 0x2000000aff0a7230 */ /* 0x000fe40000004100 */
[C---:B------:R-:W-:Y:S01]  /*6fd0*/  FMUL.FTZ R31, R5.reuse, R14 ;  /* 0x0000000e051f7220 */ /* 0x040fe20000410000 */
[----:B------:R-:W-:Y:S02]  /*6fe0*/  HADD2.F32 R6, -RZ, R11.H1_H1 ;  /* 0x3000000bff067230 */ /* 0x000fe40000004100 */
[----:B------:R-:W-:Y:S01]  /*6ff0*/  FMUL.FTZ R5, R5, R9 ;  /* 0x0000000905057220 */ /* 0x000fe20000410000 */
[----:B------:R-:W-:-:S02]  /*7000*/  HADD2.F32 R15, -RZ, R15.H1_H1 ;  /* 0x3000000fff0f7230 */ /* 0x000fc40000004100 */
[C---:B------:R-:W-:Y:S01]  /*7010*/  FFMA.FTZ R31, R10.reuse, R9, -R31 ;  /* 0x000000090a1f7223 */ /* 0x040fe2000001081f */
[----:B------:R-:W-:Y:S02]  /*7020*/  HADD2.F32 R25, -RZ, R25.H1_H1 ;  /* 0x30000019ff197230 */ /* 0x000fe40000004100 */
[----:B------:R-:W-:Y:S01]  /*7030*/  FFMA.FTZ R32, R10, R14, R5 ;  /* 0x0000000e0a207223 */ /* 0x000fe20000010005 */
[----:B------:R-:W-:Y:S01]  /*7040*/  HADD2.F32 R11, -RZ, R11.H0_H0 ;  /* 0x2000000bff0b7230 */ /* 0x000fe20000004100 */
[----:B------:R-:W-:Y:S01]  /*7050*/  F2FP.F16.E4M3.UNPACK_B R5, R13 ;  /* 0x0000000dff05723e */ /* 0x000fe200020006ff */
[C---:B------:R-:W-:Y:S01]  /*7060*/  FMUL.FTZ R10, R6.reuse, R15 ;  /* 0x0000000f060a7220 */ /* 0x040fe20000410000 */
[----:B------:R-:W-:Y:S01]  /*7070*/  F2FP.F16.E4M3.UNPACK_B R4, R4.H1 ;  /* 0x00000004ff04723e */ /* 0x000fe200030006ff */
[----:B------:R-:W-:Y:S01]  /*7080*/  FMUL.FTZ R20, R6, R25 ;  /* 0x0000001906147220 */ /* 0x000fe20000410000 */
[----:B------:R-:W-:Y:S01]  /*7090*/  F2FP.F16.E4M3.UNPACK_B R12, R21 ;  /* 0x00000015ff0c723e */ /* 0x000fe200020006ff */
[----:B------:R-:W-:Y:S01]  /*70a0*/  FFMA.FTZ R34, R11, R25, R10 ;  /* 0x000000190b227223 */ /* 0x000fe2000001000a */
[----:B------:R-:W-:-:S02]  /*70b0*/  HADD2.F32 R10, -RZ, R5.H1_H1 ;  /* 0x30000005ff0a7230 */ /* 0x000fc40000004100 */
[----:B------:R-:W-:Y:S01]  /*70c0*/  FFMA.FTZ R33, R11, R15, -R20 ;  /* 0x0000000f0b217223 */ /* 0x000fe20000010814 */
[----:B------:R-:W-:Y:S01]  /*70d0*/  HADD2.F32 R9, -RZ, R5.H0_H0 ;  /* 0x20000005ff097230 */ /* 0x000fe20000004100 */
[----:B------:R-:W-:Y:S01]  /*70e0*/  F2FP.F16.E4M3.UNPACK_B R13, R13.H1 ;  /* 0x0000000dff0d723e */ /* 0x000fe200030006ff */
[----:B------:R-:W-:Y:S01]  /*70f0*/  HADD2.F32 R14, -RZ, R12.H1_H1 ;  /* 0x3000000cff0e7230 */ /* 0x000fe20000004100 */
[----:B------:R-:W-:Y:S01]  /*7100*/  F2FP.F16.E4M3.UNPACK_B R21, R21.H1 ;  /* 0x00000015ff15723e */ /* 0x000fe200030006ff */
[--C-:B------:R-:W-:Y:S02]  /*7110*/  HADD2.F32 R6, -RZ, R4.reuse.H1_H1 ;  /* 0x30000004ff067230 */ /* 0x100fe40000004100 */
[----:B------:R-:W-:Y:S02]  /*7120*/  HADD2.F32 R5, -RZ, R4.H0_H0 ;  /* 0x20000004ff057230 */ /* 0x000fe40000004100 */
[----:B------:R-:W-:Y:S02]  /*7130*/  HADD2.F32 R12, -RZ, R12.H0_H0 ;  /* 0x2000000cff0c7230 */ /* 0x000fe40000004100 */
[----:B------:R-:W-:Y:S01]  /*7140*/  FMUL.FTZ R20, R6, R14 ;  /* 0x0000000e06147220 */ /* 0x000fe20000410000 */
[----:B------:R-:W-:-:S02]  /*7150*/  HADD2.F32 R4, -RZ, R3.H1_H1 ;  /* 0x30000003ff047230 */ /* 0x000fc40000004100 */
[-C--:B------:R-:W-:Y:S01]  /*7160*/  FMUL.FTZ R24, R6, R10.reuse ;  /* 0x0000000a06187220 */ /* 0x080fe20000410000 */
[----:B------:R-:W-:Y:S02]  /*7170*/  HADD2.F32 R3, -RZ, R3.H0_H0 ;  /* 0x20000003ff037230 */ /* 0x000fe40000004100 */
[C---:B------:R-:W-:Y:S01]  /*7180*/  FFMA.FTZ R20, R5.reuse, R10, -R20 ;  /* 0x0000000a05147223 */ /* 0x040fe20000010814 */
[----:B------:R-:W-:Y:S02]  /*7190*/  HADD2.F32 R10, -RZ, R21.H0_H0 ;  /* 0x20000015ff0a7230 */ /* 0x000fe40000004100 */
[C---:B------:R-:W-:Y:S01]  /*71a0*/  FMUL.FTZ R6, R4.reuse, R12 ;  /* 0x0000000c04067220 */ /* 0x040fe20000410000 */
[-C--:B------:R-:W-:Y:S01]  /*71b0*/  FMUL.FTZ R15, R4, R9.reuse ;  /* 0x00000009040f7220 */ /* 0x080fe20000410000 */
[----:B------:R-:W-:Y:S01]  /*71c0*/  FFMA.FTZ R25, R5, R14, R24 ;  /* 0x0000000e05197223 */ /* 0x000fe20000010018 */
[----:B------:R-:W-:Y:S02]  /*71d0*/  HADD2.F32 R5, -RZ, R13.H1_H1 ;  /* 0x3000000dff057230 */ /* 0x000fe40000004100 */
[----:B------:R-:W-:Y:S01]  /*71e0*/  FFMA.FTZ R11, R3, R9, -R6 ;  /* 0x00000009030b7223 */ /* 0x000fe20000010806 */
[----:B------:R-:W-:-:S02]  /*71f0*/  HADD2.F32 R9, -RZ, R21.H1_H1 ;  /* 0x30000015ff097230 */ /* 0x000fc40000004100 */
[----:B------:R-:W-:Y:S01]  /*7200*/  FFMA.FTZ R12, R3, R12, R15 ;  /* 0x0000000c030c7223 */ /* 0x000fe2000001000f */
[--C-:B------:R-:W-:Y:S02]  /*7210*/  HADD2.F32 R4, -RZ, R8.reuse.H1_H1 ;  /* 0x30000008ff047230 */ /* 0x100fe40000004100 */
[----:B------:R-:W-:Y:S02]  /*7220*/  HADD2.F32 R3, -RZ, R7.H1_H1 ;  /* 0x30000007ff037230 */ /* 0x000fe40000004100 */
[----:B------:R-:W-:Y:S02]  /*7230*/  HADD2.F32 R6, -RZ, R13.H0_H0 ;  /* 0x2000000dff067230 */ /* 0x000fe40000004100 */
[C---:B------:R-:W-:Y:S01]  /*7240*/  FMUL.FTZ R13, R4.reuse, R9 ;  /* 0x00000009040d7220 */ /* 0x040fe20000410000 */
[----:B------:R-:W-:Y:S02]  /*7250*/  HADD2.F32 R8, -RZ, R8.H0_H0 ;  /* 0x20000008ff087230 */ /* 0x000fe40000004100 */
[----:B------:R-:W-:Y:S01]  /*7260*/  FMUL.FTZ R14, R4, R5 ;  /* 0x00000005040e7220 */ /* 0x000fe20000410000 */
[----:B------:R-:W-:-:S02]  /*7270*/  HADD2.F32 R7, -RZ, R7.H0_H0 ;  /* 0x20000007ff077230 */ /* 0x000fc40000004100 */
[C---:B------:R-:W-:Y:S01]  /*7280*/  FMUL.FTZ R4, R3.reuse, R10 ;  /* 0x0000000a03047220 */ /* 0x040fe20000410000 */
[-C--:B------:R-:W-:Y:S01]  /*7290*/  FMUL.FTZ R3, R3, R6.reuse ;  /* 0x0000000603037220 */ /* 0x080fe20000410000 */
[C---:B------:R-:W-:Y:S01]  /*72a0*/  FFMA.FTZ R13, R8.reuse, R5, -R13 ;  /* 0x00000005080d7223 */ /* 0x040fe2000001080d */
[----:B------:R-:W-:Y:S01]  /*72b0*/  FFMA.FTZ R14, R8, R9, R14 ;  /* 0x00000009080e7223 */ /* 0x000fe2000001000e */
[C---:B------:R-:W-:Y:S01]  /*72c0*/  FFMA.FTZ R5, R7.reuse, R6, -R4 ;  /* 0x0000000607057223 */ /* 0x040fe20000010804 */
[----:B------:R-:W-:Y:S01]  /*72d0*/  FFMA.FTZ R10, R7, R10, R3 ;  /* 0x0000000a070a7223 */ /* 0x000fe20000010003 */
[----:B------:R-:W-:Y:S02]  /*72e0*/  F2FP.SATFINITE.E4M3.F32.PACK_AB_MERGE_C R6, R30, R29, RZ ;  /* 0x0000001d1e06723e */ /* 0x000fe400048070ff */
[----:B------:R-:W-:Y:S02]  /*72f0*/  F2FP.SATFINITE.E4M3.F32.PACK_AB_MERGE_C R7, R34, R33, RZ ;  /* 0x000000212207723e */ /* 0x000fe400048070ff */
[----:B------:R-:W-:-:S02]  /*7300*/  F2FP.SATFINITE.E4M3.F32.PACK_AB_MERGE_C R4, R25, R20, RZ ;  /* 0x000000141904723e */ /* 0x000fc400048070ff */
[----:B------:R-:W-:Y:S02]  /*7310*/  F2FP.SATFINITE.E4M3.F32.PACK_AB_MERGE_C R13, R14, R13, RZ ;  /* 0x0000000d0e0d723e */ /* 0x000fe400048070ff */
[----:B------:R-:W-:Y:S02]  /*7320*/  F2FP.SATFINITE.E4M3.F32.PACK_AB_MERGE_C R6, R27, R26, R6 ;  /* 0x0000001a1b06723e */ /* 0x000fe40004807006 */
[----:B------:R-:W-:Y:S02]  /*7330*/  F2FP.SATFINITE.E4M3.F32.PACK_AB_MERGE_C R7, R32, R31, R7 ;  /* 0x0000001f2007723e */ /* 0x000fe40004807007 */
[----:B------:R-:W-:Y:S02]  /*7340*/  F2FP.SATFINITE.E4M3.F32.PACK_AB_MERGE_C R4, R12, R11, R4 ;  /* 0x0000000b0c04723e */ /* 0x000fe40004807004 */
[----:B------:R-:W-:-:S05]  /*7350*/  F2FP.SATFINITE.E4M3.F32.PACK_AB_MERGE_C R5, R10, R5, R13 ;  /* 0x000000050a05723e */ /* 0x000fca000480700d */
[----:B------:R2:W-:Y:S01]  /*7360*/  STS.128 [R0+0xb000], R4 ;  /* 0x00b0000400007388 */ /* 0x0005e20000000c00 */
[----:B------:R-:W-:Y:S05]  /*7370*/  BRA `(.L_x_1167) ;  /* 0x0000001400187947 */ /* 0x000fea0003800000 */
.L_x_1161:
[----:B------:R-:W0:Y:S01]  /*7380*/  LDC R20, c[0x0][0x448] ;  /* 0x00011200ff147b82 */ /* 0x000e220000000800 */
[----:B------:R-:W-:Y:S01]  /*7390*/  IMAD.MOV.U32 R5, RZ, RZ, R10 ;  /* 0x000000ffff057224 */ /* 0x000fe200078e000a */
[----:B------:R-:W-:Y:S01]  /*73a0*/  ULDC.64 UR4, c[0x0][0x3f8] ;  /* 0x0000fe0000047ab9 */ /* 0x000fe20000000a00 */
[----:B------:R-:W-:Y:S01]  /*73b0*/  IMAD.MOV.U32 R6, RZ, RZ, R26 ;  /* 0x000000ffff067224 */ /* 0x000fe200078e001a */
[----:B------:R-:W-:Y:S01]  /*73c0*/  ULDC.64 UR6, c[0x0][0x408] ;  /* 0x0001020000067ab9 */ /* 0x000fe20000000a00 */
[----:B------:R-:W-:Y:S01]  /*73d0*/  IMAD.MOV.U32 R7, RZ, RZ, R29 ;  /* 0x000000ffff077224 */ /* 0x000fe200078e001d */
[----:B------:R-:W-:Y:S01]  /*73e0*/  ULDC.64 UR8, c[0x0][0x400] ;  /* 0x0001000000087ab9 */ /* 0x000fe20000000a00 */
[----:B------:R-:W-:Y:S02]  /*73f0*/  IMAD.MOV.U32 R8, RZ, RZ, R30 ;  /* 0x000000ffff087224 */ /* 0x000fe400078e001e */
[----:B------:R-:W-:Y:S01]  /*7400*/  IMAD.MOV.U32 R9, RZ, RZ, R33 ;  /* 0x000000ffff097224 */ /* 0x000fe200078e0021 */
[----:B0-----:R-:W-:-:S13]  /*7410*/  ISETP.NE.AND P0, PT, R20, 0x1, PT ;  /* 0x000000011400780c */ /* 0x001fda0003f05270 */
[----:B------:R-:W0:Y:S08]  /*7420*/  @P0 LDC R3, c[0x0][0x44c] ;  /* 0x00011300ff030b82 */ /* 0x000e300000000800 */
[----:B------:R-:W1:Y:S01]  /*7430*/  @P0 LDC R0, c[0x0][0x450] ;  /* 0x00011400ff000b82 */ /* 0x000e620000000800 */
[----:B0-----:R-:W-:-:S05]  /*7440*/  @P0 IMAD.HI.U32 R3, R10, R3, RZ ;  /* 0x000000030a030227 */ /* 0x001fca00078e00ff */
[----:B-1----:R-:W-:-:S04]  /*7450*/  @P0 SHF.R.U32.HI R5, RZ, R0, R3 ;  /* 0x00000000ff050219 */ /* 0x002fc80000011603 */
        /* <DEDUP_REMOVED lines=13> */
[----:B------:R-:W-:Y:S08]  /*7530*/  BRA.DIV UR4, `(.L_x_1170) ;  /* 0x000001b604f87947 */ /* 0x000ff0000b800000 */
[----:B------:R0:W1:Y:S04]  /*7540*/  SHFL.IDX PT, R0, R13, RZ, 0x1e1f ;  /* 0x001e1fff0d007589 */ /* 0x00006800000e0000 */
[----:B------:R-:W2:Y:S04]  /*7550*/  SHFL.IDX PT, R3, R3, RZ, 0x1e1f ;  /* 0x001e1fff03037589 */ /* 0x000ea800000e0000 */
[----:B------:R-:W3:Y:S04]  /*7560*/  SHFL.IDX PT, R4, R4, RZ, 0x1e1f ;  /* 0x001e1fff04047589 */ /* 0x000ee800000e0000 */
[----:B------:R0:W4:Y:S02]  /*7570*/  SHFL.IDX PT, R14, R5, RZ, 0x1e1f ;  /* 0x001e1fff050e7589 */ /* 0x00012400000e0000 */
.L_x_1426:
[----:B0-----:R-:W5:Y:S01]  /*7580*/  LDL R5, [R1+0x8] ;  /* 0x0000080001057983 */ /* 0x001f620000100800 */
[----:B------:R-:W0:Y:S03]  /*7590*/  LDC R13, c[0x0][0x3f4] ;  /* 0x0000fd00ff0d7b82 */ /* 0x000e260000000800 */
[----:B------:R-:W2:Y:S01]  /*75a0*/  LDL R7, [R1+0x5c] ;  /* 0x00005c0001077983 */ /* 0x000ea20000100800 */
[----:B------:R-:W-:Y:S01]  /*75b0*/  BSSY B1, `(.L_x_1171) ;  /* 0x0000017000017945 */ /* 0x000fe20003800000 */
[----:B------:R-:W-:Y:S02]  /*75c0*/  CS2R R24, SRZ ;  /* 0x0000000000187805 */ /* 0x000fe4000001ff00 */
[----:B------:R-:W-:Y:S02]  /*75d0*/  CS2R R26, SRZ ;  /* 0x00000000001a7805 */ /* 0x000fe4000001ff00 */
[----:B------:R-:W-:Y:S01]  /*75e0*/  CS2R R8, SRZ ;  /* 0x0000000000087805 */ /* 0x000fe2000001ff00 */
[----:B-----5:R-:W-:Y:S01]  /*75f0*/  IMAD R5, R5, R20, RZ ;  /* 0x0000001405057224 */ /* 0x020fe200078e02ff */
[----:B--2---:R-:W-:-:S04]  /*7600*/  LEA.HI R6, R7, R7, RZ, 0x1 ;  /* 0x0000000707067211 */ /* 0x004fc800078f08ff */
[----:B------:R-:W-:Y:S02]  /*7610*/  ISETP.GE.AND P0, PT, R10, R5, PT ;  /* 0x000000050a00720c */ /* 0x000fe40003f06270 */
[----:B------:R-:W-:Y:S02]  /*7620*/  CS2R R10, SRZ ;  /* 0x00000000000a7805 */ /* 0x000fe4000001ff00 */
[----:B------:R-:W-:-:S05]  /*7630*/  LOP3.LUT R6, R6, 0xfffffffe, RZ, 0xc0, !PT ;  /* 0xfffffffe06067812 */ /* 0x000fca00078ec0ff */
[----:B------:R-:W-:-:S05]  /*7640*/  IMAD.IADD R6, R7, 0x1, -R6 ;  /* 0x0000000107067824 */ /* 0x000fca00078e0a06 */
[----:B------:R-:W-:Y:S01]  /*7650*/  SHF.L.U32 R12, R6, 0x1f, RZ ;  /* 0x0000001f060c7819 */ /* 0x000fe200000006ff */
[----:B0-----:R-:W-:Y:S06]  /*7660*/  @P0 BRA `(.L_x_1172) ;  /* 0x00000000002c0947 */ /* 0x001fec0003800000 */
[----:B------:R-:W-:Y:S01]  /*7670*/  ULDC UR4, c[0x0][0x3f4] ;  /* 0x0000fd0000047ab9 */ /* 0x000fe20000000800 */
[C---:B------:R-:W-:Y:S02]  /*7680*/  IADD3 R6, P0, R156.reuse, R3, RZ ;  /* 0x000000039c067210 */ /* 0x040fe40007f1e0ff */
[----:B------:R-:W-:Y:S02]  /*7690*/  CS2R R24, SRZ ;  /* 0x0000000000187805 */ /* 0x000fe4000001ff00 */
[C---:B------:R-:W-:Y:S02]  /*76a0*/  ISETP.GE.AND P2, PT, R156.reuse, UR4, PT ;  /* 0x000000049c007c0c */ /* 0x040fe4000bf46270 */
[----:B------:R-:W-:Y:S02]  /*76b0*/  SHF.R.S32.HI R3, RZ, 0x1f, R156 ;  /* 0x0000001fff037819 */ /* 0x000fe4000001149c */
[----:B----4-:R-:W-:-:S03]  /*76c0*/  IADD3 R14, P1, R156, R14, RZ ;  /* 0x0000000e9c0e7210 */ /* 0x010fc60007f3e0ff */
[--C-:B-1----:R-:W-:Y:S02]  /*76d0*/  IMAD.X R7, R0, 0x1, R3.reuse, P0 ;  /* 0x0000000100077824 */ /* 0x102fe400000e0603 */
[----:B---3--:R-:W-:-:S04]  /*76e0*/  IMAD.X R15, R4, 0x1, R3, P1 ;  /* 0x00000001040f7824 */ /* 0x008fc800008e0603 */
[----:B------:R-:W-:Y:S05]  /*76f0*/  @P2 BRA `(.L_x_1172) ;  /* 0x0000000000082947 */ /* 0x000fea0003800000 */
[----:B------:R0:W5:Y:S04]  /*7700*/  LD.E.128 R24, desc[UR44][R6.64] ;  /* 0x0000002c06187980 */ /* 0x000168000c101d00 */
[----:B------:R0:W5:Y:S02]  /*7710*/  LD.E.128 R8, desc[UR44][R14.64] ;  /* 0x0000002c0e087980 */ /* 0x000164000c101d00 */
.L_x_1172:
[----:B------:R-:W-:Y:S05]  /*7720*/  BSYNC B1 ;  /* 0x0000000000017941 */ /* 0x000fea0003800000 */
.L_x_1171:
[----:B-1----:R-:W2:Y:S01]  /*7730*/  LDL.LU R0, [R1+0x44] ;  /* 0x0000440001007983 */ /* 0x002ea20000300800 */
[----:B------:R-:W1:Y:S01]  /*7740*/  SYNCS.PHASECHK.TRANS64.TRYWAIT P1, [R17+URZ+0x13200], R12 ;  /* 0x0132000c110075a7 */ /* 0x000e62000802017f */
[----:B------:R-:W3:Y:S01]  /*7750*/  S2R R3, SR_TID.X ;  /* 0x0000000000037919 */ /* 0x000ee20000002100 */
[----:B------:R-:W-:Y:S01]  /*7760*/  ISETP.GE.AND P0, PT, R156, R13, PT ;  /* 0x0000000d9c00720c */ /* 0x000fe20003f06270 */
[----:B------:R-:W-:Y:S01]  /*7770*/  BSSY B1, `(.L_x_1173) ;  /* 0x0000009000017945 */ /* 0x000fe20003800000 */
[C---:B---3--:R-:W-:Y:S02]  /*7780*/  VIADD R4, R3.reuse, 0xffffff80 ;  /* 0xffffff8003047836 */ /* 0x048fe40000000000 */
[----:B------:R-:W-:-:S05]  /*7790*/  VIADD R3, R3, 0xffffff80 ;  /* 0xffffff8003037836 */ /* 0x000fca0000000000 */
[----:B------:R-:W-:-:S04]  /*77a0*/  LEA.HI R3, R3, R4, RZ, 0x1 ;  /* 0x0000000403037211 */ /* 0x000fc800078f08ff */
[----:B------:R-:W-:Y:S01]  /*77b0*/  SHF.R.S32.HI R3, RZ, 0x1, R3 ;  /* 0x00000001ff037819 */ /* 0x000fe20000011403 */
[----:B--2---:R-:W-:-:S05]  /*77c0*/  IMAD R0, R0, -0xc0, R5 ;  /* 0xffffff4000007824 */ /* 0x004fca00078e0205 */
[----:B------:R-:W-:-:S04]  /*77d0*/  VIMNMX R0, R0, 0xc0, PT ;  /* 0x000000c000007848 */ /* 0x000fc80003fe0100 */
[----:B------:R-:W-:Y:S01]  /*77e0*/  ISETP.GE.OR P0, PT, R3, R0, P0 ;  /* 0x000000000300720c */ /* 0x000fe20000706670 */
[----:B-1----:R-:W-:-:S12]  /*77f0*/  @!P1 BRA `(.L_x_1174) ;  /* 0x000001b400b49947 */ /* 0x002fd80003800000 */
.L_x_1427:
[----:B------:R-:W-:Y:S05]  /*7800*/  BSYNC B1 ;  /* 0x0000000000017941 */ /* 0x000fea0003800000 */
.L_x_1173:
[----:B------:R-:W-:Y:S05]  /*7810*/  @P0 BRA `(.L_x_1167) ;  /* 0x0000000c00f00947 */ /* 0x000fea0003800000 */
[----:B0---4-:R-:W2:Y:S04]  /*7820*/  LDL R14, [R1+0x3c] ;  /* 0x00003c00010e7983 */ /* 0x011ea80000100800 */
[----:B------:R-:W3:Y:S04]  /*7830*/  LDL R21, [R1+0x50] ;  /* 0x0000500001157983 */ /* 0x000ee80000100800 */
[----:B------:R-:W4:Y:S01]  /*7840*/  LDL R51, [R1+0x60] ;  /* 0x0000600001337983 */ /* 0x000f220000100800 */
[----:B-----5:R-:W-:Y:S02]  /*7850*/  SHF.R.U32.HI R0, RZ, 0x8, R24 ;  /* 0x00000008ff007819 */ /* 0x020fe40000011618 */
[----:B------:R-:W-:-:S02]  /*7860*/  LOP3.LUT R3, R24, 0xff, RZ, 0xc0, !PT ;  /* 0x000000ff18037812 */ /* 0x000fc400078ec0ff */
[----:B------:R-:W-:Y:S02]  /*7870*/  LOP3.LUT R0, R0, 0xff, RZ, 0xc0, !PT ;  /* 0x000000ff00007812 */ /* 0x000fe400078ec0ff */
[----:B------:R-:W-:Y:S02]  /*7880*/  SHF.R.U32.HI R4, RZ, 0x8, R25 ;  /* 0x00000008ff047819 */ /* 0x000fe40000011619 */
[----:B------:R-:W-:Y:S01]  /*7890*/  PRMT R20, R0, 0x7604, R3 ;  /* 0x0000760400147816 */ /* 0x000fe20000000003 */
[----:B------:R-:W-:Y:S01]  /*78a0*/  IMAD.IADD R0, R156, 0x1, R13 ;  /* 0x000000019c007824 */ /* 0x000fe200078e020d */
[----:B------:R-:W-:Y:S02]  /*78b0*/  LOP3.LUT R5, R25, 0xff, RZ, 0xc0, !PT ;  /* 0x000000ff19057812 */ /* 0x000fe400078ec0ff */
[----:B------:R-:W-:Y:S02]  /*78c0*/  LOP3.LUT R4, R4, 0xff, RZ, 0xc0, !PT ;  /* 0x000000ff04047812 */ /* 0x000fe400078ec0ff */
[----:B------:R-:W-:-:S02]  /*78d0*/  SHF.R.U32.HI R3, RZ, 0x8, R26 ;  /* 0x00000008ff037819 */ /* 0x000fc4000001161a */
[----:B------:R-:W-:Y:S02]  /*78e0*/  PRMT R30, R4, 0x7604, R5 ;  /* 0x00007604041e7816 */ /* 0x000fe40000000005 */
[----:B------:R-:W-:Y:S02]  /*78f0*/  SHF.R.U32.HI R7, RZ, 0x8, R8 ;  /* 0x00000008ff077819 */ /* 0x000fe40000011608 */
[----:B------:R-:W-:Y:S02]  /*7900*/  LOP3.LUT R4, R26, 0xff, RZ, 0xc0, !PT ;  /* 0x000000ff1a047812 */ /* 0x000fe400078ec0ff */
[----:B------:R-:W-:Y:S02]  /*7910*/  LOP3.LUT R3, R3, 0xff, RZ, 0xc0, !PT ;  /* 0x000000ff03037812 */ /* 0x000fe400078ec0ff */
[----:B-1----:R-:W-:Y:S02]  /*7920*/  LOP3.LUT R12, R8, 0xff, RZ, 0xc0, !PT ;  /* 0x000000ff080c7812 */ /* 0x002fe400078ec0ff */
[----:B------:R-:W-:-:S02]  /*7930*/  LOP3.LUT R7, R7, 0xff, RZ, 0xc0, !PT ;  /* 0x000000ff07077812 */ /* 0x000fc400078ec0ff */
[----:B------:R-:W-:Y:S02]  /*7940*/  PRMT R32, R3, 0x7604, R4 ;  /* 0x0000760403207816 */ /* 0x000fe40000000004 */
[----:B------:R-:W-:Y:S02]  /*7950*/  SHF.R.U32.HI R15, RZ, 0x8, R11 ;  /* 0x00000008ff0f7819 */ /* 0x000fe4000001160b */
[----:B------:R-:W-:Y:S02]  /*7960*/  SHF.R.U32.HI R3, RZ, 0x8, R9 ;  /* 0x00000008ff037819 */ /* 0x000fe40000011609 */
[----:B------:R-:W-:Y:S02]  /*7970*/  PRMT R33, R7, 0x7604, R12 ;  /* 0x0000760407217816 */ /* 0x000fe4000000000c */
[----:B------:R-:W-:Y:S02]  /*7980*/  SHF.R.U32.HI R5, RZ, 0x8, R27 ;  /* 0x00000008ff057819 */ /* 0x000fe4000001161b */
[----:B------:R-:W-:-:S02]  /*7990*/  LOP3.LUT R12, R9, 0xff, RZ, 0xc0, !PT ;  /* 0x000000ff090c7812 */ /* 0x000fc400078ec0ff */
[----:B------:R-:W-:Y:S02]  /*79a0*/  LOP3.LUT R15, R15, 0xff, RZ, 0xc0, !PT ;  /* 0x000000ff0f0f7812 */ /* 0x000fe400078ec0ff */
[----:B------:R-:W-:Y:S02]  /*79b0*/  LOP3.LUT R3, R3, 0xff, RZ, 0xc0, !PT ;  /* 0x000000ff03037812 */ /* 0x000fe400078ec0ff */
[----:B------:R-:W-:Y:S02]  /*79c0*/  LOP3.LUT R36, R11, 0xff, RZ, 0xc0, !PT ;  /* 0x000000ff0b247812 */ /* 0x000fe400078ec0ff */
[----:B------:R-:W-:Y:S02]  /*79d0*/  LOP3.LUT R6, R27, 0xff, RZ, 0xc0, !PT ;  /* 0x000000ff1b067812 */ /* 0x000fe400078ec0ff */
[----:B------:R-:W-:Y:S02]  /*79e0*/  LOP3.LUT R5, R5, 0xff, RZ, 0xc0, !PT ;  /* 0x000000ff05057812 */ /* 0x000fe400078ec0ff */
[----:B------:R-:W-:-:S02]  /*79f0*/  PRMT R35, R3, 0x7604, R12 ;  /* 0x0000760403237816 */ /* 0x000fc4000000000c */
[----:B------:R-:W-:Y:S02]  /*7a00*/  PRMT R39, R15, 0x7604, R36 ;  /* 0x000076040f277816 */ /* 0x000fe40000000024 */
[----:B------:R-:W-:Y:S02]  /*7a10*/  PRMT R34, R5, 0x7604, R6 ;  /* 0x0000760405227816 */ /* 0x000fe40000000006 */
[----:B------:R-:W-:Y:S02]  /*7a20*/  SHF.R.U32.HI R31, RZ, 0x10, R27 ;  /* 0x00000010ff1f7819 */ /* 0x000fe4000001161b */
[----:B------:R-:W-:Y:S02]  /*7a30*/  SHF.R.U32.HI R3, RZ, 0x10, R24 ;  /* 0x00000010ff037819 */ /* 0x000fe40000011618 */
[----:B------:R-:W-:Y:S02]  /*7a40*/  SHF.R.U32.HI R29, RZ, 0x10, R26 ;  /* 0x00000010ff1d7819 */ /* 0x000fe4000001161a */
[----:B------:R-:W-:-:S02]  /*7a50*/  LOP3.LUT R31, R31, 0xff, RZ, 0xc0, !PT ;  /* 0x000000ff1f1f7812 */ /* 0x000fc400078ec0ff */
[----:B------:R-:W-:Y:S02]  /*7a60*/  LOP3.LUT R3, R3, 0xff, RZ, 0xc0, !PT ;  /* 0x000000ff03037812 */ /* 0x000fe400078ec0ff */
[----:B------:R-:W-:Y:S02]  /*7a70*/  LOP3.LUT R29, R29, 0xff, RZ, 0xc0, !PT ;  /* 0x000000ff1d1d7812 */ /* 0x000fe400078ec0ff */
[----:B------:R-:W-:Y:S02]  /*7a80*/  PRMT R31, R31, 0x7054, R34 ;  /* 0x000070541f1f7816 */ /* 0x000fe40000000022 */
[----:B------:R-:W-:Y:S02]  /*7a90*/  SHF.R.U32.HI R34, RZ, 0x10, R11 ;  /* 0x00000010ff227819 */ /* 0x000fe4000001160b */
[----:B------:R-:W-:Y:S02]  /*7aa0*/  PRMT R3, R3, 0x7054, R20 ;  /* 0x0000705403037816 */ /* 0x000fe40000000014 */
[----:B------:R-:W-:-:S02]  /*7ab0*/  PRMT R29, R29, 0x7054, R32 ;  /* 0x000070541d1d7816 */ /* 0x000fc40000000020 */
[----:B------:R-:W-:Y:S02]  /*7ac0*/  SHF.R.U32.HI R20, RZ, 0x10, R8 ;  /* 0x00000010ff147819 */ /* 0x000fe40000011608 */
[----:B------:R-:W-:Y:S02]  /*7ad0*/  SHF.R.U32.HI R32, RZ, 0x10, R10 ;  /* 0x00000010ff207819 */ /* 0x000fe4000001160a */
[----:B------:R-:W-:Y:S02]  /*7ae0*/  LOP3.LUT R34, R34, 0xff, RZ, 0xc0, !PT ;  /* 0x000000ff22227812 */ /* 0x000fe400078ec0ff */
[----:B------:R-:W-:Y:S02]  /*7af0*/  LOP3.LUT R20, R20, 0xff, RZ, 0xc0, !PT ;  /* 0x000000ff14147812 */ /* 0x000fe400078ec0ff */
[----:B------:R-:W-:Y:S02]  /*7b00*/  LOP3.LUT R32, R32, 0xff, RZ, 0xc0, !PT ;  /* 0x000000ff20207812 */ /* 0x000fe400078ec0ff */
[----:B------:R-:W-:-:S02]  /*7b10*/  PRMT R43, R34, 0x7054, R39 ;  /* 0x00007054222b7816 */ /* 0x000fc40000000027 */
[----:B------:R-:W-:Y:S02]  /*7b20*/  PRMT R33, R20, 0x7054, R33 ;  /* 0x0000705414217816 */ /* 0x000fe40000000021 */
[----:B------:R-:W-:Y:S02]  /*7b30*/  LOP3.LUT R43, R43, 0xff000000, R11, 0xf8, !PT ;  /* 0xff0000002b2b7812 */ /* 0x000fe400078ef80b */
[----:B------:R-:W-:Y:S02]  /*7b40*/  LOP3.LUT R20, R3, 0xff000000, R24, 0xf8, !PT ;  /* 0xff00000003147812 */ /* 0x000fe400078ef818 */
[----:B------:R-:W-:Y:S02]  /*7b50*/  LOP3.LUT R3, R29, 0xff000000, R26, 0xf8, !PT ;  /* 0xff0000001d037812 */ /* 0x000fe400078ef81a */
[----:B------:R-:W-:Y:S02]  /*7b60*/  LOP3.LUT R29, R33, 0xff000000, R8, 0xf8, !PT ;  /* 0xff000000211d7812 */ /* 0x000fe400078ef808 */
[----:B--2---:R-:W-:-:S02]  /*7b70*/  SHF.R.U32.HI R13, RZ, 0x3, R14 ;  /* 0x00000003ff0d7819 */ /* 0x004fc4000001160e */
[----:B------:R-:W-:Y:S02]  /*7b80*/  LOP3.LUT R0, R14, 0x30, R0, 0xf8, !PT ;  /* 0x000000300e007812 */ /* 0x000fe400078ef800 */
[----:B------:R-:W-:Y:S02]  /*7b90*/  LOP3.LUT R14, R10, 0xff, RZ, 0xc0, !PT ;  /* 0x000000ff0a0e7812 */ /* 0x000fe400078ec0ff */
[----:B------:R-:W-:Y:S02]  /*7ba0*/  LOP3.LUT R0, R0, R13, RZ, 0x3c, !PT ;  /* 0x0000000d00007212 */ /* 0x000fe400078e3cff */
[----:B------:R-:W-:Y:S01]  /*7bb0*/  SHF.R.U32.HI R13, RZ, 0x8, R10 ;  /* 0x00000008ff0d7819 */ /* 0x000fe2000001160a */
[----:B----4-:R-:W0:Y:S01]  /*7bc0*/  LDS.128 R4, [R51+0xb000] ;  /* 0x00b0000033047984 */ /* 0x010e220000000c00 */
[----:B---3--:R-:W-:Y:S02]  /*7bd0*/  IADD3 R0, R17, R21, R0 ;  /* 0x0000001511007210 */ /* 0x008fe40007ffe000 */
[----:B------:R-:W-:-:S02]  /*7be0*/  LOP3.LUT R13, R13, 0xff, RZ, 0xc0, !PT ;  /* 0x000000ff0d0d7812 */ /* 0x000fc400078ec0ff */
[----:B------:R-:W-:Y:S02]  /*7bf0*/  SHF.R.U32.HI R21, RZ, 0x10, R25 ;  /* 0x00000010ff157819 */ /* 0x000fe40000011619 */
[----:B------:R-:W-:Y:S02]  /*7c00*/  PRMT R37, R13, 0x7604, R14 ;  /* 0x000076040d257816 */ /* 0x000fe4000000000e */
[----:B------:R-:W1:Y:S01]  /*7c10*/  LDS.128 R12, [R0+0xb000] ;  /* 0x00b00000000c7984 */ /* 0x000e620000000c00 */
[----:B------:R-:W-:Y:S02]  /*7c20*/  LOP3.LUT R21, R21, 0xff, RZ, 0xc0, !PT ;  /* 0x000000ff15157812 */ /* 0x000fe400078ec0ff */
[----:B------:R-:W-:Y:S02]  /*7c30*/  PRMT R41, R32, 0x7054, R37 ;  /* 0x0000705420297816 */ /* 0x000fe40000000025 */
[----:B------:R-:W-:Y:S02]  /*7c40*/  PRMT R21, R21, 0x7054, R30 ;  /* 0x0000705415157816 */ /* 0x000fe4000000001e */
[----:B------:R-:W-:-:S02]  /*7c50*/  SHF.R.U32.HI R30, RZ, 0x10, R9 ;  /* 0x00000010ff1e7819 */ /* 0x000fc40000011609 */
[----:B------:R-:W-:Y:S02]  /*7c60*/  LOP3.LUT R32, R21, 0xff000000, R25, 0xf8, !PT ;  /* 0xff00000015207812 */ /* 0x000fe400078ef819 */
[----:B------:R-:W-:Y:S02]  /*7c70*/  LOP3.LUT R30, R30, 0xff, RZ, 0xc0, !PT ;  /* 0x000000ff1e1e7812 */ /* 0x000fe400078ec0ff */
[----:B------:R-:W-:Y:S02]  /*7c80*/  LOP3.LUT R8, R41, 0xff000000, R10, 0xf8, !PT ;  /* 0xff00000029087812 */ /* 0x000fe400078ef80a */
[----:B------:R-:W-:Y:S02]  /*7c90*/  PRMT R35, R30, 0x7054, R35 ;  /* 0x000070541e237816 */ /* 0x000fe40000000023 */
[----:B------:R-:W-:Y:S02]  /*7ca0*/  F2FP.F16.E4M3.UNPACK_B R26, R32 ;  /* 0x00000020ff1a723e */ /* 0x000fe400020006ff */
[----:B------:R-:W-:-:S02]  /*7cb0*/  LOP3.LUT R39, R35, 0xff000000, R9, 0xf8, !PT ;  /* 0xff00000023277812 */ /* 0x000fc400078ef809 */
[----:B------:R-:W-:Y:S01]  /*7cc0*/  LOP3.LUT R37, R31, 0xff000000, R27, 0xf8, !PT ;  /* 0xff0000001f257812 */ /* 0x000fe200078ef81b */
[--C-:B------:R-:W-:Y:S01]  /*7cd0*/  HADD2.F32 R38, -RZ, R26.reuse.H0_H0 ;  /* 0x2000001aff267230 */ /* 0x100fe20000004100 */
[-C--:B------:R-:W-:Y:S01]  /*7ce0*/  F2FP.F16.E4M3.UNPACK_B R40, R39.reuse ;  /* 0x00000027ff28723e */ /* 0x080fe200020006ff */
[----:B------:R-:W-:Y:S01]  /*7cf0*/  HADD2.F32 R26, -RZ, R26.H1_H1 ;  /* 0x3000001aff1a7230 */ /* 0x000fe20000004100 */
[----:B------:R-:W-:Y:S02]  /*7d00*/  F2FP.F16.E4M3.UNPACK_B R39, R39.H1 ;  /* 0x00000027ff27723e */ /* 0x000fe400030006ff */
[----:B------:R-:W-:Y:S01]  /*7d10*/  F2FP.F16.E4M3.UNPACK_B R32, R32.H1 ;  /* 0x00000020ff20723e */ /* 0x000fe200030006ff */
[--C-:B------:R-:W-:Y:S02]  /*7d20*/  HADD2.F32 R42, -RZ, R40.reuse.H0_H0 ;  /* 0x20000028ff2a7230 */ /* 0x100fe40000004100 */
[----:B------:R-:W-:Y:S01]  /*7d30*/  HADD2.F32 R40, -RZ, R40.H1_H1 ;  /* 0x30000028ff287230 */ /* 0x000fe20000004100 */
[----:B0-----:R-:W-:-:S02]  /*7d40*/  F2FP.F16.E4M3.UNPACK_B R10, R5 ;  /* 0x00000005ff0a723e */ /* 0x001fc400020006ff */
[----:B------:R-:W-:Y:S02]  /*7d50*/  F2FP.F16.E4M3.UNPACK_B R24, R5.H1 ;  /* 0x00000005ff18723e */ /* 0x000fe400030006ff */
[-C--:B------:R-:W-:Y:S01]  /*7d60*/  F2FP.F16.E4M3.UNPACK_B R30, R7.reuse ;  /* 0x00000007ff1e723e */ /* 0x080fe200020006ff */
[----:B------:R-:W-:Y:S01]  /*7d70*/  HADD2.F32 R9, -RZ, R10.H0_H0 ;  /* 0x2000000aff097230 */ /* 0x000fe20000004100 */
[----:B------:R-:W-:Y:S02]  /*7d80*/  F2FP.F16.E4M3.UNPACK_B R33, R7.H1 ;  /* 0x00000007ff21723e */ /* 0x000fe400030006ff */
[----:B------:R-:W-:Y:S02]  /*7d90*/  F2FP.F16.E4M3.UNPACK_B R31, R4.H1 ;  /* 0x00000004ff1f723e */ /* 0x000fe400030006ff */
[----:B-1----:R-:W-:Y:S02]  /*7da0*/  F2FP.F16.E4M3.UNPACK_B R11, R13 ;  /* 0x0000000dff0b723e */ /* 0x002fe400020006ff */
[----:B------:R-:W-:-:S02]  /*7db0*/  F2FP.F16.E4M3.UNPACK_B R27, R12 ;  /* 0x0000000cff1b723e */ /* 0x000fc400020006ff */
[----:B------:R-:W-:Y:S01]  /*7dc0*/  F2FP.F16.E4M3.UNPACK_B R35, R12.H1 ;  /* 0x0000000cff23723e */ /* 0x000fe200030006ff */
[--C-:B------:R-:W-:Y:S01]  /*7dd0*/  HADD2.F32 R5, -RZ, R11.reuse.H0_H0 ;  /* 0x2000000bff057230 */ /* 0x100fe20000004100 */
[----:B------:R-:W-:Y:S01]  /*7de0*/  F2FP.F16.E4M3.UNPACK_B R25, R13.H1 ;  /* 0x0000000dff19723e */ /* 0x000fe200030006ff */
[----:B------:R-:W-:Y:S01]  /*7df0*/  HADD2.F32 R11, -RZ, R11.H1_H1 ;  /* 0x3000000bff0b7230 */ /* 0x000fe20000004100 */
[-C--:B------:R-:W-:Y:S02]  /*7e00*/  F2FP.F16.E4M3.UNPACK_B R34, R15.reuse ;  /* 0x0000000fff22723e */ /* 0x080fe400020006ff */
[C---:B------:R-:W-:Y:S01]  /*7e10*/  FMUL.FTZ R12, R5.reuse, R42 ;  /* 0x0000002a050c7220 */ /* 0x040fe20000410000 */
[-C--:B------:R-:W-:Y:S01]  /*7e20*/  FMUL.FTZ R13, R5, R38.reuse ;  /* 0x00000026050d7220 */ /* 0x080fe20000410000 */
[----:B------:R-:W-:Y:S01]  /*7e30*/  F2FP.F16.E4M3.UNPACK_B R36, R15.H1 ;  /* 0x0000000fff24723e */ /* 0x000fe200030006ff */
[----:B------:R-:W-:Y:S02]  /*7e40*/  HADD2.F32 R15, -RZ, R32.H0_H0 ;  /* 0x20000020ff0f7230 */ /* 0x000fe40000004100 */
[----:B------:R-:W-:Y:S01]  /*7e50*/  FFMA.FTZ R5, R9, R38, -R12 ;  /* 0x0000002609057223 */ /* 0x000fe2000001080c */
[----:B------:R-:W-:-:S02]  /*7e60*/  HADD2.F32 R12, -RZ, R10.H1_H1 ;  /* 0x3000000aff0c7230 */ /* 0x000fc40000004100 */
[----:B------:R-:W-:Y:S01]  /*7e70*/  FFMA.FTZ R9, R9, R42, R13 ;  /* 0x0000002a09097223 */ /* 0x000fe2000001000d */
[----:B------:R-:W-:Y:S02]  /*7e80*/  HADD2.F32 R38, -RZ, R39.H0_H0 ;  /* 0x20000027ff267230 */ /* 0x000fe40000004100 */
[C---:B------:R-:W-:Y:S01]  /*7e90*/  FMUL.FTZ R41, R11.reuse, R40 ;  /* 0x000000280b297220 */ /* 0x040fe20000410000 */
[----:B------:R-:W-:Y:S02]  /*7ea0*/  HADD2.F32 R10, -RZ, R25.H0_H0 ;  /* 0x20000019ff0a7230 */ /* 0x000fe40000004100 */
[----:B------:R-:W-:Y:S01]  /*7eb0*/  FMUL.FTZ R11, R11, R26 ;  /* 0x0000001a0b0b7220 */ /* 0x000fe20000410000 */
[----:B------:R-:W-:Y:S01]  /*7ec0*/  HADD2.F32 R13, -RZ, R24.H0_H0 ;  /* 0x20000018ff0d7230 */ /* 0x000fe20000004100 */
[----:B------:R-:W-:Y:S01]  /*7ed0*/  F2FP.F16.E4M3.UNPACK_B R21, R4 ;  /* 0x00000004ff15723e */ /* 0x000fe200020006ff */
[----:B------:R-:W-:Y:S02]  /*7ee0*/  HADD2.F32 R32, -RZ, R32.H1_H1 ;  /* 0x30000020ff207230 */ /* 0x000fe40000004100 */
[C---:B------:R-:W-:Y:S01]  /*7ef0*/  FMUL.FTZ R42, R10.reuse, R38 ;  /* 0x000000260a2a7220 */ /* 0x040fe20000410000 */
[-C--:B------:R-:W-:Y:S01]  /*7f00*/  FMUL.FTZ R45, R10, R15.reuse ;  /* 0x0000000f0a2d7220 */ /* 0x080fe20000410000 */
[C---:B------:R-:W-:Y:S01]  /*7f10*/  FFMA.FTZ R10, R12.reuse, R26, -R41 ;  /* 0x0000001a0c0a7223 */ /* 0x040fe20000010829 */
[----:B------:R-:W-:Y:S01]  /*7f20*/  FFMA.FTZ R12, R12, R40, R11 ;  /* 0x000000280c0c7223 */ /* 0x000fe2000001000b */
[C---:B------:R-:W-:Y:S01]  /*7f30*/  FFMA.FTZ R11, R13.reuse, R15, -R42 ;  /* 0x0000000f0d0b7223 */ /* 0x040fe2000001082a */
[----:B------:R-:W-:Y:S01]  /*7f40*/  FFMA.FTZ R13, R13, R38, R45 ;  /* 0x000000260d0d7223 */ /* 0x000fe2000001002d */
[----:B------:R-:W-:Y:S01]  /*7f50*/  F2FP.F16.E4M3.UNPACK_B R41, R43 ;  /* 0x0000002bff29723e */ /* 0x000fe200020006ff */
[----:B------:R-:W-:Y:S01]  /*7f60*/  HADD2.F32 R40, -RZ, R39.H1_H1 ;  /* 0x30000027ff287230 */ /* 0x000fe20000004100 */
[----:B------:R-:W-:Y:S01]  /*7f70*/  F2FP.F16.E4M3.UNPACK_B R38, R37 ;  /* 0x00000025ff26723e */ /* 0x000fe200020006ff */
[----:B------:R-:W-:Y:S01]  /*7f80*/  HADD2.F32 R15, -RZ, R25.H1_H1 ;  /* 0x30000019ff0f7230 */ /* 0x000fe20000004100 */
[----:B------:R-:W-:Y:S01]  /*7f90*/  F2FP.F16.E4M3.UNPACK_B R43, R43.H1 ;  /* 0x0000002bff2b723e */ /* 0x000fe200030006ff */
[----:B------:R-:W-:Y:S01]  /*7fa0*/  HADD2.F32 R26, -RZ, R24.H1_H1 ;  /* 0x30000018ff1a7230 */ /* 0x000fe20000004100 */
[----:B------:R-:W-:Y:S01]  /*7fb0*/  F2FP.F16.E4M3.UNPACK_B R4, R6 ;  /* 0x00000006ff04723e */ /* 0x000fe200020006ff */
[----:B------:R-:W-:-:S02]  /*7fc0*/  HADD2.F32 R42, -RZ, R41.H0_H0 ;  /* 0x20000029ff2a7230 */ /* 0x000fc40000004100 */
[C---:B------:R-:W-:Y:S01]  /*7fd0*/  FMUL.FTZ R45, R15.reuse, R40 ;  /* 0x000000280f2d7220 */ /* 0x040fe20000410000 */
[----:B------:R-:W-:Y:S02]  /*7fe0*/  HADD2.F32 R24, -RZ, R34.H0_H0 ;  /* 0x20000022ff187230 */ /* 0x000fe40000004100 */
[----:B------:R-:W-:Y:S01]  /*7ff0*/  FMUL.FTZ R15, R15, R32 ;  /* 0x000000200f0f7220 */ /* 0x000fe20000410000 */
[----:B------:R-:W-:Y:S01]  /*8000*/  HADD2.F32 R39, -RZ, R38.H0_H0 ;  /* 0x20000026ff277230 */ /* 0x000fe20000004100 */
[----:B------:R-:W-:Y:S01]  /*8010*/  F2FP.F16.E4M3.UNPACK_B R7, R6.H1 ;  /* 0x00000006ff07723e */ /* 0x000fe200030006ff */
[----:B------:R-:W-:Y:S02]  /*8020*/  HADD2.F32 R25, -RZ, R30.H0_H0 ;  /* 0x2000001eff197230 */ /* 0x000fe40000004100 */
[C---:B------:R-:W-:Y:S01]  /*8030*/  FMUL.FTZ R44, R24.reuse, R42 ;  /* 0x0000002a182c7220 */ /* 0x040fe20000410000 */
[----:B------:R-:W-:Y:S02]  /*8040*/  HADD2.F32 R41, -RZ, R41.H1_H1 ;  /* 0x30000029ff297230 */ /* 0x000fe40000004100 */
[-C--:B------:R-:W-:Y:S01]  /*8050*/  FMUL.FTZ R47, R24, R39.reuse ;  /* 0x00000027182f7220 */ /* 0x080fe20000410000 */
[C---:B------:R-:W-:Y:S01]  /*8060*/  FFMA.FTZ R24, R26.reuse, R32, -R45 ;  /* 0x000000201a187223 */ /* 0x040fe2000001082d */
[----:B------:R-:W-:Y:S01]  /*8070*/  FFMA.FTZ R26, R26, R40, R15 ;  /* 0x000000281a1a7223 */ /* 0x000fe2000001000f */
[----:B------:R-:W-:Y:S01]  /*8080*/  FFMA.FTZ R15, R25, R39, -R44 ;  /* 0x00000027190f7223 */ /* 0x000fe2000001082c */
[----:B------:R-:W-:-:S02]  /*8090*/  HADD2.F32 R39, -RZ, R38.H1_H1 ;  /* 0x30000026ff277230 */ /* 0x000fc40000004100 */
[----:B------:R-:W-:Y:S01]  /*80a0*/  FFMA.FTZ R25, R25, R42, R47 ;  /* 0x0000002a19197223 */ /* 0x000fe2000001002f */
[----:B------:R-:W-:Y:S01]  /*80b0*/  F2FP.F16.E4M3.UNPACK_B R38, R37.H1 ;  /* 0x00000025ff26723e */ /* 0x000fe200030006ff */
[----:B------:R-:W-:Y:S01]  /*80c0*/  HADD2.F32 R32, -RZ, R30.H1_H1 ;  /* 0x3000001eff207230 */ /* 0x000fe20000004100 */
[-C--:B------:R-:W-:Y:S01]  /*80d0*/  F2FP.F16.E4M3.UNPACK_B R6, R14.reuse ;  /* 0x0000000eff06723e */ /* 0x080fe200020006ff */
[----:B------:R-:W-:Y:S01]  /*80e0*/  HADD2.F32 R30, -RZ, R34.H1_H1 ;  /* 0x30000022ff1e7230 */ /* 0x000fe20000004100 */
[----:B------:R-:W-:Y:S01]  /*80f0*/  F2FP.F16.E4M3.UNPACK_B R14, R14.H1 ;  /* 0x0000000eff0e723e */ /* 0x000fe200030006ff */
[----:B------:R-:W-:Y:S01]  /*8100*/  HADD2.F32 R42, -RZ, R43.H0_H0 ;  /* 0x2000002bff2a7230 */ /* 0x000fe20000004100 */
[----:B------:R-:W-:Y:S01]  /*8110*/  F2FP.SATFINITE.E4M3.F32.PACK_AB_MERGE_C R11, R24, R11, RZ ;  /* 0x0000000b180b723e */ /* 0x000fe200048070ff */
[----:B------:R-:W-:Y:S02]  /*8120*/  HADD2.F32 R37, -RZ, R36.H0_H0 ;  /* 0x20000024ff257230 */ /* 0x000fe40000004100 */
[----:B------:R-:W-:Y:S01]  /*8130*/  FMUL.FTZ R45, R30, R41 ;  /* 0x000000291e2d7220 */ /* 0x000fe20000410000 */
[----:B------:R-:W-:-:S02]  /*8140*/  HADD2.F32 R40, -RZ, R38.H0_H0 ;  /* 0x20000026ff287230 */ /* 0x000fc40000004100 */
[-C--:B------:R-:W-:Y:S01]  /*8150*/  FMUL.FTZ R44, R30, R39.reuse ;  /* 0x000000271e2c7220 */ /* 0x080fe20000410000 */
[----:B------:R-:W-:Y:S02]  /*8160*/  HADD2.F32 R34, -RZ, R33.H0_H0 ;  /* 0x20000021ff227230 */ /* 0x000fe40000004100 */
[C---:B------:R-:W-:Y:S01]  /*8170*/  FMUL.FTZ R47, R37.reuse, R42 ;  /* 0x0000002a252f7220 */ /* 0x040fe20000410000 */
[C---:B------:R-:W-:Y:S01]  /*8180*/  FFMA.FTZ R30, R32.reuse, R39, -R45 ;  /* 0x00000027201e7223 */ /* 0x040fe2000001082d */
[-C--:B------:R-:W-:Y:S01]  /*8190*/  FMUL.FTZ R37, R37, R40.reuse ;  /* 0x0000002825257220 */ /* 0x080fe20000410000 */
[----:B------:R-:W-:Y:S01]  /*81a0*/  FFMA.FTZ R32, R32, R41, R44 ;  /* 0x0000002920207223 */ /* 0x000fe2000001002c */
[C---:B------:R-:W-:Y:S01]  /*81b0*/  FFMA.FTZ R47, R34.reuse, R40, -R47 ;  /* 0x00000028222f7223 */ /* 0x040fe2000001082f */
[----:B------:R-:W-:Y:S01]  /*81c0*/  HADD2.F32 R40, -RZ, R38.H1_H1 ;  /* 0x30000026ff287230 */ /* 0x000fe20000004100 */
[----:B------:R-:W-:Y:S01]  /*81d0*/  F2FP.F16.E4M3.UNPACK_B R41, R29.H1 ;  /* 0x0000001dff29723e */ /* 0x000fe200030006ff */
[----:B------:R-:W-:Y:S01]  /*81e0*/  FFMA.FTZ R45, R34, R42, R37 ;  /* 0x0000002a222d7223 */ /* 0x000fe20000010025 */
[----:B------:R-:W-:Y:S01]  /*81f0*/  F2FP.F16.E4M3.UNPACK_B R38, R20.H1 ;  /* 0x00000014ff26723e */ /* 0x000fe200030006ff */
[----:B------:R-:W-:Y:S01]  /*8200*/  HADD2.F32 R43, -RZ, R43.H1_H1 ;  /* 0x3000002bff2b7230 */ /* 0x000fe20000004100 */
[----:B------:R-:W-:Y:S01]  /*8210*/  F2FP.SATFINITE.E4M3.F32.PACK_AB_MERGE_C R13, R26, R13, RZ ;  /* 0x0000000d1a0d723e */ /* 0x000fe200048070ff */
[----:B------:R-:W-:Y:S01]  /*8220*/  HADD2.F32 R37, -RZ, R36.H1_H1 ;  /* 0x30000024ff257230 */ /* 0x000fe20000004100 */
[----:B------:R-:W-:Y:S01]  /*8230*/  F2FP.SATFINITE.E4M3.F32.PACK_AB_MERGE_C R5, R10, R5, R11 ;  /* 0x000000050a05723e */ /* 0x000fe2000480700b */
[----:B------:R-:W-:Y:S01]  /*8240*/  HADD2.F32 R42, -RZ, R41.H0_H0 ;  /* 0x20000029ff2a7230 */ /* 0x000fe20000004100 */
[----:B------:R-:W-:Y:S01]  /*8250*/  F2FP.SATFINITE.E4M3.F32.PACK_AB_MERGE_C R9, R12, R9, R13 ;  /* 0x000000090c09723e */ /* 0x000fe2000480700d */
[----:B------:R-:W-:-:S02]  /*8260*/  HADD2.F32 R36, -RZ, R35.H0_H0 ;  /* 0x20000023ff247230 */ /* 0x000fc40000004100 */
[C---:B------:R-:W-:Y:S01]  /*8270*/  FMUL.FTZ R49, R37.reuse, R43 ;  /* 0x0000002b25317220 */ /* 0x040fe20000410000 */
[----:B------:R-:W-:Y:S02]  /*8280*/  HADD2.F32 R39, -RZ, R38.H0_H0 ;  /* 0x20000026ff277230 */ /* 0x000fe40000004100 */
[----:B------:R-:W-:Y:S01]  /*8290*/  FMUL.FTZ R46, R37, R40 ;  /* 0x00000028252e7220 */ /* 0x000fe20000410000 */
[----:B------:R-:W-:Y:S02]  /*82a0*/  HADD2.F32 R34, -RZ, R33.H1_H1 ;  /* 0x30000021ff227230 */ /* 0x000fe40000004100 */
[C---:B------:R-:W-:Y:S01]  /*82b0*/  FMUL.FTZ R44, R36.reuse, R42 ;  /* 0x0000002a242c7220 */ /* 0x040fe20000410000 */
[----:B------:R-:W-:Y:S02]  /*82c0*/  HADD2.F32 R33, -RZ, R31.H0_H0 ;  /* 0x2000001fff217230 */ /* 0x000fe40000004100 */
[----:B------:R-:W-:Y:S01]  /*82d0*/  FMUL.FTZ R37, R36, R39 ;  /* 0x0000002724257220 */ /* 0x000fe20000410000 */
[----:B------:R-:W-:-:S02]  /*82e0*/  HADD2.F32 R36, -RZ, R41.H1_H1 ;  /* 0x30000029ff247230 */ /* 0x000fc40000004100 */
[C---:B------:R-:W-:Y:S01]  /*82f0*/  FFMA.FTZ R48, R34.reuse, R40, -R49 ;  /* 0x0000002822307223 */ /* 0x040fe20000010831 */
[----:B------:R-:W-:Y:S02]  /*8300*/  HADD2.F32 R35, -RZ, R35.H1_H1 ;  /* 0x30000023ff237230 */ /* 0x000fe40000004100 */
[----:B------:R-:W-:Y:S01]  /*8310*/  FFMA.FTZ R50, R34, R43, R46 ;  /* 0x0000002b22327223 */ /* 0x000fe2000001002e */
[----:B------:R-:W-:Y:S02]  /*8320*/  HADD2.F32 R38, -RZ, R38.H1_H1 ;  /* 0x30000026ff267230 */ /* 0x000fe40000004100 */
[C---:B------:R-:W-:Y:S01]  /*8330*/  FFMA.FTZ R44, R33.reuse, R39, -R44 ;  /* 0x00000027212c7223 */ /* 0x040fe2000001082c */
[----:B------:R-:W-:Y:S01]  /*8340*/  FFMA.FTZ R42, R33, R42, R37 ;  /* 0x0000002a212a7223 */ /* 0x000fe20000010025 */
[----:B------:R-:W-:Y:S01]  /*8350*/  F2FP.F16.E4M3.UNPACK_B R34, R29 ;  /* 0x0000001dff22723e */ /* 0x000fe200020006ff */
[----:B------:R-:W-:Y:S01]  /*8360*/  HADD2.F32 R31, -RZ, R31.H1_H1 ;  /* 0x3000001fff1f7230 */ /* 0x000fe20000004100 */
[----:B------:R-:W-:Y:S01]  /*8370*/  F2FP.F16.E4M3.UNPACK_B R33, R20 ;  /* 0x00000014ff21723e */ /* 0x000fe200020006ff */
[C---:B------:R-:W-:Y:S01]  /*8380*/  FMUL.FTZ R20, R35.reuse, R36 ;  /* 0x0000002423147220 */ /* 0x040fe20000410000 */
[----:B------:R-:W-:Y:S01]  /*8390*/  FMUL.FTZ R37, R35, R38 ;  /* 0x0000002623257220 */ /* 0x000fe20000410000 */
[----:B------:R-:W-:Y:S01]  /*83a0*/  HADD2.F32 R35, -RZ, R34.H0_H0 ;  /* 0x20000022ff237230 */ /* 0x000fe20000004100 */
[----:B------:R-:W-:Y:S01]  /*83b0*/  F2FP.SATFINITE.E4M3.F32.PACK_AB_MERGE_C R45, R50, R45, RZ ;  /* 0x0000002d322d723e */ /* 0x000fe200048070ff */
[----:B------:R-:W-:-:S02]  /*83c0*/  HADD2.F32 R29, -RZ, R27.H0_H0 ;  /* 0x2000001bff1d7230 */ /* 0x000fc40000004100 */
[C---:B------:R-:W-:Y:S01]  /*83d0*/  FFMA.FTZ R39, R31.reuse, R38, -R20 ;  /* 0x000000261f277223 */ /* 0x040fe20000010814 */
[----:B------:R-:W-:Y:S01]  /*83e0*/  FFMA.FTZ R41, R31, R36, R37 ;  /* 0x000000241f297223 */ /* 0x000fe20000010025 */
[----:B------:R-:W-:Y:S01]  /*83f0*/  HADD2.F32 R31, -RZ, R33.H0_H0 ;  /* 0x20000021ff1f7230 */ /* 0x000fe20000004100 */
[----:B------:R-:W-:Y:S01]  /*8400*/  F2FP.SATFINITE.E4M3.F32.PACK_AB_MERGE_C R11, R32, R25, R45 ;  /* 0x00000019200b723e */ /* 0x000fe2000480702d */
[----:B------:R-:W-:Y:S02]  /*8410*/  HADD2.F32 R20, -RZ, R21.H0_H0 ;  /* 0x20000015ff147230 */ /* 0x000fe40000004100 */
[C---:B------:R-:W-:Y:S01]  /*8420*/  FMUL.FTZ R37, R29.reuse, R35 ;  /* 0x000000231d257220 */ /* 0x040fe20000410000 */
[----:B------:R-:W-:Y:S02]  /*8430*/  HADD2.F32 R36, -RZ, R34.H1_H1 ;  /* 0x30000022ff247230 */ /* 0x000fe40000004100 */
[----:B------:R-:W-:Y:S01]  /*8440*/  FMUL.FTZ R29, R29, R31 ;  /* 0x0000001f1d1d7220 */ /* 0x000fe20000410000 */
[----:B------:R-:W-:-:S02]  /*8450*/  HADD2.F32 R27, -RZ, R27.H1_H1 ;  /* 0x3000001bff1b7230 */ /* 0x000fc40000004100 */
[C---:B------:R-:W-:Y:S01]  /*8460*/  FFMA.FTZ R37, R20.reuse, R31, -R37 ;  /* 0x0000001f14257223 */ /* 0x040fe20000010825 */
[----:B------:R-:W-:Y:S01]  /*8470*/  HADD2.F32 R34, -RZ, R33.H1_H1 ;  /* 0x30000021ff227230 */ /* 0x000fe20000004100 */
[----:B------:R-:W-:Y:S01]  /*8480*/  F2FP.F16.E4M3.UNPACK_B R31, R8.H1 ;  /* 0x00000008ff1f723e */ /* 0x000fe200030006ff */
[----:B------:R-:W-:Y:S02]  /*8490*/  HADD2.F32 R21, -RZ, R21.H1_H1 ;  /* 0x30000015ff157230 */ /* 0x000fe40000004100 */
[----:B------:R-:W-:Y:S01]  /*84a0*/  FFMA.FTZ R35, R20, R35, R29 ;  /* 0x0000002314237223 */ /* 0x000fe2000001001d */
[-C--:B------:R-:W-:Y:S01]  /*84b0*/  F2FP.F16.E4M3.UNPACK_B R20, R3.reuse.H1 ;  /* 0x00000003ff14723e */ /* 0x080fe200030006ff */
[C---:B------:R-:W-:Y:S01]  /*84c0*/  FMUL.FTZ R29, R27.reuse, R34 ;  /* 0x000000221b1d7220 */ /* 0x040fe20000410000 */
[----:B------:R-:W-:Y:S01]  /*84d0*/  FMUL.FTZ R38, R27, R36 ;  /* 0x000000241b267220 */ /* 0x000fe20000410000 */
[----:B------:R-:W-:Y:S01]  /*84e0*/  HADD2.F32 R33, -RZ, R31.H0_H0 ;  /* 0x2000001fff217230 */ /* 0x000fe20000004100 */
[----:B------:R-:W-:Y:S01]  /*84f0*/  F2FP.F16.E4M3.UNPACK_B R3, R3 ;  /* 0x00000003ff03723e */ /* 0x000fe200020006ff */
[----:B------:R-:W-:-:S02]  /*8500*/  HADD2.F32 R27, -RZ, R14.H0_H0 ;  /* 0x2000000eff1b7230 */ /* 0x000fc40000004100 */
[C---:B------:R-:W-:Y:S01]  /*8510*/  FFMA.FTZ R36, R21.reuse, R36, R29 ;  /* 0x0000002415247223 */ /* 0x040fe2000001001d */
[----:B------:R-:W-:Y:S01]  /*8520*/  FFMA.FTZ R38, R21, R34, -R38 ;  /* 0x0000002215267223 */ /* 0x000fe20000010826 */
[----:B------:R-:W-:Y:S02]  /*8530*/  HADD2.F32 R29, -RZ, R20.H1_H1 ;  /* 0x30000014ff1d7230 */ /* 0x000fe40000004100 */
[----:B------:R-:W-:Y:S02]  /*8540*/  HADD2.F32 R31, -RZ, R31.H1_H1 ;  /* 0x3000001fff1f7230 */ /* 0x000fe40000004100 */
[----:B------:R-:W-:Y:S01]  /*8550*/  FMUL.FTZ R43, R27, R33 ;  /* 0x000000211b2b7220 */ /* 0x000fe20000410000 */
[----:B------:R-:W-:Y:S02]  /*8560*/  HADD2.F32 R14, -RZ, R14.H1_H1 ;  /* 0x3000000eff0e7230 */ /* 0x000fe40000004100 */
[----:B------:R-:W-:Y:S02]  /*8570*/  HADD2.F32 R21, -RZ, R20.H0_H0 ;  /* 0x20000014ff157230 */ /* 0x000fe40000004100 */
[----:B------:R-:W-:-:S02]  /*8580*/  HADD2.F32 R20, -RZ, R7.H0_H0 ;  /* 0x20000007ff147230 */ /* 0x000fc40000004100 */
[C---:B------:R-:W-:Y:S01]  /*8590*/  FMUL.FTZ R34, R14.reuse, R31 ;  /* 0x0000001f0e227220 */ /* 0x040fe20000410000 */
[----:B------:R-:W-:Y:S02]  /*85a0*/  HADD2.F32 R7, -RZ, R7.H1_H1 ;  /* 0x30000007ff077230 */ /* 0x000fe40000004100 */
[----:B------:R-:W-:Y:S01]  /*85b0*/  FMUL.FTZ R46, R14, R29 ;  /* 0x0000001d0e2e7220 */ /* 0x000fe20000410000 */
[-C--:B------:R-:W-:Y:S01]  /*85c0*/  FMUL.FTZ R27, R27, R21.reuse ;  /* 0x000000151b1b7220 */ /* 0x080fe20000410000 */
[----:B------:R-:W-:Y:S01]  /*85d0*/  F2FP.F16.E4M3.UNPACK_B R14, R8 ;  /* 0x00000008ff0e723e */ /* 0x000fe200020006ff */
[C---:B------:R-:W-:Y:S01]  /*85e0*/  FFMA.FTZ R43, R20.reuse, R21, -R43 ;  /* 0x00000015142b7223 */ /* 0x040fe2000001082b */
[C---:B------:R-:W-:Y:S01]  /*85f0*/  FFMA.FTZ R40, R7.reuse, R29, -R34 ;  /* 0x0000001d07287223 */ /* 0x040fe20000010822 */
[----:B------:R-:W-:Y:S01]  /*8600*/  FFMA.FTZ R33, R20, R33, R27 ;  /* 0x0000002114217223 */ /* 0x000fe2000001001b */
[----:B------:R-:W-:Y:S01]  /*8610*/  FFMA.FTZ R46, R7, R31, R46 ;  /* 0x0000001f072e7223 */ /* 0x000fe2000001002e */
[----:B------:R-:W-:-:S02]  /*8620*/  HADD2.F32 R20, -RZ, R14.H0_H0 ;  /* 0x2000000eff147230 */ /* 0x000fc40000004100 */
[----:B------:R-:W-:Y:S01]  /*8630*/  HADD2.F32 R7, -RZ, R6.H0_H0 ;  /* 0x20000006ff077230 */ /* 0x000fe20000004100 */
[----:B------:R-:W-:Y:S01]  /*8640*/  F2FP.SATFINITE.E4M3.F32.PACK_AB_MERGE_C R40, R40, R43, RZ ;  /* 0x0000002b2828723e */ /* 0x000fe200048070ff */
[--C-:B------:R-:W-:Y:S01]  /*8650*/  HADD2.F32 R8, -RZ, R3.reuse.H0_H0 ;  /* 0x20000003ff087230 */ /* 0x100fe20000004100 */
[----:B------:R-:W-:Y:S01]  /*8660*/  F2FP.SATFINITE.E4M3.F32.PACK_AB_MERGE_C R33, R46, R33, RZ ;  /* 0x000000212e21723e */ /* 0x000fe200048070ff */
[----:B------:R-:W-:Y:S02]  /*8670*/  HADD2.F32 R21, -RZ, R3.H1_H1 ;  /* 0x30000003ff157230 */ /* 0x000fe40000004100 */
[----:B------:R-:W-:Y:S02]  /*8680*/  HADD2.F32 R27, -RZ, R14.H1_H1 ;  /* 0x3000000eff1b7230 */ /* 0x000fe40000004100 */
[C---:B------:R-:W-:Y:S01]  /*8690*/  FMUL.FTZ R14, R7.reuse, R20 ;  /* 0x00000014070e7220 */ /* 0x040fe20000410000 */
[----:B------:R-:W-:Y:S02]  /*86a0*/  HADD2.F32 R6, -RZ, R6.H1_H1 ;  /* 0x30000006ff067230 */ /* 0x000fe40000004100 */
[----:B------:R-:W-:Y:S01]  /*86b0*/  FMUL.FTZ R7, R7, R8 ;  /* 0x0000000807077220 */ /* 0x000fe20000410000 */
[----:B------:R-:W-:-:S02]  /*86c0*/  HADD2.F32 R3, -RZ, R4.H0_H0 ;  /* 0x20000004ff037230 */ /* 0x000fc40000004100 */
[----:B------:R-:W-:Y:S02]  /*86d0*/  HADD2.F32 R4, -RZ, R4.H1_H1 ;  /* 0x30000004ff047230 */ /* 0x000fe40000004100 */
[C---:B------:R-:W-:Y:S01]  /*86e0*/  FMUL.FTZ R29, R6.reuse, R27 ;  /* 0x0000001b061d7220 */ /* 0x040fe20000410000 */
[-C--:B------:R-:W-:Y:S01]  /*86f0*/  FMUL.FTZ R34, R6, R21.reuse ;  /* 0x0000001506227220 */ /* 0x080fe20000410000 */
[C---:B------:R-:W-:Y:S01]  /*8700*/  FFMA.FTZ R6, R3.reuse, R8, -R14 ;  /* 0x0000000803067223 */ /* 0x040fe2000001080e */
[----:B------:R-:W-:Y:S01]  /*8710*/  FFMA.FTZ R3, R3, R20, R7 ;  /* 0x0000001403037223 */ /* 0x000fe20000010007 */
[C---:B------:R-:W-:Y:S01]  /*8720*/  FFMA.FTZ R29, R4.reuse, R21, -R29 ;  /* 0x00000015041d7223 */ /* 0x040fe2000001081d */
[----:B------:R-:W-:Y:S01]  /*8730*/  FFMA.FTZ R34, R4, R27, R34 ;  /* 0x0000001b04227223 */ /* 0x000fe20000010022 */
[----:B------:R-:W-:Y:S02]  /*8740*/  F2FP.SATFINITE.E4M3.F32.PACK_AB_MERGE_C R7, R48, R47, RZ ;  /* 0x0000002f3007723e */ /* 0x000fe400048070ff */
[----:B------:R-:W-:-:S02]  /*8750*/  F2FP.SATFINITE.E4M3.F32.PACK_AB_MERGE_C R4, R39, R44, RZ ;  /* 0x0000002c2704723e */ /* 0x000fc400048070ff */
[----:B------:R-:W-:Y:S02]  /*8760*/  F2FP.SATFINITE.E4M3.F32.PACK_AB_MERGE_C R8, R41, R42, RZ ;  /* 0x0000002a2908723e */ /* 0x000fe400048070ff */
[----:B------:R-:W-:Y:S02]  /*8770*/  F2FP.SATFINITE.E4M3.F32.PACK_AB_MERGE_C R7, R30, R15, R7 ;  /* 0x0000000f1e07723e */ /* 0x000fe40004807007 */
[----:B------:R-:W-:Y:S02]  /*8780*/  F2FP.SATFINITE.E4M3.F32.PACK_AB_MERGE_C R4, R38, R37, R4 ;  /* 0x000000252604723e */ /* 0x000fe40004807004 */
[----:B------:R-:W-:Y:S02]  /*8790*/  F2FP.SATFINITE.E4M3.F32.PACK_AB_MERGE_C R6, R29, R6, R40 ;  /* 0x000000061d06723e */ /* 0x000fe40004807028 */
[----:B------:R-:W-:Y:S02]  /*87a0*/  F2FP.SATFINITE.E4M3.F32.PACK_AB_MERGE_C R8, R36, R35, R8 ;  /* 0x000000232408723e */ /* 0x000fe40004807008 */
[----:B------:R-:W-:Y:S01]  /*87b0*/  F2FP.SATFINITE.E4M3.F32.PACK_AB_MERGE_C R10, R34, R3, R33 ;  /* 0x00000003220a723e */ /* 0x000fe20004807021 */
[----:B------:R0:W-:Y:S04]  /*87c0*/  STS.128 [R51+0xb000], R4 ;  /* 0x00b0000433007388 */ /* 0x0001e80000000c00 */
[----:B------:R0:W-:Y:S02]  /*87d0*/  STS.128 [R0+0xb000], R8 ;  /* 0x00b0000800007388 */ /* 0x0001e40000000c00 */
.L_x_1167:
[----:B------:R-:W-:Y:S05]  /*87e0*/  BSYNC B0 ;  /* 0x0000000000007941 */ /* 0x000fea0003800000 */
.L_x_1160:
[----:B------:R-:W-:Y:S01]  /*87f0*/  @!PT LDS RZ, [RZ] ;  /* 0x00000000fffff984 */ /* 0x000fe20000000800 */
[----:B------:R-:W-:Y:S01]  /*8800*/  @!PT LDS RZ, [RZ] ;  /* 0x00000000fffff984 */ /* 0x000fe20000000800 */
[----:B------:R-:W-:Y:S01]  /*8810*/  @!PT LDS RZ, [RZ] ;  /* 0x00000000fffff984 */ /* 0x000fe20000000800 */
[----:B------:R-:W-:Y:S01]  /*8820*/  @!PT LDS RZ, [RZ] ;  /* 0x00000000fffff984 */ /* 0x000fe20000000800 */
[----:B------:R1:W-:Y:S06]  /*8830*/  MEMBAR.ALL.CTA ;  /* 0x0000000000007992 */ /* 0x0003ec0000008000 */
[----:B-1----:R-:W1:Y:S01]  /*8840*/  FENCE.VIEW.ASYNC.S ;  /* 0x00000000000073c6 */ /* 0x002e620000000000 */
[----:B------:R-:W-:Y:S05]  /*8850*/  WARPSYNC.ALL ;  /* 0x0000000000007948 */ /* 0x000fea0003800000 */
[----:B-1----:R-:W-:Y:S06]  /*8860*/  BAR.SYNC.DEFER_BLOCKING 0xd, 0x180 ;  /* 0x0346000000007b1d */ /* 0x002fec0000010000 */
.L_x_1157:
[----:B012---:R-:W2:Y:S02]  /*8870*/  LDL R0, [R1+0x10] ;  /* 0x0000100001007983 */ /* 0x007ea40000100800 */
[----:B--2---:R-:W-:-:S13]  /*8880*/  ISETP.NE.AND P0, PT, R0, 0x3, PT ;  /* 0x000000030000780c */ /* 0x004fda0003f05270 */
[----:B------:R-:W-:Y:S05]  /*8890*/  @!P0 BRA `(.L_x_1175) ;  /* 0x0000000000048947 */ /* 0x000fea0003800000 */
[----:B------:R-:W-:Y:S01]  /*88a0*/  BPT.TRAP 0x1 ;  /* 0x000000040000795c */ /* 0x000fe20000300000 */
.L_x_1175:
[----:B-----5:R-:W-:Y:S01]  /*88b0*/  IMAD R12, R18, 0x8, R17 ;  /* 0x00000008120c7824 */ /* 0x020fe200078e0211 */
[----:B------:R-:W-:-:S04]  /*88c0*/  SHF.L.U32 R3, R19, 0x1f, RZ ;  /* 0x0000001f13037819 */ /* 0x000fc800000006ff */
[----:B------:R0:W1:Y:S01]  /*88d0*/  SYNCS.PHASECHK.TRANS64.TRYWAIT P2, [R12+URZ+0x13230], R3 ;  /* 0x013230030c0075a7 */ /* 0x000062000804017f */
[----:B------:R-:W-:Y:S05]  /*88e0*/  @!P0 BRA `(.L_x_1176) ;  /* 0x0000000000048947 */ /* 0x000fea0003800000 */
[----:B------:R-:W-:Y:S01]  /*88f0*/  BPT.TRAP 0x1 ;  /* 0x000000040000795c */ /* 0x000fe20000300000 */
.L_x_1176:
[----:B------:R-:W2:Y:S02]  /*8900*/  S2R R0, SR_TID.X ;  /* 0x0000000000007919 */ /* 0x000ea40000002100 */
[----:B--2---:R-:W-:-:S04]  /*8910*/  LOP3.LUT R0, R0, 0x7f, RZ, 0xc0, !PT ;  /* 0x0000007f00007812 */ /* 0x004fc800078ec0ff */
[----:B------:R-:W-:Y:S01]  /*8920*/  ISETP.NE.AND P1, PT, R0, RZ, PT ;  /* 0x000000ff0000720c */ /* 0x000fe20003f25270 */
[----:B------:R-:W-:-:S05]  /*8930*/  VIADD R0, R17, 0xe000 ;  /* 0x0000e00011007836 */ /* 0x000fca0000000000 */
[----:B------:R-:W-:Y:S01]  /*8940*/  SHF.R.U32.HI R0, RZ, 0x4, R0 ;  /* 0x00000004ff007819 */ /* 0x000fe20000011600 */
[----:B-1----:R-:W-:Y:S06]  /*8950*/  @P2 BRA `(.L_x_1177) ;  /* 0x0000000000082947 */ /* 0x002fec0003800000 */
[----:B------:R-:W1:Y:S02]  /*8960*/  SYNCS.PHASECHK.TRANS64.TRYWAIT P2, [R12+URZ+0x13230], R3 ;  /* 0x013230030c0075a7 */ /* 0x000e64000804017f */
[----:B-1----:R-:W-:Y:S05]  /*8970*/  @!P2 BRA `(.L_x_1178) ;  /* 0x000001a40068a947 */ /* 0x002fea0003800000 */
.L_x_1177:
[----:B------:R-:W-:Y:S01]  /*8980*/  LOP3.LUT R0, R0, 0x3fff, RZ, 0xc0, !PT ;  /* 0x00003fff00007812 */ /* 0x000fe200078ec0ff */
[----:B------:R-:W-:Y:S05]  /*8990*/  WARPSYNC.ALL ;  /* 0x0000000000007948 */ /* 0x000fea0003800000 */
[----:B01----:R-:W-:-:S05]  /*89a0*/  LOP3.LUT R3, R0, 0x10000, RZ, 0xfc, !PT ;  /* 0x0001000000037812 */ /* 0x003fca00078efcff */
[----:B------:R0:W-:Y:S01]  /*89b0*/  STL [R1+0x20], R3 ;  /* 0x0000200301007387 */ /* 0x0001e20000100800 */
[----:B------:R-:W-:Y:S01]  /*89c0*/  IMAD R8, R18, 0x280, R3 ;  /* 0x0000028012087824 */ /* 0x000fe200078e0203 */
[----:B---3--:R-:W-:Y:S01]  /*89d0*/  LOP3.LUT R4, R28, 0x10000, RZ, 0xfc, !PT ;  /* 0x000100001c047812 */ /* 0x008fe200078efcff */
[----:B------:R-:W-:Y:S01]  /*89e0*/  IMAD.MOV.U32 R9, RZ, RZ, -0x7fffffe0 ;  /* 0x80000020ff097424 */ /* 0x000fe200078e00ff */
[----:B------:R-:W2:Y:S01]  /*89f0*/  LDL R106, [R1+0x34] ;  /* 0x00003400016a7983 */ /* 0x000ea20000100800 */
[----:B------:R-:W-:Y:S01]  /*8a00*/  IMAD.MOV.U32 R5, RZ, RZ, -0x7fffffe0 ;  /* 0x80000020ff057424 */ /* 0x000fe200078e00ff */
[----:B------:R-:W-:Y:S01]  /*8a10*/  R2UR UR6, R8 ;  /* 0x00000000080672ca */ /* 0x000fe200000e0000 */
[----:B------:R-:W-:Y:S01]  /*8a20*/  WARPGROUP.ARRIVE ;  /* 0x00000000000079c5 */ /* 0x000fe20000000000 */
[----:B------:R-:W-:Y:S01]  /*8a30*/  R2UR UR7, R9 ;  /* 0x00000000090772ca */ /* 0x000fe200000e0000 */
[----:B------:R-:W-:Y:S01]  /*8a40*/  IMAD.MOV.U32 R7, RZ, RZ, -0x7fffffe0 ;  /* 0x80000020ff077424 */ /* 0x000fe200078e00ff */
[----:B------:R-:W-:Y:S01]  /*8a50*/  R2UR UR4, R4 ;  /* 0x00000000040472ca */ /* 0x000fe200000e0000 */
[----:B------:R-:W-:Y:S01]  /*8a60*/  IMAD.MOV.U32 R11, RZ, RZ, -0x7fffffe0 ;  /* 0x80000020ff0b7424 */ /* 0x000fe200078e00ff */
[----:B------:R-:W-:Y:S01]  /*8a70*/  R2UR UR5, R5 ;  /* 0x00000000050572ca */ /* 0x000fe200000e0000 */
[----:B------:R-:W-:Y:S01]  /*8a80*/  IMAD.MOV.U32 R15, RZ, RZ, -0x7fffffe0 ;  /* 0x80000020ff0f7424 */ /* 0x000fe200078e00ff */
[----:B------:R-:W2:Y:S01]  /*8a90*/  LDL R108, [R1+0x1c] ;  /* 0x00001c00016c7983 */ /* 0x000ea20000100800 */
[----:B------:R-:W1:Y:S03]  /*8aa0*/  LDC R110, c[0x0][0x448] ;  /* 0x00011200ff6e7b82 */ /* 0x000e660000000800 */
[----:B------:R-:W3:Y:S04]  /*8ab0*/  LDL R107, [R1+0x30] ;  /* 0x00003000016b7983 */ /* 0x000ee80000100800 */
[----:B------:R-:W5:Y:S04]  /*8ac0*/  LDL R114, [R1+0xc] ;  /* 0x00000c0001727983 */ /* 0x000f680000100800 */
[----:B------:R-:W5:Y:S01]  /*8ad0*/  LDL R112, [R1+0x8] ;  /* 0x0000080001707983 */ /* 0x000f620000100800 */
[----:B------:R-:W-:Y:S01]  /*8ae0*/  QGMMA.64x32x32.F32.E4M3.E4M3 R88, gdesc[UR4], RZ, !UPT, gsb0 ;  /* 0x00600000045879f3 */ /* 0x000fe2000c0008ff */
[----:B------:R-:W-:Y:S01]  /*8af0*/  VIADD R6, R8, 0x80 ;  /* 0x0000008008067836 */ /* 0x000fe20000000000 */
[----:B------:R-:W-:-:S02]  /*8b00*/  R2UR UR7, R7 ;  /* 0x00000000070772ca */ /* 0x000fc400000e0000 */
[----:B------:R-:W-:Y:S01]  /*8b10*/  LOP3.LUT R16, R16, 0xffffffdf, RZ, 0xc0, !PT ;  /* 0xffffffdf10107812 */ /* 0x000fe200078ec0ff */
[----:B------:R-:W-:Y:S01]  /*8b20*/  @!P1 VIADD R12, R12, 0x13240 ;  /* 0x000132400c0c9836 */ /* 0x000fe20000000000 */
[----:B------:R-:W-:Y:S01]  /*8b30*/  R2UR UR6, R6 ;  /* 0x00000000060672ca */ /* 0x000fe200000e0000 */
[----:B------:R-:W-:Y:S01]  /*8b40*/  ULDC UR43, c[0x0][0x9dc] ;  /* 0x00027700002b7ab9 */ /* 0x000fe20000000800 */
        /* <DEDUP_REMOVED lines=31> */
[----:B----4-:R-:W-:Y:S02]  /*8d40*/  VIADD R14, R8, 0x2 ;  /* 0x00000002080e7836 */ /* 0x010fe40000000000 */
        /* <DEDUP_REMOVED lines=41> */
[----:B------:R-:W-:-:S02]  /*8fe0*/  R2UR UR5, R7 ;  /* 0x00000000070572ca */ /* 0x000fc400000e0000 */
[----:B-1----:R-:W-:-:S13]  /*8ff0*/  ISETP.NE.AND P2, PT, R110, 0x1, PT ;  /* 0x000000016e00780c */ /* 0x002fda0003f45270 */
[----:B------:R-:W1:Y:S08]  /*9000*/  @P2 LDC R10, c[0x0][0x44c] ;  /* 0x00011300ff0a2b82 */ /* 0x000e700000000800 */
[----:B------:R-:W4:Y:S01]  /*9010*/  @P2 LDC R11, c[0x0][0x450] ;  /* 0x00011400ff0b2b82 */ /* 0x000f220000000800 */
[----:B------:R-:W-:Y:S02]  /*9020*/  WARPGROUP.DEPBAR.LE gsb0, 0x0 ;  /* 0x00008000000079c5 */ /* 0x000fe40000010000 */
[----:B------:R-:W-:-:S06]  /*9030*/  WARPGROUP.ARRIVE ;  /* 0x00000000000079c5 */ /* 0x000fcc0000000000 */
[----:B------:R-:W-:Y:S01]  /*9040*/  QGMMA.64x32x32.F32.E4M3.E4M3 R24, gdesc[UR4], R24, gsb0 ;  /* 0x00600000041879f3 */ /* 0x000fe20008000818 */
[C---:B------:R-:W-:Y:S01]  /*9050*/  FMUL.FTZ R13, R2.reuse, R91 ;  /* 0x0000005b020d7220 */ /* 0x040fe20000410000 */
[----:B------:R-:W-:Y:S01]  /*9060*/  FMUL.FTZ R91, R2, R99 ;  /* 0x00000063025b7220 */ /* 0x000fe20000410000 */
[----:B--2---:R-:W-:-:S04]  /*9070*/  IMAD.IADD R99, R106, 0x1, R108 ;  /* 0x000000016a637824 */ /* 0x004fc800078e026c */
[----:B-1----:R-:W-:-:S05]  /*9080*/  @P2 IMAD.HI.U32 R10, R99, R10, RZ ;  /* 0x0000000a630a2227 */ /* 0x002fca00078e00ff */
[----:B----4-:R-:W-:Y:S02]  /*9090*/  @P2 SHF.R.U32.HI R99, RZ, R11, R10 ;  /* 0x0000000bff632219 */ /* 0x010fe4000001160a */
[----:B------:R-:W1:Y:S01]  /*90a0*/  LDC.64 R10, c[0x0][0x9e0] ;  /* 0x00027800ff0a7b82 */ /* 0x000e620000000a00 */
[C---:B------:R-:W-:Y:S01]  /*90b0*/  FMUL.FTZ R0, R2.reuse, R88 ;  /* 0x0000005802007220 */ /* 0x040fe20000410000 */
[C---:B------:R-:W-:Y:S01]  /*90c0*/  FMUL.FTZ R88, R2.reuse, R96 ;  /* 0x0000006002587220 */ /* 0x040fe20000410000 */
[C---:B------:R-:W-:Y:S01]  /*90d0*/  FMUL.FTZ R96, R2.reuse, R85 ;  /* 0x0000005502607220 */ /* 0x040fe20000410000 */
        /* <DEDUP_REMOVED lines=16> */
[----:B------:R-:W0:Y:S01]  /*91e0*/  SHFL.IDX PT, R106, R99, RZ, 0x1c1f ;  /* 0x001c1fff636a7589 */ /* 0x000e2200000e0000 */
        /* <DEDUP_REMOVED lines=20> */
[----:B------:R-:W-:-:S02]  /*9330*/  WARPGROUP.DEPBAR.LE gsb0, 0x0 ;  /* 0x00008000000079c5 */ /* 0x000fc40000010000 */
[C---:B------:R-:W-:Y:S01]  /*9340*/  FMUL.FTZ R54, R2.reuse, R24 ;  /* 0x0000001802367220 */ /* 0x040fe20000410000 */
[----:B------:R-:W-:Y:S02]  /*9350*/  IMAD.MOV.U32 R24, RZ, RZ, -0xa0 ;  /* 0xffffff60ff187424 */ /* 0x000fe400078e00ff */
[C---:B------:R-:W-:Y:S01]  /*9360*/  FMUL.FTZ R71, R2.reuse, R28 ;  /* 0x0000001c02477220 */ /* 0x040fe20000410000 */
[C---:B------:R-:W-:Y:S01]  /*9370*/  FMUL.FTZ R98, R2.reuse, R29 ;  /* 0x0000001d02627220 */ /* 0x040fe20000410000 */
[C---:B------:R-:W-:Y:S01]  /*9380*/  FMUL.FTZ R28, R2.reuse, R30 ;  /* 0x0000001e021c7220 */ /* 0x040fe20000410000 */
[C---:B------:R-:W-:Y:S01]  /*9390*/  FMUL.FTZ R29, R2.reuse, R31 ;  /* 0x0000001f021d7220 */ /* 0x040fe20000410000 */
[C---:B------:R-:W-:Y:S01]  /*93a0*/  FMUL.FTZ R31, R2.reuse, R34 ;  /* 0x00000022021f7220 */ /* 0x040fe20000410000 */
[C---:B------:R-:W-:Y:S01]  /*93b0*/  FMUL.FTZ R30, R2.reuse, R35 ;  /* 0x00000023021e7220 */ /* 0x040fe20000410000 */
[----:B------:R-:W-:Y:S02]  /*93c0*/  IMAD R101, R105, R24, 0xa1 ;  /* 0x000000a169657424 */ /* 0x000fe400078e0218 */
        /* <DEDUP_REMOVED lines=31> */
[----:B------:R-:W-:Y:S01]  /*95c0*/  @P2 LOP3.LUT R16, R16, 0x20, RZ, 0xfc, !PT ;  /* 0x0000002010102812 */ /* 0x000fe200078efcff */
[----:B---3--:R-:W-:Y:S01]  /*95d0*/  IMAD R36, R107, -0x2, R101 ;  /* 0xfffffffe6b247824 */ /* 0x008fe200078e0265 */
[----:B-1----:R-:W-:Y:S01]  /*95e0*/  ISETP.GE.AND P2, PT, R11, 0x1, PT ;  /* 0x000000010b00780c */ /* 0x002fe20003f46270 */
[--C-:B-----5:R-:W-:Y:S01]  /*95f0*/  IMAD R24, R105, -0xa0, R114.reuse ;  /* 0xffffff6069187824 */ /* 0x120fe200078e0272 */
[----:B------:R-:W1:Y:S01]  /*9600*/  MUFU.TANH R0, R0 ;  /* 0x0000000000007308 */ /* 0x000e620000002400 */
[----:B------:R-:W-:Y:S01]  /*9610*/  ULOP3.LUT UR43, URZ, UR43, URZ, 0x33, !UPT ;  /* 0x0000002b3f2b7292 */ /* 0x000fe2000f8e333f */
[----:B------:R-:W-:Y:S01]  /*9620*/  IADD3 R25, -R112, R36, R114 ;  /* 0x0000002470197210 */ /* 0x000fe20007ffe172 */
[----:B------:R-:W-:-:S05]  /*9630*/  VIADD R24, R24, 0xa0 ;  /* 0x000000a018187836 */ /* 0x000fca0000000000 */
[----:B------:R-:W2:Y:S01]  /*9640*/  MUFU.TANH R3, R3 ;  /* 0x0000000300037308 */ /* 0x000ea20000002400 */
[----:B------:R-:W-:-:S07]  /*9650*/  @!P1 PRMT R12, RZ, 0x654, R12 ;  /* 0x00000654ff0c9816 */ /* 0x000fce000000000c */
[----:B------:R-:W3:Y:S01]  /*9660*/  MUFU.TANH R9, R9 ;  /* 0x0000000900097308 */ /* 0x000ee20000002400 */
[----:B------:R-:W-:-:S07]  /*9670*/  FMUL.FTZ R38, R2, R38 ;  /* 0x0000002602267220 */ /* 0x000fce0000410000 */
[----:B------:R-:W4:Y:S01]  /*9680*/  MUFU.TANH R13, R13 ;  /* 0x0000000d000d7308 */ /* 0x000f220000002400 */
[----:B------:R-:W-:-:S07]  /*9690*/  IMAD R107, R107, -0x2, R24 ;  /* 0xfffffffe6b6b7824 */ /* 0x000fce00078e0218 */
        /* <DEDUP_REMOVED lines=75> */
[----:B------:R-:W1:Y:S01]  /*9b50*/  MUFU.TANH R34, R34 ;  /* 0x0000002200227308 */ /* 0x000e620000002400 */
[----:B------:R-:W-:Y:S01]  /*9b60*/  VIADD R103, R25, UR43 ;  /* 0x0000002b19677c36 */ /* 0x000fe20008000000 */
[----:B------:R-:W-:Y:S01]  /*9b70*/  LOP3.LUT R16, R16, 0xffffffef, RZ, 0xc0, !PT ;  /* 0xffffffef10107812 */ /* 0x000fe200078ec0ff */
[----:B------:R5:W-:Y:S01]  /*9b80*/  @!P1 SYNCS.ARRIVE.TRANS64.RED.A1T0 RZ, [R12+URZ], RZ ;  /* 0x000000ff0cff99a7 */ /* 0x000be2000810043f */
[----:B------:R-:W-:-:S02]  /*9b90*/  VIADD R101, R101, 0xffffffff ;  /* 0xffffffff65657836 */ /* 0x000fc40000000000 */
[----:B------:R-:W-:Y:S01]  /*9ba0*/  @P2 LOP3.LUT R16, R16, 0x10, RZ, 0xfc, !PT ;  /* 0x0000001010102812 */ /* 0x000fe200078efcff */
[----:B------:R-:W-:Y:S02]  /*9bb0*/  VIADD R36, R36, 0xffffffff ;  /* 0xffffffff24247836 */ /* 0x000fe40000000000 */
[----:B0-----:R-:W-:Y:S01]  /*9bc0*/  IMAD.IADD R100, R103, 0x1, R106 ;  /* 0x0000000167647824 */ /* 0x001fe200078e026a */
[----:B-----5:R0:W1:Y:S02]  /*9bd0*/  MUFU.TANH R12, R38 ;  /* 0x00000026000c7308 */ /* 0x0200640000002400 */
[----:B0-----:R-:W-:Y:S01]  /*9be0*/  VIADDMNMX R38, R106, R102, R107, PT ;  /* 0x000000666a267246 */ /* 0x001fe2000380016b */
[----:B--234-:R-:W-:Y:S06]  /*9bf0*/  @!P2 BRA `(.L_x_1179) ;  /* 0x00000000004ca947 */ /* 0x01cfec0003800000 */
[----:B------:R-:W-:Y:S01]  /*9c00*/  IADD3 R39, -R112, R114, R106 ;  /* 0x0000007270277210 */ /* 0x000fe20007ffe16a */
[----:B------:R-:W-:Y:S03]  /*9c10*/  BSSY B0, `(.L_x_1180) ;  /* 0x000000e000007945 */ /* 0x000fe60003800000 */
        /* <DEDUP_REMOVED lines=9> */
.L_x_1181:
[----:B------:R-:W-:-:S13]  /*9cb0*/  ISETP.NE.AND P2, PT, R11, 0x1, PT ;  /* 0x000000010b00780c */ /* 0x000fda0003f45270 */
[----:B------:R-:W0:Y:S02]  /*9cc0*/  @P2 LDC.64 R24, c[0x0][0x9e8] ;  /* 0x00027a00ff182b82 */ /* 0x000e240000000a00 */
[----:B0-----:R-:W-:-:S05]  /*9cd0*/  @P2 IMAD.HI.U32 R24, R39, R24, RZ ;  /* 0x0000001827182227 */ /* 0x001fca00078e00ff */
[----:B------:R-:W-:-:S07]  /*9ce0*/  @P2 SHF.R.U32.HI R39, RZ, R25, R24 ;  /* 0x00000019ff272219 */ /* 0x000fce0000011618 */
.L_x_1182:
[----:B------:R-:W-:Y:S05]  /*9cf0*/  BSYNC B0 ;  /* 0x0000000000007941 */ /* 0x000fea0003800000 */
.L_x_1180:
[----:B------:R-:W-:-:S05]  /*9d00*/  IMAD R39, R39, R11, R36 ;  /* 0x0000000b27277224 */ /* 0x000fca00078e0224 */
[----:B------:R-:W-:Y:S02]  /*9d10*/  VIMNMX R100, R100, R39, !PT ;  /* 0x0000002764647248 */ /* 0x000fe40007fe0100 */
[----:B------:R-:W-:-:S07]  /*9d20*/  VIADDMNMX R38, R39, R11, R38, PT ;  /* 0x0000000b27267246 */ /* 0x000fce0003800126 */
.L_x_1179:
[C---:B------:R-:W-:Y:S02]  /*9d30*/  ISETP.GE.AND P2, PT, R101.reuse, 0x2, PT ;  /* 0x000000026500780c */ /* 0x040fe40003f46270 */
[C---:B------:R-:W-:Y:S02]  /*9d40*/  ISETP.GE.AND P5, PT, R101.reuse, 0xa, PT ;  /* 0x0000000a6500780c */ /* 0x040fe40003fa6270 */
[----:B------:R-:W-:Y:S02]  /*9d50*/  ISETP.GT.AND P3, PT, R100, 0x1, !P2 ;  /* 0x000000016400780c */ /* 0x000fe40005764270 */
[----:B------:R-:W-:Y:S02]  /*9d60*/  LOP3.LUT R16, R16, 0xfffffffd, RZ, 0xc0, !PT ;  /* 0xfffffffd10107812 */ /* 0x000fe400078ec0ff */
[----:B------:R-:W-:Y:S02]  /*9d70*/  ISETP.LT.OR P4, PT, R38, 0x2, P3 ;  /* 0x000000022600780c */ /* 0x000fe40001f81670 */
[----:B------:R-:W-:-:S02]  /*9d80*/  ISETP.GE.AND P3, PT, R101, 0x9, PT ;  /* 0x000000096500780c */ /* 0x000fc40003f66270 */
[----:B------:R-:W-:Y:S02]  /*9d90*/  FSEL R25, R3, -INF , !P4 ;  /* 0xff80000003197808 */ /* 0x000fe40006000000 */
[----:B------:R-:W-:Y:S02]  /*9da0*/  ISETP.GT.AND P4, PT, R100, 0x8, !P3 ;  /* 0x000000086400780c */ /* 0x000fe40005f84270 */
[----:B------:R-:W-:Y:S02]  /*9db0*/  @P5 LOP3.LUT R16, R16, 0x2, RZ, 0xfc, !PT ;  /* 0x0000000210105812 */ /* 0x000fe400078efcff */
[----:B------:R-:W-:Y:S02]  /*9dc0*/  ISETP.LT.OR P4, PT, R38, 0x9, P4 ;  /* 0x000000092600780c */ /* 0x000fe40002781670 */
[----:B------:R-:W-:Y:S02]  /*9dd0*/  LOP3.LUT R16, R16, 0xfffffffe, RZ, 0xc0, !PT ;  /* 0xfffffffe10107812 */ /* 0x000fe400078ec0ff */
[----:B------:R-:W-:-:S02]  /*9de0*/  FSEL R39, R14, -INF , !P4 ;  /* 0xff8000000e277808 */ /* 0x000fc40006000000 */
[----:B------:R-:W-:Y:S01]  /*9df0*/  ISETP.GT.AND P4, PT, R100, 0x9, !P5 ;  /* 0x000000096400780c */ /* 0x000fe20006f84270 */
[----:B------:R-:W0:Y:S01]  /*9e00*/  SHFL.IDX PT, R14, R99, 0x1, 0x1c1f ;  /* 0x003c1f00630e7f89 */ /* 0x000e2200000e0000 */
        /* <DEDUP_REMOVED lines=8> */
[----:B------:R-:W-:Y:S02]  /*9e90*/  FSEL R111, R88, -INF , !P4 ;  /* 0xff800000586f7808 */ /* 0x000fe40006000000 */
[----:B------:R-:W-:Y:S02]  /*9ea0*/  ISETP.GT.AND P4, PT, R100, 0x11, !P5 ;  /* 0x000000116400780c */ /* 0x000fe40006f84270 */
[----:B------:R-:W-:Y:S01]  /*9eb0*/  LOP3.LUT R16, R16, 0xfffffffb, RZ, 0xc0, !PT ;  /* 0xfffffffb10107812 */ /* 0x000fe200078ec0ff */
[----:B0-----:R-:W-:Y:S01]  /*9ec0*/  IMAD.IADD R103, R103, 0x1, R14 ;  /* 0x0000000167677824 */ /* 0x001fe200078e020e */
[----:B------:R-:W-:-:S02]  /*9ed0*/  ISETP.LT.OR P4, PT, R38, 0x12, P4 ;  /* 0x000000122600780c */ /* 0x000fc40002781670 */
[----:B------:R-:W-:Y:S02]  /*9ee0*/  VIADDMNMX R102, R14, R102, R107, PT ;  /* 0x000000660e667246 */ /* 0x000fe4000380016b */
        /* <DEDUP_REMOVED lines=188> */
[----:B------:R-:W-:-:S04]  /*aab0*/  ISETP.GE.AND P5, PT, R101, 0x92, PT ;  /* 0x000000926500780c */ /* 0x000fc80003fa6270 */
        /* <DEDUP_REMOVED lines=10> */
[----:B------:R-:W-:-:S04]  /*ab60*/  ISETP.GT.AND P6, PT, R100, RZ, !P5 ;  /* 0x000000ff6400720c */ /* 0x000fc80006fc4270 */
[----:B------:R-:W-:-:S04]  /*ab70*/  ISETP.LT.OR P6, PT, R38, 0x1, P6 ;  /* 0x000000012600780c */ /* 0x000fc800037c1670 */
[----:B-1----:R-:W-:Y:S02]  /*ab80*/  FSEL R0, R0, -INF , !P6 ;  /* 0xff80000000007808 */ /* 0x002fe40007000000 */
[----:B------:R-:W-:-:S13]  /*ab90*/  ISETP.GE.AND P6, PT, R101, 0x9a, PT ;  /* 0x0000009a6500780c */ /* 0x000fda0003fc6270 */
[----:B------:R-:W-:Y:S02]  /*aba0*/  @P6 LOP3.LUT R16, R16, 0x8, RZ, 0xfc, !PT ;  /* 0x0000000810106812 */ /* 0x000fe400078efcff */
[----:B------:R-:W-:-:S04]  /*abb0*/  ISETP.GT.AND P6, PT, R100, 0x99, !P6 ;  /* 0x000000996400780c */ /* 0x000fc800077c4270 */
[----:B------:R-:W-:-:S04]  /*abc0*/  ISETP.LT.OR P6, PT, R38, 0x9a, P6 ;  /* 0x0000009a2600780c */ /* 0x000fc800037c1670 */
[----:B------:R-:W-:Y:S02]  /*abd0*/  FSEL R37, R37, -INF , !P6 ;  /* 0xff80000025257808 */ /* 0x000fe40007000000 */
[----:B------:R-:W-:-:S13]  /*abe0*/  ISETP.GE.AND P6, PT, R11, 0x1, PT ;  /* 0x000000010b00780c */ /* 0x000fda0003fc6270 */
[----:B------:R-:W-:Y:S05]  /*abf0*/  @!P6 BRA `(.L_x_1183) ;  /* 0x00000000004ce947 */ /* 0x000fea0003800000 */
        /* <DEDUP_REMOVED lines=11> */
.L_x_1185:
[----:B------:R-:W-:-:S13]  /*acb0*/  ISETP.NE.AND P6, PT, R11, 0x1, PT ;  /* 0x000000010b00780c */ /* 0x000fda0003fc5270 */
[----:B------:R-:W0:Y:S02]  /*acc0*/  @P6 LDC.64 R14, c[0x0][0x9e8] ;  /* 0x00027a00ff0e6b82 */ /* 0x000e240000000a00 */
[----:B0-----:R-:W-:-:S05]  /*acd0*/  @P6 IMAD.HI.U32 R14, R3, R14, RZ ;  /* 0x0000000e030e6227 */ /* 0x001fca00078e00ff */
[----:B------:R-:W-:-:S07]  /*ace0*/  @P6 SHF.R.U32.HI R3, RZ, R15, R14 ;  /* 0x0000000fff036219 */ /* 0x000fce000001160e */
.L_x_1186:
[----:B------:R-:W-:Y:S05]  /*acf0*/  BSYNC B0 ;  /* 0x0000000000007941 */ /* 0x000fea0003800000 */
.L_x_1184:
[----:B------:R-:W-:-:S05]  /*ad00*/  IMAD R36, R3, R11, R36 ;  /* 0x0000000b03247224 */ /* 0x000fca00078e0224 */
[----:B------:R-:W-:Y:S02]  /*ad10*/  VIMNMX R103, R103, R36, !PT ;  /* 0x0000002467677248 */ /* 0x000fe40007fe0100 */
[----:B------:R-:W-:-:S07]  /*ad20*/  VIADDMNMX R102, R36, R11, R102, PT ;  /* 0x0000000b24667246 */ /* 0x000fce0003800166 */
.L_x_1183:
[C---:B------:R-:W-:Y:S01]  /*ad30*/  ISETP.GT.AND P2, PT, R103.reuse, 0x1, !P2 ;  /* 0x000000016700780c */ /* 0x040fe20005744270 */
[----:B------:R-:W-:Y:S01]  /*ad40*/  ULDC UR4, c[0x0][0x988] ;  /* 0x0002620000047ab9 */ /* 0x000fe20000000800 */
[----:B------:R-:W-:Y:S02]  /*ad50*/  LOP3.LUT P6, RZ, R16, 0x2, RZ, 0xc0, !PT ;  /* 0x0000000210ff7812 */ /* 0x000fe400078cc0ff */
[----:B------:R-:W-:Y:S02]  /*ad60*/  ISETP.LT.OR P2, PT, R102, 0x2, P2 ;  /* 0x000000026600780c */ /* 0x000fe40001741670 */
[----:B------:R-:W-:Y:S02]  /*ad70*/  ISETP.GT.AND P3, PT, R103, 0x8, !P3 ;  /* 0x000000086700780c */ /* 0x000fe40005f64270 */
[----:B------:R-:W-:Y:S02]  /*ad80*/  FSEL R13, R13, -INF , !P2 ;  /* 0xff8000000d0d7808 */ /* 0x000fe40005000000 */
[----:B------:R-:W-:-:S02]  /*ad90*/  ISETP.GT.AND P2, PT, R103, 0x9, !P6 ;  /* 0x000000096700780c */ /* 0x000fc40007744270 */
[C---:B------:R-:W-:Y:S02]  /*ada0*/  ISETP.LT.OR P3, PT, R102.reuse, 0x9, P3 ;  /* 0x000000096600780c */ /* 0x040fe40001f61670 */
[----:B------:R-:W-:Y:S02]  /*adb0*/  ISETP.LT.OR P2, PT, R102, 0xa, P2 ;  /* 0x0000000a6600780c */ /* 0x000fe40001741670 */
[----:B------:R-:W-:Y:S02]  /*adc0*/  FSEL R15, R20, -INF , !P3 ;  /* 0xff800000140f7808 */ /* 0x000fe40005800000 */
[----:B------:R-:W-:Y:S02]  /*add0*/  FSEL R21, R21, -INF , !P2 ;  /* 0xff80000015157808 */ /* 0x000fe40005000000 */
[----:B------:R-:W-:Y:S02]  /*ade0*/  LOP3.LUT P2, RZ, R16, 0x1, RZ, 0xc0, !PT ;  /* 0x0000000110ff7812 */ /* 0x000fe4000784c0ff */
[----:B------:R-:W-:-:S02]  /*adf0*/  LOP3.LUT P3, RZ, R22, 0x800000, RZ, 0xc0, !PT ;  /* 0x0080000016ff7812 */ /* 0x000fc4000786c0ff */
        /* <DEDUP_REMOVED lines=72> */
[----:B------:R-:W-:Y:S02]  /*b280*/  LOP3.LUT P3, RZ, R22, 0x1000, RZ, 0xc0, !PT ;  /* 0x0000100016ff7812 */ /* 0x000fe4000786c0ff */
[----:B------:R-:W-:Y:S02]  /*b290*/  ISETP.GT.AND P2, PT, R103, 0x39, !P2 ;  /* 0x000000396700780c */ /* 0x000fe40005744270 */
[----:B------:R-:W-:Y:S02]  /*b2a0*/  FMNMX.FTZ R14, R139, R14, !PT ;  /* 0x0000000e8b0e7209 */ /* 0x000fe40007810000 */
[----:B------:R-:W-:Y:S02]  /*b2b0*/  ISETP.LT.OR P2, PT, R102, 0x3a, P2 ;  /* 0x0000003a6600780c */ /* 0x000fe40001741670 */
[----:B------:R-:W-:Y:S02]  /*b2c0*/  FMNMX.FTZ R14, R53, R14, !PT ;  /* 0x0000000e350e7209 */ /* 0x000fe40007810000 */
[----:B------:R-:W-:-:S02]  /*b2d0*/  FSEL R151, R86, -INF , !P2 ;  /* 0xff80000056977808 */ /* 0x000fc40005000000 */
[C---:B------:R-:W-:Y:S02]  /*b2e0*/  LOP3.LUT P2, RZ, R22.reuse, 0x100000, RZ, 0xc0, !PT ;  /* 0x0010000016ff7812 */ /* 0x040fe4000784c0ff */
[----:B------:R-:W-:Y:S02]  /*b2f0*/  LOP3.LUT P6, RZ, R22, 0x800, RZ, 0xc0, !PT ;  /* 0x0000080016ff7812 */ /* 0x000fe400078cc0ff */
[----:B------:R-:W-:Y:S02]  /*b300*/  ISETP.GT.AND P2, PT, R103, 0x40, !P2 ;  /* 0x000000406700780c */ /* 0x000fe40005744270 */
[----:B------:R-:W-:Y:S02]  /*b310*/  FMNMX.FTZ R14, R141, R14, !PT ;  /* 0x0000000e8d0e7209 */ /* 0x000fe40007810000 */
[----:B------:R-:W-:Y:S02]  /*b320*/  ISETP.LT.OR P2, PT, R102, 0x41, P2 ;  /* 0x000000416600780c */ /* 0x000fe40001741670 */
[----:B------:R-:W-:-:S02]  /*b330*/  FMNMX.FTZ R14, R55, R14, !PT ;  /* 0x0000000e370e7209 */ /* 0x000fc40007810000 */
[----:B------:R-:W-:Y:S01]  /*b340*/  FSEL R153, R56, -INF , !P2 ;  /* 0xff80000038997808 */ /* 0x000fe20005000000 */
[----:B------:R-:W-:Y:S01]  /*b350*/  IMAD.U32 R56, RZ, RZ, UR4 ;  /* 0x00000004ff387e24 */ /* 0x000fe2000f8e00ff */
        /* <DEDUP_REMOVED lines=14> */
[----:B------:R-:W-:Y:S01]  /*b440*/  LOP3.LUT P2, RZ, R22, 0x20000, RZ, 0xc0, !PT ;  /* 0x0002000016ff7812 */ /* 0x000fe2000784c0ff */
[----:B------:R-:W0:Y:S01]  /*b450*/  SHFL.BFLY PT, R3, R20, 0x2, 0x1f ;  /* 0x0c401f0014037f89 */ /* 0x000e2200000e0000 */
[C---:B------:R-:W-:Y:S02]  /*b460*/  ISETP.GT.AND P5, PT, R103.reuse, RZ, !P5 ;  /* 0x000000ff6700720c */ /* 0x040fe40006fa4270 */
[----:B------:R-:W-:-:S02]  /*b470*/  ISETP.GT.AND P2, PT, R103, 0x49, !P2 ;  /* 0x000000496700780c */ /* 0x000fc40005744270 */
[C---:B------:R-:W-:Y:S02]  /*b480*/  ISETP.LT.OR P5, PT, R102.reuse, 0x1, P5 ;  /* 0x000000016600780c */ /* 0x040fe40002fa1670 */
[----:B------:R-:W-:Y:S02]  /*b490*/  ISETP.LT.OR P2, PT, R102, 0x4a, P2 ;  /* 0x0000004a6600780c */ /* 0x000fe40001741670 */
[----:B------:R-:W-:Y:S02]  /*b4a0*/  ISETP.GT.AND P4, PT, R103, 0x98, !P4 ;  /* 0x000000986700780c */ /* 0x000fe40006784270 */
[----:B------:R-:W-:Y:S02]  /*b4b0*/  FSEL R59, R59, -INF , !P2 ;  /* 0xff8000003b3b7808 */ /* 0x000fe40005000000 */
[----:B------:R-:W-:Y:S02]  /*b4c0*/  LOP3.LUT P2, RZ, R22, 0x10000, RZ, 0xc0, !PT ;  /* 0x0001000016ff7812 */ /* 0x000fe4000784c0ff */
[----:B------:R-:W-:-:S02]  /*b4d0*/  ISETP.LT.OR P4, PT, R102, 0x99, P4 ;  /* 0x000000996600780c */ /* 0x000fc40002781670 */
[----:B------:R-:W-:-:S04]  /*b4e0*/  ISETP.GT.AND P2, PT, R103, 0x50, !P2 ;  /* 0x000000506700780c */ /* 0x000fc80005744270 */
[----:B------:R-:W-:Y:S02]  /*b4f0*/  ISETP.LT.OR P2, PT, R102, 0x51, P2 ;  /* 0x000000516600780c */ /* 0x000fe40001741670 */
[----:B0-----:R-:W-:Y:S02]  /*b500*/  FMNMX.FTZ R24, R20, R3, !PT ;  /* 0x0000000314187209 */ /* 0x001fe40007810000 */
[----:B------:R-:W-:Y:S02]  /*b510*/  FSEL R62, R62, -INF , !P2 ;  /* 0xff8000003e3e7808 */ /* 0x000fe40005000000 */
[----:B------:R-:W-:Y:S01]  /*b520*/  LOP3.LUT P2, RZ, R22, 0x8000, RZ, 0xc0, !PT ;  /* 0x0000800016ff7812 */ /* 0x000fe2000784c0ff */
[----:B------:R-:W0:Y:S01]  /*b530*/  SHFL.BFLY PT, R3, R24, 0x1, 0x1f ;  /* 0x0c201f0018037f89 */ /* 0x000e2200000e0000 */
[----:B------:R-:W-:Y:S02]  /*b540*/  FSEL R20, R9, -INF , !P5 ;  /* 0xff80000009147808 */ /* 0x000fe40006800000 */
        /* <DEDUP_REMOVED lines=39> */
[----:B------:R-:W-:Y:S02]  /*b7c0*/  LOP3.LUT P3, RZ, R22, 0x2, RZ, 0xc0, !PT ;  /* 0x0000000216ff7812 */ /* 0x000fe4000786c0ff */
        /* <DEDUP_REMOVED lines=8> */
[----:B------:R-:W-:-:S02]  /*b850*/  LOP3.LUT P6, RZ, R22, 0x1, RZ, 0xc0, !PT ;  /* 0x0000000116ff7812 */ /* 0x000fc400078cc0ff */
[----:B------:R-:W-:Y:S02]  /*b860*/  FSEL R46, R46, -INF , !P2 ;  /* 0xff8000002e2e7808 */ /* 0x000fe40005000000 */
[----:B------:R-:W-:Y:S02]  /*b870*/  LOP3.LUT P2, RZ, R22, 0x80, RZ, 0xc0, !PT ;  /* 0x0000008016ff7812 */ /* 0x000fe4000784c0ff */
[----:B------:R-:W-:Y:S02]  /*b880*/  FMNMX.FTZ R54, R62, R9, !PT ;  /* 0x000000093e367209 */ /* 0x000fe40007810000 */
[----:B------:R-:W-:Y:S02]  /*b890*/  ISETP.GT.AND P2, PT, R103, 0x71, !P2 ;  /* 0x000000716700780c */ /* 0x000fe40005744270 */
[----:B0-----:R-:W-:Y:S02]  /*b8a0*/  FMNMX.FTZ R3, R24, R3, !PT ;  /* 0x0000000318037209 */ /* 0x001fe40007810000 */
[----:B------:R-:W-:-:S02]  /*b8b0*/  ISETP.LT.OR P2, PT, R102, 0x72, P2 ;  /* 0x000000726600780c */ /* 0x000fc40001741670 */
[----:B------:R-:W-:Y:S01]  /*b8c0*/  FMNMX.FTZ R9, R63, R54, !PT ;  /* 0x000000363f097209 */ /* 0x000fe20007810000 */
[----:B------:R-:W-:-:S01]  /*b8d0*/  FFMA.FTZ R14, R3, R56, -8 ;  /* 0xc1000000030e7423 */ /* 0x000fc20000010038 */
        /* <DEDUP_REMOVED lines=35> */
[C---:B------:R-:W-:Y:S02]  /*bb10*/  ISETP.GT.AND P2, PT, R103.reuse, 0x91, !P3 ;  /* 0x000000916700780c */ /* 0x040fe40005f44270 */
[----:B------:R-:W-:Y:S01]  /*bb20*/  ISETP.GT.AND P3, PT, R103, 0x99, !P6 ;  /* 0x000000996700780c */ /* 0x000fe20007764270 */
[----:B------:R-:W-:-:S01]  /*bb30*/  FFMA.FTZ R60, R87, R56, -R14 ;  /* 0x00000038573c7223 */ /* 0x000fc2000001080e */
[----:B------:R-:W-:Y:S01]  /*bb40*/  ISETP.LT.OR P2, PT, R102, 0x92, P2 ;  /* 0x000000926600780c */ /* 0x000fe20001741670 */
[----:B------:R-:W-:-:S01]  /*bb50*/  FFMA.FTZ R87, R97, R56, -R14 ;  /* 0x0000003861577223 */ /* 0x000fc2000001080e */
[----:B------:R-:W-:Y:S01]  /*bb60*/  ISETP.LT.OR P3, PT, R102, 0x9a, P3 ;  /* 0x0000009a6600780c */ /* 0x000fe20001f61670 */
[----:B------:R0:W-:Y:S01]  /*bb70*/  MUFU.EX2 R52, R60 ;  /* 0x0000003c00347308 */ /* 0x0001e20000000800 */
[----:B------:R-:W-:Y:S01]  /*bb80*/  FSEL R97, R30, -INF , !P2 ;  /* 0xff8000001e617808 */ /* 0x000fe20005000000 */
[-CC-:B------:R-:W-:Y:S01]  /*bb90*/  FFMA.FTZ R36, R113, R56.reuse, -R14.reuse ;  /* 0x0000003871247223 */ /* 0x180fe2000001080e */
[----:B------:R-:W-:Y:S01]  /*bba0*/  FSEL R103, R12, -INF , !P4 ;  /* 0xff8000000c677808 */ /* 0x000fe20006000000 */
[-CC-:B------:R-:W-:Y:S01]  /*bbb0*/  FFMA.FTZ R0, R0, R56.reuse, -R14.reuse ;  /* 0x0000003800007223 */ /* 0x180fe2000001080e */
[----:B------:R-:W-:Y:S01]  /*bbc0*/  FSEL R113, R34, -INF , !P3 ;  /* 0xff80000022717808 */ /* 0x000fe20005800000 */
[-CC-:B------:R-:W-:Y:S01]  /*bbd0*/  FFMA.FTZ R25, R25, R56.reuse, -R14.reuse ;  /* 0x0000003819197223 */ /* 0x180fe2000001080e */
[----:B------:R-:W-:-:S01]  /*bbe0*/  FFMA.FTZ R24, R39, R56, -R14 ;  /* 0x0000003827187223 */ /* 0x000fc2000001080e */
[-CC-:B------:R-:W-:Y:S01]  /*bbf0*/  FFMA.FTZ R39, R109, R56.reuse, -R14.reuse ;  /* 0x000000386d277223 */ /* 0x180fe2000001080e */
[----:B0-----:R-:W-:Y:S01]  /*bc00*/  FMNMX.FTZ R60, R42, R9, !PT ;  /* 0x000000092a3c7209 */ /* 0x001fe20007810000 */
[----:B------:R-:W-:Y:S01]  /*bc10*/  MUFU.EX2 R0, R0 ;  /* 0x0000000000007308 */ /* 0x000fe20000000800 */
[----:B------:R-:W-:-:S01]  /*bc20*/  FFMA.FTZ R32, R111, R56, -R14 ;  /* 0x000000386f207223 */ /* 0x000fc2000001080e */
[--C-:B------:R-:W-:Y:S01]  /*bc30*/  FFMA.FTZ R70, R71, R56, -R14.reuse ;  /* 0x0000003847467223 */ /* 0x100fe2000001080e */
[----:B------:R-:W-:Y:S01]  /*bc40*/  FMNMX.FTZ R9, R43, R60, !PT ;  /* 0x0000003c2b097209 */ /* 0x000fe20007810000 */
[-CC-:B------:R-:W-:Y:S01]  /*bc50*/  FFMA.FTZ R89, R89, R56.reuse, -R14.reuse ;  /* 0x0000003859597223 */ /* 0x180fe2000001080e */
[----:B------:R-:W-:-:S01]  /*bc60*/  FFMA.FTZ R93, R93, R56, -R14 ;  /* 0x000000385d5d7223 */ /* 0x000fc2000001080e */
[-CC-:B------:R-:W-:Y:S01]  /*bc70*/  FFMA.FTZ R115, R115, R56.reuse, -R14.reuse ;  /* 0x0000003873737223 */ /* 0x180fe2000001080e */
[----:B------:R-:W-:Y:S01]  /*bc80*/  FMNMX.FTZ R60, R46, R9, !PT ;  /* 0x000000092e3c7209 */ /* 0x000fe20007810000 */
        /* <DEDUP_REMOVED lines=16> */
[-CC-:B------:R-:W-:Y:S01]  /*bd90*/  FFMA.FTZ R65, R65, R56.reuse, -R14.reuse ;  /* 0x0000003841417223 */ /* 0x180fe2000001080e */
        /* <DEDUP_REMOVED lines=21> */
[----:B------:R-:W0:Y:S01]  /*bef0*/  MUFU.EX2 R39, R39 ;  /* 0x0000002700277308 */ /* 0x000e220000000800 */
[----:B------:R-:W-:-:S02]  /*bf00*/  FMNMX.FTZ R68, R103, R68, !PT ;  /* 0x0000004467447209 */ /* 0x000fc40007810000 */
[----:B------:R-:W-:Y:S02]  /*bf10*/  ISETP.NE.AND P6, PT, R110, 0x1, PT ;  /* 0x000000016e00780c */ /* 0x000fe40003fc5270 */
[----:B------:R-:W-:-:S03]  /*bf20*/  FMNMX.FTZ R68, R113, R68, !PT ;  /* 0x0000004471447209 */ /* 0x000fc60007810000 */
[----:B------:R-:W-:Y:S02]  /*bf30*/  MUFU.EX2 R32, R32 ;  /* 0x0000002000207308 */ /* 0x000fe40000000800 */
[----:B------:R-:W1:Y:S06]  /*bf40*/  SHFL.BFLY PT, R9, R68, 0x2, 0x1f ;  /* 0x0c401f0044097f89 */ /* 0x000e6c00000e0000 */
[----:B------:R-:W-:Y:S01]  /*bf50*/  MUFU.EX2 R89, R89 ;  /* 0x0000005900597308 */ /* 0x000fe20000000800 */
[----:B0-----:R-:W-:-:S04]  /*bf60*/  F2FP.SATFINITE.E4M3.F32.PACK_AB_MERGE_C R152, R39, R24, RZ ;  /* 0x000000182798723e */ /* 0x001fc800048070ff */
[----:B------:R-:W-:-:S03]  /*bf70*/  F2FP.SATFINITE.E4M3.F32.PACK_AB_MERGE_C R152, R25, R0, R152 ;  /* 0x000000001998723e */ /* 0x000fc60004807098 */
[----:B------:R-:W-:Y:S08]  /*bf80*/  MUFU.EX2 R36, R36 ;  /* 0x0000002400247308 */ /* 0x000ff00000000800 */
[----:B------:R-:W0:Y:S01]  /*bf90*/  MUFU.EX2 R93, R93 ;  /* 0x0000005d005d7308 */ /* 0x000e220000000800 */
[----:B-1----:R-:W-:-:S05]  /*bfa0*/  FMNMX.FTZ R74, R68, R9, !PT ;  /* 0x00000009444a7209 */ /* 0x002fca0007810000 */
[----:B------:R-:W1:Y:S02]  /*bfb0*/  SHFL.BFLY PT, R9, R74, 0x1, 0x1f ;  /* 0x0c201f004a097f89 */ /* 0x000e6400000e0000 */
[----:B------:R-:W-:Y:S08]  /*bfc0*/  MUFU.EX2 R38, R115 ;  /* 0x0000007300267308 */ /* 0x000ff00000000800 */
[----:B------:R-:W-:Y:S01]  /*bfd0*/  MUFU.EX2 R73, R73 ;  /* 0x0000004900497308 */ /* 0x000fe20000000800 */
[----:B0-----:R-:W-:-:S04]  /*bfe0*/  F2FP.SATFINITE.E4M3.F32.PACK_AB_MERGE_C R154, R93, R36, RZ ;  /* 0x000000245d9a723e */ /* 0x001fc800048070ff */
[----:B------:R-:W-:-:S03]  /*bff0*/  F2FP.SATFINITE.E4M3.F32.PACK_AB_MERGE_C R154, R89, R32, R154 ;  /* 0x00000020599a723e */ /* 0x000fc6000480709a */
[----:B------:R-:W-:Y:S01]  /*c000*/  MUFU.EX2 R40, R117 ;  /* 0x0000007500287308 */ /* 0x000fe20000000800 */
[----:B-1----:R-:W-:Y:S01]  /*c010*/  FMNMX.FTZ R9, R74, R9, !PT ;  /* 0x000000094a097209 */ /* 0x002fe20007810000 */
[----:B------:R-:W-:-:S06]  /*c020*/  FFMA.FTZ R74, R37, R56, -R14 ;  /* 0x00000038254a7223 */ /* 0x000fcc000001080e */
[----:B------:R-:W-:Y:S01]  /*c030*/  MUFU.EX2 R77, R77 ;  /* 0x0000004d004d7308 */ /* 0x000fe20000000800 */
[C---:B------:R-:W-:Y:S01]  /*c040*/  FSETP.NEU.FTZ.AND P2, PT, R9.reuse, -INF , PT ;  /* 0xff8000000900780b */ /* 0x040fe20003f5d000 */
[----:B------:R-:W-:-:S05]  /*c050*/  FFMA.FTZ R76, R9, R56, -8 ;  /* 0xc1000000094c7423 */ /* 0x000fca0000010038 */
[----:B------:R-:W-:Y:S01]  /*c060*/  FSEL R14, R76, RZ, P2 ;  /* 0x000000ff4c0e7208 */ /* 0x000fe20001000000 */
[----:B------:R-:W-:Y:S04]  /*c070*/  MUFU.EX2 R44, R119 ;  /* 0x00000077002c7308 */ /* 0x000fe80000000800 */
[----:B------:R-:W-:-:S01]  /*c080*/  FFMA.FTZ R20, R20, R56, -R14 ;  /* 0x0000003814147223 */ /* 0x000fc2000001080e */
[-CC-:B------:R-:W-:Y:S01]  /*c090*/  FFMA.FTZ R13, R13, R56.reuse, -R14.reuse ;  /* 0x000000380d0d7223 */ /* 0x180fe2000001080e */
[----:B------:R-:W-:-:S01]  /*c0a0*/  FFMA.FTZ R92, R59, R56, -R14 ;  /* 0x000000383b5c7223 */ /* 0x000fc2000001080e */
[-CC-:B------:R-:W-:Y:S01]  /*c0b0*/  FFMA.FTZ R15, R15, R56.reuse, -R14.reuse ;  /* 0x000000380f0f7223 */ /* 0x180fe2000001080e */
[----:B------:R-:W-:-:S01]  /*c0c0*/  FFMA.FTZ R59, R62, R56, -R14 ;  /* 0x000000383e3b7223 */ /* 0x000fc2000001080e */
[----:B------:R-:W-:Y:S01]  /*c0d0*/  FFMA.FTZ R62, R63, R56, -R14 ;  /* 0x000000383f3e7223 */ /* 0x000fe2000001080e */
[----:B------:R-:W-:Y:S01]  /*c0e0*/  MUFU.EX2 R20, R20 ;  /* 0x0000001400147308 */ /* 0x000fe20000000800 */
[----:B------:R-:W-:-:S01]  /*c0f0*/  FADD.FTZ R63, R0, R25 ;  /* 0x00000019003f7221 */ /* 0x000fc20000010000 */
[-CC-:B------:R-:W-:Y:S01]  /*c100*/  FFMA.FTZ R76, R21, R56.reuse, -R14.reuse ;  /* 0x00000038154c7223 */ /* 0x180fe2000001080e */
[----:B------:R-:W-:-:S01]  /*c110*/  FFMA.FTZ R21, R99, R56, -R14 ;  /* 0x0000003863157223 */ /* 0x000fc2000001080e */
[----:B------:R-:W-:Y:S01]  /*c120*/  FFMA.FTZ R82, R95, R56, -R14 ;  /* 0x000000385f527223 */ /* 0x000fe2000001080e */
[----:B------:R-:W-:-:S01]  /*c130*/  FADD.FTZ R94, R24, R63 ;  /* 0x0000003f185e7221 */ /* 0x000fc20000010000 */
[-CC-:B------:R-:W-:Y:S01]  /*c140*/  FFMA.FTZ R78, R91, R56.reuse, -R14.reuse ;  /* 0x000000385b4e7223 */ /* 0x180fe2000001080e */
[----:B------:R-:W-:-:S01]  /*c150*/  FFMA.FTZ R37, R101, R56, -R14 ;  /* 0x0000003865257223 */ /* 0x000fc2000001080e */
[----:B------:R-:W0:Y:S01]  /*c160*/  MUFU.EX2 R13, R13 ;  /* 0x0000000d000d7308 */ /* 0x000e220000000800 */
[----:B------:R-:W-:-:S01]  /*c170*/  FADD.FTZ R95, R39, R94 ;  /* 0x0000005e275f7221 */ /* 0x000fc20000010000 */
[-CC-:B------:R-:W-:Y:S01]  /*c180*/  FFMA.FTZ R63, R66, R56.reuse, -R14.reuse ;  /* 0x00000038423f7223 */ /* 0x180fe2000001080e */
[----:B------:R-:W-:-:S01]  /*c190*/  FFMA.FTZ R66, R67, R56, -R14 ;  /* 0x0000003843427223 */ /* 0x000fc2000001080e */
[----:B------:R-:W-:Y:S01]  /*c1a0*/  FFMA.FTZ R80, R107, R56, -R14 ;  /* 0x000000386b507223 */ /* 0x000fe2000001080e */
[----:B------:R-:W-:-:S01]  /*c1b0*/  FADD.FTZ R94, R32, R95 ;  /* 0x0000005f205e7221 */ /* 0x000fc20000010000 */
[-CC-:B------:R-:W-:Y:S01]  /*c1c0*/  FFMA.FTZ R75, R75, R56.reuse, -R14.reuse ;  /* 0x000000384b4b7223 */ /* 0x180fe2000001080e */
[----:B------:R-:W-:-:S01]  /*c1d0*/  FFMA.FTZ R84, R147, R56, -R14 ;  /* 0x0000003893547223 */ /* 0x000fc2000001080e */
[----:B------:R-:W1:Y:S01]  /*c1e0*/  MUFU.EX2 R15, R15 ;  /* 0x0000000f000f7308 */ /* 0x000e620000000800 */
[----:B------:R-:W-:-:S01]  /*c1f0*/  FADD.FTZ R67, R89, R94 ;  /* 0x0000005e59437221 */ /* 0x000fc20000010000 */
[-CC-:B------:R-:W-:Y:S01]  /*c200*/  FFMA.FTZ R79, R79, R56.reuse, -R14.reuse ;  /* 0x000000384f4f7223 */ /* 0x180fe2000001080e */
[----:B------:R-:W-:-:S01]  /*c210*/  FFMA.FTZ R86, R149, R56, -R14 ;  /* 0x0000003895567223 */ /* 0x000fc2000001080e */
[----:B------:R-:W-:Y:S01]  /*c220*/  FFMA.FTZ R83, R83, R56, -R14 ;  /* 0x0000003853537223 */ /* 0x000fe2000001080e */
[----:B------:R-:W-:-:S01]  /*c230*/  FADD.FTZ R96, R36, R67 ;  /* 0x0000004324607221 */ /* 0x000fc20000010000 */
[-CC-:B------:R-:W-:Y:S01]  /*c240*/  FFMA.FTZ R41, R41, R56.reuse, -R14.reuse ;  /* 0x0000003829297223 */ /* 0x180fe2000001080e */
[----:B------:R-:W-:-:S01]  /*c250*/  FFMA.FTZ R85, R85, R56, -R14 ;  /* 0x0000003855557223 */ /* 0x000fc2000001080e */
[----:B------:R-:W2:Y:S01]  /*c260*/  MUFU.EX2 R76, R76 ;  /* 0x0000004c004c7308 */ /* 0x000ea20000000800 */
[----:B0-----:R-:W-:-:S01]  /*c270*/  FADD.FTZ R94, R20, R13 ;  /* 0x0000000d145e7221 */ /* 0x001fc20000010000 */
[----:B------:R-:W-:Y:S01]  /*c280*/  FADD.FTZ R95, R93, R96 ;  /* 0x000000605d5f7221 */ /* 0x000fe20000010000 */
[----:B------:R-:W-:-:S01]  /*c290*/  FFMA.FTZ R25, R43, R56, -R14 ;  /* 0x000000382b197223 */ /* 0x000fc2000001080e */
[-CC-:B------:R-:W-:Y:S01]  /*c2a0*/  FFMA.FTZ R88, R151, R56.reuse, -R14.reuse ;  /* 0x0000003897587223 */ /* 0x180fe2000001080e */
[----:B------:R-:W-:-:S01]  /*c2b0*/  FFMA.FTZ R90, R153, R56, -R14 ;  /* 0x00000038995a7223 */ /* 0x000fc2000001080e */
[----:B------:R-:W-:Y:S01]  /*c2c0*/  FADD.FTZ R96, R38, R95 ;  /* 0x0000005f26607221 */ /* 0x000fe20000010000 */
[----:B------:R-:W-:-:S01]  /*c2d0*/  FFMA.FTZ R57, R57, R56, -R14 ;  /* 0x0000003839397223 */ /* 0x000fc2000001080e */
[----:B------:R-:W0:Y:S01]  /*c2e0*/  MUFU.EX2 R21, R21 ;  /* 0x0000001500157308 */ /* 0x000e220000000800 */
[----:B-1----:R-:W-:-:S01]  /*c2f0*/  FADD.FTZ R67, R15, R94 ;  /* 0x0000005e0f437221 */ /* 0x002fc20000010000 */
[----:B------:R-:W-:Y:S01]  /*c300*/  FADD.FTZ R95, R73, R96 ;  /* 0x00000060495f7221 */ /* 0x000fe20000010000 */
[----:B------:R-:W-:-:S01]  /*c310*/  FFMA.FTZ R91, R155, R56, -R14 ;  /* 0x000000389b5b7223 */ /* 0x000fc2000001080e */
[----:B------:R-:W-:Y:S01]  /*c320*/  F2FP.SATFINITE.E4M3.F32.PACK_AB_MERGE_C R148, R77, R40, RZ ;  /* 0x000000284d94723e */ /* 0x000fe200048070ff */
[----:B------:R-:W-:-:S01]  /*c330*/  FFMA.FTZ R8, R8, R56, -R14 ;  /* 0x0000003808087223 */ /* 0x000fc2000001080e */
[-CC-:B------:R-:W-:Y:S01]  /*c340*/  FFMA.FTZ R27, R27, R56.reuse, -R14.reuse ;  /* 0x000000381b1b7223 */ /* 0x180fe2000001080e */
[----:B------:R-:W-:-:S01]  /*c350*/  FFMA.FTZ R26, R26, R56, -R14 ;  /* 0x000000381a1a7223 */ /* 0x000fc2000001080e */
[----:B------:R-:W1:Y:S01]  /*c360*/  MUFU.EX2 R78, R78 ;  /* 0x0000004e004e7308 */ /* 0x000e620000000800 */
[----:B--2---:R-:W-:-:S01]  /*c370*/  FADD.FTZ R94, R76, R67 ;  /* 0x000000434c5e7221 */ /* 0x004fc20000010000 */
[----:B------:R-:W-:Y:S01]  /*c380*/  F2FP.SATFINITE.E4M3.F32.PACK_AB_MERGE_C R148, R73, R38, R148 ;  /* 0x000000264994723e */ /* 0x000fe20004807094 */
[----:B------:R-:W-:-:S01]  /*c390*/  FFMA.FTZ R28, R28, R56, -R14 ;  /* 0x000000381c1c7223 */ /* 0x000fc2000001080e */
[----:B------:R-:W-:Y:S01]  /*c3a0*/  F2FP.SATFINITE.E4M3.F32.PACK_AB_MERGE_C R76, R76, R15, RZ ;  /* 0x0000000f4c4c723e */ /* 0x000fe200048070ff */
[----:B------:R-:W-:-:S01]  /*c3b0*/  FFMA.FTZ R29, R29, R56, -R14 ;  /* 0x000000381d1d7223 */ /* 0x000fc2000001080e */
[-CC-:B------:R-:W-:Y:S01]  /*c3c0*/  FFMA.FTZ R31, R31, R56.reuse, -R14.reuse ;  /* 0x000000381f1f7223 */ /* 0x180fe2000001080e */
[----:B------:R-:W-:-:S01]  /*c3d0*/  FFMA.FTZ R97, R97, R56, -R14 ;  /* 0x0000003861617223 */ /* 0x000fc2000001080e */
[----:B------:R-:W2:Y:S01]  /*c3e0*/  MUFU.EX2 R37, R37 ;  /* 0x0000002500257308 */ /* 0x000ea20000000800 */
[----:B0-----:R-:W-:-:S01]  /*c3f0*/  FADD.FTZ R67, R21, R94 ;  /* 0x0000005e15437221 */ /* 0x001fc20000010000 */
[----:B------:R-:W-:Y:S01]  /*c400*/  FADD.FTZ R94, R40, R95 ;  /* 0x0000005f285e7221 */ /* 0x000fe20000010000 */
[----:B------:R-:W-:Y:S01]  /*c410*/  F2FP.SATFINITE.E4M3.F32.PACK_AB_MERGE_C R153, R13, R20, R76 ;  /* 0x000000140d99723e */ /* 0x000fe2000480704c */
[----:B------:R-:W-:-:S02]  /*c420*/  FFMA.FTZ R103, R103, R56, -R14 ;  /* 0x0000003867677223 */ /* 0x000fc4000001080e */
[----:B------:R-:W-:-:S02]  /*c430*/  FADD.FTZ R93, R77, R94 ;  /* 0x0000005e4d5d7221 */ /* 0x000fc40000010000 */
[----:B------:R-:W0:Y:S01]  /*c440*/  MUFU.EX2 R82, R82 ;  /* 0x0000005200527308 */ /* 0x000e220000000800 */
[----:B-1----:R-:W-:-:S01]  /*c450*/  FADD.FTZ R24, R78, R67 ;  /* 0x000000434e187221 */ /* 0x002fc20000010000 */
[----:B------:R-:W-:-:S06]  /*c460*/  FADD.FTZ R36, R44, R93 ;  /* 0x0000005d2c247221 */ /* 0x000fcc0000010000 */
[----:B------:R-:W1:Y:S01]  /*c470*/  MUFU.EX2 R80, R80 ;  /* 0x0000005000507308 */ /* 0x000e620000000800 */
[----:B--2---:R-:W-:-:S01]  /*c480*/  FADD.FTZ R67, R37, R24 ;  /* 0x0000001825437221 */ /* 0x004fc20000010000 */
[----:B------:R-:W-:-:S06]  /*c490*/  FFMA.FTZ R24, R42, R56, -R14 ;  /* 0x000000382a187223 */ /* 0x000fcc000001080e */
[----:B------:R-:W2:Y:S01]  /*c4a0*/  MUFU.EX2 R81, R81 ;  /* 0x0000005100517308 */ /* 0x000ea20000000800 */
[----:B0-----:R-:W-:-:S01]  /*c4b0*/  FADD.FTZ R67, R82, R67 ;  /* 0x0000004352437221 */ /* 0x001fc20000010000 */
[----:B------:R-:W-:-:S04]  /*c4c0*/  F2FP.SATFINITE.E4M3.F32.PACK_AB_MERGE_C R82, R82, R37, RZ ;  /* 0x000000255252723e */ /* 0x000fc800048070ff */
[----:B------:R-:W-:Y:S02]  /*c4d0*/  F2FP.SATFINITE.E4M3.F32.PACK_AB_MERGE_C R155, R78, R21, R82 ;  /* 0x000000154e9b723e */ /* 0x000fe40004807052 */
[----:B------:R-:W-:Y:S01]  /*c4e0*/  MUFU.EX2 R75, R75 ;  /* 0x0000004b004b7308 */ /* 0x000fe20000000800 */
[----:B-1----:R-:W-:-:S01]  /*c4f0*/  FADD.FTZ R0, R80, R67 ;  /* 0x0000004350007221 */ /* 0x002fc20000010000 */
[----:B------:R-:W0:Y:S06]  /*c500*/  @P6 LDC R21, c[0x0][0x44c] ;  /* 0x00011300ff156b82 */ /* 0x000e2c0000000800 */
[----:B------:R-:W1:Y:S01]  /*c510*/  MUFU.EX2 R48, R121 ;  /* 0x0000007900307308 */ /* 0x000e620000000800 */
[----:B--2---:R-:W-:-:S07]  /*c520*/  FADD.FTZ R43, R81, R36 ;  /* 0x00000024512b7221 */ /* 0x004fce0000010000 */
[----:B------:R-:W-:Y:S08]  /*c530*/  MUFU.EX2 R84, R84 ;  /* 0x0000005400547308 */ /* 0x000ff00000000800 */
[----:B------:R-:W2:Y:S01]  /*c540*/  MUFU.EX2 R109, R109 ;  /* 0x0000006d006d7308 */ /* 0x000ea20000000800 */
[----:B-1----:R-:W-:-:S01]  /*c550*/  FADD.FTZ R36, R48, R43 ;  /* 0x0000002b30247221 */ /* 0x002fc20000010000 */
[----:B0-----:R-:W-:-:S06]  /*c560*/  @P6 IMAD.HI.U32 R21, R108, R21, RZ ;  /* 0x000000156c156227 */ /* 0x001fcc00078e00ff */
[----:B------:R-:W-:Y:S08]  /*c570*/  MUFU.EX2 R79, R79 ;  /* 0x0000004f004f7308 */ /* 0x000ff00000000800 */
[----:B------:R-:W-:Y:S01]  /*c580*/  MUFU.EX2 R86, R86 ;  /* 0x0000005600567308 */ /* 0x000fe20000000800 */
[C---:B--2---:R-:W-:Y:S01]  /*c590*/  F2FP.SATFINITE.E4M3.F32.PACK_AB_MERGE_C R150, R109.reuse, R48, RZ ;  /* 0x000000306d96723e */ /* 0x044fe200048070ff */
[----:B------:R-:W-:-:S03]  /*c5a0*/  FADD.FTZ R109, R109, R36 ;  /* 0x000000246d6d7221 */ /* 0x000fc60000010000 */
[----:B------:R-:W-:Y:S01]  /*c5b0*/  F2FP.SATFINITE.E4M3.F32.PACK_AB_MERGE_C R150, R81, R44, R150 ;  /* 0x0000002c5196723e */ /* 0x000fe20004807096 */
[----:B------:R-:W-:-:S02]  /*c5c0*/  FADD.FTZ R36, R52, R109 ;  /* 0x0000006d34247221 */ /* 0x000fc40000010000 */
[----:B------:R-:W0:Y:S08]  /*c5d0*/  MUFU.EX2 R87, R87 ;  /* 0x0000005700577308 */ /* 0x000e300000000800 */
[----:B------:R-:W1:Y:S08]  /*c5e0*/  MUFU.EX2 R83, R83 ;  /* 0x0000005300537308 */ /* 0x000e700000000800 */
[----:B------:R2:W-:Y:S01]  /*c5f0*/  MUFU.EX2 R39, R41 ;  /* 0x0000002900277308 */ /* 0x0005e20000000800 */
[----:B0-----:R-:W-:-:S07]  /*c600*/  FADD.FTZ R43, R87, R36 ;  /* 0x00000024572b7221 */ /* 0x001fce0000010000 */
[----:B------:R-:W-:Y:S01]  /*c610*/  MUFU.EX2 R54, R54 ;  /* 0x0000003600367308 */ /* 0x000fe20000000800 */
[----:B--2---:R-:W-:-:S01]  /*c620*/  FADD.FTZ R41, R75, R0 ;  /* 0x000000004b297221 */ /* 0x004fc20000010000 */
[----:B------:R-:W-:-:S03]  /*c630*/  FFMA.FTZ R0, R46, R56, -R14 ;  /* 0x000000382e007223 */ /* 0x000fc6000001080e */
[----:B------:R-:W-:-:S03]  /*c640*/  FADD.FTZ R32, R84, R41 ;  /* 0x0000002954207221 */ /* 0x000fc60000010000 */
[----:B------:R-:W0:Y:S01]  /*c650*/  MUFU.EX2 R61, R61 ;  /* 0x0000003d003d7308 */ /* 0x000e220000000800 */
[----:B------:R-:W-:-:S01]  /*c660*/  FADD.FTZ R41, R79, R32 ;  /* 0x000000204f297221 */ /* 0x000fc20000010000 */
[----:B------:R-:W-:-:S03]  /*c670*/  F2FP.SATFINITE.E4M3.F32.PACK_AB_MERGE_C R79, R79, R84, RZ ;  /* 0x000000544f4f723e */ /* 0x000fc600048070ff */
[----:B------:R-:W-:Y:S01]  /*c680*/  FADD.FTZ R32, R86, R41 ;  /* 0x0000002956207221 */ /* 0x000fe20000010000 */
[----:B------:R-:W-:-:S01]  /*c690*/  FFMA.FTZ R41, R47, R56, -R14 ;  /* 0x000000382f297223 */ /* 0x000fc2000001080e */
[----:B------:R-:W-:Y:S01]  /*c6a0*/  F2FP.SATFINITE.E4M3.F32.PACK_AB_MERGE_C R149, R75, R80, R79 ;  /* 0x000000504b95723e */ /* 0x000fe2000480704f */
[----:B------:R-:W2:Y:S01]  /*c6b0*/  MUFU.EX2 R85, R85 ;  /* 0x0000005500557308 */ /* 0x000ea20000000800 */
[----:B-1----:R-:W-:-:S07]  /*c6c0*/  FADD.FTZ R32, R83, R32 ;  /* 0x0000002053207221 */ /* 0x002fce0000010000 */
[----:B------:R-:W1:Y:S01]  /*c6d0*/  MUFU.EX2 R88, R88 ;  /* 0x0000005800587308 */ /* 0x000e620000000800 */
[----:B0-----:R-:W-:Y:S01]  /*c6e0*/  F2FP.SATFINITE.E4M3.F32.PACK_AB_MERGE_C R144, R61, R54, RZ ;  /* 0x000000363d90723e */ /* 0x001fe200048070ff */
[----:B------:R-:W-:-:S03]  /*c6f0*/  FADD.FTZ R54, R54, R43 ;  /* 0x0000002b36367221 */ /* 0x000fc60000010000 */
[----:B------:R-:W-:Y:S01]  /*c700*/  F2FP.SATFINITE.E4M3.F32.PACK_AB_MERGE_C R144, R87, R52, R144 ;  /* 0x000000345790723e */ /* 0x000fe20004807090 */
[----:B------:R-:W-:-:S02]  /*c710*/  FADD.FTZ R61, R61, R54 ;  /* 0x000000363d3d7221 */ /* 0x000fc40000010000 */
[----:B------:R-:W0:Y:S01]  /*c720*/  MUFU.EX2 R90, R90 ;  /* 0x0000005a005a7308 */ /* 0x000e220000000800 */
[----:B--2---:R-:W-:-:S01]  /*c730*/  FADD.FTZ R43, R85, R32 ;  /* 0x00000020552b7221 */ /* 0x004fc20000010000 */
[----:B------:R-:W-:-:S06]  /*c740*/  FFMA.FTZ R32, R50, R56, -R14 ;  /* 0x0000003832207223 */ /* 0x000fcc000001080e */
[----:B------:R-:W2:Y:S01]  /*c750*/  MUFU.EX2 R57, R57 ;  /* 0x0000003900397308 */ /* 0x000ea20000000800 */
[----:B-1----:R-:W-:-:S01]  /*c760*/  FADD.FTZ R43, R88, R43 ;  /* 0x0000002b582b7221 */ /* 0x002fc20000010000 */
[----:B------:R-:W-:-:S04]  /*c770*/  F2FP.SATFINITE.E4M3.F32.PACK_AB_MERGE_C R85, R88, R85, RZ ;  /* 0x000000555855723e */ /* 0x000fc800048070ff */
[----:B------:R-:W-:Y:S02]  /*c780*/  F2FP.SATFINITE.E4M3.F32.PACK_AB_MERGE_C R151, R83, R86, R85 ;  /* 0x000000565397723e */ /* 0x000fe40004807055 */
[----:B------:R-:W1:Y:S01]  /*c790*/  MUFU.EX2 R91, R91 ;  /* 0x0000005b005b7308 */ /* 0x000e620000000800 */
[----:B0-----:R-:W-:-:S01]  /*c7a0*/  FADD.FTZ R36, R90, R43 ;  /* 0x0000002b5a247221 */ /* 0x001fc20000010000 */
[-CC-:B------:R-:W-:Y:S01]  /*c7b0*/  FFMA.FTZ R43, R51, R56.reuse, -R14.reuse ;  /* 0x00000038332b7223 */ /* 0x180fe2000001080e */
[----:B------:R-:W-:-:S05]  /*c7c0*/  FFMA.FTZ R14, R113, R56, -R14 ;  /* 0x00000038710e7223 */ /* 0x000fca000001080e */
[----:B------:R-:W-:Y:S01]  /*c7d0*/  MUFU.EX2 R60, R60 ;  /* 0x0000003c003c7308 */ /* 0x000fe20000000800 */
[----:B--2---:R-:W-:-:S07]  /*c7e0*/  FADD.FTZ R36, R57, R36 ;  /* 0x0000002439247221 */ /* 0x004fce0000010000 */
[----:B------:R-:W0:Y:S01]  /*c7f0*/  MUFU.EX2 R69, R69 ;  /* 0x0000004500457308 */ /* 0x000e220000000800 */
[----:B-1----:R-:W-:-:S07]  /*c800*/  FADD.FTZ R47, R91, R36 ;  /* 0x000000245b2f7221 */ /* 0x002fce0000010000 */
[----:B------:R-:W1:Y:S08]  /*c810*/  MUFU.EX2 R58, R58 ;  /* 0x0000003a003a7308 */ /* 0x000e700000000800 */
[----:B------:R-:W2:Y:S01]  /*c820*/  MUFU.EX2 R92, R92 ;  /* 0x0000005c005c7308 */ /* 0x000ea20000000800 */
[----:B0-----:R-:W-:-:S07]  /*c830*/  F2FP.SATFINITE.E4M3.F32.PACK_AB_MERGE_C R146, R69, R60, RZ ;  /* 0x0000003c4592723e */ /* 0x001fce00048070ff */
[----:B------:R-:W0:Y:S01]  /*c840*/  MUFU.EX2 R65, R65 ;  /* 0x0000004100417308 */ /* 0x000e220000000800 */
[----:B-1----:R-:W-:-:S07]  /*c850*/  FADD.FTZ R38, R58, R61 ;  /* 0x0000003d3a267221 */ /* 0x002fce0000010000 */
[----:B------:R-:W1:Y:S01]  /*c860*/  MUFU.EX2 R59, R59 ;  /* 0x0000003b003b7308 */ /* 0x000e620000000800 */
[----:B--2---:R-:W-:-:S01]  /*c870*/  FADD.FTZ R36, R92, R47 ;  /* 0x0000002f5c247221 */ /* 0x004fc20000010000 */
[----:B------:R-:W-:-:S04]  /*c880*/  F2FP.SATFINITE.E4M3.F32.PACK_AB_MERGE_C R91, R92, R91, RZ ;  /* 0x0000005b5c5b723e */ /* 0x000fc800048070ff */
[----:B------:R-:W-:Y:S02]  /*c890*/  F2FP.SATFINITE.E4M3.F32.PACK_AB_MERGE_C R145, R57, R90, R91 ;  /* 0x0000005a3991723e */ /* 0x000fe4000480705b */
[----:B------:R-:W2:Y:S01]  /*c8a0*/  MUFU.EX2 R62, R62 ;  /* 0x0000003e003e7308 */ /* 0x000ea20000000800 */
[C---:B0-----:R-:W-:Y:S01]  /*c8b0*/  F2FP.SATFINITE.E4M3.F32.PACK_AB_MERGE_C R146, R65.reuse, R58, R146 ;  /* 0x0000003a4192723e */ /* 0x041fe20004807092 */
[----:B------:R-:W-:-:S04]  /*c8c0*/  FADD.FTZ R65, R65, R38 ;  /* 0x0000002641417221 */ /* 0x000fc80000010000 */
[----:B------:R-:W-:Y:S02]  /*c8d0*/  FADD.FTZ R60, R60, R65 ;  /* 0x000000413c3c7221 */ /* 0x000fe40000010000 */
[----:B------:R-:W-:Y:S01]  /*c8e0*/  MUFU.EX2 R12, R12 ;  /* 0x0000000c000c7308 */ /* 0x000fe20000000800 */
[----:B-1----:R-:W-:-:S01]  /*c8f0*/  FADD.FTZ R47, R59, R36 ;  /* 0x000000243b2f7221 */ /* 0x002fc20000010000 */
[----:B------:R-:W-:-:S06]  /*c900*/  FADD.FTZ R69, R69, R60 ;  /* 0x0000003c45457221 */ /* 0x000fcc0000010000 */
[----:B------:R-:W0:Y:S01]  /*c910*/  MUFU.EX2 R45, R45 ;  /* 0x0000002d002d7308 */ /* 0x000e220000000800 */
[----:B--2---:R-:W-:-:S07]  /*c920*/  FADD.FTZ R36, R62, R47 ;  /* 0x0000002f3e247221 */ /* 0x004fce0000010000 */
[----:B------:R-:W1:Y:S08]  /*c930*/  MUFU.EX2 R63, R63 ;  /* 0x0000003f003f7308 */ /* 0x000e700000000800 */
[----:B------:R-:W-:Y:S01]  /*c940*/  MUFU.EX2 R64, R64 ;  /* 0x0000004000407308 */ /* 0x000fe20000000800 */
[----:B0-----:R-:W-:-:S07]  /*c950*/  F2FP.SATFINITE.E4M3.F32.PACK_AB_MERGE_C R140, R45, R12, RZ ;  /* 0x0000000c2d8c723e */ /* 0x001fce00048070ff */
[----:B------:R-:W0:Y:S01]  /*c960*/  MUFU.EX2 R111, R111 ;  /* 0x0000006f006f7308 */ /* 0x000e220000000800 */
[----:B-1----:R-:W-:-:S07]  /*c970*/  FADD.FTZ R37, R63, R36 ;  /* 0x000000243f257221 */ /* 0x002fce0000010000 */
[----:B------:R-:W1:Y:S08]  /*c980*/  MUFU.EX2 R66, R66 ;  /* 0x0000004200427308 */ /* 0x000e700000000800 */
[----:B------:R-:W2:Y:S01]  /*c990*/  MUFU.EX2 R8, R8 ;  /* 0x0000000800087308 */ /* 0x000ea20000000800 */
[----:B0-----:R-:W-:Y:S01]  /*c9a0*/  F2FP.SATFINITE.E4M3.F32.PACK_AB_MERGE_C R140, R111, R64, R140 ;  /* 0x000000406f8c723e */ /* 0x001fe2000480708c */
[----:B------:R-:W-:-:S04]  /*c9b0*/  FADD.FTZ R64, R64, R69 ;  /* 0x0000004540407221 */ /* 0x000fc80000010000 */
[----:B------:R-:W-:Y:S02]  /*c9c0*/  FADD.FTZ R111, R111, R64 ;  /* 0x000000406f6f7221 */ /* 0x000fe40000010000 */
[----:B------:R-:W-:Y:S01]  /*c9d0*/  MUFU.EX2 R24, R24 ;  /* 0x0000001800187308 */ /* 0x000fe20000000800 */
[----:B-1----:R-:W-:-:S01]  /*c9e0*/  FADD.FTZ R37, R66, R37 ;  /* 0x0000002542257221 */ /* 0x002fc20000010000 */
[----:B------:R-:W-:Y:S01]  /*c9f0*/  FADD.FTZ R12, R12, R111 ;  /* 0x0000006f0c0c7221 */ /* 0x000fe20000010000 */
[----:B------:R-:W-:-:S03]  /*ca00*/  F2FP.SATFINITE.E4M3.F32.PACK_AB_MERGE_C R63, R66, R63, RZ ;  /* 0x0000003f423f723e */ /* 0x000fc600048070ff */
[----:B------:R-:W-:Y:S01]  /*ca10*/  FADD.FTZ R45, R45, R12 ;  /* 0x0000000c2d2d7221 */ /* 0x000fe20000010000 */
[----:B------:R-:W-:Y:S01]  /*ca20*/  F2FP.SATFINITE.E4M3.F32.PACK_AB_MERGE_C R147, R62, R59, R63 ;  /* 0x0000003b3e93723e */ /* 0x000fe2000480703f */
[----:B------:R-:W-:Y:S01]  /*ca30*/  MUFU.EX2 R25, R25 ;  /* 0x0000001900197308 */ /* 0x000fe20000000800 */
[----:B--2---:R-:W-:-:S07]  /*ca40*/  FADD.FTZ R36, R8, R37 ;  /* 0x0000002508247221 */ /* 0x004fce0000010000 */
[----:B------:R-:W-:Y:S08]  /*ca50*/  MUFU.EX2 R34, R34 ;  /* 0x0000002200227308 */ /* 0x000ff00000000800 */
[----:B------:R-:W0:Y:S08]  /*ca60*/  MUFU.EX2 R53, R53 ;  /* 0x0000003500357308 */ /* 0x000e300000000800 */
[----:B------:R-:W-:Y:S08]  /*ca70*/  MUFU.EX2 R30, R30 ;  /* 0x0000001e001e7308 */ /* 0x000ff00000000800 */
[----:B------:R-:W1:Y:S01]  /*ca80*/  MUFU.EX2 R49, R49 ;  /* 0x0000003100317308 */ /* 0x000e620000000800 */
[----:B0-----:R-:W-:-:S07]  /*ca90*/  F2FP.SATFINITE.E4M3.F32.PACK_AB_MERGE_C R142, R53, R34, RZ ;  /* 0x00000022358e723e */ /* 0x001fce00048070ff */
[----:B------:R-:W0:Y:S08]  /*caa0*/  MUFU.EX2 R0, R0 ;  /* 0x0000000000007308 */ /* 0x000e300000000800 */
[----:B------:R-:W2:Y:S01]  /*cab0*/  MUFU.EX2 R41, R41 ;  /* 0x0000002900297308 */ /* 0x000ea20000000800 */
[----:B-1----:R-:W-:Y:S01]  /*cac0*/  F2FP.SATFINITE.E4M3.F32.PACK_AB_MERGE_C R142, R49, R30, R142 ;  /* 0x0000001e318e723e */ /* 0x002fe2000480708e */
[----:B------:R-:W-:-:S04]  /*cad0*/  FADD.FTZ R30, R30, R45 ;  /* 0x0000002d1e1e7221 */ /* 0x000fc80000010000 */
[----:B------:R-:W-:Y:S02]  /*cae0*/  FADD.FTZ R49, R49, R30 ;  /* 0x0000001e31317221 */ /* 0x000fe40000010000 */
[----:B------:R1:W-:Y:S01]  /*caf0*/  MUFU.EX2 R15, R27 ;  /* 0x0000001b000f7308 */ /* 0x0003e20000000800 */
[----:B------:R-:W3:Y:S01]  /*cb00*/  @P6 LDC R30, c[0x0][0x450] ;  /* 0x00011400ff1e6b82 */ /* 0x000ee20000000800 */
[----:B------:R-:W-:-:S04]  /*cb10*/  FADD.FTZ R34, R34, R49 ;  /* 0x0000003122227221 */ /* 0x000fc80000010000 */
[----:B------:R-:W-:Y:S02]  /*cb20*/  FADD.FTZ R53, R53, R34 ;  /* 0x0000002235357221 */ /* 0x000fe40000010000 */
[----:B------:R-:W4:Y:S01]  /*cb30*/  MUFU.EX2 R32, R32 ;  /* 0x0000002000207308 */ /* 0x000f220000000800 */
[----:B-1----:R-:W-:-:S04]  /*cb40*/  FADD.FTZ R27, R39, R36 ;  /* 0x00000024271b7221 */ /* 0x002fc80000010000 */
[----:B------:R-:W-:Y:S01]  /*cb50*/  FADD.FTZ R12, R24, R27 ;  /* 0x0000001b180c7221 */ /* 0x000fe20000010000 */
[C---:B------:R-:W-:Y:S02]  /*cb60*/  F2FP.SATFINITE.E4M3.F32.PACK_AB_MERGE_C R24, R25.reuse, R24, RZ ;  /* 0x000000181918723e */ /* 0x040fe400048070ff */
[----:B------:R-:W1:Y:S01]  /*cb70*/  MUFU.EX2 R43, R43 ;  /* 0x0000002b002b7308 */ /* 0x000e620000000800 */
[----:B------:R-:W-:-:S04]  /*cb80*/  FADD.FTZ R25, R25, R12 ;  /* 0x0000000c19197221 */ /* 0x000fc80000010000 */
[----:B0-----:R-:W-:-:S03]  /*cb90*/  FADD.FTZ R12, R0, R25 ;  /* 0x00000019000c7221 */ /* 0x001fc60000010000 */
[----:B------:R-:W-:Y:S01]  /*cba0*/  MUFU.EX2 R70, R70 ;  /* 0x0000004600467308 */ /* 0x000fe20000000800 */
[----:B--2---:R-:W-:-:S04]  /*cbb0*/  FADD.FTZ R13, R41, R12 ;  /* 0x0000000c290d7221 */ /* 0x004fc80000010000 */
[----:B----4-:R-:W-:-:S03]  /*cbc0*/  FADD.FTZ R20, R32, R13 ;  /* 0x0000000d20147221 */ /* 0x010fc60000010000 */
[----:B------:R-:W0:Y:S01]  /*cbd0*/  MUFU.EX2 R71, R71 ;  /* 0x0000004700477308 */ /* 0x000e220000000800 */
[C---:B-1----:R-:W-:Y:S01]  /*cbe0*/  F2FP.SATFINITE.E4M3.F32.PACK_AB_MERGE_C R32, R43.reuse, R32, RZ ;  /* 0x000000202b20723e */ /* 0x042fe200048070ff */
[----:B------:R-:W-:-:S03]  /*cbf0*/  FADD.FTZ R43, R43, R20 ;  /* 0x000000142b2b7221 */ /* 0x000fc60000010000 */
[----:B------:R-:W-:-:S03]  /*cc00*/  F2FP.SATFINITE.E4M3.F32.PACK_AB_MERGE_C R143, R41, R0, R32 ;  /* 0x00000000298f723e */ /* 0x000fc60004807020 */
[----:B------:R-:W1:Y:S08]  /*cc10*/  MUFU.EX2 R26, R26 ;  /* 0x0000001a001a7308 */ /* 0x000e700000000800 */
[----:B------:R2:W-:Y:S01]  /*cc20*/  MUFU.EX2 R68, R141 ;  /* 0x0000008d00447308 */ /* 0x0005e20000000800 */
[----:B0-----:R-:W-:-:S07]  /*cc30*/  F2FP.SATFINITE.E4M3.F32.PACK_AB_MERGE_C R13, R71, R70, RZ ;  /* 0x00000046470d723e */ /* 0x001fce00048070ff */
[----:B------:R-:W0:Y:S01]  /*cc40*/  MUFU.EX2 R55, R55 ;  /* 0x0000003700377308 */ /* 0x000e220000000800 */
[----:B-1----:R-:W-:-:S01]  /*cc50*/  FADD.FTZ R20, R26, R43 ;  /* 0x0000002b1a147221 */ /* 0x002fc20000010000 */
[----:B--2---:R-:W-:-:S06]  /*cc60*/  F2FP.SATFINITE.E4M3.F32.PACK_AB_MERGE_C R141, R39, R8, R24 ;  /* 0x00000008278d723e */ /* 0x004fcc0004807018 */
[----:B------:R-:W1:Y:S08]  /*cc70*/  MUFU.EX2 R28, R28 ;  /* 0x0000001c001c7308 */ /* 0x000e700000000800 */
[----:B------:R-:W2:Y:S01]  /*cc80*/  MUFU.EX2 R29, R29 ;  /* 0x0000001d001d7308 */ /* 0x000ea20000000800 */
[----:B0-----:R-:W-:Y:S01]  /*cc90*/  F2FP.SATFINITE.E4M3.F32.PACK_AB_MERGE_C R136, R55, R68, R13 ;  /* 0x000000443788723e */ /* 0x001fe2000480700d */
[----:B------:R-:W-:Y:S01]  /*cca0*/  FADD.FTZ R68, R68, R53 ;  /* 0x0000003544447221 */ /* 0x000fe20000010000 */
[----:B------:R-:W-:-:S03]  /*ccb0*/  FADD.FTZ R13, R15, R20 ;  /* 0x000000140f0d7221 */ /* 0x000fc60000010000 */
[----:B------:R-:W-:Y:S02]  /*ccc0*/  FADD.FTZ R55, R55, R68 ;  /* 0x0000004437377221 */ /* 0x000fe40000010000 */
[----:B------:R-:W-:Y:S01]  /*ccd0*/  MUFU.EX2 R35, R35 ;  /* 0x0000002300237308 */ /* 0x000fe20000000800 */
[----:B-1----:R-:W-:-:S01]  /*cce0*/  FADD.FTZ R0, R28, R13 ;  /* 0x0000000d1c007221 */ /* 0x002fc20000010000 */
[----:B------:R-:W-:-:S04]  /*ccf0*/  FADD.FTZ R70, R70, R55 ;  /* 0x0000003746467221 */ /* 0x000fc80000010000 */
[----:B------:R-:W-:Y:S02]  /*cd00*/  FADD.FTZ R71, R71, R70 ;  /* 0x0000004647477221 */ /* 0x000fe40000010000 */
[----:B------:R-:W0:Y:S01]  /*cd10*/  MUFU.EX2 R74, R74 ;  /* 0x0000004a004a7308 */ /* 0x000e220000000800 */
[C---:B--2---:R-:W-:Y:S01]  /*cd20*/  F2FP.SATFINITE.E4M3.F32.PACK_AB_MERGE_C R28, R29.reuse, R28, RZ ;  /* 0x0000001c1d1c723e */ /* 0x044fe200048070ff */
[----:B------:R-:W-:-:S03]  /*cd30*/  FADD.FTZ R0, R29, R0 ;  /* 0x000000001d007221 */ /* 0x000fc60000010000 */
[----:B------:R-:W-:Y:S01]  /*cd40*/  F2FP.SATFINITE.E4M3.F32.PACK_AB_MERGE_C R137, R15, R26, R28 ;  /* 0x0000001a0f89723e */ /* 0x000fe2000480701c */
[----:B------:R-:W-:Y:S01]  /*cd50*/  IMAD.MOV.U32 R15, RZ, RZ, R108 ;  /* 0x000000ffff0f7224 */ /* 0x000fe200078e006c */
[----:B---3--:R-:W-:Y:S01]  /*cd60*/  @P6 SHF.R.U32.HI R15, RZ, R30, R21 ;  /* 0x0000001eff0f6219 */ /* 0x008fe20000011615 */
[----:B------:R-:W-:Y:S01]  /*cd70*/  MUFU.EX2 R72, R72 ;  /* 0x0000004800487308 */ /* 0x000fe20000000800 */
[----:B------:R-:W-:-:S07]  /*cd80*/  ISETP.GE.AND P6, PT, R11, 0x1, PT ;  /* 0x000000010b00780c */ /* 0x000fce0003fc6270 */
[----:B------:R-:W1:Y:S01]  /*cd90*/  MUFU.EX2 R33, R33 ;  /* 0x0000002100217308 */ /* 0x000e620000000800 */
[----:B0-----:R-:W-:-:S07]  /*cda0*/  F2FP.SATFINITE.E4M3.F32.PACK_AB_MERGE_C R8, R74, R35, RZ ;  /* 0x000000234a08723e */ /* 0x001fce00048070ff */
[----:B------:R-:W0:Y:S08]  /*cdb0*/  MUFU.EX2 R31, R31 ;  /* 0x0000001f001f7308 */ /* 0x000e300000000800 */
[----:B------:R-:W2:Y:S01]  /*cdc0*/  MUFU.EX2 R12, R97 ;  /* 0x00000061000c7308 */ /* 0x000ea20000000800 */
[----:B-1----:R-:W-:Y:S01]  /*cdd0*/  F2FP.SATFINITE.E4M3.F32.PACK_AB_MERGE_C R138, R33, R72, R8 ;  /* 0x00000048218a723e */ /* 0x002fe20004807008 */
[----:B------:R-:W-:-:S04]  /*cde0*/  FADD.FTZ R72, R72, R71 ;  /* 0x0000004748487221 */ /* 0x000fc80000010000 */
[----:B------:R-:W-:Y:S02]  /*cdf0*/  FADD.FTZ R72, R33, R72 ;  /* 0x0000004821487221 */ /* 0x000fe40000010000 */
[----:B------:R-:W-:Y:S01]  /*ce00*/  MUFU.EX2 R103, R103 ;  /* 0x0000006700677308 */ /* 0x000fe20000000800 */
[----:B0-----:R-:W-:-:S01]  /*ce10*/  FADD.FTZ R13, R31, R0 ;  /* 0x000000001f0d7221 */ /* 0x001fc20000010000 */
[----:B------:R-:W-:-:S04]  /*ce20*/  FADD.FTZ R21, R35, R72 ;  /* 0x0000004823157221 */ /* 0x000fc80000010000 */
[----:B------:R-:W-:Y:S02]  /*ce30*/  FADD.FTZ R21, R74, R21 ;  /* 0x000000154a157221 */ /* 0x000fe40000010000 */
[----:B------:R-:W0:Y:S01]  /*ce40*/  MUFU.EX2 R14, R14 ;  /* 0x0000000e000e7308 */ /* 0x000e220000000800 */
[----:B--2---:R-:W-:-:S01]  /*ce50*/  FADD.FTZ R0, R12, R13 ;  /* 0x0000000d0c007221 */ /* 0x004fc20000010000 */
[----:B------:R-:W-:-:S04]  /*ce60*/  IMAD.IADD R13, R104, 0x1, R15 ;  /* 0x00000001680d7824 */ /* 0x000fc800078e020f */
[----:B------:R-:W-:Y:S01]  /*ce70*/  IMAD.IADD R10, R13, 0x1, R10 ;  /* 0x000000010d0a7824 */ /* 0x000fe200078e020a */
[----:B0-----:R-:W-:Y:S01]  /*ce80*/  F2FP.SATFINITE.E4M3.F32.PACK_AB_MERGE_C R8, R14, R103, RZ ;  /* 0x000000670e08723e */ /* 0x001fe200048070ff */
[----:B------:R-:W-:Y:S01]  /*ce90*/  FADD.FTZ R103, R103, R0 ;  /* 0x0000000067677221 */ /* 0x000fe20000010000 */
[----:B------:R-:W-:Y:S02]  /*cea0*/  VIADD R0, R105, 0xfffffffe ;  /* 0xfffffffe69007836 */ /* 0x000fe40000000000 */
[----:B------:R-:W-:Y:S01]  /*ceb0*/  F2FP.SATFINITE.E4M3.F32.PACK_AB_MERGE_C R139, R12, R31, R8 ;  /* 0x0000001f0c8b723e */ /* 0x000fe20004807008 */
[----:B------:R-:W-:-:S01]  /*cec0*/  FADD.FTZ R20, R14, R103 ;  /* 0x000000670e147221 */ /* 0x000fc20000010000 */
        /* <DEDUP_REMOVED lines=12> */
.L_x_1189:
[----:B------:R-:W-:-:S13]  /*cf90*/  ISETP.NE.AND P2, PT, R11, 0x1, PT ;  /* 0x000000010b00780c */ /* 0x000fda0003f45270 */
[----:B------:R-:W0:Y:S02]  /*cfa0*/  @P2 LDC.64 R12, c[0x0][0x9e8] ;  /* 0x00027a00ff0c2b82 */ /* 0x000e240000000a00 */
[----:B0-----:R-:W-:-:S05]  /*cfb0*/  @P2 IMAD.HI.U32 R12, R8, R12, RZ ;  /* 0x0000000c080c2227 */ /* 0x001fca00078e00ff */
[----:B------:R-:W-:-:S07]  /*cfc0*/  @P2 SHF.R.U32.HI R8, RZ, R13, R12 ;  /* 0x0000000dff082219 */ /* 0x000fce000001160c */
.L_x_1190:
[----:B------:R-:W-:Y:S05]  /*cfd0*/  BSYNC B0 ;  /* 0x0000000000007941 */ /* 0x000fea0003800000 */
.L_x_1188:
[----:B------:R-:W-:-:S05]  /*cfe0*/  IMAD R11, R8, R11, R11 ;  /* 0x0000000b080b7224 */ /* 0x000fca00078e020b */
[----:B------:R-:W-:-:S07]  /*cff0*/  VIMNMX R10, R10, R11, PT ;  /* 0x0000000b0a0a7248 */ /* 0x000fce0003fe0100 */
.L_x_1187:
[----:B------:R-:W2:Y:S01]  /*d000*/  LDL R8, [R1+0x38] ;  /* 0x0000380001087983 */ /* 0x000ea20000100800 */
[----:B------:R-:W-:Y:S01]  /*d010*/  IMAD.HI R10, R10, 0x66666667, RZ ;  /* 0x666666670a0a7827 */ /* 0x000fe200078e02ff */
[----:B------:R-:W-:Y:S01]  /*d020*/  ULDC UR40, c[0x0][0x9e4] ;  /* 0x0002790000287ab9 */ /* 0x000fe20000000800 */
[----:B------:R-:W-:Y:S01]  /*d030*/  ULDC UR37, c[0x0][0x9e4] ;  /* 0x0002790000257ab9 */ /* 0x000fe20000000800 */
[----:B------:R-:W-:Y:S01]  /*d040*/  ULDC UR36, c[0x0][0x988] ;  /* 0x0002620000247ab9 */ /* 0x000fe20000000800 */
[----:B------:R-:W-:Y:S01]  /*d050*/  ULDC UR39, c[0x0][0x988] ;  /* 0x0002620000277ab9 */ /* 0x000fe20000000800 */
[----:B------:R-:W-:Y:S01]  /*d060*/  SHF.R.U32.HI R11, RZ, 0x1f, R10 ;  /* 0x0000001fff0b7819 */ /* 0x000fe2000001160a */
[----:B------:R-:W-:Y:S01]  /*d070*/  ULDC UR38, c[0x0][0x988] ;  /* 0x0002620000267ab9 */ /* 0x000fe20000000800 */
[----:B------:R-:W-:Y:S01]  /*d080*/  ULDC UR42, c[0x0][0x9e0] ;  /* 0x00027800002a7ab9 */ /* 0x000fe20000000800 */
[----:B------:R-:W-:Y:S01]  /*d090*/  ULDC UR41, c[0x0][0x9e0] ;  /* 0x0002780000297ab9 */ /* 0x000fe20000000800 */
[----:B------:R-:W-:Y:S01]  /*d0a0*/  LEA.HI.SX32 R11, R10, R11, 0x1a ;  /* 0x0000000b0a0b7211 */ /* 0x000fe200078fd2ff */
[----:B------:R-:W-:Y:S01]  /*d0b0*/  BSSY B1, `(.L_x_1191) ;  /* 0x00004e0000017945 */ /* 0x000fe20003800000 */
        /* <DEDUP_REMOVED lines=16> */
[----:B--2---:R-:W-:-:S04]  /*d1c0*/  VIMNMX R8, R8, R11, !PT ;  /* 0x0000000b08087248 */ /* 0x004fc80007fe0100 */
[----:B------:R-:W-:Y:S01]  /*d1d0*/  ISETP.GE.AND P2, PT, R0, R8, PT ;  /* 0x000000080000720c */ /* 0x000fe20003f46270 */
[----:B------:R0:W-:-:S12]  /*d1e0*/  STL [R1+0x28], R8 ;  /* 0x0000280801007387 */ /* 0x0001d80000100800 */
[----:B0-----:R-:W-:Y:S05]  /*d1f0*/  @!P2 BRA `(.L_x_1192) ;  /* 0x0000004c002ca947 */ /* 0x001fea0003800000 */
[----:B------:R-:W-:Y:S01]  /*d200*/  BSSY B0, `(.L_x_1193) ;  /* 0x00004c6000007945 */ /* 0x000fe20003800000 */
[----:B------:R-:W-:-:S07]  /*d210*/  IMAD.MOV.U32 R55, RZ, RZ, RZ ;  /* 0x000000ffff377224 */ /* 0x000fce00078e00ff */
.L_x_1213:
[----:B------:R-:W-:-:S05]  /*d220*/  VIADD R15, R18, 0x1 ;  /* 0x00000001120f7836 */ /* 0x000fca0000000000 */
[----:B------:R-:W-:-:S04]  /*d230*/  ISETP.NE.AND P2, PT, R15, 0x2, PT ;  /* 0x000000020f00780c */ /* 0x000fc80003f45270 */
[----:B------:R-:W-:Y:S02]  /*d240*/  SEL R14, RZ, 0x1, P2 ;  /* 0x00000001ff0e7807 */ /* 0x000fe40001000000 */
[----:B------:R-:W-:Y:S02]  /*d250*/  SEL R15, R15, RZ, P2 ;  /* 0x000000ff0f0f7207 */ /* 0x000fe40001000000 */
[----:B------:R-:W-:Y:S01]  /*d260*/  LOP3.LUT R14, R19, R14, RZ, 0x3c, !PT ;  /* 0x0000000e130e7212 */ /* 0x000fe200078e3cff */
[----:B------:R-:W-:Y:S06]  /*d270*/  @!P0 BRA `(.L_x_1194) ;  /* 0x0000000000048947 */ /* 0x000fec0003800000 */
[----:B------:R-:W-:Y:S01]  /*d280*/  BPT.TRAP 0x1 ;  /* 0x000000040000795c */ /* 0x000fe20000300000 */
.L_x_1194:
[----:B------:R-:W-:Y:S01]  /*d290*/  IMAD R8, R15, 0x8, R17 ;  /* 0x000000080f087824 */ /* 0x000fe200078e0211 */
[----:B------:R-:W-:-:S04]  /*d2a0*/  SHF.L.U32 R11, R14, 0x1f, RZ ;  /* 0x0000001f0e0b7819 */ /* 0x000fc800000006ff */
[----:B------:R0:W1:Y:S01]  /*d2b0*/  SYNCS.PHASECHK.TRANS64.TRYWAIT P2, [R8+URZ+0x13230], R11 ;  /* 0x0132300b080075a7 */ /* 0x000062000804017f */
[----:B------:R-:W-:Y:S05]  /*d2c0*/  @!P0 BRA `(.L_x_1195) ;  /* 0x0000000000048947 */ /* 0x000fea0003800000 */
[----:B------:R-:W-:Y:S01]  /*d2d0*/  BPT.TRAP 0x1 ;  /* 0x000000040000795c */ /* 0x000fe20000300000 */
.L_x_1195:
        /* <DEDUP_REMOVED lines=8> */
.L_x_1197:
[----:B------:R-:W-:Y:S05]  /*d360*/  BSYNC B2 ;  /* 0x0000000000027941 */ /* 0x000fea0003800000 */
.L_x_1196:
[----:B------:R-:W-:Y:S01]  /*d370*/  IMAD.MOV.U32 R10, RZ, RZ, R57 ;  /* 0x000000ffff0a7224 */ /* 0x000fe200078e0039 */
[----:B------:R-:W-:Y:S01]  /*d380*/  R2UR UR12, R4 ;  /* 0x00000000040c72ca */ /* 0x000fe200000e0000 */
[----:B01----:R-:W-:Y:S01]  /*d390*/  IMAD.MOV.U32 R11, RZ, RZ, -0x7fffffe0 ;  /* 0x80000020ff0b7424 */ /* 0x003fe200078e00ff */
[----:B------:R-:W-:Y:S01]  /*d3a0*/  R2UR UR13, R5 ;  /* 0x00000000050d72ca */ /* 0x000fe200000e0000 */
[----:B------:R-:W-:Y:S01]  /*d3b0*/  WARPGROUP.ARRIVE ;  /* 0x00000000000079c5 */ /* 0x000fe20000000000 */
[----:B------:R-:W-:Y:S01]  /*d3c0*/  R2UR UR14, R10 ;  /* 0x000000000a0e72ca */ /* 0x000fe200000e0000 */
[----:B------:R-:W-:Y:S01]  /*d3d0*/  IMAD.MOV.U32 R13, RZ, RZ, -0x7fffffe0 ;  /* 0x80000020ff0d7424 */ /* 0x000fe200078e00ff */
[----:B------:R-:W-:Y:S01]  /*d3e0*/  R2UR UR15, R11 ;  /* 0x000000000b0f72ca */ /* 0x000fe200000e0000 */
[----:B------:R-:W-:Y:S01]  /*d3f0*/  IMAD.MOV.U32 R10, RZ, RZ, R56 ;  /* 0x000000ffff0a7224 */ /* 0x000fe200078e0038 */
[----:B------:R-:W-:Y:S01]  /*d400*/  R2UR UR22, R12 ;  /* 0x000000000c1672ca */ /* 0x000fe200000e0000 */
[----:B------:R-:W-:Y:S01]  /*d410*/  VIADD R12, R57, 0x180 ;  /* 0x00000180390c7836 */ /* 0x000fe20000000000 */
[----:B------:R-:W-:Y:S01]  /*d420*/  R2UR UR23, R13 ;  /* 0x000000000d1772ca */ /* 0x000fe200000e0000 */
[----:B------:R-:W-:Y:S01]  /*d430*/  VIADD R56, R57, 0x182 ;  /* 0x0000018239387836 */ /* 0x000fe20000000000 */
[----:B------:R-:W-:-:S02]  /*d440*/  R2UR UR20, R4 ;  /* 0x00000000041472ca */ /* 0x000fc400000e0000 */
[----:B------:R-:W-:Y:S02]  /*d450*/  R2UR UR21, R5 ;  /* 0x00000000051572ca */ /* 0x000fe400000e0000 */
[----:B------:R-:W-:Y:S01]  /*d460*/  R2UR UR26, R10 ;  /* 0x000000000a1a72ca */ /* 0x000fe200000e0000 */
[----:B------:R-:W-:Y:S01]  /*d470*/  VIADD R10, R57, 0x200 ;  /* 0x00000200390a7836 */ /* 0x000fe20000000000 */
[----:B------:R-:W-:Y:S01]  /*d480*/  R2UR UR27, R11 ;  /* 0x000000000b1b72ca */ /* 0x000fe200000e0000 */
[----:B------:R-:W-:Y:S01]  /*d490*/  QGMMA.64x32x32.F32.E4M3.E4M3 R120, gdesc[UR12], RZ, !UPT, gsb0 ;  /* 0x006000000c7879f3 */ /* 0x000fe2000c0008ff */
[----:B------:R-:W-:Y:S02]  /*d4a0*/  R2UR UR24, R4 ;  /* 0x00000000041872ca */ /* 0x000fe400000e0000 */
[----:B------:R-:W-:Y:S02]  /*d4b0*/  R2UR UR25, R5 ;  /* 0x00000000051972ca */ /* 0x000fe400000e0000 */
[----:B------:R-:W-:Y:S01]  /*d4c0*/  R2UR UR10, R12 ;  /* 0x000000000c0a72ca */ /* 0x000fe200000e0000 */
[----:B------:R-:W-:Y:S01]  /*d4d0*/  VIADD R12, R57, 0x2 ;  /* 0x00000002390c7836 */ /* 0x000fe20000000000 */
[----:B------:R-:W-:-:S02]  /*d4e0*/  R2UR UR11, R13 ;  /* 0x000000000d0b72ca */ /* 0x000fc400000e0000 */
[----:B------:R-:W-:Y:S02]  /*d4f0*/  R2UR UR8, R4 ;  /* 0x00000000040872ca */ /* 0x000fe400000e0000 */
[----:B------:R-:W-:Y:S02]  /*d500*/  R2UR UR9, R5 ;  /* 0x00000000050972ca */ /* 0x000fe400000e0000 */
[----:B------:R-:W-:Y:S01]  /*d510*/  R2UR UR6, R10 ;  /* 0x000000000a0672ca */ /* 0x000fe200000e0000 */
[C---:B------:R-:W-:Y:S01]  /*d520*/  VIADD R10, R57.reuse, 0x82 ;  /* 0x00000082390a7836 */ /* 0x040fe20000000000 */
        /* <DEDUP_REMOVED lines=9> */
[----:B------:R-:W-:Y:S01]  /*d5c0*/  R2UR UR19, R13 ;  /* 0x000000000d1372ca */ /* 0x000fe200000e0000 */
[----:B------:R-:W-:Y:S01]  /*d5d0*/  IMAD.MOV.U32 R13, RZ, RZ, -0x7fffffe0 ;  /* 0x80000020ff0d7424 */ /* 0x000fe200078e00ff */
[C---:B------:R-:W-:Y:S02]  /*d5e0*/  R2UR UR16, R6.reuse ;  /* 0x00000000061072ca */ /* 0x040fe400000e0000 */
[----:B------:R-:W-:Y:S02]  /*d5f0*/  R2UR UR17, R7 ;  /* 0x00000000071172ca */ /* 0x000fe400000e0000 */
[----:B------:R-:W-:Y:S01]  /*d600*/  R2UR UR15, R11 ;  /* 0x000000000b0f72ca */ /* 0x000fe200000e0000 */
[----:B------:R-:W-:Y:S01]  /*d610*/  IMAD.MOV.U32 R11, RZ, RZ, -0x7fffffe0 ;  /* 0x80000020ff0b7424 */ /* 0x000fe200078e00ff */
[----:B------:R-:W-:Y:S02]  /*d620*/  R2UR UR12, R6 ;  /* 0x00000000060c72ca */ /* 0x000fe400000e0000 */
[----:B------:R-:W-:Y:S01]  /*d630*/  R2UR UR13, R7 ;  /* 0x00000000070d72ca */ /* 0x000fe200000e0000 */
[----:B------:R-:W-:-:S02]  /*d640*/  WARPGROUP.DEPBAR.LE gsb0, 0x0 ;  /* 0x00008000000079c5 */ /* 0x000fc40000010000 */
        /* <DEDUP_REMOVED lines=41> */
.L_x_1199:
[----:B------:R-:W-:Y:S01]  /*d8e0*/  SHF.L.U32 R10, R19, 0x1f, RZ ;  /* 0x0000001f130a7819 */ /* 0x000fe200000006ff */
[----:B------:R-:W-:-:S04]  /*d8f0*/  IMAD R19, R18, 0x8, R17 ;  /* 0x0000000812137824 */ /* 0x000fc800078e0211 */
[----:B------:R0:W1:Y:S01]  /*d900*/  SYNCS.PHASECHK.TRANS64.TRYWAIT P2, [R19+URZ+0x13250], R10 ;  /* 0x0132500a130075a7 */ /* 0x000062000804017f */
[----:B------:R-:W-:Y:S05]  /*d910*/  @!P0 BRA `(.L_x_1200) ;  /* 0x0000000000048947 */ /* 0x000fea0003800000 */
[----:B------:R-:W-:Y:S01]  /*d920*/  BPT.TRAP 0x1 ;  /* 0x000000040000795c */ /* 0x000fe20000300000 */
.L_x_1200:
[----:B------:R-:W-:Y:S04]  /*d930*/  BSSY B2, `(.L_x_1201) ;  /* 0x0000004000027945 */ /* 0x000fe80003800000 */
[----:B-1----:R-:W-:Y:S05]  /*d940*/  @P2 BRA `(.L_x_1202) ;  /* 0x0000000000082947 */ /* 0x002fea0003800000 */
[----:B------:R-:W1:Y:S02]  /*d950*/  SYNCS.PHASECHK.TRANS64.TRYWAIT P2, [R19+URZ+0x13250], R10 ;  /* 0x0132500a130075a7 */ /* 0x000e64000804017f */
[----:B-1----:R-:W-:Y:S05]  /*d960*/  @!P2 BRA `(.L_x_1203) ;  /* 0x000001540094a947 */ /* 0x002fea0003800000 */
.L_x_1202:
[----:B------:R-:W-:Y:S05]  /*d970*/  BSYNC B2 ;  /* 0x0000000000027941 */ /* 0x000fea0003800000 */
.L_x_1201:
[----:B01----:R-:W-:Y:S01]  /*d980*/  VIADD R10, R17, 0x1000 ;  /* 0x00001000110a7836 */ /* 0x003fe20000000000 */
[----:B------:R-:W-:Y:S01]  /*d990*/  WARPGROUP.ARRIVE ;  /* 0x00000000000079c5 */ /* 0x000fe20000000000 */
[----:B------:R-:W-:Y:S01]  /*d9a0*/  IMAD.MOV.U32 R11, RZ, RZ, -0x3ffffff0 ;  /* 0xc0000010ff0b7424 */ /* 0x000fe200078e00ff */
[----:B------:R-:W-:Y:S02]  /*d9b0*/  LOP3.LUT P2, RZ, R16, 0x10, RZ, 0xc0, !PT ;  /* 0x0000001010ff7812 */ /* 0x000fe4000784c0ff */
[----:B------:R-:W-:Y:S02]  /*d9c0*/  SHF.R.U32.HI R10, RZ, 0x4, R10 ;  /* 0x00000004ff0a7819 */ /* 0x000fe4000001160a */
[----:B------:R-:W-:Y:S02]  /*d9d0*/  R2UR UR7, R11 ;  /* 0x000000000b0772ca */ /* 0x000fe400000e0000 */
[----:B------:R-:W-:-:S04]  /*d9e0*/  LOP3.LUT R10, R10, 0x3fff, RZ, 0xc0, !PT ;  /* 0x00003fff0a0a7812 */ /* 0x000fc800078ec0ff */
[----:B------:R-:W-:-:S05]  /*d9f0*/  LOP3.LUT R10, R10, 0x10000, RZ, 0xfc, !PT ;  /* 0x000100000a0a7812 */ /* 0x000fca00078efcff */
[----:B------:R-:W-:-:S05]  /*da00*/  IMAD R10, R18, 0x280, R10 ;  /* 0x00000280120a7824 */ /* 0x000fca00078e020a */
[----:B------:R-:W-:-:S13]  /*da10*/  R2UR UR6, R10 ;  /* 0x000000000a0672ca */ /* 0x000fda00000e0000 */
        /* <DEDUP_REMOVED lines=8> */
[----:B------:R-:W-:Y:S01]  /*daa0*/  WARPGROUP.ARRIVE ;  /* 0x00000000000079c5 */ /* 0x000fe20000000000 */
[----:B------:R-:W2:Y:S01]  /*dab0*/  LDL R154, [R1+0x1c] ;  /* 0x00001c00019a7983 */ /* 0x000ea20000100800 */
[----:B------:R-:W-:Y:S01]  /*dac0*/  FMUL.FTZ R11, R2, R120 ;  /* 0x00000078020b7220 */ /* 0x000fe20000410000 */
[----:B------:R-:W0:Y:S02]  /*dad0*/  LDC R153, c[0x0][0x448] ;  /* 0x00011200ff997b82 */ /* 0x000e240000000800 */
[----:B------:R-:W2:Y:S02]  /*dae0*/  LDL R155, [R1+0x34] ;  /* 0x00003400019b7983 */ /* 0x000ea40000100800 */
[----:B------:R-:W-:Y:S01]  /*daf0*/  QGMMA.64x64x32.F32.E4M3.E4M3 R24, R148, gdesc[UR4], R24, gsb0 ;  /* 0x00e0000494187df3 */ /* 0x000fe20008000818 */
[----:B------:R-:W-:Y:S01]  /*db00*/  R2UR UR6, R12 ;  /* 0x000000000c0672ca */ /* 0x000fe200000e0000 */
[----:B------:R-:W-:Y:S01]  /*db10*/  VIADD R12, R10, 0x180 ;  /* 0x000001800a0c7836 */ /* 0x000fe20000000000 */
[----:B------:R-:W-:Y:S01]  /*db20*/  R2UR UR7, R13 ;  /* 0x000000000d0772ca */ /* 0x000fe200000e0000 */
[----:B------:R-:W-:-:S02]  /*db30*/  IMAD.MOV.U32 R13, RZ, RZ, -0x3ffffff0 ;  /* 0xc0000010ff0d7424 */ /* 0x000fc400078e00ff */
[C---:B------:R-:W-:Y:S01]  /*db40*/  FMUL.FTZ R120, R2.reuse, R124 ;  /* 0x0000007c02787220 */ /* 0x040fe20000410000 */
[C---:B------:R-:W-:Y:S01]  /*db50*/  FMUL.FTZ R124, R2.reuse, R128 ;  /* 0x00000080027c7220 */ /* 0x040fe20000410000 */
[C---:B------:R-:W-:Y:S01]  /*db60*/  FMUL.FTZ R128, R2.reuse, R132 ;  /* 0x0000008402807220 */ /* 0x040fe20000410000 */
[----:B------:R-:W-:Y:S01]  /*db70*/  FMUL.FTZ R132, R2, R56 ;  /* 0x0000003802847220 */ /* 0x000fe20000410000 */
[----:B------:R-:W-:Y:S02]  /*db80*/  VIADD R56, R10, 0x200 ;  /* 0x000002000a387836 */ /* 0x000fe40000000000 */
        /* <DEDUP_REMOVED lines=8> */
[----:B------:R1:W3:Y:S01]  /*dc10*/  MUFU.TANH R10, R61 ;  /* 0x0000003d000a7308 */ /* 0x0002e20000002400 */
[C---:B------:R-:W-:Y:S01]  /*dc20*/  FMUL.FTZ R107, R2.reuse, R107 ;  /* 0x0000006b026b7220 */ /* 0x040fe20000410000 */
[C---:B------:R-:W-:Y:S01]  /*dc30*/  FMUL.FTZ R108, R2.reuse, R108 ;  /* 0x0000006c026c7220 */ /* 0x040fe20000410000 */
[----:B0-----:R-:W-:Y:S01]  /*dc40*/  ISETP.NE.AND P3, PT, R153, 0x1, PT ;  /* 0x000000019900780c */ /* 0x001fe20003f65270 */
[C---:B------:R-:W-:Y:S01]  /*dc50*/  FMUL.FTZ R109, R2.reuse, R109 ;  /* 0x0000006d026d7220 */ /* 0x040fe20000410000 */
[C---:B------:R-:W-:Y:S01]  /*dc60*/  FMUL.FTZ R110, R2.reuse, R110 ;  /* 0x0000006e026e7220 */ /* 0x040fe20000410000 */
[C---:B------:R-:W-:Y:S01]  /*dc70*/  FMUL.FTZ R111, R2.reuse, R111 ;  /* 0x0000006f026f7220 */ /* 0x040fe20000410000 */
[C---:B------:R-:W-:Y:S01]  /*dc80*/  FMUL.FTZ R112, R2.reuse, R112 ;  /* 0x0000007002707220 */ /* 0x040fe20000410000 */
[C---:B------:R-:W-:Y:S01]  /*dc90*/  FMUL.FTZ R113, R2.reuse, R113 ;  /* 0x0000007102717220 */ /* 0x040fe20000410000 */
[C---:B-1----:R-:W-:Y:S01]  /*dca0*/  FMUL.FTZ R61, R2.reuse, R62 ;  /* 0x0000003e023d7220 */ /* 0x042fe20000410000 */
        /* <DEDUP_REMOVED lines=43> */
[----:B------:R-:W0:Y:S01]  /*df60*/  MUFU.TANH R11, R11 ;  /* 0x0000000b000b7308 */ /* 0x000e220000002400 */
[----:B------:R-:W-:-:S02]  /*df70*/  WARPGROUP.DEPBAR.LE gsb0, 0x0 ;  /* 0x00008000000079c5 */ /* 0x000fc40000010000 */
[----:B------:R-:W-:Y:S01]  /*df80*/  WARPGROUP.ARRIVE ;  /* 0x00000000000079c5 */ /* 0x000fe20000000000 */
[----:B------:R-:W-:-:S04]  /*df90*/  FMUL.FTZ R62, R2, R63 ;  /* 0x0000003f023e7220 */ /* 0x000fc80000410000 */
[----:B------:R-:W1:Y:S01]  /*dfa0*/  MUFU.TANH R18, R18 ;  /* 0x0000001200127308 */ /* 0x000e620000002400 */
        /* <DEDUP_REMOVED lines=8> */
[----:B------:R-:W-:Y:S01]  /*e030*/  FMUL.FTZ R133, R2, R57 ;  /* 0x0000003902857220 */ /* 0x000fe20000410000 */
[----:B------:R-:W-:-:S02]  /*e040*/  IMAD.MOV.U32 R57, RZ, RZ, -0x3ffffff0 ;  /* 0xc0000010ff397424 */ /* 0x000fc400078e00ff */
[C---:B------:R-:W-:Y:S01]  /*e050*/  FMUL.FTZ R122, R2.reuse, R126 ;  /* 0x0000007e027a7220 */ /* 0x040fe20000410000 */
[C---:B------:R-:W-:Y:S01]  /*e060*/  FMUL.FTZ R126, R2.reuse, R130 ;  /* 0x00000082027e7220 */ /* 0x040fe20000410000 */
[----:B------:R-:W-:Y:S01]  /*e070*/  FMUL.FTZ R130, R2, R134 ;  /* 0x0000008602827220 */ /* 0x000fe20000410000 */
        /* <DEDUP_REMOVED lines=12> */
[----:B------:R-:W-:-:S03]  /*e140*/  FMUL.FTZ R63, R2, R66 ;  /* 0x00000042023f7220 */ /* 0x000fc60000410000 */
[----:B------:R-:W0:Y:S01]  /*e150*/  MUFU.TANH R13, R13 ;  /* 0x0000000d000d7308 */ /* 0x000e220000002400 */
[----:B------:R-:W-:Y:S01]  /*e160*/  QGMMA.64x64x32.F32.E4M3.E4M3 R24, R140, gdesc[UR4], R24, gsb0 ;  /* 0x00e000048c187df3 */ /* 0x000fe20008000818 */
[----:B------:R-:W-:Y:S02]  /*e170*/  R2UR UR6, R56 ;  /* 0x00000000380672ca */ /* 0x000fe400000e0000 */
[----:B------:R-:W-:Y:S01]  /*e180*/  R2UR UR7, R57 ;  /* 0x00000000390772ca */ /* 0x000fe200000e0000 */
[----:B------:R-:W5:Y:S03]  /*e190*/  @P3 LDC R56, c[0x0][0x44c] ;  /* 0x00011300ff383b82 */ /* 0x000f660000000800 */
[----:B------:R-:W0:Y:S05]  /*e1a0*/  MUFU.TANH R12, R12 ;  /* 0x0000000c000c7308 */ /* 0x000e2a0000002400 */
[----:B------:R-:W3:Y:S03]  /*e1b0*/  @P3 LDC R57, c[0x0][0x450] ;  /* 0x00011400ff393b82 */ /* 0x000ee60000000800 */
        /* <DEDUP_REMOVED lines=9> */
[----:B------:R-:W4:Y:S05]  /*e250*/  LDL R140, [R1+0x30] ;  /* 0x00003000018c7983 */ /* 0x000f2a0000100800 */
[----:B------:R-:W0:Y:S01]  /*e260*/  MUFU.TANH R109, R109 ;  /* 0x0000006d006d7308 */ /* 0x000e220000002400 */
[----:B------:R-:W4:Y:S04]  /*e270*/  LDL R142, [R1+0xc] ;  /* 0x00000c00018e7983 */ /* 0x000f280000100800 */
[----:B------:R-:W4:Y:S01]  /*e280*/  LDL R141, [R1+0x8] ;  /* 0x00000800018d7983 */ /* 0x000f220000100800 */
[----:B------:R-:W-:-:S02]  /*e290*/  WARPGROUP.ARRIVE ;  /* 0x00000000000079c5 */ /* 0x000fc40000000000 */
[----:B------:R-:W0:Y:S04]  /*e2a0*/  MUFU.TANH R110, R110 ;  /* 0x0000006e006e7308 */ /* 0x000e280000002400 */
[----:B------:R-:W-:Y:S01]  /*e2b0*/  QGMMA.64x64x32.F32.E4M3.E4M3 R24, R136, gdesc[UR4], R24, gsb0 ;  /* 0x00e0000488187df3 */ /* 0x000fe20008000818 */
[C---:B------:R-:W-:Y:S01]  /*e2c0*/  FMUL.FTZ R64, R2.reuse, R67 ;  /* 0x0000004302407220 */ /* 0x040fe20000410000 */
[----:B------:R-:W-:Y:S02]  /*e2d0*/  FMUL.FTZ R66, R2, R71 ;  /* 0x0000004702427220 */ /* 0x000fe40000410000 */
[----:B------:R-:W0:Y:S08]  /*e2e0*/  MUFU.TANH R111, R111 ;  /* 0x0000006f006f7308 */ /* 0x000e300000002400 */
[----:B------:R-:W0:Y:S08]  /*e2f0*/  MUFU.TANH R112, R112 ;  /* 0x0000007000707308 */ /* 0x000e300000002400 */
[----:B------:R-:W0:Y:S08]  /*e300*/  MUFU.TANH R113, R113 ;  /* 0x0000007100717308 */ /* 0x000e300000002400 */
[----:B------:R-:W0:Y:S01]  /*e310*/  MUFU.TANH R114, R114 ;  /* 0x0000007200727308 */ /* 0x000e220000002400 */
[----:B--2---:R-:W-:-:S07]  /*e320*/  IMAD.IADD R135, R155, 0x1, R154 ;  /* 0x000000019b877824 */ /* 0x004fce00078e029a */
[----:B------:R-:W2:Y:S01]  /*e330*/  MUFU.TANH R115, R115 ;  /* 0x0000007300737308 */ /* 0x000ea20000002400 */
[----:B-----5:R-:W-:-:S05]  /*e340*/  @P3 IMAD.HI.U32 R56, R135, R56, RZ ;  /* 0x0000003887383227 */ /* 0x020fca00078e00ff */
[----:B---3--:R-:W-:Y:S01]  /*e350*/  @P3 SHF.R.U32.HI R135, RZ, R57, R56 ;  /* 0x00000039ff873219 */ /* 0x008fe20000011638 */
[----:B------:R-:W-:Y:S02]  /*e360*/  @!P1 VIADD R56, R8, 0x13240 ;  /* 0x0001324008389836 */ /* 0x000fe40000000000 */
[----:B------:R-:W-:Y:S01]  /*e370*/  FMUL.FTZ R8, R2, R70 ;  /* 0x0000004602087220 */ /* 0x000fe20000410000 */
[----:B------:R-:W3:Y:S02]  /*e380*/  MUFU.TANH R116, R116 ;  /* 0x0000007400747308 */ /* 0x000ee40000002400 */
[----:B------:R-:W-:-:S06]  /*e390*/  @!P1 PRMT R56, RZ, 0x654, R56 ;  /* 0x00000654ff389816 */ /* 0x000fcc0000000038 */
[----:B------:R-:W0:Y:S08]  /*e3a0*/  MUFU.TANH R117, R117 ;  /* 0x0000007500757308 */ /* 0x000e300000002400 */
[----:B------:R-:W0:Y:S08]  /*e3b0*/  MUFU.TANH R118, R118 ;  /* 0x0000007600767308 */ /* 0x000e300000002400 */
[----:B------:R-:W0:Y:S08]  /*e3c0*/  MUFU.TANH R119, R119 ;  /* 0x0000007700777308 */ /* 0x000e300000002400 */
[----:B------:R-:W0:Y:S01]  /*e3d0*/  MUFU.TANH R88, R88 ;  /* 0x0000005800587308 */ /* 0x000e220000002400 */
[----:B------:R-:W-:-:S02]  /*e3e0*/  WARPGROUP.DEPBAR.LE gsb0, 0x0 ;  /* 0x00008000000079c5 */ /* 0x000fc40000010000 */
[----:B------:R-:W-:Y:S01]  /*e3f0*/  FMUL.FTZ R136, R2, R69 ;  /* 0x0000004502887220 */ /* 0x000fe20000410000 */
[----:B------:R-:W5:Y:S01]  /*e400*/  SHFL.IDX PT, R139, R135, RZ, 0x1c1f ;  /* 0x001c1fff878b7589 */ /* 0x000f6200000e0000 */
[----:B------:R-:W-:Y:S01]  /*e410*/  IMAD R69, R0, -0xa0, RZ ;  /* 0xffffff6000457824 */ /* 0x000fe200078e02ff */
[----:B------:R0:W-:Y:S02]  /*e420*/  @!P1 SYNCS.ARRIVE.TRANS64.RED.A1T0 RZ, [R56+URZ], RZ ;  /* 0x000000ff38ff99a7 */ /* 0x0001e4000810043f */
[----:B------:R-:W0:Y:S01]  /*e430*/  MUFU.TANH R89, R89 ;  /* 0x0000005900597308 */ /* 0x000e220000002400 */
[----:B------:R-:W-:-:S07]  /*e440*/  VIADD R67, R69, 0x1 ;  /* 0x0000000145437836 */ /* 0x000fce0000000000 */
        /* <DEDUP_REMOVED lines=25> */
[----:B----4-:R-:W-:-:S07]  /*e5e0*/  IMAD R67, R140, -0x2, R67 ;  /* 0xfffffffe8c437824 */ /* 0x010fce00078e0243 */
[----:B------:R-:W4:Y:S01]  /*e5f0*/  MUFU.TANH R83, R83 ;  /* 0x0000005300537308 */ /* 0x000f220000002400 */
[----:B------:R-:W-:-:S07]  /*e600*/  IADD3 R71, -R141, R67, R142 ;  /* 0x000000438d477210 */ /* 0x000fce0007ffe18e */
[----:B------:R-:W0:Y:S01]  /*e610*/  MUFU.TANH R84, R84 ;  /* 0x0000005400547308 */ /* 0x000e220000002400 */
[----:B------:R-:W-:-:S07]  /*e620*/  VIADD R70, R71, UR42 ;  /* 0x0000002a47467c36 */ /* 0x000fce0008000000 */
        /* <DEDUP_REMOVED lines=18> */
[----:B------:R-:W-:-:S02]  /*e750*/  VIADD R71, R71, UR43 ;  /* 0x0000002b47477c36 */ /* 0x000fc40008000000 */
[----:B------:R-:W-:Y:S02]  /*e760*/  VIADD R67, R67, 0xffffffff ;  /* 0xffffffff43437836 */ /* 0x000fe40000000000 */
[--C-:B-----5:R-:W-:Y:S02]  /*e770*/  IMAD.IADD R137, R70, 0x1, R139.reuse ;  /* 0x0000000146897824 */ /* 0x120fe400078e028b */
[----:B------:R-:W-:Y:S01]  /*e780*/  IMAD.IADD R138, R71, 0x1, R139 ;  /* 0x00000001478a7824 */ /* 0x000fe200078e028b */
[----:B-1234-:R-:W-:Y:S06]  /*e790*/  @!P2 BRA `(.L_x_1204) ;  /* 0x000000000054a947 */ /* 0x01efec0003800000 */
        /* <DEDUP_REMOVED lines=12> */
.L_x_1206:
[----:B------:R-:W-:-:S05]  /*e860*/  IMAD.U32 R140, RZ, RZ, UR40 ;  /* 0x00000028ff8c7e24 */ /* 0x000fca000f8e00ff */
[----:B------:R-:W-:-:S13]  /*e870*/  ISETP.NE.AND P2, PT, R140, 0x1, PT ;  /* 0x000000018c00780c */ /* 0x000fda0003f45270 */
[----:B0-----:R-:W0:Y:S02]  /*e880*/  @P2 LDC.64 R56, c[0x0][0x9e8] ;  /* 0x00027a00ff382b82 */ /* 0x001e240000000a00 */
[----:B0-----:R-:W-:-:S05]  /*e890*/  @P2 IMAD.HI.U32 R56, R139, R56, RZ ;  /* 0x000000388b382227 */ /* 0x001fca00078e00ff */
[----:B------:R-:W-:-:S07]  /*e8a0*/  @P2 SHF.R.U32.HI R139, RZ, R57, R56 ;  /* 0x00000039ff8b2219 */ /* 0x000fce0000011638 */
.L_x_1207:
[----:B------:R-:W-:Y:S05]  /*e8b0*/  BSYNC B2 ;  /* 0x0000000000027941 */ /* 0x000fea0003800000 */
.L_x_1205:
[----:B------:R-:W-:-:S05]  /*e8c0*/  IMAD R139, R139, R140, R67 ;  /* 0x0000008c8b8b7224 */ /* 0x000fca00078e0243 */
[----:B------:R-:W-:Y:S02]  /*e8d0*/  VIMNMX R138, R138, R139, !PT ;  /* 0x0000008b8a8a7248 */ /* 0x000fe40007fe0100 */
[----:B------:R-:W-:-:S07]  /*e8e0*/  VIADDMNMX R137, R139, R140, R137, PT ;  /* 0x0000008c8b897246 */ /* 0x000fce0003800189 */
.L_x_1204:
[----:B------:R-:W-:Y:S01]  /*e8f0*/  ISETP.GE.AND P2, PT, R69, 0x2, PT ;  /* 0x000000024500780c */ /* 0x000fe20003f46270 */
[----:B0-----:R-:W0:Y:S01]  /*e900*/  SHFL.IDX PT, R56, R135, 0x1, 0x1c1f ;  /* 0x003c1f0087387f89 */ /* 0x001e2200000e0000 */
[----:B------:R-:W-:Y:S02]  /*e910*/  LOP3.LUT R16, R16, 0xfffffffb, RZ, 0xc0, !PT ;  /* 0xfffffffb10107812 */ /* 0x000fe400078ec0ff */
[----:B------:R-:W-:Y:S02]  /*e920*/  ISETP.GT.AND P3, PT, R138, 0x1, !P2 ;  /* 0x000000018a00780c */ /* 0x000fe40005764270 */
[----:B------:R-:W-:Y:S02]  /*e930*/  LOP3.LUT R22, R22, 0x7fffffff, RZ, 0xc0, !PT ;  /* 0x7fffffff16167812 */ /* 0x000fe400078ec0ff */
[----:B------:R-:W-:Y:S02]  /*e940*/  ISETP.LT.OR P4, PT, R137, 0x2, P3 ;  /* 0x000000028900780c */ /* 0x000fe40001f81670 */
[----:B------:R-:W-:-:S02]  /*e950*/  ISETP.GE.AND P3, PT, R69, 0x9, PT ;  /* 0x000000094500780c */ /* 0x000fc40003f66270 */
[----:B------:R-:W-:Y:S02]  /*e960*/  FSEL R13, R13, -INF , !P4 ;  /* 0xff8000000d0d7808 */ /* 0x000fe40006000000 */
[----:B------:R-:W-:-:S04]  /*e970*/  ISETP.GT.AND P4, PT, R138, 0x8, !P3 ;  /* 0x000000088a00780c */ /* 0x000fc80005f84270 */
[----:B------:R-:W-:-:S04]  /*e980*/  ISETP.LT.OR P4, PT, R137, 0x9, P4 ;  /* 0x000000098900780c */ /* 0x000fc80002781670 */
[----:B------:R-:W-:Y:S02]  /*e990*/  FSEL R120, R120, -INF , !P4 ;  /* 0xff80000078787808 */ /* 0x000fe40006000000 */
[----:B------:R-:W-:Y:S01]  /*e9a0*/  ISETP.GE.AND P4, PT, R69, 0xa, PT ;  /* 0x0000000a4500780c */ /* 0x000fe20003f86270 */
[--C-:B0-----:R-:W-:Y:S02]  /*e9b0*/  IMAD.IADD R70, R70, 0x1, R56.reuse ;  /* 0x0000000146467824 */ /* 0x101fe400078e0238 */
[----:B------:R-:W-:Y:S01]  /*e9c0*/  IMAD.IADD R71, R71, 0x1, R56 ;  /* 0x0000000147477824 */ /* 0x000fe200078e0238 */
        /* <DEDUP_REMOVED lines=9> */
[----:B------:R-:W-:Y:S02]  /*ea60*/  ISETP.GT.AND P6, PT, R138, 0x11, !P6 ;  /* 0x000000118a00780c */ /* 0x000fe400077c4270 */
[----:B------:R-:W-:Y:S02]  /*ea70*/  LOP3.LUT R16, R16, 0xfffffffd, RZ, 0xc0, !PT ;  /* 0xfffffffd10107812 */ /* 0x000fe400078ec0ff */
        /* <DEDUP_REMOVED lines=210> */
[----:B------:R-:W-:-:S13]  /*f7a0*/  LOP3.LUT P6, RZ, R16, 0x10, RZ, 0xc0, !PT ;  /* 0x0000001010ff7812 */ /* 0x000fda00078cc0ff */
[----:B------:R-:W-:Y:S05]  /*f7b0*/  @!P6 BRA `(.L_x_1208) ;  /* 0x000000000054e947 */ /* 0x000fea0003800000 */
        /* <DEDUP_REMOVED lines=12> */
.L_x_1210:
[----:B------:R-:W-:-:S05]  /*f880*/  IMAD.U32 R69, RZ, RZ, UR40 ;  /* 0x00000028ff457e24 */ /* 0x000fca000f8e00ff */
[----:B------:R-:W-:-:S13]  /*f890*/  ISETP.NE.AND P6, PT, R69, 0x1, PT ;  /* 0x000000014500780c */ /* 0x000fda0003fc5270 */
[----:B------:R-:W0:Y:S02]  /*f8a0*/  @P6 LDC.64 R10, c[0x0][0x9e8] ;  /* 0x00027a00ff0a6b82 */ /* 0x000e240000000a00 */
[----:B0-----:R-:W-:-:S05]  /*f8b0*/  @P6 IMAD.HI.U32 R10, R56, R10, RZ ;  /* 0x0000000a380a6227 */ /* 0x001fca00078e00ff */
[----:B------:R-:W-:-:S07]  /*f8c0*/  @P6 SHF.R.U32.HI R56, RZ, R11, R10 ;  /* 0x0000000bff386219 */ /* 0x000fce000001160a */
.L_x_1211:
[----:B------:R-:W-:Y:S05]  /*f8d0*/  BSYNC B2 ;  /* 0x0000000000027941 */ /* 0x000fea0003800000 */
.L_x_1209:
[----:B------:R-:W-:-:S05]  /*f8e0*/  IMAD R56, R56, R69, R67 ;  /* 0x0000004538387224 */ /* 0x000fca00078e0243 */
[----:B------:R-:W-:Y:S02]  /*f8f0*/  VIMNMX R71, R71, R56, !PT ;  /* 0x0000003847477248 */ /* 0x000fe40007fe0100 */
[----:B------:R-:W-:-:S07]  /*f900*/  VIADDMNMX R70, R56, R69, R70, PT ;  /* 0x0000004538467246 */ /* 0x000fce0003800146 */
.L_x_1208:
[----:B------:R-:W-:Y:S01]  /*f910*/  ISETP.GT.AND P2, PT, R71, 0x1, !P2 ;  /* 0x000000014700780c */ /* 0x000fe20005744270 */
[----:B------:R-:W-:Y:S01]  /*f920*/  IMAD.U32 R56, RZ, RZ, UR39 ;  /* 0x00000027ff387e24 */ /* 0x000fe2000f8e00ff */
[C---:B------:R-:W-:Y:S02]  /*f930*/  LOP3.LUT P6, RZ, R16.reuse, 0x4, RZ, 0xc0, !PT ;  /* 0x0000000410ff7812 */ /* 0x040fe400078cc0ff */
[----:B------:R-:W-:Y:S02]  /*f940*/  LOP3.LUT R16, R16, 0xffffff7f, RZ, 0xc0, !PT ;  /* 0xffffff7f10107812 */ /* 0x000fe400078ec0ff */
[----:B------:R-:W-:Y:S02]  /*f950*/  ISETP.LT.OR P2, PT, R70, 0x2, P2 ;  /* 0x000000024600780c */ /* 0x000fe40001741670 */
[----:B------:R-:W-:Y:S02]  /*f960*/  @P0 LOP3.LUT R16, R16, 0x80, RZ, 0xfc, !PT ;  /* 0x0000008010100812 */ /* 0x000fe400078efcff */
[----:B------:R-:W-:-:S02]  /*f970*/  FSEL R18, R18, -INF , !P2 ;  /* 0xff80000012127808 */ /* 0x000fc40005000000 */
[----:B------:R-:W-:Y:S02]  /*f980*/  ISETP.GT.AND P2, PT, R71, 0x11, !P6 ;  /* 0x000000114700780c */ /* 0x000fe40007744270 */
[----:B------:R-:W-:Y:S02]  /*f990*/  LOP3.LUT R16, R16, 0xffffffbf, RZ, 0xc0, !PT ;  /* 0xffffffbf10107812 */ /* 0x000fe400078ec0ff */
[----:B------:R-:W-:Y:S02]  /*f9a0*/  ISETP.LT.OR P2, PT, R70, 0x12, P2 ;  /* 0x000000124600780c */ /* 0x000fe40001741670 */
[----:B------:R-:W-:Y:S02]  /*f9b0*/  @P1 LOP3.LUT R16, R16, 0x40, RZ, 0xfc, !PT ;  /* 0x0000004010101812 */ /* 0x000fe400078efcff */
[----:B------:R-:W-:Y:S02]  /*f9c0*/  FSEL R127, R127, -INF , !P2 ;  /* 0xff8000007f7f7808 */ /* 0x000fe40005000000 */
[----:B------:R-:W-:-:S02]  /*f9d0*/  LOP3.LUT P2, RZ, R16, 0x2, RZ, 0xc0, !PT ;  /* 0x0000000210ff7812 */ /* 0x000fc4000784c0ff */
[C---:B------:R-:W-:Y:S02]  /*f9e0*/  ISETP.GT.AND P5, PT, R71.reuse, 0x10, !P5 ;  /* 0x000000104700780c */ /* 0x040fe40006fa4270 */
[----:B------:R-:W-:Y:S02]  /*f9f0*/  ISETP.GT.AND P2, PT, R71, 0x18, !P2 ;  /* 0x000000184700780c */ /* 0x000fe40005744270 */
[C---:B------:R-:W-:Y:S02]  /*fa00*/  ISETP.LT.OR P5, PT, R70.reuse, 0x11, P5 ;  /* 0x000000114600780c */ /* 0x040fe40002fa1670 */
[----:B------:R-:W-:Y:S02]  /*fa10*/  ISETP.LT.OR P2, PT, R70, 0x19, P2 ;  /* 0x000000194600780c */ /* 0x000fe40001741670 */
[----:B------:R-:W-:Y:S02]  /*fa20*/  FSEL R126, R126, -INF , !P5 ;  /* 0xff8000007e7e7808 */ /* 0x000fe40006800000 */
[----:B------:R-:W-:-:S02]  /*fa30*/  FSEL R130, R130, -INF , !P2 ;  /* 0xff80000082827808 */ /* 0x000fc40005000000 */
[----:B------:R-:W-:Y:S02]  /*fa40*/  LOP3.LUT P2, RZ, R16, 0x1, RZ, 0xc0, !PT ;  /* 0x0000000110ff7812 */ /* 0x000fe4000784c0ff */
[C---:B------:R-:W-:Y:S02]  /*fa50*/  ISETP.GT.AND P4, PT, R71.reuse, 0x9, !P4 ;  /* 0x000000094700780c */ /* 0x040fe40006784270 */
[----:B------:R-:W-:Y:S02]  /*fa60*/  ISETP.GT.AND P2, PT, R71, 0x19, !P2 ;  /* 0x000000194700780c */ /* 0x000fe40005744270 */
[----:B------:R-:W-:Y:S02]  /*fa70*/  LOP3.LUT P5, RZ, R22, 0x40000000, RZ, 0xc0, !PT ;  /* 0x4000000016ff7812 */ /* 0x000fe400078ac0ff */
[C---:B------:R-:W-:Y:S02]  /*fa80*/  ISETP.LT.OR P2, PT, R70.reuse, 0x1a, P2 ;  /* 0x0000001a4600780c */ /* 0x040fe40001741670 */
[----:B------:R-:W-:-:S02]  /*fa90*/  ISETP.LT.OR P4, PT, R70, 0xa, P4 ;  /* 0x0000000a4600780c */ /* 0x000fc40002781670 */
[----:B------:R-:W-:Y:S02]  /*faa0*/  FSEL R131, R131, -INF , !P2 ;  /* 0xff80000083837808 */ /* 0x000fe40005000000 */
[----:B------:R-:W-:Y:S02]  /*fab0*/  LOP3.LUT P2, RZ, R22, 0x80000000, RZ, 0xc0, !PT ;  /* 0x8000000016ff7812 */ /* 0x000fe4000784c0ff */
[----:B------:R-:W-:Y:S02]  /*fac0*/  FSEL R123, R123, -INF , !P4 ;  /* 0xff8000007b7b7808 */ /* 0x000fe40006000000 */
[C---:B------:R-:W-:Y:S02]  /*fad0*/  ISETP.GT.AND P2, PT, R71.reuse, 0x20, !P2 ;  /* 0x000000204700780c */ /* 0x040fe40005744270 */
[----:B------:R-:W-:Y:S02]  /*fae0*/  ISETP.GT.AND P3, PT, R71, 0x8, !P3 ;  /* 0x000000084700780c */ /* 0x000fe40005f64270 */
[----:B------:R-:W-:-:S02]  /*faf0*/  ISETP.LT.OR P2, PT, R70, 0x21, P2 ;  /* 0x000000214600780c */ /* 0x000fc40001741670 */
[----:B------:R-:W-:Y:S02]  /*fb00*/  LOP3.LUT P4, RZ, R22, 0x20000000, RZ, 0xc0, !PT ;  /* 0x2000000016ff7812 */ /* 0x000fe4000788c0ff */
[----:B------:R-:W-:Y:S02]  /*fb10*/  FSEL R106, R106, -INF , !P2 ;  /* 0xff8000006a6a7808 */ /* 0x000fe40005000000 */
[----:B------:R-:W-:Y:S02]  /*fb20*/  ISETP.GT.AND P2, PT, R71, 0x21, !P5 ;  /* 0x000000214700780c */ /* 0x000fe40006f44270 */
[C---:B------:R-:W-:Y:S02]  /*fb30*/  ISETP.LT.OR P3, PT, R70.reuse, 0x9, P3 ;  /* 0x000000094600780c */ /* 0x040fe40001f61670 */
[----:B------:R-:W-:Y:S02]  /*fb40*/  ISETP.LT.OR P2, PT, R70, 0x22, P2 ;  /* 0x000000224600780c */ /* 0x000fe40001741670 */
[----:B------:R-:W-:-:S02]  /*fb50*/  FSEL R122, R122, -INF , !P3 ;  /* 0xff8000007a7a7808 */ /* 0x000fc40005800000 */
[----:B------:R-:W-:Y:S02]  /*fb60*/  FSEL R107, R107, -INF , !P2 ;  /* 0xff8000006b6b7808 */ /* 0x000fe40005000000 */
[----:B------:R-:W-:Y:S02]  /*fb70*/  ISETP.GT.AND P2, PT, R71, 0x28, !P4 ;  /* 0x000000284700780c */ /* 0x000fe40006744270 */
[----:B------:R-:W-:Y:S02]  /*fb80*/  LOP3.LUT P3, RZ, R22, 0x10000000, RZ, 0xc0, !PT ;  /* 0x1000000016ff7812 */ /* 0x000fe4000786c0ff */
[----:B------:R-:W-:Y:S02]  /*fb90*/  ISETP.LT.OR P2, PT, R70, 0x29, P2 ;  /* 0x000000294600780c */ /* 0x000fe40001741670 */
[----:B------:R-:W-:Y:S02]  /*fba0*/  LOP3.LUT P1, RZ, R22, 0x8000000, RZ, 0xc0, !PT ;  /* 0x0800000016ff7812 */ /* 0x000fe4000782c0ff */
[----:B------:R-:W-:-:S02]  /*fbb0*/  FSEL R110, R110, -INF , !P2 ;  /* 0xff8000006e6e7808 */ /* 0x000fc40005000000 */
[----:B------:R-:W-:Y:S02]  /*fbc0*/  ISETP.GT.AND P2, PT, R71, 0x29, !P3 ;  /* 0x000000294700780c */ /* 0x000fe40005f44270 */
[----:B------:R-:W-:Y:S02]  /*fbd0*/  LOP3.LUT P0, RZ, R22, 0x4000000, RZ, 0xc0, !PT ;  /* 0x0400000016ff7812 */ /* 0x000fe4000780c0ff */
[----:B------:R-:W-:Y:S02]  /*fbe0*/  ISETP.LT.OR P2, PT, R70, 0x2a, P2 ;  /* 0x0000002a4600780c */ /* 0x000fe40001741670 */
[----:B------:R-:W-:Y:S02]  /*fbf0*/  LOP3.LUT P6, RZ, R22, 0x2000000, RZ, 0xc0, !PT ;  /* 0x0200000016ff7812 */ /* 0x000fe400078cc0ff */
[----:B------:R-:W-:Y:S02]  /*fc00*/  FSEL R111, R111, -INF , !P2 ;  /* 0xff8000006f6f7808 */ /* 0x000fe40005000000 */
[----:B------:R-:W-:-:S02]  /*fc10*/  ISETP.GT.AND P2, PT, R71, 0x30, !P1 ;  /* 0x000000304700780c */ /* 0x000fc40004f44270 */
[----:B------:R-:W-:Y:S02]  /*fc20*/  FMNMX.FTZ R10, R139, R3, !PT ;  /* 0x000000038b0a7209 */ /* 0x000fe40007810000 */
[----:B------:R-:W-:Y:S02]  /*fc30*/  ISETP.LT.OR P2, PT, R70, 0x31, P2 ;  /* 0x000000314600780c */ /* 0x000fe40001741670 */
[----:B------:R-:W-:Y:S02]  /*fc40*/  FMNMX.FTZ R10, R13, R10, !PT ;  /* 0x0000000a0d0a7209 */ /* 0x000fe40007810000 */
[----:B------:R-:W-:Y:S02]  /*fc50*/  FSEL R114, R114, -INF , !P2 ;  /* 0xff80000072727808 */ /* 0x000fe40005000000 */
        /* <DEDUP_REMOVED lines=17> */
[C---:B------:R-:W-:Y:S02]  /*fd70*/  LOP3.LUT P2, RZ, R22.reuse, 0x800000, RZ, 0xc0, !PT ;  /* 0x0080000016ff7812 */ /* 0x040fe4000784c0ff */
[----:B------:R-:W-:Y:S02]  /*fd80*/  LOP3.LUT P5, RZ, R22, 0x80000, RZ, 0xc0, !PT ;  /* 0x0008000016ff7812 */ /* 0x000fe400078ac0ff */
[----:B------:R-:W-:-:S02]  /*fd90*/  ISETP.GT.AND P2, PT, R71, 0x40, !P2 ;  /* 0x000000404700780c */ /* 0x000fc40005744270 */
[----:B------:R-:W-:Y:S02]  /*fda0*/  FMNMX.FTZ R10, R105, R10, !PT ;  /* 0x0000000a690a7209 */ /* 0x000fe40007810000 */
[----:B------:R-:W-:Y:S02]  /*fdb0*/  ISETP.LT.OR P2, PT, R70, 0x41, P2 ;  /* 0x000000414600780c */ /* 0x000fe40001741670 */
[----:B------:R-:W-:Y:S02]  /*fdc0*/  FMNMX.FTZ R10, R108, R10, !PT ;  /* 0x0000000a6c0a7209 */ /* 0x000fe40007810000 */
[----:B------:R-:W-:Y:S02]  /*fdd0*/  FSEL R90, R90, -INF , !P2 ;  /* 0xff8000005a5a7808 */ /* 0x000fe40005000000 */
[C---:B------:R-:W-:Y:S02]  /*fde0*/  LOP3.LUT P2, RZ, R22.reuse, 0x400000, RZ, 0xc0, !PT ;  /* 0x0040000016ff7812 */ /* 0x040fe4000784c0ff */
[----:B------:R-:W-:-:S02]  /*fdf0*/  LOP3.LUT P4, RZ, R22, 0x40000, RZ, 0xc0, !PT ;  /* 0x0004000016ff7812 */ /* 0x000fc4000788c0ff */
        /* <DEDUP_REMOVED lines=13> */
[----:B------:R-:W-:Y:S02]  /*fed0*/  FMNMX.FTZ R10, R117, R10, !PT ;  /* 0x0000000a750a7209 */ /* 0x000fe40007810000 */
[----:B------:R-:W-:Y:S02]  /*fee0*/  ISETP.GT.AND P2, PT, R71, 0x49, !P2 ;  /* 0x000000494700780c */ /* 0x000fe40005744270 */
[----:B------:R-:W-:Y:S02]  /*fef0*/  LOP3.LUT P1, RZ, R22, 0x10000, RZ, 0xc0, !PT ;  /* 0x0001000016ff7812 */ /* 0x000fe4000782c0ff */
[----:B------:R-:W-:Y:S02]  /*ff00*/  ISETP.LT.OR P2, PT, R70, 0x4a, P2 ;  /* 0x0000004a4600780c */ /* 0x000fe40001741670 */
[----:B------:R-:W-:-:S02]  /*ff10*/  FMNMX.FTZ R10, R88, R10, !PT ;  /* 0x0000000a580a7209 */ /* 0x000fc40007810000 */
[----:B------:R-:W-:Y:S02]  /*ff20*/  FSEL R95, R95, -INF , !P2 ;  /* 0xff8000005f5f7808 */ /* 0x000fe40005000000 */
[----:B------:R-:W-:Y:S02]  /*ff30*/  ISETP.GT.AND P2, PT, R71, 0x50, !P5 ;  /* 0x000000504700780c */ /* 0x000fe40006f44270 */
[----:B------:R-:W-:Y:S02]  /*ff40*/  FMNMX.FTZ R10, R89, R10, !PT ;  /* 0x0000000a590a7209 */ /* 0x000fe40007810000 */
[----:B------:R-:W-:Y:S02]  /*ff50*/  ISETP.LT.OR P2, PT, R70, 0x51, P2 ;  /* 0x000000514600780c */ /* 0x000fe40001741670 */
[----:B------:R-:W-:Y:S02]  /*ff60*/  LOP3.LUT P0, RZ, R22, 0x8000, RZ, 0xc0, !PT ;  /* 0x0000800016ff7812 */ /* 0x000fe4000780c0ff */
[----:B------:R-:W-:-:S02]  /*ff70*/  FSEL R98, R98, -INF , !P2 ;  /* 0xff80000062627808 */ /* 0x000fc40005000000 */
        /* <DEDUP_REMOVED lines=20> */
[C---:B------:R-:W-:Y:S02]  /*100c0*/  ISETP.GT.AND P2, PT, R71.reuse, 0x61, !P6 ;  /* 0x000000614700780c */ /* 0x040fe40007744270 */
[----:B------:R-:W-:Y:S02]  /*100d0*/  ISETP.GT.AND P1, PT, R71, RZ, !P1 ;  /* 0x000000ff4700720c */ /* 0x000fe40004f24270 */
[----:B------:R-:W-:Y:S02]  /*100e0*/  ISETP.LT.OR P2, PT, R70, 0x62, P2 ;  /* 0x000000624600780c */ /* 0x000fe40001741670 */
[----:B------:R-:W-:-:S02]  /*100f0*/  FMNMX.FTZ R10, R72, R10, !PT ;  /* 0x0000000a480a7209 */ /* 0x000fc40007810000 */
[----:B------:R-:W-:Y:S02]  /*10100*/  FSEL R75, R75, -INF , !P2 ;  /* 0xff8000004b4b7808 */ /* 0x000fe40005000000 */
[----:B------:R-:W-:Y:S02]  /*10110*/  LOP3.LUT P2, RZ, R22, 0x2000, RZ, 0xc0, !PT ;  /* 0x0000200016ff7812 */ /* 0x000fe4000784c0ff */
[C---:B------:R-:W-:Y:S02]  /*10120*/  ISETP.LT.OR P1, PT, R70.reuse, 0x1, P1 ;  /* 0x000000014600780c */ /* 0x040fe40000f21670 */
[----:B------:R-:W-:Y:S02]  /*10130*/  ISETP.GT.AND P2, PT, R71, 0x68, !P2 ;  /* 0x000000684700780c */ /* 0x000fe40005744270 */
[----:B------:R-:W-:Y:S02]  /*10140*/  FMNMX.FTZ R10, R73, R10, !PT ;  /* 0x0000000a490a7209 */ /* 0x000fe40007810000 */
[----:B------:R-:W-:-:S02]  /*10150*/  ISETP.LT.OR P2, PT, R70, 0x69, P2 ;  /* 0x000000694600780c */ /* 0x000fc40001741670 */
[----:B------:R-:W-:Y:S02]  /*10160*/  FSEL R12, R12, -INF , !P1 ;  /* 0xff8000000c0c7808 */ /* 0x000fe40004800000 */
[----:B------:R-:W-:Y:S02]  /*10170*/  FSEL R78, R78, -INF , !P2 ;  /* 0xff8000004e4e7808 */ /* 0x000fe40005000000 */
[----:B------:R-:W-:Y:S02]  /*10180*/  FMNMX.FTZ R10, R76, R10, !PT ;  /* 0x0000000a4c0a7209 */ /* 0x000fe40007810000 */
[----:B------:R-:W-:Y:S02]  /*10190*/  LOP3.LUT P2, RZ, R22, 0x1000, RZ, 0xc0, !PT ;  /* 0x0000100016ff7812 */ /* 0x000fe4000784c0ff */
[----:B------:R-:W-:Y:S02]  /*101a0*/  FMNMX.FTZ R67, R12, R9, !PT ;  /* 0x000000090c437209 */ /* 0x000fe40007810000 */
[----:B------:R-:W-:-:S02]  /*101b0*/  FMNMX.FTZ R10, R77, R10, !PT ;  /* 0x0000000a4d0a7209 */ /* 0x000fc40007810000 */
[----:B------:R-:W-:Y:S02]  /*101c0*/  ISETP.GT.AND P2, PT, R71, 0x69, !P2 ;  /* 0x000000694700780c */ /* 0x000fe40005744270 */
[----:B------:R-:W-:Y:S02]  /*101d0*/  FMNMX.FTZ R67, R18, R67, !PT ;  /* 0x0000004312437209 */ /* 0x000fe40007810000 */
[----:B------:R-:W-:Y:S02]  /*101e0*/  FMNMX.FTZ R10, R80, R10, !PT ;  /* 0x0000000a500a7209 */ /* 0x000fe40007810000 */
[----:B------:R-:W-:Y:S02]  /*101f0*/  ISETP.LT.OR P2, PT, R70, 0x6a, P2 ;  /* 0x0000006a4600780c */ /* 0x000fe40001741670 */
[----:B------:R-:W-:Y:S02]  /*10200*/  FMNMX.FTZ R67, R122, R67, !PT ;  /* 0x000000437a437209 */ /* 0x000fe40007810000 */
[----:B------:R-:W-:-:S02]  /*10210*/  FMNMX.FTZ R10, R81, R10, !PT ;  /* 0x0000000a510a7209 */ /* 0x000fc40007810000 */
[----:B------:R-:W-:Y:S02]  /*10220*/  FSEL R79, R79, -INF , !P2 ;  /* 0xff8000004f4f7808 */ /* 0x000fe40005000000 */
[----:B------:R-:W-:Y:S02]  /*10230*/  LOP3.LUT P2, RZ, R22, 0x800, RZ, 0xc0, !PT ;  /* 0x0000080016ff7812 */ /* 0x000fe4000784c0ff */
[----:B------:R-:W-:Y:S02]  /*10240*/  FMNMX.FTZ R67, R123, R67, !PT ;  /* 0x000000437b437209 */ /* 0x000fe40007810000 */
[----:B------:R-:W-:Y:S02]  /*10250*/  FMNMX.FTZ R10, R84, R10, !PT ;  /* 0x0000000a540a7209 */ /* 0x000fe40007810000 */
[----:B------:R-:W-:Y:S02]  /*10260*/  ISETP.GT.AND P2, PT, R71, 0x70, !P2 ;  /* 0x000000704700780c */ /* 0x000fe40005744270 */
[----:B------:R-:W-:-:S02]  /*10270*/  FMNMX.FTZ R67, R126, R67, !PT ;  /* 0x000000437e437209 */ /* 0x000fc40007810000 */
[----:B------:R-:W-:Y:S02]  /*10280*/  FMNMX.FTZ R10, R85, R10, !PT ;  /* 0x0000000a550a7209 */ /* 0x000fe40007810000 */
[----:B------:R-:W-:Y:S02]  /*10290*/  ISETP.LT.OR P2, PT, R70, 0x71, P2 ;  /* 0x000000714600780c */ /* 0x000fe40001741670 */
[----:B------:R-:W-:Y:S02]  /*102a0*/  FMNMX.FTZ R67, R127, R67, !PT ;  /* 0x000000437f437209 */ /* 0x000fe40007810000 */
[----:B------:R-:W-:Y:S02]  /*102b0*/  FMNMX.FTZ R10, R132, R10, !PT ;  /* 0x0000000a840a7209 */ /* 0x000fe40007810000 */
[----:B------:R-:W-:Y:S02]  /*102c0*/  FSEL R82, R82, -INF , !P2 ;  /* 0xff80000052527808 */ /* 0x000fe40005000000 */
[----:B------:R-:W-:-:S02]  /*102d0*/  FMNMX.FTZ R67, R130, R67, !PT ;  /* 0x0000004382437209 */ /* 0x000fc40007810000 */
[----:B------:R-:W-:Y:S02]  /*102e0*/  LOP3.LUT P2, RZ, R22, 0x400, RZ, 0xc0, !PT ;  /* 0x0000040016ff7812 */ /* 0x000fe4000784c0ff */
[----:B------:R-:W-:Y:S02]  /*102f0*/  FMNMX.FTZ R10, R133, R10, !PT ;  /* 0x0000000a850a7209 */ /* 0x000fe40007810000 */
[----:B------:R-:W-:Y:S02]  /*10300*/  FMNMX.FTZ R67, R131, R67, !PT ;  /* 0x0000004383437209 */ /* 0x000fe40007810000 */
[----:B------:R-:W-:Y:S02]  /*10310*/  ISETP.GT.AND P2, PT, R71, 0x71, !P2 ;  /* 0x000000714700780c */ /* 0x000fe40005744270 */
[----:B------:R-:W-:Y:S02]  /*10320*/  FMNMX.FTZ R10, R60, R10, !PT ;  /* 0x0000000a3c0a7209 */ /* 0x000fe40007810000 */
[----:B------:R-:W-:-:S02]  /*10330*/  FMNMX.FTZ R67, R106, R67, !PT ;  /* 0x000000436a437209 */ /* 0x000fc40007810000 */
[----:B------:R-:W-:Y:S02]  /*10340*/  ISETP.LT.OR P2, PT, R70, 0x72, P2 ;  /* 0x000000724600780c */ /* 0x000fe40001741670 */
[----:B------:R-:W-:Y:S02]  /*10350*/  FMNMX.FTZ R10, R57, R10, !PT ;  /* 0x0000000a390a7209 */ /* 0x000fe40007810000 */
[----:B------:R-:W-:Y:S02]  /*10360*/  FMNMX.FTZ R67, R107, R67, !PT ;  /* 0x000000436b437209 */ /* 0x000fe40007810000 */
[----:B------:R-:W-:Y:S02]  /*10370*/  FSEL R83, R83, -INF , !P2 ;  /* 0xff80000053537808 */ /* 0x000fe40005000000 */
[----:B------:R-:W-:Y:S02]  /*10380*/  LOP3.LUT P2, RZ, R22, 0x200, RZ, 0xc0, !PT ;  /* 0x0000020016ff7812 */ /* 0x000fe4000784c0ff */
[----:B------:R-:W-:-:S02]  /*10390*/  FMNMX.FTZ R10, R134, R10, !PT ;  /* 0x0000000a860a7209 */ /* 0x000fc40007810000 */
[----:B------:R-:W-:Y:S02]  /*103a0*/  FMNMX.FTZ R67, R110, R67, !PT ;  /* 0x000000436e437209 */ /* 0x000fe40007810000 */
[----:B------:R-:W-:Y:S02]  /*103b0*/  ISETP.GT.AND P2, PT, R71, 0x78, !P2 ;  /* 0x000000784700780c */ /* 0x000fe40005744270 */
[----:B------:R-:W-:Y:S02]  /*103c0*/  FMNMX.FTZ R10, R65, R10, !PT ;  /* 0x0000000a410a7209 */ /* 0x000fe40007810000 */
[----:B------:R-:W-:Y:S02]  /*103d0*/  FMNMX.FTZ R67, R111, R67, !PT ;  /* 0x000000436f437209 */ /* 0x000fe40007810000 */
[----:B------:R-:W-:Y:S02]  /*103e0*/  ISETP.LT.OR P2, PT, R70, 0x79, P2 ;  /* 0x000000794600780c */ /* 0x000fe40001741670 */
[----:B------:R-:W-:-:S02]  /*103f0*/  FMNMX.FTZ R10, R68, R10, !PT ;  /* 0x0000000a440a7209 */ /* 0x000fc40007810000 */
[----:B------:R-:W-:Y:S02]  /*10400*/  FMNMX.FTZ R67, R114, R67, !PT ;  /* 0x0000004372437209 */ /* 0x000fe40007810000 */
[----:B------:R-:W-:Y:S02]  /*10410*/  FSEL R86, R86, -INF , !P2 ;  /* 0xff80000056567808 */ /* 0x000fe40005000000 */
[----:B------:R-:W-:Y:S02]  /*10420*/  FMNMX.FTZ R10, R136, R10, !PT ;  /* 0x0000000a880a7209 */ /* 0x000fe40007810000 */
[----:B------:R-:W-:Y:S02]  /*10430*/  LOP3.LUT P2, RZ, R22, 0x100, RZ, 0xc0, !PT ;  /* 0x0000010016ff7812 */ /* 0x000fe4000784c0ff */
[----:B------:R-:W-:Y:S01]  /*10440*/  FMNMX.FTZ R67, R115, R67, !PT ;  /* 0x0000004373437209 */ /* 0x000fe20007810000 */
[----:B------:R-:W0:Y:S01]  /*10450*/  SHFL.BFLY PT, R11, R10, 0x2, 0x1f ;  /* 0x0c401f000a0b7f89 */ /* 0x000e2200000e0000 */
        /* <DEDUP_REMOVED lines=12> */
[----:B------:R-:W-:-:S02]  /*10520*/  FMNMX.FTZ R67, R95, R67, !PT ;  /* 0x000000435f437209 */ /* 0x000fc40007810000 */
[----:B------:R-:W-:Y:S02]  /*10530*/  LOP3.LUT P2, RZ, R22, 0x40, RZ, 0xc0, !PT ;  /* 0x0000004016ff7812 */ /* 0x000fe4000784c0ff */
[----:B------:R-:W-:Y:S02]  /*10540*/  LOP3.LUT P0, RZ, R16, 0x8, RZ, 0xc0, !PT ;  /* 0x0000000810ff7812 */ /* 0x000fe4000780c0ff */
[----:B0-----:R-:W-:Y:S02]  /*10550*/  FMNMX.FTZ R10, R10, R11, !PT ;  /* 0x0000000b0a0a7209 */ /* 0x001fe40007810000 */
[----:B------:R-:W-:Y:S02]  /*10560*/  FMNMX.FTZ R67, R98, R67, !PT ;  /* 0x0000004362437209 */ /* 0x000fe40007810000 */
[C---:B------:R-:W-:Y:S01]  /*10570*/  ISETP.GT.AND P2, PT, R71.reuse, 0x81, !P2 ;  /* 0x000000814700780c */ /* 0x040fe20005744270 */
[----:B------:R-:W0:Y:S01]  /*10580*/  SHFL.BFLY PT, R11, R10, 0x1, 0x1f ;  /* 0x0c201f000a0b7f89 */ /* 0x000e2200000e0000 */
[----:B------:R-:W-:-:S02]  /*10590*/  ISETP.GT.AND P0, PT, R71, 0x99, !P0 ;  /* 0x000000994700780c */ /* 0x000fc40004704270 */
[----:B------:R-:W-:Y:S02]  /*105a0*/  FMNMX.FTZ R67, R99, R67, !PT ;  /* 0x0000004363437209 */ /* 0x000fe40007810000 */
[----:B------:R-:W-:Y:S02]  /*105b0*/  ISETP.LT.OR P2, PT, R70, 0x82, P2 ;  /* 0x000000824600780c */ /* 0x000fe40001741670 */
[----:B------:R-:W-:Y:S02]  /*105c0*/  LOP3.LUT P5, RZ, R22, 0x20, RZ, 0xc0, !PT ;  /* 0x0000002016ff7812 */ /* 0x000fe400078ac0ff */
[----:B------:R-:W-:Y:S02]  /*105d0*/  FMNMX.FTZ R67, R102, R67, !PT ;  /* 0x0000004366437209 */ /* 0x000fe40007810000 */
[----:B------:R-:W-:Y:S02]  /*105e0*/  FSEL R59, R59, -INF , !P2 ;  /* 0xff8000003b3b7808 */ /* 0x000fe40005000000 */
[----:B------:R-:W-:-:S02]  /*105f0*/  LOP3.LUT P4, RZ, R22, 0x10, RZ, 0xc0, !PT ;  /* 0x0000001016ff7812 */ /* 0x000fc4000788c0ff */
[C---:B------:R-:W-:Y:S02]  /*10600*/  LOP3.LUT P6, RZ, R22.reuse, 0x8, RZ, 0xc0, !PT ;  /* 0x0000000816ff7812 */ /* 0x040fe400078cc0ff */
[C---:B------:R-:W-:Y:S02]  /*10610*/  LOP3.LUT P3, RZ, R22.reuse, 0x4, RZ, 0xc0, !PT ;  /* 0x0000000416ff7812 */ /* 0x040fe4000786c0ff */
[C---:B------:R-:W-:Y:S02]  /*10620*/  LOP3.LUT P2, RZ, R22.reuse, 0x2, RZ, 0xc0, !PT ;  /* 0x0000000216ff7812 */ /* 0x040fe4000784c0ff */
[----:B------:R-:W-:Y:S02]  /*10630*/  LOP3.LUT R22, R22, 0xfffffffd, RZ, 0xc0, !PT ;  /* 0xfffffffd16167812 */ /* 0x000fe400078ec0ff */
[----:B------:R-:W-:Y:S02]  /*10640*/  ISETP.GT.AND P5, PT, R71, 0x88, !P5 ;  /* 0x000000884700780c */ /* 0x000fe40006fa4270 */
[----:B------:R-:W-:-:S02]  /*10650*/  FMNMX.FTZ R67, R103, R67, !PT ;  /* 0x0000004367437209 */ /* 0x000fc40007810000 */
[----:B------:R-:W-:Y:S02]  /*10660*/  @P0 LOP3.LUT R22, R22, 0x2, RZ, 0xfc, !PT ;  /* 0x0000000216160812 */ /* 0x000fe400078efcff */
[----:B------:R-:W-:Y:S02]  /*10670*/  ISETP.LT.OR P0, PT, R70, 0x89, P5 ;  /* 0x000000894600780c */ /* 0x000fe40002f01670 */
[----:B------:R-:W-:Y:S02]  /*10680*/  FMNMX.FTZ R67, R74, R67, !PT ;  /* 0x000000434a437209 */ /* 0x000fe40007810000 */
[C---:B------:R-:W-:Y:S02]  /*10690*/  LOP3.LUT P5, RZ, R22.reuse, 0x2, RZ, 0xc0, !PT ;  /* 0x0000000216ff7812 */ /* 0x040fe400078ac0ff */
[----:B------:R-:W-:Y:S02]  /*106a0*/  FMNMX.FTZ R67, R75, R67, !PT ;  /* 0x000000434b437209 */ /* 0x000fe40007810000 */
[----:B------:R-:W-:-:S02]  /*106b0*/  LOP3.LUT R22, R22, 0xfffffff7, RZ, 0xc0, !PT ;  /* 0xfffffff716167812 */ /* 0x000fc400078ec0ff */
[----:B------:R-:W-:Y:S02]  /*106c0*/  FMNMX.FTZ R67, R78, R67, !PT ;  /* 0x000000434e437209 */ /* 0x000fe40007810000 */
[C---:B------:R-:W-:Y:S02]  /*106d0*/  ISETP.GT.AND P4, PT, R71.reuse, 0x89, !P4 ;  /* 0x000000894700780c */ /* 0x040fe40006784270 */
[----:B------:R-:W-:Y:S02]  /*106e0*/  ISETP.GT.AND P6, PT, R71, 0x90, !P6 ;  /* 0x000000904700780c */ /* 0x000fe400077c4270 */
[----:B0-----:R-:W-:Y:S02]  /*106f0*/  FMNMX.FTZ R10, R10, R11, !PT ;  /* 0x0000000b0a0a7209 */ /* 0x001fe40007810000 */
[----:B------:R-:W-:Y:S02]  /*10700*/  FMNMX.FTZ R67, R79, R67, !PT ;  /* 0x000000434f437209 */ /* 0x000fe40007810000 */
[----:B------:R-:W-:-:S02]  /*10710*/  @P0 LOP3.LUT R22, R22, 0x8, RZ, 0xfc, !PT ;  /* 0x0000000816160812 */ /* 0x000fc400078efcff */
[C---:B------:R-:W-:Y:S02]  /*10720*/  ISETP.LT.OR P0, PT, R70.reuse, 0x8a, P4 ;  /* 0x0000008a4600780c */ /* 0x040fe40002701670 */
[----:B------:R-:W-:Y:S02]  /*10730*/  ISETP.LT.OR P4, PT, R70, 0x91, P6 ;  /* 0x000000914600780c */ /* 0x000fe40003781670 */
[----:B------:R-:W-:Y:S02]  /*10740*/  FSETP.NEU.FTZ.AND P6, PT, R10, -INF , PT ;  /* 0xff8000000a00780b */ /* 0x000fe40003fdd000 */
[----:B------:R-:W-:Y:S02]  /*10750*/  FMNMX.FTZ R67, R82, R67, !PT ;  /* 0x0000004352437209 */ /* 0x000fe40007810000 */
[----:B------:R-:W-:Y:S02]  /*10760*/  FSEL R11, R10, RZ, P6 ;  /* 0x000000ff0a0b7208 */ /* 0x000fe40003000000 */
[----:B------:R-:W-:-:S02]  /*10770*/  FMNMX.FTZ R67, R83, R67, !PT ;  /* 0x0000004353437209 */ /* 0x000fc40007810000 */
[----:B------:R-:W-:Y:S01]  /*10780*/  ISETP.GT.AND P3, PT, R71, 0x91, !P3 ;  /* 0x000000914700780c */ /* 0x000fe20005f64270 */
[----:B------:R-:W-:-:S01]  /*10790*/  FADD.FTZ R3, -R11, R3 ;  /* 0x000000030b037221 */ /* 0x000fc20000010100 */
[----:B------:R-:W-:Y:S01]  /*107a0*/  FMNMX.FTZ R67, R86, R67, !PT ;  /* 0x0000004356437209 */ /* 0x000fe20007810000 */
[----:B------:R-:W-:-:S01]  /*107b0*/  FFMA.FTZ R11, R10, R56, -8 ;  /* 0xc10000000a0b7423 */ /* 0x000fc20000010038 */
[----:B------:R-:W-:Y:S01]  /*107c0*/  FSEL R62, R62, -INF , !P0 ;  /* 0xff8000003e3e7808 */ /* 0x000fe20004000000 */
[-C--:B------:R-:W-:Y:S01]  /*107d0*/  FMUL.FTZ R3, R3, R56.reuse ;  /* 0x0000003803037220 */ /* 0x080fe20000410000 */
[----:B------:R-:W-:Y:S02]  /*107e0*/  FMNMX.FTZ R67, R87, R67, !PT ;  /* 0x0000004357437209 */ /* 0x000fe40007810000 */
[----:B------:R-:W-:Y:S02]  /*107f0*/  FSEL R11, R11, RZ, P6 ;  /* 0x000000ff0b0b7208 */ /* 0x000fe40003000000 */
[----:B------:R-:W-:Y:S01]  /*10800*/  LOP3.LUT P6, RZ, R22, 0x8, RZ, 0xc0, !PT ;  /* 0x0000000816ff7812 */ /* 0x000fe200078cc0ff */
[----:B------:R-:W-:Y:S01]  /*10810*/  MUFU.EX2 R3, R3 ;  /* 0x0000000300037308 */ /* 0x000fe20000000800 */
[----:B------:R-:W-:Y:S01]  /*10820*/  FMNMX.FTZ R67, R58, R67, !PT ;  /* 0x000000433a437209 */ /* 0x000fe20007810000 */
[-CC-:B------:R-:W-:Y:S01]  /*10830*/  FFMA.FTZ R57, R57, R56.reuse, -R11.reuse ;  /* 0x0000003839397223 */ /* 0x180fe2000001080b */
[----:B------:R-:W-:Y:S01]  /*10840*/  FSEL R61, R61, -INF , !P6 ;  /* 0xff8000003d3d7808 */ /* 0x000fe20007000000 */
[-CC-:B------:R-:W-:Y:S01]  /*10850*/  FFMA.FTZ R139, R139, R56.reuse, -R11.reuse ;  /* 0x000000388b8b7223 */ /* 0x180fe2000001080b */
[----:B------:R-:W-:Y:S01]  /*10860*/  FMNMX.FTZ R67, R59, R67, !PT ;  /* 0x000000433b437209 */ /* 0x000fe20007810000 */
[-CC-:B------:R-:W-:Y:S01]  /*10870*/  FFMA.FTZ R13, R13, R56.reuse, -R11.reuse ;  /* 0x000000380d0d7223 */ /* 0x180fe2000001080b */
[----:B------:R-:W-:Y:S01]  /*10880*/  ISETP.GT.AND P2, PT, R71, 0x98, !P2 ;  /* 0x000000984700780c */ /* 0x000fe20005744270 */
[-CC-:B------:R-:W-:Y:S01]  /*10890*/  FFMA.FTZ R120, R120, R56.reuse, -R11.reuse ;  /* 0x0000003878787223 */ /* 0x180fe2000001080b */
[----:B------:R-:W-:Y:S01]  /*108a0*/  FMNMX.FTZ R67, R61, R67, !PT ;  /* 0x000000433d437209 */ /* 0x000fe20007810000 */
[----:B------:R-:W0:Y:S01]  /*108b0*/  MUFU.EX2 R139, R139 ;  /* 0x0000008b008b7308 */ /* 0x000e220000000800 */
[----:B------:R-:W-:Y:S01]  /*108c0*/  ISETP.LT.OR P3, PT, R70, 0x92, P3 ;  /* 0x000000924600780c */ /* 0x000fe20001f61670 */
[-CC-:B------:R-:W-:Y:S01]  /*108d0*/  FFMA.FTZ R121, R121, R56.reuse, -R11.reuse ;  /* 0x0000003879797223 */ /* 0x180fe2000001080b */
[----:B------:R-:W-:Y:S01]  /*108e0*/  FSEL R63, R63, -INF , !P4 ;  /* 0xff8000003f3f7808 */ /* 0x000fe20006000000 */
[-CC-:B------:R-:W-:Y:S01]  /*108f0*/  FFMA.FTZ R124, R124, R56.reuse, -R11.reuse ;  /* 0x000000387c7c7223 */ /* 0x180fe2000001080b */
[----:B------:R-:W-:Y:S01]  /*10900*/  FMNMX.FTZ R67, R62, R67, !PT ;  /* 0x000000433e437209 */ /* 0x000fe20007810000 */
[-CC-:B------:R-:W-:Y:S01]  /*10910*/  FFMA.FTZ R125, R125, R56.reuse, -R11.reuse ;  /* 0x000000387d7d7223 */ /* 0x180fe2000001080b */
[----:B------:R-:W-:Y:S01]  /*10920*/  ISETP.LT.OR P2, PT, R70, 0x99, P2 ;  /* 0x000000994600780c */ /* 0x000fe20001741670 */
[----:B------:R-:W1:Y:S01]  /*10930*/  MUFU.EX2 R13, R13 ;  /* 0x0000000d000d7308 */ /* 0x000e620000000800 */
[----:B------:R-:W-:Y:S01]  /*10940*/  FSEL R64, R64, -INF , !P3 ;  /* 0xff80000040407808 */ /* 0x000fe20005800000 */
[-CC-:B------:R-:W-:Y:S01]  /*10950*/  FFMA.FTZ R128, R128, R56.reuse, -R11.reuse ;  /* 0x0000003880807223 */ /* 0x180fe2000001080b */
[----:B------:R-:W-:Y:S01]  /*10960*/  FMNMX.FTZ R67, R63, R67, !PT ;  /* 0x000000433f437209 */ /* 0x000fe20007810000 */
[-CC-:B------:R-:W-:Y:S01]  /*10970*/  FFMA.FTZ R129, R129, R56.reuse, -R11.reuse ;  /* 0x0000003881817223 */ /* 0x180fe2000001080b */
[----:B------:R-:W-:Y:S01]  /*10980*/  ISETP.LT.OR P5, PT, R70, 0x9a, P5 ;  /* 0x0000009a4600780c */ /* 0x000fe20002fa1670 */
[-C--:B------:R-:W-:Y:S01]  /*10990*/  FFMA.FTZ R104, R104, R56.reuse, -R11 ;  /* 0x0000003868687223 */ /* 0x080fe2000001080b */
[----:B------:R-:W-:Y:S01]  /*109a0*/  FSEL R8, R8, -INF , !P2 ;  /* 0xff80000008087808 */ /* 0x000fe20005000000 */
[----:B------:R2:W-:Y:S01]  /*109b0*/  MUFU.EX2 R70, R57 ;  /* 0x0000003900467308 */ /* 0x0005e20000000800 */
[----:B------:R-:W-:Y:S01]  /*109c0*/  FMNMX.FTZ R67, R64, R67, !PT ;  /* 0x0000004340437209 */ /* 0x000fe20007810000 */
[----:B0-----:R-:W-:Y:S01]  /*109d0*/  FFMA.FTZ R21, R3, R21, R139 ;  /* 0x0000001503157223 */ /* 0x001fe2000001008b */
[----:B------:R-:W-:Y:S01]  /*109e0*/  FSEL R66, R66, -INF , !P5 ;  /* 0xff80000042427808 */ /* 0x000fe20006800000 */
[-CC-:B------:R-:W-:Y:S01]  /*109f0*/  FFMA.FTZ R105, R105, R56.reuse, -R11.reuse ;  /* 0x0000003869697223 */ /* 0x180fe2000001080b */
[----:B------:R-:W-:Y:S01]  /*10a00*/  FMNMX.FTZ R67, R8, R67, !PT ;  /* 0x0000004308437209 */ /* 0x000fe20007810000 */
[-CC-:B------:R-:W-:Y:S01]  /*10a10*/  FFMA.FTZ R108, R108, R56.reuse, -R11.reuse ;  /* 0x000000386c6c7223 */ /* 0x180fe2000001080b */
[----:B------:R-:W-:-:S01]  /*10a20*/  FFMA.FTZ R109, R109, R56, -R11 ;  /* 0x000000386d6d7223 */ /* 0x000fc2000001080b */
[----:B------:R-:W-:Y:S01]  /*10a30*/  MUFU.EX2 R120, R120 ;  /* 0x0000007800787308 */ /* 0x000fe20000000800 */
[----:B------:R-:W-:Y:S01]  /*10a40*/  FMNMX.FTZ R67, R66, R67, !PT ;  /* 0x0000004342437209 */ /* 0x000fe20007810000 */
[----:B-1----:R-:W-:Y:S01]  /*10a50*/  FADD.FTZ R21, R13, R21 ;  /* 0x000000150d157221 */ /* 0x002fe20000010000 */
[----:B------:R-:W-:-:S01]  /*10a60*/  FFMA.FTZ R112, R112, R56, -R11 ;  /* 0x0000003870707223 */ /* 0x000fc2000001080b */
[-CC-:B------:R-:W-:Y:S01]  /*10a70*/  FFMA.FTZ R113, R113, R56.reuse, -R11.reuse ;  /* 0x0000003871717223 */ /* 0x180fe2000001080b */
[----:B------:R-:W-:-:S01]  /*10a80*/  FFMA.FTZ R116, R116, R56, -R11 ;  /* 0x0000003874747223 */ /* 0x000fc2000001080b */
[----:B------:R-:W0:Y:S01]  /*10a90*/  SHFL.BFLY PT, R69, R67, 0x2, 0x1f ;  /* 0x0c401f0043457f89 */ /* 0x000e2200000e0000 */
[----:B------:R-:W-:-:S01]  /*10aa0*/  FFMA.FTZ R117, R117, R56, -R11 ;  /* 0x0000003875757223 */ /* 0x000fc2000001080b */
        /* <DEDUP_REMOVED lines=22> */
[----:B0-----:R-:W-:Y:S01]  /*10c10*/  FMNMX.FTZ R69, R67, R69, !PT ;  /* 0x0000004543457209 */ /* 0x001fe20007810000 */
[----:B------:R-:W-:-:S01]  /*10c20*/  FFMA.FTZ R134, R134, R56, -R11 ;  /* 0x0000003886867223 */ /* 0x000fc2000001080b */
[----:B------:R-:W-:Y:S01]  /*10c30*/  MUFU.EX2 R128, R128 ;  /* 0x0000008000807308 */ /* 0x000fe20000000800 */
[----:B------:R-:W-:-:S01]  /*10c40*/  FFMA.FTZ R65, R65, R56, -R11 ;  /* 0x0000003841417223 */ /* 0x000fc2000001080b */
[-CC-:B------:R-:W-:Y:S01]  /*10c50*/  FFMA.FTZ R68, R68, R56.reuse, -R11.reuse ;  /* 0x0000003844447223 */ /* 0x180fe2000001080b */
[----:B------:R-:W2:Y:S01]  /*10c60*/  SHFL.BFLY PT, R67, R69, 0x1, 0x1f ;  /* 0x0c201f0045437f89 */ /* 0x000ea200000e0000 */
[----:B------:R-:W-:-:S01]  /*10c70*/  FFMA.FTZ R11, R136, R56, -R11 ;  /* 0x00000038880b7223 */ /* 0x000fc2000001080b */
[----:B------:R-:W-:-:S02]  /*10c80*/  LOP3.LUT P0, RZ, R16, 0x80, RZ, 0xc0, !PT ;  /* 0x0000008010ff7812 */ /* 0x000fc4000780c0ff */
[----:B------:R-:W-:Y:S01]  /*10c90*/  LOP3.LUT P1, RZ, R16, 0x40, RZ, 0xc0, !PT ;  /* 0x0000004010ff7812 */ /* 0x000fe2000782c0ff */
[----:B------:R-:W-:Y:S08]  /*10ca0*/  MUFU.EX2 R129, R129 ;  /* 0x0000008100817308 */ /* 0x000ff00000000800 */
[----:B------:R-:W-:Y:S08]  /*10cb0*/  MUFU.EX2 R104, R104 ;  /* 0x0000006800687308 */ /* 0x000ff00000000800 */
[----:B------:R-:W-:Y:S01]  /*10cc0*/  MUFU.EX2 R105, R105 ;  /* 0x0000006900697308 */ /* 0x000fe20000000800 */
[----:B--2---:R-:W-:-:S04]  /*10cd0*/  FMNMX.FTZ R57, R69, R67, !PT ;  /* 0x0000004345397209 */ /* 0x004fc80007810000 */
[----:B------:R-:W-:-:S03]  /*10ce0*/  FSETP.NEU.FTZ.AND P2, PT, R57, -INF , PT ;  /* 0xff8000003900780b */ /* 0x000fc60003f5d000 */
[----:B------:R-:W-:Y:S01]  /*10cf0*/  MUFU.EX2 R108, R108 ;  /* 0x0000006c006c7308 */ /* 0x000fe20000000800 */
[----:B------:R-:W-:-:S05]  /*10d00*/  FSEL R67, R57, RZ, P2 ;  /* 0x000000ff39437208 */ /* 0x000fca0001000000 */
[----:B------:R-:W-:Y:S01]  /*10d10*/  FADD.FTZ R9, -R67, R9 ;  /* 0x0000000943097221 */ /* 0x000fe20000010100 */
[----:B------:R-:W-:-:S01]  /*10d20*/  FFMA.FTZ R67, R57, R56, -8 ;  /* 0xc100000039437423 */ /* 0x000fc20000010038 */
[----:B------:R-:W-:Y:S02]  /*10d30*/  MUFU.EX2 R109, R109 ;  /* 0x0000006d006d7308 */ /* 0x000fe40000000800 */
[----:B------:R-:W-:Y:S02]  /*10d40*/  FMUL.FTZ R9, R9, R56 ;  /* 0x0000003809097220 */ /* 0x000fe40000410000 */
[----:B------:R-:W-:-:S04]  /*10d50*/  FSEL R67, R67, RZ, P2 ;  /* 0x000000ff43437208 */ /* 0x000fc80001000000 */
        /* <DEDUP_REMOVED lines=40> */
[----:B------:R-:W3:Y:S01]  /*10fe0*/  MUFU.EX2 R126, R126 ;  /* 0x0000007e007e7308 */ /* 0x000ee20000000800 */
[----:B------:R-:W-:-:S01]  /*10ff0*/  FFMA.FTZ R61, R61, R56, -R67 ;  /* 0x000000383d3d7223 */ /* 0x000fc20000010843 */
[-CC-:B------:R-:W-:Y:S01]  /*11000*/  FFMA.FTZ R62, R62, R56.reuse, -R67.reuse ;  /* 0x000000383e3e7223 */ /* 0x180fe20000010843 */
[----:B------:R-:W-:-:S01]  /*11010*/  FFMA.FTZ R63, R63, R56, -R67 ;  /* 0x000000383f3f7223 */ /* 0x000fc20000010843 */
[-CC-:B------:R-:W-:Y:S01]  /*11020*/  FFMA.FTZ R64, R64, R56.reuse, -R67.reuse ;  /* 0x0000003840407223 */ /* 0x180fe20000010843 */
[----:B------:R-:W-:-:S01]  /*11030*/  FFMA.FTZ R8, R8, R56, -R67 ;  /* 0x0000003808087223 */ /* 0x000fc20000010843 */
[----:B------:R-:W-:Y:S01]  /*11040*/  FFMA.FTZ R66, R66, R56, -R67 ;  /* 0x0000003842427223 */ /* 0x000fe20000010843 */
[----:B-1----:R-:W-:-:S01]  /*11050*/  FADD.FTZ R67, R18, R20 ;  /* 0x0000001412437221 */ /* 0x002fc20000010000 */
[----:B------:R-:W1:Y:S01]  /*11060*/  MUFU.EX2 R127, R127 ;  /* 0x0000007f007f7308 */ /* 0x000e620000000800 */
[----:B------:R-:W-:-:S02]  /*11070*/  FADD.FTZ R20, R120, R21 ;  /* 0x0000001578147221 */ /* 0x000fc40000010000 */
[----:B--2---:R-:W-:Y:S02]  /*11080*/  FADD.FTZ R21, R122, R67 ;  /* 0x000000437a157221 */ /* 0x004fe40000010000 */
[----:B------:R-:W-:-:S02]  /*11090*/  FADD.FTZ R20, R121, R20 ;  /* 0x0000001479147221 */ /* 0x000fc40000010000 */
[----:B0-----:R-:W-:Y:S01]  /*110a0*/  FADD.FTZ R21, R123, R21 ;  /* 0x000000157b157221 */ /* 0x001fe20000010000 */
[----:B------:R-:W0:Y:S01]  /*110b0*/  MUFU.EX2 R130, R130 ;  /* 0x0000008200827308 */ /* 0x000e220000000800 */
[----:B------:R-:W-:-:S02]  /*110c0*/  FADD.FTZ R20, R124, R20 ;  /* 0x000000147c147221 */ /* 0x000fc40000010000 */
[----:B---3--:R-:W-:Y:S02]  /*110d0*/  FADD.FTZ R21, R126, R21 ;  /* 0x000000157e157221 */ /* 0x008fe40000010000 */
[----:B------:R-:W-:-:S03]  /*110e0*/  FADD.FTZ R20, R125, R20 ;  /* 0x000000147d147221 */ /* 0x000fc60000010000 */
[----:B------:R-:W2:Y:S01]  /*110f0*/  MUFU.EX2 R131, R131 ;  /* 0x0000008300837308 */ /* 0x000ea20000000800 */
[----:B-1----:R-:W-:-:S01]  /*11100*/  FADD.FTZ R21, R127, R21 ;  /* 0x000000157f157221 */ /* 0x002fc20000010000 */
[----:B------:R-:W-:-:S04]  /*11110*/  FADD.FTZ R20, R128, R20 ;  /* 0x0000001480147221 */ /* 0x000fc80000010000 */
[----:B------:R-:W-:Y:S02]  /*11120*/  FADD.FTZ R20, R129, R20 ;  /* 0x0000001481147221 */ /* 0x000fe40000010000 */
[----:B------:R-:W1:Y:S01]  /*11130*/  MUFU.EX2 R106, R106 ;  /* 0x0000006a006a7308 */ /* 0x000e620000000800 */
[----:B0-----:R-:W-:-:S01]  /*11140*/  FADD.FTZ R21, R130, R21 ;  /* 0x0000001582157221 */ /* 0x001fc20000010000 */
[----:B------:R-:W-:-:S04]  /*11150*/  FADD.FTZ R20, R104, R20 ;  /* 0x0000001468147221 */ /* 0x000fc80000010000 */
[----:B------:R-:W-:Y:S02]  /*11160*/  FADD.FTZ R20, R105, R20 ;  /* 0x0000001469147221 */ /* 0x000fe40000010000 */
[----:B------:R-:W0:Y:S01]  /*11170*/  MUFU.EX2 R107, R107 ;  /* 0x0000006b006b7308 */ /* 0x000e220000000800 */
[----:B--2---:R-:W-:-:S01]  /*11180*/  FADD.FTZ R21, R131, R21 ;  /* 0x0000001583157221 */ /* 0x004fc20000010000 */
[----:B------:R-:W-:-:S04]  /*11190*/  FADD.FTZ R20, R108, R20 ;  /* 0x000000146c147221 */ /* 0x000fc80000010000 */
[----:B------:R-:W-:Y:S02]  /*111a0*/  FADD.FTZ R20, R109, R20 ;  /* 0x000000146d147221 */ /* 0x000fe40000010000 */
        /* <DEDUP_REMOVED lines=97> */
[----:B-1----:R-:W-:-:S04]  /*117c0*/  FADD.FTZ R20, R60, R20 ;  /* 0x000000143c147221 */ /* 0x002fc80000010000 */
[----:B------:R-:W-:-:S03]  /*117d0*/  FADD.FTZ R20, R70, R20 ;  /* 0x0000001446147221 */ /* 0x000fc60000010000 */
        /* <DEDUP_REMOVED lines=15> */
[----:B--2---:R-:W-:-:S01]  /*118d0*/  FADD.FTZ R67, R8, R21 ;  /* 0x0000001508437221 */ /* 0x004fc20000010000 */
[----:B-1----:R-:W-:-:S03]  /*118e0*/  FADD.FTZ R21, R11, R20 ;  /* 0x000000140b157221 */ /* 0x002fc60000010000 */
[----:B0-----:R-:W-:Y:S01]  /*118f0*/  FADD.FTZ R20, R66, R67 ;  /* 0x0000004342147221 */ /* 0x001fe20000010000 */
[----:B------:R-:W-:Y:S06]  /*11900*/  @!P0 BRA `(.L_x_1212) ;  /* 0x0000000000048947 */ /* 0x000fec0003800000 */
[----:B------:R-:W-:Y:S01]  /*11910*/  BPT.TRAP 0x1 ;  /* 0x000000040000795c */ /* 0x000fe20000300000 */
.L_x_1212:
[----:B------:R-:W-:Y:S01]  /*11920*/  F2FP.SATFINITE.E4M3.F32.PACK_AB_MERGE_C R122, R123, R122, RZ ;  /* 0x0000007a7b7a723e */ /* 0x000fe200048070ff */
[----:B------:R-:W2:Y:S01]  /*11930*/  LDL R67, [R1+0x24] ;  /* 0x0000240001437983 */ /* 0x000ea20000100800 */
[----:B------:R-:W-:Y:S01]  /*11940*/  VIADD R19, R19, 0x13260 ;  /* 0x0001326013137836 */ /* 0x000fe20000000000 */
[----:B------:R-:W-:Y:S02]  /*11950*/  F2FP.SATFINITE.E4M3.F32.PACK_AB_MERGE_C R120, R121, R120, RZ ;  /* 0x000000787978723e */ /* 0x000fe400048070ff */
[----:B------:R-:W-:Y:S02]  /*11960*/  F2FP.SATFINITE.E4M3.F32.PACK_AB_MERGE_C R153, R18, R12, R122 ;  /* 0x0000000c1299723e */ /* 0x000fe4000480707a */
[----:B------:R-:W3:Y:S01]  /*11970*/  LDL R12, [R1+0x28] ;  /* 0x00002800010c7983 */ /* 0x000ee20000100800 */
[----:B------:R-:W-:Y:S02]  /*11980*/  F2FP.SATFINITE.E4M3.F32.PACK_AB_MERGE_C R128, R129, R128, RZ ;  /* 0x000000808180723e */ /* 0x000fe400048070ff */
[----:B------:R-:W-:-:S02]  /*11990*/  F2FP.SATFINITE.E4M3.F32.PACK_AB_MERGE_C R130, R131, R130, RZ ;  /* 0x000000828382723e */ /* 0x000fc400048070ff */
[----:B------:R-:W-:Y:S02]  /*119a0*/  F2FP.SATFINITE.E4M3.F32.PACK_AB_MERGE_C R108, R109, R108, RZ ;  /* 0x0000006c6d6c723e */ /* 0x000fe400048070ff */
[----:B------:R-:W-:Y:S02]  /*119b0*/  F2FP.SATFINITE.E4M3.F32.PACK_AB_MERGE_C R110, R111, R110, RZ ;  /* 0x0000006e6f6e723e */ /* 0x000fe400048070ff */
[----:B------:R-:W-:Y:S02]  /*119c0*/  F2FP.SATFINITE.E4M3.F32.PACK_AB_MERGE_C R116, R117, R116, RZ ;  /* 0x000000747574723e */ /* 0x000fe400048070ff */
[----:B------:R-:W-:Y:S02]  /*119d0*/  F2FP.SATFINITE.E4M3.F32.PACK_AB_MERGE_C R118, R119, R118, RZ ;  /* 0x000000767776723e */ /* 0x000fe400048070ff */
        /* <DEDUP_REMOVED lines=11> */
[----:B------:R-:W-:Y:S01]  /*11a90*/  F2FP.SATFINITE.E4M3.F32.PACK_AB_MERGE_C R8, R66, R8, RZ ;  /* 0x000000084208723e */ /* 0x000fe200048070ff */
[----:B------:R-:W-:Y:S01]  /*11aa0*/  FMUL.FTZ R24, R24, R3 ;  /* 0x0000000318187220 */ /* 0x000fe20000410000 */
[----:B------:R-:W-:Y:S01]  /*11ab0*/  F2FP.SATFINITE.E4M3.F32.PACK_AB_MERGE_C R152, R13, R139, R120 ;  /* 0x0000008b0d98723e */ /* 0x000fe20004807078 */
        /* <DEDUP_REMOVED lines=52> */
[----:B--2---:R-:W-:-:S04]  /*11e00*/  PRMT R19, R67, 0x654, R19 ;  /* 0x0000065443137816 */ /* 0x004fc80000000013 */
[----:B------:R0:W-:Y:S01]  /*11e10*/  SYNCS.ARRIVE.TRANS64.RED.A1T0 RZ, [R19+URZ], RZ ;  /* 0x000000ff13ff79a7 */ /* 0x0001e2000810043f */
[C---:B---3--:R-:W-:Y:S01]  /*11e20*/  ISETP.GT.AND P2, PT, R0.reuse, R12, PT ;  /* 0x0000000c0000720c */ /* 0x048fe20003f44270 */
[----:B------:R-:W-:Y:S02]  /*11e30*/  VIADD R0, R0, 0xffffffff ;  /* 0xffffffff00007836 */ /* 0x000fe40000000000 */
[----:B0-----:R-:W-:-:S10]  /*11e40*/  IMAD.MOV.U32 R19, RZ, RZ, R14 ;  /* 0x000000ffff137224 */ /* 0x001fd400078e000e */
[----:B------:R-:W-:Y:S05]  /*11e50*/  @P2 BRA `(.L_x_1213) ;  /* 0xffffffb000f02947 */ /* 0x000fea000383ffff */
[----:B------:R-:W-:Y:S05]  /*11e60*/  BSYNC B0 ;  /* 0x0000000000007941 */ /* 0x000fea0003800000 */
.L_x_1193:
[----:B------:R-:W-:Y:S02]  /*11e70*/  IMAD.MOV.U32 R9, RZ, RZ, R57 ;  /* 0x000000ffff097224 */ /* 0x000fe400078e0039 */
[----:B------:R-:W-:Y:S02]  /*11e80*/  IMAD.MOV.U32 R3, RZ, RZ, R10 ;  /* 0x000000ffff037224 */ /* 0x000fe400078e000a */
[----:B------:R-:W-:Y:S02]  /*11e90*/  IMAD.MOV.U32 R18, RZ, RZ, R15 ;  /* 0x000000ffff127224 */ /* 0x000fe400078e000f */
[----:B------:R-:W-:-:S07]  /*11ea0*/  IMAD.MOV.U32 R19, RZ, RZ, R14 ;  /* 0x000000ffff137224 */ /* 0x000fce00078e000e */
.L_x_1192:
[----:B------:R-:W-:Y:S05]  /*11eb0*/  BSYNC B1 ;  /* 0x0000000000017941 */ /* 0x000fea0003800000 */
.L_x_1191:
[----:B------:R-:W2:Y:S01]  /*11ec0*/  LDL R8, [R1+0x1c] ;  /* 0x00001c0001087983 */ /* 0x000ea20000100800 */
[----:B------:R-:W0:Y:S03]  /*11ed0*/  LDC R10, c[0x0][0x448] ;  /* 0x00011200ff0a7b82 */ /* 0x000e260000000800 */
[----:B------:R-:W3:Y:S04]  /*11ee0*/  LDL R13, [R1+0x8] ;  /* 0x00000800010d7983 */ /* 0x000ee80000100800 */
[----:B------:R-:W3:Y:S01]  /*11ef0*/  LDL R12, [R1+0xc] ;  /* 0x00000c00010c7983 */ /* 0x000ee20000100800 */
[----:B------:R-:W1:Y:S01]  /*11f00*/  LDC R14, c[0x0][0x9e4] ;  /* 0x00027900ff0e7b82 */ /* 0x000e620000000800 */
[----:B------:R-:W-:Y:S01]  /*11f10*/  LOP3.LUT R16, R16, 0xffffffef, RZ, 0xc0, !PT ;  /* 0xffffffef10107812 */ /* 0x000fe200078ec0ff */
[----:B------:R-:W-:Y:S01]  /*11f20*/  ULDC UR4, c[0x0][0x9dc] ;  /* 0x0002770000047ab9 */ /* 0x000fe20000000800 */
[----:B0-----:R-:W-:-:S13]  /*11f30*/  ISETP.NE.AND P2, PT, R10, 0x1, PT ;  /* 0x000000010a00780c */ /* 0x001fda0003f45270 */
[----:B------:R-:W0:Y:S01]  /*11f40*/  @P2 LDC R11, c[0x0][0x44c] ;  /* 0x00011300ff0b2b82 */ /* 0x000e220000000800 */
[----:B------:R-:W-:-:S04]  /*11f50*/  @P2 LOP3.LUT R16, R16, 0x10, RZ, 0xfc, !PT ;  /* 0x0000001010102812 */ /* 0x000fc800078efcff */
[----:B------:R-:W-:-:S03]  /*11f60*/  LOP3.LUT R16, R16, 0xffffffdf, RZ, 0xc0, !PT ;  /* 0xffffffdf10107812 */ /* 0x000fc600078ec0ff */
[----:B------:R-:W4:Y:S01]  /*11f70*/  @P2 LDC R10, c[0x0][0x450] ;  /* 0x00011400ff0a2b82 */ /* 0x000f220000000800 */
[----:B--2---:R-:W-:-:S04]  /*11f80*/  VIADD R8, R8, 0xbf ;  /* 0x000000bf08087836 */ /* 0x004fc80000000000 */
[----:B0-----:R-:W-:Y:S01]  /*11f90*/  @P2 IMAD.HI.U32 R11, R8, R11, RZ ;  /* 0x0000000b080b2227 */ /* 0x001fe200078e00ff */
[----:B---3--:R-:W-:-:S04]  /*11fa0*/  IADD3 R13, R12, 0x1, -R13 ;  /* 0x000000010c0d7810 */ /* 0x008fc80007ffe80d */
[----:B----4-:R-:W-:Y:S02]  /*11fb0*/  @P2 SHF.R.U32.HI R8, RZ, R10, R11 ;  /* 0x0000000aff082219 */ /* 0x010fe4000001160b */
[----:B-1----:R-:W-:-:S03]  /*11fc0*/  ISETP.GE.AND P2, PT, R14, 0x1, PT ;  /* 0x000000010e00780c */ /* 0x002fc60003f46270 */
[----:B------:R-:W-:-:S04]  /*11fd0*/  IMAD.IADD R8, R8, 0x1, R13 ;  /* 0x0000000108087824 */ /* 0x000fc800078e020d */
[----:B------:R-:W-:-:S06]  /*11fe0*/  VIADD R10, R8, -UR4 ;  /* 0x80000004080a7c36 */ /* 0x000fcc0008000000 */
[----:B------:R-:W-:Y:S01]  /*11ff0*/  @P2 LOP3.LUT R16, R16, 0x20, RZ, 0xfc, !PT ;  /* 0x0000002010102812 */ /* 0x000fe200078efcff */
        /* <DEDUP_REMOVED lines=11> */
.L_x_1216:
[----:B------:R-:W-:-:S13]  /*120b0*/  ISETP.NE.AND P2, PT, R14, 0x1, PT ;  /* 0x000000010e00780c */ /* 0x000fda0003f45270 */
[----:B------:R-:W0:Y:S02]  /*120c0*/  @P2 LDC.64 R12, c[0x0][0x9e8] ;  /* 0x00027a00ff0c2b82 */ /* 0x000e240000000a00 */
[----:B0-----:R-:W-:-:S05]  /*120d0*/  @P2 IMAD.HI.U32 R12, R8, R12, RZ ;  /* 0x0000000c080c2227 */ /* 0x001fca00078e00ff */
[----:B------:R-:W-:-:S07]  /*120e0*/  @P2 SHF.R.U32.HI R8, RZ, R13, R12 ;  /* 0x0000000dff082219 */ /* 0x000fce000001160c */
.L_x_1217:
[----:B------:R-:W-:Y:S05]  /*120f0*/  BSYNC B0 ;  /* 0x0000000000007941 */ /* 0x000fea0003800000 */
.L_x_1215:
[----:B------:R-:W-:-:S05]  /*12100*/  IMAD R11, R8, R14, RZ ;  /* 0x0000000e080b7224 */ /* 0x000fca00078e02ff */
[----:B------:R-:W-:-:S07]  /*12110*/  VIMNMX R10, R10, R11, !PT ;  /* 0x0000000b0a0a7248 */ /* 0x000fce0007fe0100 */
.L_x_1214:
[----:B------:R-:W2:Y:S01]  /*12120*/  LDL R8, [R1+0x38] ;  /* 0x0000380001087983 */ /* 0x000ea20000100800 */
[----:B------:R-:W-:Y:S01]  /*12130*/  VIADD R10, R10, 0x9f ;  /* 0x0000009f0a0a7836 */ /* 0x000fe20000000000 */
[----:B------:R-:W-:Y:S03]  /*12140*/  BSSY B0, `(.L_x_1218) ;  /* 0x00002f7000007945 */ /* 0x000fe60003800000 */
[----:B------:R-:W-:-:S05]  /*12150*/  IMAD.HI R10, R10, 0x66666667, RZ ;  /* 0x666666670a0a7827 */ /* 0x000fca00078e02ff */
[----:B------:R-:W-:-:S04]  /*12160*/  SHF.R.U32.HI R11, RZ, 0x1f, R10 ;  /* 0x0000001fff0b7819 */ /* 0x000fc8000001160a */
[----:B------:R-:W-:-:S04]  /*12170*/  LEA.HI.SX32 R11, R10, R11, 0x1a ;  /* 0x0000000b0a0b7211 */ /* 0x000fc800078fd2ff */
[----:B--2---:R-:W-:-:S04]  /*12180*/  VIMNMX R8, R8, R11, !PT ;  /* 0x0000000b08087248 */ /* 0x004fc80007fe0100 */
[----:B------:R-:W-:Y:S01]  /*12190*/  ISETP.GE.AND P2, PT, R0, R8, PT ;  /* 0x000000080000720c */ /* 0x000fe20003f46270 */
[----:B------:R0:W-:-:S12]  /*121a0*/  STL [R1+0x28], R8 ;  /* 0x0000280801007387 */ /* 0x0001d80000100800 */
[----:B0-----:R-:W-:Y:S05]  /*121b0*/  @!P2 BRA `(.L_x_1219) ;  /* 0x0000002c00bca947 */ /* 0x001fea0003800000 */
[----:B------:R-:W-:Y:S01]  /*121c0*/  BSSY B1, `(.L_x_1219) ;  /* 0x00002ee000017945 */ /* 0x000fe20003800000 */
[----:B------:R-:W-:Y:S02]  /*121d0*/  IMAD.MOV.U32 R11, RZ, RZ, R9 ;  /* 0x000000ffff0b7224 */ /* 0x000fe400078e0009 */
[----:B------:R-:W-:Y:S02]  /*121e0*/  IMAD.MOV.U32 R10, RZ, RZ, R3 ;  /* 0x000000ffff0a7224 */ /* 0x000fe400078e0003 */
[----:B------:R-:W-:Y:S02]  /*121f0*/  IMAD.MOV.U32 R12, RZ, RZ, R19 ;  /* 0x000000ffff0c7224 */ /* 0x000fe400078e0013 */
[----:B------:R-:W-:-:S07]  /*12200*/  IMAD.MOV.U32 R8, RZ, RZ, R18 ;  /* 0x000000ffff087224 */ /* 0x000fce00078e0012 */
.L_x_1231:
[----:B------:R-:W-:-:S05]  /*12210*/  VIADD R15, R8, 0x1 ;  /* 0x00000001080f7836 */ /* 0x000fca0000000000 */
[----:B------:R-:W-:-:S04]  /*12220*/  ISETP.NE.AND P2, PT, R15, 0x2, PT ;  /* 0x000000020f00780c */ /* 0x000fc80003f45270 */
[----:B------:R-:W-:Y:S02]  /*12230*/  SEL R15, R15, RZ, P2 ;  /* 0x000000ff0f0f7207 */ /* 0x000fe40001000000 */
[----:B------:R-:W-:-:S03]  /*12240*/  SEL R19, RZ, 0x1, P2 ;  /* 0x00000001ff137807 */ /* 0x000fc60001000000 */
[----:B------:R-:W-:Y:S01]  /*12250*/  IMAD.MOV.U32 R18, RZ, RZ, R15 ;  /* 0x000000ffff127224 */ /* 0x000fe200078e000f */
[----:B------:R-:W-:Y:S01]  /*12260*/  LOP3.LUT R19, R12, R19, RZ, 0x3c, !PT ;  /* 0x000000130c137212 */ /* 0x000fe200078e3cff */
[----:B------:R-:W-:Y:S06]  /*12270*/  @!P0 BRA `(.L_x_1220) ;  /* 0x0000000000048947 */ /* 0x000fec0003800000 */
[----:B------:R-:W-:Y:S01]  /*12280*/  BPT.TRAP 0x1 ;  /* 0x000000040000795c */ /* 0x000fe20000300000 */
.L_x_1220:
[----:B------:R-:W-:Y:S01]  /*12290*/  IMAD R3, R18, 0x8, R17 ;  /* 0x0000000812037824 */ /* 0x000fe200078e0211 */
[----:B------:R-:W-:-:S04]  /*122a0*/  SHF.L.U32 R14, R19, 0x1f, RZ ;  /* 0x0000001f130e7819 */ /* 0x000fc800000006ff */
[----:B------:R0:W1:Y:S01]  /*122b0*/  SYNCS.PHASECHK.TRANS64.TRYWAIT P2, [R3+URZ+0x13230], R14 ;  /* 0x0132300e030075a7 */ /* 0x000062000804017f */
[----:B------:R-:W-:Y:S05]  /*122c0*/  @!P0 BRA `(.L_x_1221) ;  /* 0x0000000000048947 */ /* 0x000fea0003800000 */
[----:B------:R-:W-:Y:S01]  /*122d0*/  BPT.TRAP 0x1 ;  /* 0x000000040000795c */ /* 0x000fe20000300000 */
.L_x_1221:
        /* <DEDUP_REMOVED lines=8> */
.L_x_1223:
[----:B------:R-:W-:Y:S05]  /*12360*/  BSYNC B2 ;  /* 0x0000000000027941 */ /* 0x000fea0003800000 */
.L_x_1222:
[----:B------:R-:W-:Y:S01]  /*12370*/  IMAD.MOV.U32 R56, RZ, RZ, R9 ;  /* 0x000000ffff387224 */ /* 0x000fe200078e0009 */
[----:B------:R-:W-:Y:S01]  /*12380*/  R2UR UR12, R4 ;  /* 0x00000000040c72ca */ /* 0x000fe200000e0000 */
[----:B------:R-:W-:Y:S01]  /*12390*/  IMAD.MOV.U32 R57, RZ, RZ, -0x7fffffe0 ;  /* 0x80000020ff397424 */ /* 0x000fe200078e00ff */
        /* <DEDUP_REMOVED lines=10> */
[----:B------:R-:W-:Y:S01]  /*12440*/  R2UR UR20, R4 ;  /* 0x00000000041472ca */ /* 0x000fe200000e0000 */
[----:B------:R-:W-:Y:S01]  /*12450*/  IMAD.MOV.U32 R61, RZ, RZ, -0x7fffffe0 ;  /* 0x80000020ff3d7424 */ /* 0x000fe200078e00ff */
[----:B------:R-:W-:-:S02]  /*12460*/  R2UR UR21, R5 ;  /* 0x00000000051572ca */ /* 0x000fc400000e0000 */
        /* <DEDUP_REMOVED lines=21> */
[----:B------:R-:W-:Y:S01]  /*125c0*/  R2UR UR14, R56 ;  /* 0x00000000380e72ca */ /* 0x000fe200000e0000 */
[----:B------:R-:W-:Y:S01]  /*125d0*/  VIADD R56, R9, 0x202 ;  /* 0x0000020209387836 */ /* 0x000fe20000000000 */
[----:B------:R-:W-:Y:S01]  /*125e0*/  R2UR UR15, R57 ;  /* 0x00000000390f72ca */ /* 0x000fe200000e0000 */
[----:B------:R-:W-:Y:S01]  /*125f0*/  IMAD.MOV.U32 R57, RZ, RZ, -0x7fffffe0 ;  /* 0x80000020ff397424 */ /* 0x000fe200078e00ff */
[C---:B------:R-:W-:Y:S02]  /*12600*/  R2UR UR16, R6.reuse ;  /* 0x00000000061072ca */ /* 0x040fe400000e0000 */
[----:B------:R-:W-:Y:S02]  /*12610*/  R2UR UR17, R7 ;  /* 0x00000000071172ca */ /* 0x000fe400000e0000 */
[----:B------:R-:W-:-:S02]  /*12620*/  R2UR UR12, R6 ;  /* 0x00000000060c72ca */ /* 0x000fc400000e0000 */
        /* <DEDUP_REMOVED lines=43> */
.L_x_1225:
[----:B01----:R-:W-:Y:S01]  /*128e0*/  SHF.L.U32 R3, R12, 0x1f, RZ ;  /* 0x0000001f0c037819 */ /* 0x003fe200000006ff */
[----:B------:R-:W-:-:S04]  /*128f0*/  IMAD R14, R8, 0x8, R17 ;  /* 0x00000008080e7824 */ /* 0x000fc800078e0211 */
[----:B------:R0:W1:Y:S01]  /*12900*/  SYNCS.PHASECHK.TRANS64.TRYWAIT P2, [R14+URZ+0x13250], R3 ;  /* 0x013250030e0075a7 */ /* 0x000062000804017f */
[----:B------:R-:W-:Y:S05]  /*12910*/  @!P0 BRA `(.L_x_1226) ;  /* 0x0000000000048947 */ /* 0x000fea0003800000 */
[----:B------:R-:W-:Y:S01]  /*12920*/  BPT.TRAP 0x1 ;  /* 0x000000040000795c */ /* 0x000fe20000300000 */
.L_x_1226:
[----:B------:R-:W-:Y:S04]  /*12930*/  BSSY B2, `(.L_x_1227) ;  /* 0x0000004000027945 */ /* 0x000fe80003800000 */
[----:B-1----:R-:W-:Y:S05]  /*12940*/  @P2 BRA `(.L_x_1228) ;  /* 0x0000000000082947 */ /* 0x002fea0003800000 */
[----:B------:R-:W1:Y:S02]  /*12950*/  SYNCS.PHASECHK.TRANS64.TRYWAIT P2, [R14+URZ+0x13250], R3 ;  /* 0x013250030e0075a7 */ /* 0x000e64000804017f */
[----:B-1----:R-:W-:Y:S05]  /*12960*/  @!P2 BRA `(.L_x_1229) ;  /* 0x0000010400bca947 */ /* 0x002fea0003800000 */
.L_x_1228:
[----:B------:R-:W-:Y:S05]  /*12970*/  BSYNC B2 ;  /* 0x0000000000027941 */ /* 0x000fea0003800000 */
.L_x_1227:
[----:B------:R-:W-:Y:S01]  /*12980*/  VIADD R9, R17, 0x1000 ;  /* 0x0000100011097836 */ /* 0x000fe20000000000 */
        /* <DEDUP_REMOVED lines=20> */
[----:B------:R-:W-:Y:S01]  /*12ad0*/  FMUL.FTZ R116, R2, R116 ;  /* 0x0000007402747220 */ /* 0x000fe20000410000 */
[C---:B------:R-:W-:Y:S01]  /*12ae0*/  VIADD R12, R8.reuse, 0x80 ;  /* 0x00000080080c7836 */ /* 0x040fe20000000000 */
[----:B------:R-:W-:Y:S01]  /*12af0*/  R2UR UR6, R8 ;  /* 0x00000000080672ca */ /* 0x000fe200000e0000 */
[C---:B------:R-:W-:Y:S01]  /*12b00*/  FMUL.FTZ R115, R2.reuse, R115 ;  /* 0x0000007302737220 */ /* 0x040fe20000410000 */
[----:B------:R-:W-:Y:S01]  /*12b10*/  R2UR UR7, R9 ;  /* 0x00000000090772ca */ /* 0x000fe200000e0000 */
        /* <DEDUP_REMOVED lines=11> */
[----:B------:R-:W-:Y:S01]  /*12bd0*/  FMUL.FTZ R94, R2, R94 ;  /* 0x0000005e025e7220 */ /* 0x000fe20000410000 */
[----:B------:R-:W-:Y:S01]  /*12be0*/  QGMMA.64x64x32.F32.E4M3.E4M3 R24, R152, gdesc[UR4], R24, gsb0 ;  /* 0x00e0000498187df3 */ /* 0x000fe20008000818 */
[----:B------:R-:W-:Y:S01]  /*12bf0*/  R2UR UR6, R12 ;  /* 0x000000000c0672ca */ /* 0x000fe200000e0000 */
[----:B------:R-:W-:Y:S01]  /*12c00*/  VIADD R12, R8, 0x100 ;  /* 0x00000100080c7836 */ /* 0x000fe20000000000 */
[----:B------:R-:W-:Y:S01]  /*12c10*/  R2UR UR7, R13 ;  /* 0x000000000d0772ca */ /* 0x000fe200000e0000 */
[----:B------:R-:W-:Y:S01]  /*12c20*/  IMAD.MOV.U32 R13, RZ, RZ, -0x3ffffff0 ;  /* 0xc0000010ff0d7424 */ /* 0x000fe200078e00ff */
        /* <DEDUP_REMOVED lines=44> */
[----:B------:R-:W-:Y:S01]  /*12ef0*/  FMUL.FTZ R71, R2, R71 ;  /* 0x0000004702477220 */ /* 0x000fe20000410000 */
[----:B------:R-:W-:-:S03]  /*12f00*/  @!P1 IMAD R15, R15, 0x8, R17 ;  /* 0x000000080f0f9824 */ /* 0x000fc600078e0211 */
[----:B------:R-:W-:Y:S01]  /*12f10*/  MUFU.TANH R114, R114 ;  /* 0x0000007200727308 */ /* 0x000fe20000002400 */
[----:B------:R-:W-:-:S05]  /*12f20*/  @!P1 VIADD R15, R15, 0x13240 ;  /* 0x000132400f0f9836 */ /* 0x000fca0000000000 */
[----:B------:R-:W-:Y:S02]  /*12f30*/  @!P1 PRMT R15, RZ, 0x654, R15 ;  /* 0x00000654ff0f9816 */ /* 0x000fe4000000000f */
[----:B------:R-:W-:Y:S08]  /*12f40*/  MUFU.TANH R116, R116 ;  /* 0x0000007400747308 */ /* 0x000ff00000002400 */
[----:B------:R-:W-:Y:S08]  /*12f50*/  MUFU.TANH R115, R115 ;  /* 0x0000007300737308 */ /* 0x000ff00000002400 */
[----:B------:R-:W-:Y:S01]  /*12f60*/  MUFU.TANH R117, R117 ;  /* 0x0000007500757308 */ /* 0x000fe20000002400 */
[----:B------:R-:W-:-:S02]  /*12f70*/  WARPGROUP.DEPBAR.LE gsb0, 0x0 ;  /* 0x00008000000079c5 */ /* 0x000fc40000010000 */
[----:B------:R-:W-:-:S05]  /*12f80*/  WARPGROUP.ARRIVE ;  /* 0x00000000000079c5 */ /* 0x000fca0000000000 */
        /* <DEDUP_REMOVED lines=18> */
[----:B------:R-:W-:-:S07]  /*130b0*/  IMAD.MOV.U32 R57, RZ, RZ, -0x3ffffff0 ;  /* 0xc0000010ff397424 */ /* 0x000fce00078e00ff */
[----:B------:R-:W-:Y:S08]  /*130c0*/  MUFU.TANH R121, R121 ;  /* 0x0000007900797308 */ /* 0x000ff00000002400 */
[----:B------:R-:W-:Y:S01]  /*130d0*/  MUFU.TANH R122, R122 ;  /* 0x0000007a007a7308 */ /* 0x000fe20000002400 */
[----:B01----:R-:W-:-:S07]  /*130e0*/  FMNMX.FTZ R3, R13, R11, !PT ;  /* 0x0000000b0d037209 */ /* 0x003fce0007810000 */
[----:B------:R-:W-:Y:S08]  /*130f0*/  MUFU.TANH R125, R125 ;  /* 0x0000007d007d7308 */ /* 0x000ff00000002400 */
[----:B------:R-:W-:Y:S08]  /*13100*/  MUFU.TANH R124, R124 ;  /* 0x0000007c007c7308 */ /* 0x000ff00000002400 */
[----:B------:R-:W-:Y:S08]  /*13110*/  MUFU.TANH R127, R127 ;  /* 0x0000007f007f7308 */ /* 0x000ff00000002400 */
[----:B------:R-:W-:Y:S08]  /*13120*/  MUFU.TANH R128, R128 ;  /* 0x0000008000807308 */ /* 0x000ff00000002400 */
[----:B------:R-:W-:Y:S01]  /*13130*/  MUFU.TANH R130, R130 ;  /* 0x0000008200827308 */ /* 0x000fe20000002400 */
[----:B------:R-:W-:-:S02]  /*13140*/  WARPGROUP.DEPBAR.LE gsb0, 0x0 ;  /* 0x00008000000079c5 */ /* 0x000fc40000010000 */
[----:B------:R-:W-:-:S05]  /*13150*/  WARPGROUP.ARRIVE ;  /* 0x00000000000079c5 */ /* 0x000fca0000000000 */
[----:B------:R-:W-:Y:S01]  /*13160*/  MUFU.TANH R131, R131 ;  /* 0x0000008300837308 */ /* 0x000fe20000002400 */
[----:B------:R-:W-:Y:S01]  /*13170*/  QGMMA.64x64x32.F32.E4M3.E4M3 R24, R144, gdesc[UR4], R24, gsb0 ;  /* 0x00e0000490187df3 */ /* 0x000fe20008000818 */
[----:B------:R-:W-:-:S06]  /*13180*/  R2UR UR7, R57 ;  /* 0x00000000390772ca */ /* 0x000fcc00000e0000 */
[----:B------:R-:W-:Y:S08]  /*13190*/  MUFU.TANH R88, R88 ;  /* 0x0000005800587308 */ /* 0x000ff00000002400 */
        /* <DEDUP_REMOVED lines=8> */
[----:B------:R-:W-:Y:S01]  /*13220*/  MUFU.TANH R95, R95 ;  /* 0x0000005f005f7308 */ /* 0x000fe20000002400 */
[----:B------:R-:W-:-:S02]  /*13230*/  WARPGROUP.DEPBAR.LE gsb0, 0x0 ;  /* 0x00008000000079c5 */ /* 0x000fc40000010000 */
[C---:B------:R-:W-:Y:S01]  /*13240*/  FMUL.FTZ R144, R2.reuse, R120 ;  /* 0x0000007802907220 */ /* 0x040fe20000410000 */
[C---:B------:R-:W-:Y:S01]  /*13250*/  FMUL.FTZ R120, R2.reuse, R123 ;  /* 0x0000007b02787220 */ /* 0x040fe20000410000 */
[C---:B------:R-:W-:Y:S01]  /*13260*/  FMUL.FTZ R123, R2.reuse, R126 ;  /* 0x0000007e027b7220 */ /* 0x040fe20000410000 */
[C---:B------:R-:W-:Y:S01]  /*13270*/  FMUL.FTZ R126, R2.reuse, R129 ;  /* 0x00000081027e7220 */ /* 0x040fe20000410000 */
[C---:B------:R-:W-:Y:S01]  /*13280*/  FMUL.FTZ R129, R2.reuse, R132 ;  /* 0x0000008402817220 */ /* 0x040fe20000410000 */
[----:B------:R-:W-:Y:S01]  /*13290*/  FMUL.FTZ R132, R2, R135 ;  /* 0x0000008702847220 */ /* 0x000fe20000410000 */
[----:B------:R-:W0:Y:S01]  /*132a0*/  MUFU.TANH R144, R144 ;  /* 0x0000009000907308 */ /* 0x000e220000002400 */
[----:B------:R-:W-:-:S07]  /*132b0*/  WARPGROUP.ARRIVE ;  /* 0x00000000000079c5 */ /* 0x000fce0000000000 */
[----:B------:R-:W1:Y:S08]  /*132c0*/  MUFU.TANH R120, R120 ;  /* 0x0000007800787308 */ /* 0x000e700000002400 */
[----:B------:R-:W2:Y:S01]  /*132d0*/  MUFU.TANH R123, R123 ;  /* 0x0000007b007b7308 */ /* 0x000ea20000002400 */
[----:B0-----:R-:W-:-:S04]  /*132e0*/  FMNMX.FTZ R9, R144, R10, !PT ;  /* 0x0000000a90097209 */ /* 0x001fc80007810000 */
[----:B------:R-:W-:-:S03]  /*132f0*/  FMNMX.FTZ R9, R12, R9, !PT ;  /* 0x000000090c097209 */ /* 0x000fc60007810000 */
[----:B------:R-:W0:Y:S01]  /*13300*/  MUFU.TANH R126, R126 ;  /* 0x0000007e007e7308 */ /* 0x000e220000002400 */
[----:B------:R-:W-:Y:S02]  /*13310*/  FMNMX.FTZ R9, R121, R9, !PT ;  /* 0x0000000979097209 */ /* 0x000fe40007810000 */
[----:B-1----:R-:W-:Y:S02]  /*13320*/  FMNMX.FTZ R3, R120, R3, !PT ;  /* 0x0000000378037209 */ /* 0x002fe40007810000 */
[----:B------:R-:W-:-:S03]  /*13330*/  FMNMX.FTZ R9, R122, R9, !PT ;  /* 0x000000097a097209 */ /* 0x000fc60007810000 */
[----:B------:R-:W1:Y:S01]  /*13340*/  MUFU.TANH R129, R129 ;  /* 0x0000008100817308 */ /* 0x000e620000002400 */
[----:B--2---:R-:W-:Y:S02]  /*13350*/  FMNMX.FTZ R3, R123, R3, !PT ;  /* 0x000000037b037209 */ /* 0x004fe40007810000 */
[----:B------:R-:W-:Y:S02]  /*13360*/  FMNMX.FTZ R9, R125, R9, !PT ;  /* 0x000000097d097209 */ /* 0x000fe40007810000 */
[----:B------:R-:W-:-:S03]  /*13370*/  FMNMX.FTZ R3, R124, R3, !PT ;  /* 0x000000037c037209 */ /* 0x000fc60007810000 */
[----:B------:R-:W2:Y:S01]  /*13380*/  MUFU.TANH R132, R132 ;  /* 0x0000008400847308 */ /* 0x000ea20000002400 */
[----:B0-----:R-:W-:Y:S02]  /*13390*/  FMNMX.FTZ R9, R126, R9, !PT ;  /* 0x000000097e097209 */ /* 0x001fe40007810000 */
[----:B------:R-:W-:-:S04]  /*133a0*/  FMNMX.FTZ R3, R127, R3, !PT ;  /* 0x000000037f037209 */ /* 0x000fc80007810000 */
[----:B------:R-:W-:Y:S01]  /*133b0*/  FMNMX.FTZ R3, R128, R3, !PT ;  /* 0x0000000380037209 */ /* 0x000fe20007810000 */
[----:B------:R-:W0:Y:S01]  /*133c0*/  MUFU.TANH R97, R97 ;  /* 0x0000006100617308 */ /* 0x000e220000002400 */
[----:B-1----:R-:W-:Y:S02]  /*133d0*/  FMNMX.FTZ R9, R129, R9, !PT ;  /* 0x0000000981097209 */ /* 0x002fe40007810000 */
[----:B------:R-:W-:Y:S02]  /*133e0*/  FMNMX.FTZ R3, R131, R3, !PT ;  /* 0x0000000383037209 */ /* 0x000fe40007810000 */
[----:B------:R-:W-:-:S03]  /*133f0*/  FMNMX.FTZ R9, R130, R9, !PT ;  /* 0x0000000982097209 */ /* 0x000fc60007810000 */
[----:B------:R-:W1:Y:S01]  /*13400*/  MUFU.TANH R98, R98 ;  /* 0x0000006200627308 */ /* 0x000e620000002400 */
[----:B------:R-:W-:Y:S02]  /*13410*/  FMNMX.FTZ R9, R104, R9, !PT ;  /* 0x0000000968097209 */ /* 0x000fe40007810000 */
[----:B--2---:R-:W-:Y:S02]  /*13420*/  FMNMX.FTZ R3, R132, R3, !PT ;  /* 0x0000000384037209 */ /* 0x004fe40007810000 */
[----:B------:R-:W-:Y:S02]  /*13430*/  FMNMX.FTZ R9, R105, R9, !PT ;  /* 0x0000000969097209 */ /* 0x000fe40007810000 */
[----:B------:R-:W-:Y:S01]  /*13440*/  FMNMX.FTZ R3, R106, R3, !PT ;  /* 0x000000036a037209 */ /* 0x000fe20007810000 */
[----:B------:R-:W2:Y:S01]  /*13450*/  MUFU.TANH R100, R100 ;  /* 0x0000006400647308 */ /* 0x000ea20000002400 */
[----:B------:R-:W-:Y:S02]  /*13460*/  FMNMX.FTZ R9, R108, R9, !PT ;  /* 0x000000096c097209 */ /* 0x000fe40007810000 */
[----:B------:R-:W-:-:S02]  /*13470*/  FMNMX.FTZ R3, R107, R3, !PT ;  /* 0x000000036b037209 */ /* 0x000fc40007810000 */
[----:B------:R-:W-:Y:S02]  /*13480*/  FMNMX.FTZ R9, R109, R9, !PT ;  /* 0x000000096d097209 */ /* 0x000fe40007810000 */
[----:B------:R-:W-:Y:S01]  /*13490*/  FMNMX.FTZ R3, R110, R3, !PT ;  /* 0x000000036e037209 */ /* 0x000fe20007810000 */
[----:B------:R-:W3:Y:S01]  /*134a0*/  MUFU.TANH R99, R99 ;  /* 0x0000006300637308 */ /* 0x000ee20000002400 */
[----:B------:R-:W-:Y:S02]  /*134b0*/  FMNMX.FTZ R9, R112, R9, !PT ;  /* 0x0000000970097209 */ /* 0x000fe40007810000 */
[----:B------:R-:W-:Y:S02]  /*134c0*/  FMNMX.FTZ R3, R111, R3, !PT ;  /* 0x000000036f037209 */ /* 0x000fe40007810000 */
[----:B------:R-:W-:Y:S02]  /*134d0*/  FMNMX.FTZ R9, R113, R9, !PT ;  /* 0x0000000971097209 */ /* 0x000fe40007810000 */
[----:B------:R-:W-:Y:S01]  /*134e0*/  FMNMX.FTZ R3, R114, R3, !PT ;  /* 0x0000000372037209 */ /* 0x000fe20007810000 */
[----:B------:R-:W4:Y:S01]  /*134f0*/  MUFU.TANH R101, R101 ;  /* 0x0000006500657308 */ /* 0x000f220000002400 */
        /* <DEDUP_REMOVED lines=26> */
[----:B------:R-:W-:-:S05]  /*136a0*/  FMNMX.FTZ R3, R103, R3, !PT ;  /* 0x0000000367037209 */ /* 0x000fca0007810000 */
        /* <DEDUP_REMOVED lines=57> */
[----:B-1----:R-:W-:Y:S02]  /*13a40*/  FMNMX.FTZ R3, R69, R9, !PT ;  /* 0x0000000945037209 */ /* 0x002fe40007810000 */
[----:B--2---:R-:W-:-:S03]  /*13a50*/  FMNMX.FTZ R9, R70, R56, !PT ;  /* 0x0000003846097209 */ /* 0x004fc60007810000 */
[----:B------:R-:W1:Y:S01]  /*13a60*/  SHFL.BFLY PT, R56, R3, 0x2, 0x1f ;  /* 0x0c401f0003387f89 */ /* 0x000e6200000e0000 */
[----:B0-----:R-:W-:-:S05]  /*13a70*/  FMNMX.FTZ R9, R71, R9, !PT ;  /* 0x0000000947097209 */ /* 0x001fca0007810000 */
[----:B------:R-:W0:Y:S01]  /*13a80*/  SHFL.BFLY PT, R135, R9, 0x2, 0x1f ;  /* 0x0c401f0009877f89 */ /* 0x000e2200000e0000 */
[----:B-1----:R-:W-:Y:S01]  /*13a90*/  FMNMX.FTZ R3, R3, R56, !PT ;  /* 0x0000003803037209 */ /* 0x002fe20007810000 */
[----:B------:R-:W-:-:S05]  /*13aa0*/  VIADD R56, R8, 0x180 ;  /* 0x0000018008387836 */ /* 0x000fca0000000000 */
[----:B------:R-:W-:Y:S02]  /*13ab0*/  R2UR UR6, R56 ;  /* 0x00000000380672ca */ /* 0x000fe400000e0000 */
[----:B------:R-:W1:Y:S01]  /*13ac0*/  SHFL.BFLY PT, R56, R3, 0x1, 0x1f ;  /* 0x0c201f0003387f89 */ /* 0x000e6200000e0000 */
[----:B0-----:R-:W-:-:S05]  /*13ad0*/  FMNMX.FTZ R9, R9, R135, !PT ;  /* 0x0000008709097209 */ /* 0x001fca0007810000 */
[----:B------:R-:W0:Y:S05]  /*13ae0*/  SHFL.BFLY PT, R57, R9, 0x1, 0x1f ;  /* 0x0c201f0009397f89 */ /* 0x000e2a00000e0000 */
[----:B------:R-:W-:Y:S01]  /*13af0*/  QGMMA.64x64x32.F32.E4M3.E4M3 R24, R140, gdesc[UR4], R24, gsb0 ;  /* 0x00e000048c187df3 */ /* 0x000fe20008000818 */
[----:B-1----:R-:W-:Y:S01]  /*13b00*/  FMNMX.FTZ R3, R3, R56, !PT ;  /* 0x0000003803037209 */ /* 0x002fe20007810000 */
[----:B------:R-:W-:-:S04]  /*13b10*/  IMAD.U32 R56, RZ, RZ, UR38 ;  /* 0x00000026ff387e24 */ /* 0x000fc8000f8e00ff */
[----:B------:R-:W-:Y:S01]  /*13b20*/  FADD.FTZ R135, -R3, R10 ;  /* 0x0000000a03877221 */ /* 0x000fe20000010100 */
[----:B------:R-:W-:Y:S01]  /*13b30*/  VIADD R10, R8, 0x200 ;  /* 0x00000200080a7836 */ /* 0x000fe20000000000 */
[----:B0-----:R-:W-:Y:S02]  /*13b40*/  FMNMX.FTZ R9, R9, R57, !PT ;  /* 0x0000003909097209 */ /* 0x001fe40007810000 */
[----:B------:R-:W-:Y:S02]  /*13b50*/  FMUL.FTZ R135, R135, R56 ;  /* 0x0000003887877220 */ /* 0x000fe40000410000 */
[----:B------:R-:W-:Y:S01]  /*13b60*/  R2UR UR6, R10 ;  /* 0x000000000a0672ca */ /* 0x000fe200000e0000 */
[----:B------:R-:W-:-:S01]  /*13b70*/  FADD.FTZ R8, -R9, R11 ;  /* 0x0000000b09087221 */ /* 0x000fc20000010100 */
[----:B------:R-:W-:Y:S02]  /*13b80*/  IMAD.MOV.U32 R11, RZ, RZ, -0x3ffffff0 ;  /* 0xc0000010ff0b7424 */ /* 0x000fe400078e00ff */
[----:B------:R-:W-:Y:S01]  /*13b90*/  MUFU.EX2 R135, R135 ;  /* 0x0000008700877308 */ /* 0x000fe20000000800 */
[----:B------:R-:W-:-:S02]  /*13ba0*/  FMUL.FTZ R8, R8, R56 ;  /* 0x0000003808087220 */ /* 0x000fc40000410000 */
[----:B------:R-:W-:Y:S01]  /*13bb0*/  R2UR UR7, R11 ;  /* 0x000000000b0772ca */ /* 0x000fe200000e0000 */
[----:B------:R-:W-:-:S04]  /*13bc0*/  FFMA.FTZ R11, R3, R56, -8 ;  /* 0xc1000000030b7423 */ /* 0x000fc80000010038 */
        /* <DEDUP_REMOVED lines=40> */
[-C--:B------:R-:W-:Y:S01]  /*13e50*/  FFMA.FTZ R11, R69, R56.reuse, -R11 ;  /* 0x00000038450b7223 */ /* 0x080fe2000001080b */
[----:B------:R-:W-:-:S01]  /*13e60*/  FFMA.FTZ R69, R9, R56, -8 ;  /* 0xc100000009457423 */ /* 0x000fc20000010038 */
[----:B------:R-:W0:Y:S01]  /*13e70*/  MUFU.EX2 R10, R10 ;  /* 0x0000000a000a7308 */ /* 0x000e220000000800 */
[----:B------:R-:W-:-:S02]  /*13e80*/  WARPGROUP.DEPBAR.LE gsb0, 0x0 ;  /* 0x00008000000079c5 */ /* 0x000fc40000010000 */
[-CC-:B------:R-:W-:Y:S01]  /*13e90*/  FFMA.FTZ R13, R13, R56.reuse, -R69.reuse ;  /* 0x000000380d0d7223 */ /* 0x180fe20000010845 */
[----:B------:R-:W-:-:S01]  /*13ea0*/  FFMA.FTZ R120, R120, R56, -R69 ;  /* 0x0000003878787223 */ /* 0x000fc20000010845 */
[-CC-:B------:R-:W-:Y:S01]  /*13eb0*/  FFMA.FTZ R123, R123, R56.reuse, -R69.reuse ;  /* 0x000000387b7b7223 */ /* 0x180fe20000010845 */
[----:B------:R-:W-:-:S01]  /*13ec0*/  FFMA.FTZ R124, R124, R56, -R69 ;  /* 0x000000387c7c7223 */ /* 0x000fc20000010845 */
[-CC-:B------:R-:W-:Y:S01]  /*13ed0*/  FFMA.FTZ R127, R127, R56.reuse, -R69.reuse ;  /* 0x000000387f7f7223 */ /* 0x180fe20000010845 */
        /* <DEDUP_REMOVED lines=17> */
[----:B-1----:R-:W-:-:S01]  /*13ff0*/  FADD.FTZ R21, R12, R21 ;  /* 0x000000150c157221 */ /* 0x002fc20000010000 */
[-CC-:B------:R-:W-:Y:S01]  /*14000*/  FFMA.FTZ R94, R94, R56.reuse, -R69.reuse ;  /* 0x000000385e5e7223 */ /* 0x180fe20000010845 */
[----:B------:R-:W-:-:S01]  /*14010*/  FFMA.FTZ R95, R95, R56, -R69 ;  /* 0x000000385f5f7223 */ /* 0x000fc20000010845 */
[-CC-:B------:R-:W-:Y:S01]  /*14020*/  FFMA.FTZ R98, R98, R56.reuse, -R69.reuse ;  /* 0x0000003862627223 */ /* 0x180fe20000010845 */
[----:B------:R-:W-:-:S01]  /*14030*/  FFMA.FTZ R99, R99, R56, -R69 ;  /* 0x0000003863637223 */ /* 0x000fc20000010845 */
[-CC-:B------:R-:W-:Y:S01]  /*14040*/  FFMA.FTZ R102, R102, R56.reuse, -R69.reuse ;  /* 0x0000003866667223 */ /* 0x180fe20000010845 */
[----:B------:R-:W-:-:S01]  /*14050*/  FFMA.FTZ R103, R103, R56, -R69 ;  /* 0x0000003867677223 */ /* 0x000fc20000010845 */
[----:B------:R-:W1:Y:S01]  /*14060*/  MUFU.EX2 R57, R57 ;  /* 0x0000003900397308 */ /* 0x000e620000000800 */
[----:B--2---:R-:W-:-:S01]  /*14070*/  FFMA.FTZ R20, R8, R20, R13 ;  /* 0x0000001408147223 */ /* 0x004fc2000001000d */
[-CC-:B------:R-:W-:Y:S01]  /*14080*/  FFMA.FTZ R74, R74, R56.reuse, -R69.reuse ;  /* 0x000000384a4a7223 */ /* 0x180fe20000010845 */
[----:B------:R-:W-:-:S01]  /*14090*/  FFMA.FTZ R75, R75, R56, -R69 ;  /* 0x000000384b4b7223 */ /* 0x000fc20000010845 */
[----:B------:R-:W-:Y:S01]  /*140a0*/  WARPGROUP.ARRIVE ;  /* 0x00000000000079c5 */ /* 0x000fe20000000000 */
[----:B------:R-:W-:-:S01]  /*140b0*/  FFMA.FTZ R78, R78, R56, -R69 ;  /* 0x000000384e4e7223 */ /* 0x000fc20000010845 */
[-CC-:B------:R-:W-:Y:S01]  /*140c0*/  FFMA.FTZ R79, R79, R56.reuse, -R69.reuse ;  /* 0x000000384f4f7223 */ /* 0x180fe20000010845 */
[----:B------:R-:W-:-:S01]  /*140d0*/  FFMA.FTZ R82, R82, R56, -R69 ;  /* 0x0000003852527223 */ /* 0x000fc20000010845 */
[----:B------:R-:W2:Y:S01]  /*140e0*/  MUFU.EX2 R123, R123 ;  /* 0x0000007b007b7308 */ /* 0x000ea20000000800 */
[----:B0-----:R-:W-:-:S01]  /*140f0*/  FADD.FTZ R20, R120, R20 ;  /* 0x0000001478147221 */ /* 0x001fc20000010000 */
[----:B------:R-:W-:Y:S01]  /*14100*/  QGMMA.64x64x32.F32.E4M3.E4M3 R24, R136, gdesc[UR4], R24, gsb0 ;  /* 0x00e0000488187df3 */ /* 0x000fe20008000818 */
        /* <DEDUP_REMOVED lines=31> */
[----:B------:R-:W-:Y:S02]  /*14300*/  WARPGROUP.DEPBAR.LE gsb0, 0x0 ;  /* 0x00008000000079c5 */ /* 0x000fe40000010000 */
[----:B------:R1:W-:Y:S04]  /*14310*/  @!P1 SYNCS.ARRIVE.TRANS64.RED.A1T0 RZ, [R15+URZ], RZ ;  /* 0x000000ff0fff99a7 */ /* 0x0003e8000810043f */
[----:B------:R-:W3:Y:S01]  /*14320*/  MUFU.EX2 R104, R104 ;  /* 0x0000006800687308 */ /* 0x000ee20000000800 */
[----:B--2---:R-:W-:-:S07]  /*14330*/  FADD.FTZ R21, R129, R21 ;  /* 0x0000001581157221 */ /* 0x004fce0000010000 */
[----:B------:R-:W2:Y:S01]  /*14340*/  MUFU.EX2 R106, R106 ;  /* 0x0000006a006a7308 */ /* 0x000ea20000000800 */
[----:B0-----:R-:W-:-:S07]  /*14350*/  FADD.FTZ R20, R132, R20 ;  /* 0x0000001484147221 */ /* 0x001fce0000010000 */
[----:B------:R-:W0:Y:S01]  /*14360*/  MUFU.EX2 R105, R105 ;  /* 0x0000006900697308 */ /* 0x000e220000000800 */
[----:B---3--:R-:W-:-:S07]  /*14370*/  FADD.FTZ R21, R104, R21 ;  /* 0x0000001568157221 */ /* 0x008fce0000010000 */
        /* <DEDUP_REMOVED lines=121> */
[----:B--2---:R-:W-:-:S01]  /*14b10*/  FADD.FTZ R20, R70, R20 ;  /* 0x0000001446147221 */ /* 0x004fc20000010000 */
[----:B0-----:R-:W-:-:S03]  /*14b20*/  FADD.FTZ R21, R11, R21 ;  /* 0x000000150b157221 */ /* 0x001fc60000010000 */
[----:B---3--:R-:W-:Y:S01]  /*14b30*/  FADD.FTZ R20, R69, R20 ;  /* 0x0000001445147221 */ /* 0x008fe20000010000 */
[----:B-1----:R-:W-:Y:S06]  /*14b40*/  @!P0 BRA `(.L_x_1230) ;  /* 0x0000000000048947 */ /* 0x002fec0003800000 */
[----:B------:R-:W-:Y:S01]  /*14b50*/  BPT.TRAP 0x1 ;  /* 0x000000040000795c */ /* 0x000fe20000300000 */
.L_x_1230:
        /* <DEDUP_REMOVED lines=76> */
[----:B------:R-:W-:-:S02]  /*15020*/  IMAD.MOV.U32 R12, RZ, RZ, R19 ;  /* 0x000000ffff0c7224 */ /* 0x000fc400078e0013 */
[----:B------:R-:W-:Y:S01]  /*15030*/  IMAD.MOV.U32 R8, RZ, RZ, R18 ;  /* 0x000000ffff087224 */ /* 0x000fe200078e0012 */
[----:B--2---:R-:W-:-:S04]  /*15040*/  PRMT R14, R15, 0x654, R14 ;  /* 0x000006540f0e7816 */ /* 0x004fc8000000000e */
[----:B------:R0:W-:Y:S01]  /*15050*/  SYNCS.ARRIVE.TRANS64.RED.A1T0 RZ, [R14+URZ], RZ ;  /* 0x000000ff0eff79a7 */ /* 0x0001e2000810043f */
[C---:B---3--:R-:W-:Y:S01]  /*15060*/  ISETP.GT.AND P2, PT, R0.reuse, R10, PT ;  /* 0x0000000a0000720c */ /* 0x048fe20003f44270 */
[----:B------:R-:W-:Y:S02]  /*15070*/  VIADD R0, R0, 0xffffffff ;  /* 0xffffffff00007836 */ /* 0x000fe40000000000 */
[----:B------:R-:W-:-:S10]  /*15080*/  IMAD.MOV.U32 R10, RZ, RZ, R3 ;  /* 0x000000ffff0a7224 */ /* 0x000fd400078e0003 */
[----:B0-----:R-:W-:Y:S05]  /*15090*/  @P2 BRA `(.L_x_1231) ;  /* 0xffffffd0005c2947 */ /* 0x001fea000383ffff */
[----:B------:R-:W-:Y:S05]  /*150a0*/  BSYNC B1 ;  /* 0x0000000000017941 */ /* 0x000fea0003800000 */
.L_x_1219:
[----:B------:R-:W-:Y:S05]  /*150b0*/  BSYNC B0 ;  /* 0x0000000000007941 */ /* 0x000fea0003800000 */
.L_x_1218:
[----:B------:R-:W2:Y:S01]  /*150c0*/  LDL R8, [R1+0x38] ;  /* 0x0000380001087983 */ /* 0x000ea20000100800 */
[----:B------:R-:W-:Y:S01]  /*150d0*/  BSSY B0, `(.L_x_1232) ;  /* 0x00004ce000007945 */ /* 0x000fe20003800000 */
[----:B--2---:R-:W-:-:S13]  /*150e0*/  ISETP.GE.AND P2, PT, R0, R8, PT ;  /* 0x000000080000720c */ /* 0x004fda0003f46270 */
[----:B------:R-:W-:Y:S05]  /*150f0*/  @!P2 BRA `(.L_x_1233) ;  /* 0x0000004c002ca947 */ /* 0x000fea0003800000 */
[----:B------:R-:W-:Y:S02]  /*15100*/  IMAD.MOV.U32 R10, RZ, RZ, R9 ;  /* 0x000000ffff0a7224 */ /* 0x000fe400078e0009 */
[----:B------:R-:W-:Y:S02]  /*15110*/  IMAD.MOV.U32 R11, RZ, RZ, R3 ;  /* 0x000000ffff0b7224 */ /* 0x000fe400078e0003 */
[----:B------:R-:W-:Y:S02]  /*15120*/  IMAD.MOV.U32 R12, RZ, RZ, R19 ;  /* 0x000000ffff0c7224 */ /* 0x000fe400078e0013 */
[----:B------:R-:W-:-:S07]  /*15130*/  IMAD.MOV.U32 R8, RZ, RZ, R18 ;  /* 0x000000ffff087224 */ /* 0x000fce00078e0012 */
.L_x_1253:
        /* <DEDUP_REMOVED lines=8> */
.L_x_1234:
[----:B------:R-:W-:Y:S01]  /*151c0*/  IMAD R9, R18, 0x8, R17 ;  /* 0x0000000812097824 */ /* 0x000fe200078e0211 */
[----:B------:R-:W-:-:S04]  /*151d0*/  SHF.L.U32 R14, R19, 0x1f, RZ ;  /* 0x0000001f130e7819 */ /* 0x000fc800000006ff */
[----:B------:R0:W1:Y:S01]  /*151e0*/  SYNCS.PHASECHK.TRANS64.TRYWAIT P2, [R9+URZ+0x13230], R14 ;  /* 0x0132300e090075a7 */ /* 0x000062000804017f */
[----:B------:R-:W-:Y:S05]  /*151f0*/  @!P0 BRA `(.L_x_1235) ;  /* 0x0000000000048947 */ /* 0x000fea0003800000 */
[----:B------:R-:W-:Y:S01]  /*15200*/  BPT.TRAP 0x1 ;  /* 0x000000040000795c */ /* 0x000fe20000300000 */
.L_x_1235:
        /* <DEDUP_REMOVED lines=8> */
.L_x_1237:
[----:B------:R-:W-:Y:S05]  /*15290*/  BSYNC B1 ;  /* 0x0000000000017941 */ /* 0x000fea0003800000 */
.L_x_1236:
        /* <DEDUP_REMOVED lines=39> */
[----:B------:R-:W-:Y:S01]  /*15510*/  R2UR UR14, R14 ;  /* 0x000000000e0e72ca */ /* 0x000fe200000e0000 */
[----:B------:R-:W-:Y:S01]  /*15520*/  VIADD R14, R13, 0x202 ;  /* 0x000002020d0e7836 */ /* 0x000fe20000000000 */
[----:B------:R-:W-:Y:S01]  /*15530*/  R2UR UR15, R15 ;  /* 0x000000000f0f72ca */ /* 0x000fe200000e0000 */
[----:B------:R-:W-:Y:S01]  /*15540*/  IMAD.MOV.U32 R15, RZ, RZ, -0x7fffffe0 ;  /* 0x80000020ff0f7424 */ /* 0x000fe200078e00ff */
        /* <DEDUP_REMOVED lines=44> */
.L_x_1239:
[----:B------:R-:W-:Y:S01]  /*15810*/  SHF.L.U32 R9, R12, 0x1f, RZ ;  /* 0x0000001f0c097819 */ /* 0x000fe200000006ff */
[----:B------:R-:W-:-:S04]  /*15820*/  IMAD R14, R8, 0x8, R17 ;  /* 0x00000008080e7824 */ /* 0x000fc800078e0211 */
[----:B------:R0:W1:Y:S01]  /*15830*/  SYNCS.PHASECHK.TRANS64.TRYWAIT P2, [R14+URZ+0x13250], R9 ;  /* 0x013250090e0075a7 */ /* 0x000062000804017f */
[----:B------:R-:W-:Y:S05]  /*15840*/  @!P0 BRA `(.L_x_1240) ;  /* 0x0000000000048947 */ /* 0x000fea0003800000 */
[----:B------:R-:W-:Y:S01]  /*15850*/  BPT.TRAP 0x1 ;  /* 0x000000040000795c */ /* 0x000fe20000300000 */
.L_x_1240:
[----:B------:R-:W-:Y:S04]  /*15860*/  BSSY B1, `(.L_x_1241) ;  /* 0x0000004000017945 */ /* 0x000fe80003800000 */
[----:B-1----:R-:W-:Y:S05]  /*15870*/  @P2 BRA `(.L_x_1242) ;  /* 0x0000000000082947 */ /* 0x002fea0003800000 */
[----:B------:R-:W1:Y:S02]  /*15880*/  SYNCS.PHASECHK.TRANS64.TRYWAIT P2, [R14+URZ+0x13250], R9 ;  /* 0x013250090e0075a7 */ /* 0x000e64000804017f */
[----:B-1----:R-:W-:Y:S05]  /*15890*/  @!P2 BRA `(.L_x_1243) ;  /* 0x000000d80018a947 */ /* 0x002fea0003800000 */
.L_x_1242:
[----:B------:R-:W-:Y:S05]  /*158a0*/  BSYNC B1 ;  /* 0x0000000000017941 */ /* 0x000fea0003800000 */
.L_x_1241:
[----:B01----:R-:W-:Y:S01]  /*158b0*/  VIADD R9, R17, 0x1000 ;  /* 0x0000100011097836 */ /* 0x003fe20000000000 */
[----:B------:R-:W-:-:S04]  /*158c0*/  WARPGROUP.ARRIVE ;  /* 0x00000000000079c5 */ /* 0x000fc80000000000 */
[----:B------:R-:W-:-:S04]  /*158d0*/  SHF.R.U32.HI R9, RZ, 0x4, R9 ;  /* 0x00000004ff097819 */ /* 0x000fc80000011609 */
[----:B------:R-:W-:-:S04]  /*158e0*/  LOP3.LUT R9, R9, 0x3fff, RZ, 0xc0, !PT ;  /* 0x00003fff09097812 */ /* 0x000fc800078ec0ff */
[----:B------:R-:W-:-:S05]  /*158f0*/  LOP3.LUT R9, R9, 0x10000, RZ, 0xfc, !PT ;  /* 0x0001000009097812 */ /* 0x000fca00078efcff */
[----:B------:R-:W-:Y:S02]  /*15900*/  IMAD R8, R8, 0x280, R9 ;  /* 0x0000028008087824 */ /* 0x000fe400078e0209 */
[----:B------:R-:W-:-:S03]  /*15910*/  IMAD.MOV.U32 R9, RZ, RZ, -0x3ffffff0 ;  /* 0xc0000010ff097424 */ /* 0x000fc600078e00ff */
[----:B------:R-:W-:Y:S02]  /*15920*/  R2UR UR6, R8 ;  /* 0x00000000080672ca */ /* 0x000fe400000e0000 */
        /* <DEDUP_REMOVED lines=11> */
[----:B------:R-:W0:Y:S03]  /*159e0*/  LDC R153, c[0x0][0x448] ;  /* 0x00011200ff997b82 */ /* 0x000e260000000800 */
        /* <DEDUP_REMOVED lines=9> */
[C---:B------:R-:W-:Y:S01]  /*15a80*/  FMUL.FTZ R131, R2.reuse, R135 ;  /* 0x0000008702837220 */ /* 0x040fe20000410000 */
[----:B------:R-:W-:Y:S02]  /*15a90*/  @!P1 IMAD R3, R3, 0x8, R17 ;  /* 0x0000000803039824 */ /* 0x000fe400078e0211 */
        /* <DEDUP_REMOVED lines=56> */
[----:B------:R-:W-:Y:S01]  /*15e20*/  WARPGROUP.ARRIVE ;  /* 0x00000000000079c5 */ /* 0x000fe20000000000 */
[----:B------:R-:W-:Y:S02]  /*15e30*/  @!P1 VIADD R3, R3, 0x13240 ;  /* 0x0001324003039836 */ /* 0x000fe40000000000 */
[C---:B------:R-:W-:Y:S01]  /*15e40*/  FMUL.FTZ R130, R2.reuse, R134 ;  /* 0x0000008602827220 */ /* 0x040fe20000410000 */
[C---:B------:R-:W-:Y:S01]  /*15e50*/  FMUL.FTZ R134, R2.reuse, R61 ;  /* 0x0000003d02867220 */ /* 0x040fe20000410000 */
[C---:B------:R-:W-:Y:S01]  /*15e60*/  FMUL.FTZ R64, R2.reuse, R64 ;  /* 0x0000004002407220 */ /* 0x040fe20000410000 */
[----:B------:R-:W-:Y:S01]  /*15e70*/  FMUL.FTZ R65, R2, R65 ;  /* 0x0000004102417220 */ /* 0x000fe20000410000 */
        /* <DEDUP_REMOVED lines=15> */
[----:B------:R-:W-:Y:S02]  /*15f70*/  IMAD.MOV.U32 R57, RZ, RZ, -0x3ffffff0 ;  /* 0xc0000010ff397424 */ /* 0x000fe400078e00ff */
[C---:B------:R-:W-:Y:S01]  /*15f80*/  FMUL.FTZ R61, R2.reuse, R63 ;  /* 0x0000003f023d7220 */ /* 0x040fe20000410000 */
[----:B------:R-:W-:Y:S01]  /*15f90*/  @!P1 PRMT R3, RZ, 0x654, R3 ;  /* 0x00000654ff039816 */ /* 0x000fe20000000003 */
[----:B------:R-:W-:Y:S01]  /*15fa0*/  FMUL.FTZ R68, R2, R68 ;  /* 0x0000004402447220 */ /* 0x000fe20000410000 */
[----:B------:R-:W0:Y:S08]  /*15fb0*/  MUFU.TANH R9, R9 ;  /* 0x0000000900097308 */ /* 0x000e300000002400 */
[----:B------:R-:W1:Y:S08]  /*15fc0*/  MUFU.TANH R15, R15 ;  /* 0x0000000f000f7308 */ /* 0x000e700000002400 */
[----:B------:R-:W3:Y:S08]  /*15fd0*/  MUFU.TANH R122, R122 ;  /* 0x0000007a007a7308 */ /* 0x000ef00000002400 */
[----:B------:R-:W4:Y:S08]  /*15fe0*/  MUFU.TANH R123, R123 ;  /* 0x0000007b007b7308 */ /* 0x000f300000002400 */
[----:B------:R-:W0:Y:S08]  /*15ff0*/  MUFU.TANH R126, R126 ;  /* 0x0000007e007e7308 */ /* 0x000e300000002400 */
[----:B------:R-:W0:Y:S08]  /*16000*/  MUFU.TANH R127, R127 ;  /* 0x0000007f007f7308 */ /* 0x000e300000002400 */
[----:B------:R-:W0:Y:S08]  /*16010*/  MUFU.TANH R130, R130 ;  /* 0x0000008200827308 */ /* 0x000e300000002400 */
[----:B------:R-:W0:Y:S01]  /*16020*/  MUFU.TANH R131, R131 ;  /* 0x0000008300837308 */ /* 0x000e220000002400 */
[----:B------:R-:W-:-:S02]  /*16030*/  WARPGROUP.DEPBAR.LE gsb0, 0x0 ;  /* 0x00008000000079c5 */ /* 0x000fc40000010000 */
[----:B------:R-:W-:Y:S01]  /*16040*/  WARPGROUP.ARRIVE ;  /* 0x00000000000079c5 */ /* 0x000fe20000000000 */
[----:B------:R-:W-:-:S04]  /*16050*/  FMUL.FTZ R62, R2, R66 ;  /* 0x00000042023e7220 */ /* 0x000fc80000410000 */
[----:B------:R-:W0:Y:S01]  /*16060*/  MUFU.TANH R12, R12 ;  /* 0x0000000c000c7308 */ /* 0x000e220000002400 */
[----:B------:R-:W-:Y:S01]  /*16070*/  QGMMA.64x64x32.F32.E4M3.E4M3 R24, R140, gdesc[UR4], R24, gsb0 ;  /* 0x00e000048c187df3 */ /* 0x000fe20008000818 */
[----:B------:R-:W-:Y:S02]  /*16080*/  R2UR UR6, R56 ;  /* 0x00000000380672ca */ /* 0x000fe400000e0000 */
[----:B------:R-:W-:Y:S01]  /*16090*/  R2UR UR7, R57 ;  /* 0x00000000390772ca */ /* 0x000fe200000e0000 */
[----:B------:R-:W5:Y:S03]  /*160a0*/  @P2 LDC R56, c[0x0][0x44c] ;  /* 0x00011300ff382b82 */ /* 0x000f660000000800 */
[----:B------:R-:W0:Y:S05]  /*160b0*/  MUFU.TANH R13, R13 ;  /* 0x0000000d000d7308 */ /* 0x000e2a0000002400 */
[----:B------:R-:W1:Y:S03]  /*160c0*/  @P2 LDC R57, c[0x0][0x450] ;  /* 0x00011400ff392b82 */ /* 0x000e660000000800 */
        /* <DEDUP_REMOVED lines=10> */
[----:B------:R-:W3:Y:S04]  /*16170*/  LDL R140, [R1+0x30] ;  /* 0x00003000018c7983 */ /* 0x000ee80000100800 */
[----:B------:R-:W4:Y:S01]  /*16180*/  LDL R142, [R1+0xc] ;  /* 0x00000c00018e7983 */ /* 0x000f220000100800 */
[----:B------:R-:W0:Y:S03]  /*16190*/  MUFU.TANH R107, R107 ;  /* 0x0000006b006b7308 */ /* 0x000e260000002400 */
[----:B------:R-:W4:Y:S01]  /*161a0*/  LDL R141, [R1+0x8] ;  /* 0x00000800018d7983 */ /* 0x000f220000100800 */
[----:B------:R-:W-:Y:S01]  /*161b0*/  WARPGROUP.ARRIVE ;  /* 0x00000000000079c5 */ /* 0x000fe20000000000 */
[----:B------:R-:W0:Y:S03]  /*161c0*/  LDC R143, c[0x0][0x9e4] ;  /* 0x00027900ff8f7b82 */ /* 0x000e260000000800 */
[----:B------:R-:W0:Y:S02]  /*161d0*/  MUFU.TANH R108, R108 ;  /* 0x0000006c006c7308 */ /* 0x000e240000002400 */
[----:B------:R-:W-:Y:S01]  /*161e0*/  QGMMA.64x64x32.F32.E4M3.E4M3 R24, R136, gdesc[UR4], R24, gsb0 ;  /* 0x00e0000488187df3 */ /* 0x000fe20008000818 */
[C---:B------:R-:W-:Y:S01]  /*161f0*/  FMUL.FTZ R63, R2.reuse, R67 ;  /* 0x00000043023f7220 */ /* 0x040fe20000410000 */
[C---:B------:R-:W-:Y:S01]  /*16200*/  FMUL.FTZ R66, R2.reuse, R70 ;  /* 0x0000004602427220 */ /* 0x040fe20000410000 */
[----:B------:R-:W-:-:S03]  /*16210*/  FMUL.FTZ R67, R2, R71 ;  /* 0x0000004702437220 */ /* 0x000fc60000410000 */
[----:B------:R-:W0:Y:S08]  /*16220*/  MUFU.TANH R109, R109 ;  /* 0x0000006d006d7308 */ /* 0x000e300000002400 */
[----:B------:R-:W0:Y:S08]  /*16230*/  MUFU.TANH R110, R110 ;  /* 0x0000006e006e7308 */ /* 0x000e300000002400 */
[----:B------:R-:W0:Y:S08]  /*16240*/  MUFU.TANH R111, R111 ;  /* 0x0000006f006f7308 */ /* 0x000e300000002400 */
[----:B------:R-:W3:Y:S01]  /*16250*/  MUFU.TANH R112, R112 ;  /* 0x0000007000707308 */ /* 0x000ee20000002400 */
[----:B--2---:R-:W-:-:S04]  /*16260*/  IMAD.IADD R135, R155, 0x1, R154 ;  /* 0x000000019b877824 */ /* 0x004fc800078e029a */
[----:B-----5:R-:W-:-:S03]  /*16270*/  @P2 IMAD.HI.U32 R56, R135, R56, RZ ;  /* 0x0000003887382227 */ /* 0x020fc600078e00ff */
[----:B------:R-:W2:Y:S02]  /*16280*/  MUFU.TANH R113, R113 ;  /* 0x0000007100717308 */ /* 0x000ea40000002400 */
[----:B-1----:R-:W-:Y:S02]  /*16290*/  @P2 SHF.R.U32.HI R135, RZ, R57, R56 ;  /* 0x00000039ff872219 */ /* 0x002fe40000011638 */
[----:B0-----:R-:W-:-:S04]  /*162a0*/  ISETP.GE.AND P2, PT, R143, 0x1, PT ;  /* 0x000000018f00780c */ /* 0x001fc80003f46270 */
[----:B------:R-:W0:Y:S08]  /*162b0*/  MUFU.TANH R114, R114 ;  /* 0x0000007200727308 */ /* 0x000e300000002400 */
[----:B------:R-:W1:Y:S08]  /*162c0*/  MUFU.TANH R115, R115 ;  /* 0x0000007300737308 */ /* 0x000e700000002400 */
        /* <DEDUP_REMOVED lines=34> */
[----:B---3--:R-:W-:-:S07]  /*164f0*/  IMAD R3, R140, -0x2, R56 ;  /* 0xfffffffe8c037824 */ /* 0x008fce00078e0238 */
[----:B------:R-:W3:Y:S01]  /*16500*/  MUFU.TANH R80, R80 ;  /* 0x0000005000507308 */ /* 0x000ee20000002400 */
[----:B----4-:R-:W-:-:S07]  /*16510*/  IADD3 R137, -R141, R3, R142 ;  /* 0x000000038d897210 */ /* 0x010fce0007ffe18e */
[----:B------:R-:W4:Y:S01]  /*16520*/  MUFU.TANH R81, R81 ;  /* 0x0000005100517308 */ /* 0x000f220000002400 */
        /* <DEDUP_REMOVED lines=40> */
.L_x_1246:
[----:B------:R-:W-:-:S05]  /*167b0*/  IMAD.U32 R140, RZ, RZ, UR37 ;  /* 0x00000025ff8c7e24 */ /* 0x000fca000f8e00ff */
[----:B------:R-:W-:-:S13]  /*167c0*/  ISETP.NE.AND P2, PT, R140, 0x1, PT ;  /* 0x000000018c00780c */ /* 0x000fda0003f45270 */
[----:B------:R-:W1:Y:S02]  /*167d0*/  @P2 LDC.64 R56, c[0x0][0x9e8] ;  /* 0x00027a00ff382b82 */ /* 0x000e640000000a00 */
[----:B-1----:R-:W-:-:S05]  /*167e0*/  @P2 IMAD.HI.U32 R56, R139, R56, RZ ;  /* 0x000000388b382227 */ /* 0x002fca00078e00ff */
[----:B------:R-:W-:-:S07]  /*167f0*/  @P2 SHF.R.U32.HI R139, RZ, R57, R56 ;  /* 0x00000039ff8b2219 */ /* 0x000fce0000011638 */
.L_x_1247:
[----:B------:R-:W-:Y:S05]  /*16800*/  BSYNC B1 ;  /* 0x0000000000017941 */ /* 0x000fea0003800000 */
.L_x_1245:
[----:B------:R-:W-:-:S05]  /*16810*/  IMAD R139, R139, R140, R3 ;  /* 0x0000008c8b8b7224 */ /* 0x000fca00078e0203 */
[----:B------:R-:W-:Y:S02]  /*16820*/  VIMNMX R70, R70, R139, !PT ;  /* 0x0000008b46467248 */ /* 0x000fe40007fe0100 */
[----:B------:R-:W-:-:S07]  /*16830*/  VIADDMNMX R71, R139, R140, R71, PT ;  /* 0x0000008c8b477246 */ /* 0x000fce0003800147 */
.L_x_1244:
[----:B------:R-:W-:Y:S01]  /*16840*/  ISETP.GE.AND P2, PT, R69, 0x2, PT ;  /* 0x000000024500780c */ /* 0x000fe20003f46270 */
[----:B------:R-:W1:Y:S01]  /*16850*/  SHFL.IDX PT, R56, R135, 0x1, 0x1c1f ;  /* 0x003c1f0087387f89 */ /* 0x000e6200000e0000 */
        /* <DEDUP_REMOVED lines=10> */
[--C-:B-1----:R-:W-:Y:S02]  /*16900*/  IMAD.IADD R138, R138, 0x1, R56.reuse ;  /* 0x000000018a8a7824 */ /* 0x102fe400078e0238 */
        /* <DEDUP_REMOVED lines=67> */
[----:B0-----:R-:W-:Y:S02]  /*16d40*/  FSEL R116, R116, -INF , !P6 ;  /* 0xff80000074747808 */ /* 0x001fe40007000000 */
        /* <DEDUP_REMOVED lines=168> */
.L_x_1250:
[----:B------:R-:W-:-:S05]  /*177d0*/  IMAD.U32 R69, RZ, RZ, UR37 ;  /* 0x00000025ff457e24 */ /* 0x000fca000f8e00ff */
[----:B------:R-:W-:-:S13]  /*177e0*/  ISETP.NE.AND P6, PT, R69, 0x1, PT ;  /* 0x000000014500780c */ /* 0x000fda0003fc5270 */
[----:B------:R-:W0:Y:S02]  /*177f0*/  @P6 LDC.64 R12, c[0x0][0x9e8] ;  /* 0x00027a00ff0c6b82 */ /* 0x000e240000000a00 */
[----:B0-----:R-:W-:-:S05]  /*17800*/  @P6 IMAD.HI.U32 R12, R56, R12, RZ ;  /* 0x0000000c380c6227 */ /* 0x001fca00078e00ff */
[----:B------:R-:W-:-:S07]  /*17810*/  @P6 SHF.R.U32.HI R56, RZ, R13, R12 ;  /* 0x0000000dff386219 */ /* 0x000fce000001160c */
.L_x_1251:
[----:B------:R-:W-:Y:S05]  /*17820*/  BSYNC B1 ;  /* 0x0000000000017941 */ /* 0x000fea0003800000 */
.L_x_1249:
[----:B------:R-:W-:-:S05]  /*17830*/  IMAD R3, R56, R69, R3 ;  /* 0x0000004538037224 */ /* 0x000fca00078e0203 */
[----:B------:R-:W-:Y:S02]  /*17840*/  VIADDMNMX R138, R3, R69, R138, PT ;  /* 0x00000045038a7246 */ /* 0x000fe4000380018a */
[----:B------:R-:W-:-:S07]  /*17850*/  VIMNMX R137, R137, R3, !PT ;  /* 0x0000000389897248 */ /* 0x000fce0007fe0100 */
.L_x_1248:
[----:B------:R-:W-:Y:S01]  /*17860*/  LOP3.LUT R16, R16, 0xffffff7f, RZ, 0xc0, !PT ;  /* 0xffffff7f10107812 */ /* 0x000fe200078ec0ff */
[----:B------:R-:W-:Y:S01]  /*17870*/  IMAD.U32 R56, RZ, RZ, UR36 ;  /* 0x00000024ff387e24 */ /* 0x000fe2000f8e00ff */
[----:B------:R-:W-:Y:S02]  /*17880*/  ISETP.GT.AND P2, PT, R137, 0x1, !P2 ;  /* 0x000000018900780c */ /* 0x000fe40005744270 */
[----:B------:R-:W-:Y:S02]  /*17890*/  @P0 LOP3.LUT R16, R16, 0x80, RZ, 0xfc, !PT ;  /* 0x0000008010100812 */ /* 0x000fe400078efcff */
[----:B------:R-:W-:Y:S02]  /*178a0*/  ISETP.LT.OR P2, PT, R138, 0x2, P2 ;  /* 0x000000028a00780c */ /* 0x000fe40001741670 */
[----:B------:R-:W-:Y:S02]  /*178b0*/  LOP3.LUT R16, R16, 0xffffffbf, RZ, 0xc0, !PT ;  /* 0xffffffbf10107812 */ /* 0x000fe400078ec0ff */
[----:B------:R-:W-:-:S02]  /*178c0*/  FSEL R15, R15, -INF , !P2 ;  /* 0xff8000000f0f7808 */ /* 0x000fc40005000000 */
[----:B------:R-:W-:Y:S02]  /*178d0*/  @P1 LOP3.LUT R16, R16, 0x40, RZ, 0xfc, !PT ;  /* 0x0000004010101812 */ /* 0x000fe400078efcff */
[C---:B------:R-:W-:Y:S02]  /*178e0*/  ISETP.GT.AND P5, PT, R137.reuse, 0x10, !P5 ;  /* 0x000000108900780c */ /* 0x040fe40006fa4270 */
[----:B------:R-:W-:Y:S02]  /*178f0*/  LOP3.LUT P2, RZ, R16, 0x4, RZ, 0xc0, !PT ;  /* 0x0000000410ff7812 */ /* 0x000fe4000784c0ff */
[----:B------:R-:W-:Y:S02]  /*17900*/  ISETP.LT.OR P5, PT, R138, 0x11, P5 ;  /* 0x000000118a00780c */ /* 0x000fe40002fa1670 */
[----:B------:R-:W-:Y:S02]  /*17910*/  ISETP.GT.AND P2, PT, R137, 0x11, !P2 ;  /* 0x000000118900780c */ /* 0x000fe40005744270 */
[----:B------:R-:W-:-:S02]  /*17920*/  FSEL R126, R126, -INF , !P5 ;  /* 0xff8000007e7e7808 */ /* 0x000fc40006800000 */
[----:B------:R-:W-:Y:S02]  /*17930*/  ISETP.LT.OR P2, PT, R138, 0x12, P2 ;  /* 0x000000128a00780c */ /* 0x000fe40001741670 */
[----:B------:R-:W-:Y:S02]  /*17940*/  ISETP.GT.AND P4, PT, R137, 0x9, !P4 ;  /* 0x000000098900780c */ /* 0x000fe40006784270 */
[----:B------:R-:W-:Y:S02]  /*17950*/  FSEL R127, R127, -INF , !P2 ;  /* 0xff8000007f7f7808 */ /* 0x000fe40005000000 */
[C---:B------:R-:W-:Y:S02]  /*17960*/  LOP3.LUT P2, RZ, R16.reuse, 0x2, RZ, 0xc0, !PT ;  /* 0x0000000210ff7812 */ /* 0x040fe4000784c0ff */
[----:B------:R-:W-:Y:S02]  /*17970*/  LOP3.LUT P5, RZ, R16, 0x1, RZ, 0xc0, !PT ;  /* 0x0000000110ff7812 */ /* 0x000fe400078ac0ff */
[----:B------:R-:W-:-:S02]  /*17980*/  ISETP.GT.AND P2, PT, R137, 0x18, !P2 ;  /* 0x000000188900780c */ /* 0x000fc40005744270 */
[C---:B------:R-:W-:Y:S02]  /*17990*/  ISETP.LT.OR P4, PT, R138.reuse, 0xa, P4 ;  /* 0x0000000a8a00780c */ /* 0x040fe40002781670 */
[----:B------:R-:W-:Y:S02]  /*179a0*/  ISETP.LT.OR P2, PT, R138, 0x19, P2 ;  /* 0x000000198a00780c */ /* 0x000fe40001741670 */
[----:B------:R-:W-:Y:S02]  /*179b0*/  FSEL R123, R123, -INF , !P4 ;  /* 0xff8000007b7b7808 */ /* 0x000fe40006000000 */
[----:B------:R-:W-:Y:S02]  /*179c0*/  FSEL R130, R130, -INF , !P2 ;  /* 0xff80000082827808 */ /* 0x000fe40005000000 */
[C---:B------:R-:W-:Y:S02]  /*179d0*/  ISETP.GT.AND P2, PT, R137.reuse, 0x19, !P5 ;  /* 0x000000198900780c */ /* 0x040fe40006f44270 */
[----:B------:R-:W-:-:S02]  /*179e0*/  ISETP.GT.AND P3, PT, R137, 0x8, !P3 ;  /* 0x000000088900780c */ /* 0x000fc40005f64270 */
[----:B------:R-:W-:Y:S02]  /*179f0*/  ISETP.LT.OR P2, PT, R138, 0x1a, P2 ;  /* 0x0000001a8a00780c */ /* 0x000fe40001741670 */
[----:B------:R-:W-:Y:S02]  /*17a00*/  LOP3.LUT P4, RZ, R22, 0x80000000, RZ, 0xc0, !PT ;  /* 0x8000000016ff7812 */ /* 0x000fe4000788c0ff */
[----:B------:R-:W-:Y:S02]  /*17a10*/  FSEL R131, R131, -INF , !P2 ;  /* 0xff80000083837808 */ /* 0x000fe40005000000 */
[----:B------:R-:W-:Y:S02]  /*17a20*/  ISETP.LT.OR P3, PT, R138, 0x9, P3 ;  /* 0x000000098a00780c */ /* 0x000fe40001f61670 */
[----:B------:R-:W-:Y:S02]  /*17a30*/  ISETP.GT.AND P2, PT, R137, 0x20, !P4 ;  /* 0x000000208900780c */ /* 0x000fe40006744270 */
[----:B------:R-:W-:-:S02]  /*17a40*/  FSEL R122, R122, -INF , !P3 ;  /* 0xff8000007a7a7808 */ /* 0x000fc40005800000 */
[----:B------:R-:W-:Y:S02]  /*17a50*/  ISETP.LT.OR P2, PT, R138, 0x21, P2 ;  /* 0x000000218a00780c */ /* 0x000fe40001741670 */
[----:B------:R-:W-:Y:S02]  /*17a60*/  LOP3.LUT P3, RZ, R22, 0x40000000, RZ, 0xc0, !PT ;  /* 0x4000000016ff7812 */ /* 0x000fe4000786c0ff */
[----:B------:R-:W-:Y:S02]  /*17a70*/  FSEL R106, R106, -INF , !P2 ;  /* 0xff8000006a6a7808 */ /* 0x000fe40005000000 */
[----:B------:R-:W-:Y:S02]  /*17a80*/  ISETP.GT.AND P2, PT, R137, 0x21, !P3 ;  /* 0x000000218900780c */ /* 0x000fe40005f44270 */
[----:B------:R-:W-:Y:S02]  /*17a90*/  LOP3.LUT P1, RZ, R22, 0x20000000, RZ, 0xc0, !PT ;  /* 0x2000000016ff7812 */ /* 0x000fe4000782c0ff */
[----:B------:R-:W-:-:S02]  /*17aa0*/  ISETP.LT.OR P2, PT, R138, 0x22, P2 ;  /* 0x000000228a00780c */ /* 0x000fc40001741670 */
[C---:B------:R-:W-:Y:S02]  /*17ab0*/  LOP3.LUT P0, RZ, R22.reuse, 0x8000000, RZ, 0xc0, !PT ;  /* 0x0800000016ff7812 */ /* 0x040fe4000780c0ff */
[----:B------:R-:W-:Y:S02]  /*17ac0*/  FSEL R107, R107, -INF , !P2 ;  /* 0xff8000006b6b7808 */ /* 0x000fe40005000000 */
[----:B------:R-:W-:Y:S02]  /*17ad0*/  ISETP.GT.AND P2, PT, R137, 0x28, !P1 ;  /* 0x000000288900780c */ /* 0x000fe40004f44270 */
[----:B------:R-:W-:Y:S02]  /*17ae0*/  LOP3.LUT P6, RZ, R22, 0x4000000, RZ, 0xc0, !PT ;  /* 0x0400000016ff7812 */ /* 0x000fe400078cc0ff */
        /* <DEDUP_REMOVED lines=10> */
[----:B------:R-:W-:Y:S02]  /*17b90*/  ISETP.GT.AND P2, PT, R137, 0x30, !P0 ;  /* 0x000000308900780c */ /* 0x000fe40004744270 */
[----:B------:R-:W-:Y:S02]  /*17ba0*/  FMNMX.FTZ R3, R124, R3, !PT ;  /* 0x000000037c037209 */ /* 0x000fe40007810000 */
[----:B------:R-:W-:Y:S02]  /*17bb0*/  ISETP.LT.OR P2, PT, R138, 0x31, P2 ;  /* 0x000000318a00780c */ /* 0x000fe40001741670 */
[----:B------:R-:W-:-:S02]  /*17bc0*/  LOP3.LUT P5, RZ, R22, 0x400000, RZ, 0xc0, !PT ;  /* 0x0040000016ff7812 */ /* 0x000fc400078ac0ff */
[----:B------:R-:W-:Y:S02]  /*17bd0*/  FSEL R114, R114, -INF , !P2 ;  /* 0xff80000072727808 */ /* 0x000fe40005000000 */
        /* <DEDUP_REMOVED lines=11> */
[----:B------:R-:W-:Y:S02]  /*17c90*/  FSEL R118, R118, -INF , !P2 ;  /* 0xff80000076767808 */ /* 0x000fe40005000000 */
[C---:B------:R-:W-:Y:S02]  /*17ca0*/  LOP3.LUT P2, RZ, R22.reuse, 0x1000000, RZ, 0xc0, !PT ;  /* 0x0100000016ff7812 */ /* 0x040fe4000784c0ff */
[----:B------:R-:W-:Y:S02]  /*17cb0*/  FMNMX.FTZ R3, R105, R3, !PT ;  /* 0x0000000369037209 */ /* 0x000fe40007810000 */
[----:B------:R-:W-:Y:S02]  /*17cc0*/  ISETP.GT.AND P2, PT, R137, 0x39, !P2 ;  /* 0x000000398900780c */ /* 0x000fe40005744270 */
[----:B------:R-:W-:Y:S02]  /*17cd0*/  LOP3.LUT P3, RZ, R22, 0x100000, RZ, 0xc0, !PT ;  /* 0x0010000016ff7812 */ /* 0x000fe4000786c0ff */
[----:B------:R-:W-:-:S02]  /*17ce0*/  ISETP.LT.OR P2, PT, R138, 0x3a, P2 ;  /* 0x0000003a8a00780c */ /* 0x000fc40001741670 */
[----:B------:R-:W-:Y:S02]  /*17cf0*/  FMNMX.FTZ R3, R108, R3, !PT ;  /* 0x000000036c037209 */ /* 0x000fe40007810000 */
[----:B------:R-:W-:Y:S02]  /*17d00*/  FSEL R119, R119, -INF , !P2 ;  /* 0xff80000077777808 */ /* 0x000fe40005000000 */
[C---:B------:R-:W-:Y:S02]  /*17d10*/  LOP3.LUT P2, RZ, R22.reuse, 0x800000, RZ, 0xc0, !PT ;  /* 0x0080000016ff7812 */ /* 0x040fe4000784c0ff */
[----:B------:R-:W-:Y:S02]  /*17d20*/  FMNMX.FTZ R3, R109, R3, !PT ;  /* 0x000000036d037209 */ /* 0x000fe40007810000 */
[----:B------:R-:W-:Y:S02]  /*17d30*/  ISETP.GT.AND P2, PT, R137, 0x40, !P2 ;  /* 0x000000408900780c */ /* 0x000fe40005744270 */
[----:B------:R-:W-:-:S02]  /*17d40*/  LOP3.LUT P1, RZ, R22, 0x80000, RZ, 0xc0, !PT ;  /* 0x0008000016ff7812 */ /* 0x000fc4000782c0ff */
[----:B------:R-:W-:Y:S02]  /*17d50*/  ISETP.LT.OR P2, PT, R138, 0x41, P2 ;  /* 0x000000418a00780c */ /* 0x000fe40001741670 */
[----:B------:R-:W-:Y:S02]  /*17d60*/  FMNMX.FTZ R3, R112, R3, !PT ;  /* 0x0000000370037209 */ /* 0x000fe40007810000 */
[----:B------:R-:W-:Y:S02]  /*17d70*/  FSEL R90, R90, -INF , !P2 ;  /* 0xff8000005a5a7808 */ /* 0x000fe40005000000 */
[----:B------:R-:W-:Y:S02]  /*17d80*/  ISETP.GT.AND P2, PT, R137, 0x41, !P5 ;  /* 0x000000418900780c */ /* 0x000fe40006f44270 */
[----:B------:R-:W-:Y:S02]  /*17d90*/  FMNMX.FTZ R3, R113, R3, !PT ;  /* 0x0000000371037209 */ /* 0x000fe40007810000 */
[----:B------:R-:W-:-:S02]  /*17da0*/  ISETP.LT.OR P2, PT, R138, 0x42, P2 ;  /* 0x000000428a00780c */ /* 0x000fc40001741670 */
[----:B------:R-:W-:Y:S02]  /*17db0*/  LOP3.LUT P0, RZ, R22, 0x40000, RZ, 0xc0, !PT ;  /* 0x0004000016ff7812 */ /* 0x000fe4000780c0ff */
[----:B------:R-:W-:Y:S02]  /*17dc0*/  FSEL R91, R91, -INF , !P2 ;  /* 0xff8000005b5b7808 */ /* 0x000fe40005000000 */
[----:B------:R-:W-:Y:S02]  /*17dd0*/  ISETP.GT.AND P2, PT, R137, 0x48, !P4 ;  /* 0x000000488900780c */ /* 0x000fe40006744270 */
[----:B------:R-:W-:Y:S02]  /*17de0*/  FMNMX.FTZ R3, R116, R3, !PT ;  /* 0x0000000374037209 */ /* 0x000fe40007810000 */
[----:B------:R-:W-:Y:S02]  /*17df0*/  ISETP.LT.OR P2, PT, R138, 0x49, P2 ;  /* 0x000000498a00780c */ /* 0x000fe40001741670 */
[----:B------:R-:W-:-:S02]  /*17e00*/  FMNMX.FTZ R3, R117, R3, !PT ;  /* 0x0000000375037209 */ /* 0x000fc40007810000 */
[----:B------:R-:W-:Y:S02]  /*17e10*/  FSEL R94, R94, -INF , !P2 ;  /* 0xff8000005e5e7808 */ /* 0x000fe40005000000 */
[----:B------:R-:W-:Y:S02]  /*17e20*/  ISETP.GT.AND P2, PT, R137, 0x49, !P3 ;  /* 0x000000498900780c */ /* 0x000fe40005f44270 */
[----:B------:R-:W-:Y:S02]  /*17e30*/  LOP3.LUT P6, RZ, R22, 0x20000, RZ, 0xc0, !PT ;  /* 0x0002000016ff7812 */ /* 0x000fe400078cc0ff */
        /* <DEDUP_REMOVED lines=46> */
[C---:B------:R-:W-:Y:S02]  /*18120*/  LOP3.LUT P2, RZ, R22.reuse, 0x1000, RZ, 0xc0, !PT ;  /* 0x0000100016ff7812 */ /* 0x040fe4000784c0ff */
[----:B------:R-:W-:Y:S02]  /*18130*/  LOP3.LUT P5, RZ, R22, 0x800, RZ, 0xc0, !PT ;  /* 0x0000080016ff7812 */ /* 0x000fe400078ac0ff */
[----:B------:R-:W-:Y:S02]  /*18140*/  ISETP.GT.AND P2, PT, R137, 0x69, !P2 ;  /* 0x000000698900780c */ /* 0x000fe40005744270 */
[----:B------:R-:W-:Y:S02]  /*18150*/  FMNMX.FTZ R3, R134, R3, !PT ;  /* 0x0000000386037209 */ /* 0x000fe40007810000 */
[----:B------:R-:W-:-:S02]  /*18160*/  ISETP.LT.OR P2, PT, R138, 0x6a, P2 ;  /* 0x0000006a8a00780c */ /* 0x000fc40001741670 */
[----:B------:R-:W-:Y:S02]  /*18170*/  FMNMX.FTZ R3, R64, R3, !PT ;  /* 0x0000000340037209 */ /* 0x000fe40007810000 */
[----:B------:R-:W-:Y:S02]  /*18180*/  FSEL R79, R79, -INF , !P2 ;  /* 0xff8000004f4f7808 */ /* 0x000fe40005000000 */
        /* <DEDUP_REMOVED lines=9> */
[----:B------:R-:W-:-:S02]  /*18220*/  FMNMX.FTZ R3, R136, R3, !PT ;  /* 0x0000000388037209 */ /* 0x000fc40007810000 */
[----:B------:R-:W-:Y:S02]  /*18230*/  FSEL R83, R83, -INF , !P2 ;  /* 0xff80000053537808 */ /* 0x000fe40005000000 */
[----:B------:R-:W-:Y:S01]  /*18240*/  ISETP.GT.AND P2, PT, R137, 0x78, !P3 ;  /* 0x000000788900780c */ /* 0x000fe20005f44270 */
[----:B------:R-:W0:Y:S01]  /*18250*/  SHFL.BFLY PT, R12, R3, 0x2, 0x1f ;  /* 0x0c401f00030c7f89 */ /* 0x000e2200000e0000 */
        /* <DEDUP_REMOVED lines=10> */
[----:B------:R-:W-:Y:S02]  /*18300*/  LOP3.LUT P0, RZ, R16, 0x8, RZ, 0xc0, !PT ;  /* 0x0000000810ff7812 */ /* 0x000fe4000780c0ff */
[----:B------:R-:W-:Y:S02]  /*18310*/  ISETP.LT.OR P2, PT, R138, 0x81, P2 ;  /* 0x000000818a00780c */ /* 0x000fe40001741670 */
[----:B0-----:R-:W-:Y:S02]  /*18320*/  FMNMX.FTZ R3, R3, R12, !PT ;  /* 0x0000000c03037209 */ /* 0x001fe40007810000 */
[----:B------:R-:W-:Y:S02]  /*18330*/  FSEL R58, R58, -INF , !P2 ;  /* 0xff8000003a3a7808 */ /* 0x000fe40005000000 */
[C---:B------:R-:W-:Y:S01]  /*18340*/  ISETP.GT.AND P2, PT, R137.reuse, 0x81, !P6 ;  /* 0x000000818900780c */ /* 0x040fe20007744270 */
[----:B------:R-:W0:Y:S01]  /*18350*/  SHFL.BFLY PT, R12, R3, 0x1, 0x1f ;  /* 0x0c201f00030c7f89 */ /* 0x000e2200000e0000 */
[----:B------:R-:W-:-:S02]  /*18360*/  ISETP.GT.AND P0, PT, R137, 0x99, !P0 ;  /* 0x000000998900780c */ /* 0x000fc40004704270 */
[----:B------:R-:W-:Y:S02]  /*18370*/  ISETP.LT.OR P2, PT, R138, 0x82, P2 ;  /* 0x000000828a00780c */ /* 0x000fe40001741670 */
[C---:B------:R-:W-:Y:S02]  /*18380*/  LOP3.LUT P4, RZ, R22.reuse, 0x10, RZ, 0xc0, !PT ;  /* 0x0000001016ff7812 */ /* 0x040fe4000788c0ff */
[----:B------:R-:W-:Y:S02]  /*18390*/  FSEL R59, R59, -INF , !P2 ;  /* 0xff8000003b3b7808 */ /* 0x000fe40005000000 */
[C---:B------:R-:W-:Y:S02]  /*183a0*/  LOP3.LUT P6, RZ, R22.reuse, 0x8, RZ, 0xc0, !PT ;  /* 0x0000000816ff7812 */ /* 0x040fe400078cc0ff */
[C---:B------:R-:W-:Y:S02]  /*183b0*/  LOP3.LUT P3, RZ, R22.reuse, 0x4, RZ, 0xc0, !PT ;  /* 0x0000000416ff7812 */ /* 0x040fe4000786c0ff */
[----:B------:R-:W-:-:S02]  /*183c0*/  LOP3.LUT P1, RZ, R22, 0x1, RZ, 0xc0, !PT ;  /* 0x0000000116ff7812 */ /* 0x000fc4000782c0ff */
[C---:B------:R-:W-:Y:S02]  /*183d0*/  LOP3.LUT P2, RZ, R22.reuse, 0x2, RZ, 0xc0, !PT ;  /* 0x0000000216ff7812 */ /* 0x040fe4000784c0ff */
[----:B------:R-:W-:Y:S02]  /*183e0*/  LOP3.LUT R22, R22, 0xfffffffd, RZ, 0xc0, !PT ;  /* 0xfffffffd16167812 */ /* 0x000fe400078ec0ff */
[----:B------:R-:W-:Y:S02]  /*183f0*/  ISETP.GT.AND P5, PT, R137, 0x88, !P5 ;  /* 0x000000888900780c */ /* 0x000fe40006fa4270 */
[----:B------:R-:W-:Y:S02]  /*18400*/  @P0 LOP3.LUT R22, R22, 0x2, RZ, 0xfc, !PT ;  /* 0x0000000216160812 */ /* 0x000fe400078efcff */
[----:B------:R-:W-:Y:S02]  /*18410*/  ISETP.LT.OR P0, PT, R138, 0x89, P5 ;  /* 0x000000898a00780c */ /* 0x000fe40002f01670 */
[----:B------:R-:W-:-:S02]  /*18420*/  LOP3.LUT P5, RZ, R22, 0x2, RZ, 0xc0, !PT ;  /* 0x0000000216ff7812 */ /* 0x000fc400078ac0ff */
[----:B------:R-:W-:Y:S02]  /*18430*/  LOP3.LUT R22, R22, 0xfffffff7, RZ, 0xc0, !PT ;  /* 0xfffffff716167812 */ /* 0x000fe400078ec0ff */
[C---:B------:R-:W-:Y:S02]  /*18440*/  ISETP.GT.AND P4, PT, R137.reuse, 0x89, !P4 ;  /* 0x000000898900780c */ /* 0x040fe40006784270 */
[----:B------:R-:W-:Y:S02]  /*18450*/  ISETP.GT.AND P6, PT, R137, 0x90, !P6 ;  /* 0x000000908900780c */ /* 0x000fe400077c4270 */
[----:B0-----:R-:W-:Y:S02]  /*18460*/  FMNMX.FTZ R3, R3, R12, !PT ;  /* 0x0000000c03037209 */ /* 0x001fe40007810000 */
[----:B------:R-:W-:Y:S02]  /*18470*/  ISETP.GT.AND P1, PT, R137, RZ, !P1 ;  /* 0x000000ff8900720c */ /* 0x000fe40004f24270 */
[----:B------:R-:W-:Y:S01]  /*18480*/  @P0 LOP3.LUT R22, R22, 0x8, RZ, 0xfc, !PT ;  /* 0x0000000816160812 */ /* 0x000fe200078efcff */
[----:B------:R-:W-:-:S01]  /*18490*/  FFMA.FTZ R13, R3, R56, -8 ;  /* 0xc1000000030d7423 */ /* 0x000fc20000010038 */
[----:B------:R-:W-:-:S02]  /*184a0*/  ISETP.LT.OR P0, PT, R138, 0x8a, P4 ;  /* 0x0000008a8a00780c */ /* 0x000fc40002701670 */
[C---:B------:R-:W-:Y:S02]  /*184b0*/  ISETP.LT.OR P4, PT, R138.reuse, 0x91, P6 ;  /* 0x000000918a00780c */ /* 0x040fe40003781670 */
[C---:B------:R-:W-:Y:S02]  /*184c0*/  FSETP.NEU.FTZ.AND P6, PT, R3.reuse, -INF , PT ;  /* 0xff8000000300780b */ /* 0x040fe40003fdd000 */
[----:B------:R-:W-:Y:S02]  /*184d0*/  ISETP.LT.OR P1, PT, R138, 0x1, P1 ;  /* 0x000000018a00780c */ /* 0x000fe40000f21670 */
[----:B------:R-:W-:Y:S02]  /*184e0*/  FSEL R12, R3, RZ, P6 ;  /* 0x000000ff030c7208 */ /* 0x000fe40003000000 */
[----:B------:R-:W-:Y:S02]  /*184f0*/  FSEL R13, R13, RZ, P6 ;  /* 0x000000ff0d0d7208 */ /* 0x000fe40003000000 */
[----:B------:R-:W-:Y:S01]  /*18500*/  LOP3.LUT P6, RZ, R22, 0x8, RZ, 0xc0, !PT ;  /* 0x0000000816ff7812 */ /* 0x000fe200078cc0ff */
[----:B------:R-:W-:-:S01]  /*18510*/  FADD.FTZ R11, -R12, R11 ;  /* 0x0000000b0c0b7221 */ /* 0x000fc20000010100 */
[----:B------:R-:W-:Y:S01]  /*18520*/  FSEL R12, R9, -INF , !P1 ;  /* 0xff800000090c7808 */ /* 0x000fe20004800000 */
[----:B------:R-:W-:-:S01]  /*18530*/  FFMA.FTZ R139, R139, R56, -R13 ;  /* 0x000000388b8b7223 */ /* 0x000fc2000001080d */
[----:B------:R-:W-:Y:S01]  /*18540*/  FSEL R8, R8, -INF , !P6 ;  /* 0xff80000008087808 */ /* 0x000fe20007000000 */
[----:B------:R-:W-:Y:S01]  /*18550*/  FMUL.FTZ R11, R11, R56 ;  /* 0x000000380b0b7220 */ /* 0x000fe20000410000 */
[----:B------:R-:W-:Y:S01]  /*18560*/  FMNMX.FTZ R9, R12, R10, !PT ;  /* 0x0000000a0c097209 */ /* 0x000fe20007810000 */
[----:B------:R-:W-:-:S01]  /*18570*/  FFMA.FTZ R57, R57, R56, -R13 ;  /* 0x0000003839397223 */ /* 0x000fc2000001080d */
[----:B------:R-:W-:Y:S01]  /*18580*/  ISETP.GT.AND P3, PT, R137, 0x91, !P3 ;  /* 0x000000918900780c */ /* 0x000fe20005f64270 */
        /* <DEDUP_REMOVED lines=8> */
[----:B------:R-:W0:Y:S01]  /*18610*/  MUFU.EX2 R11, R11 ;  /* 0x0000000b000b7308 */ /* 0x000e220000000800 */
[----:B------:R-:W-:Y:S01]  /*18620*/  FMNMX.FTZ R9, R123, R9, !PT ;  /* 0x000000097b097209 */ /* 0x000fe20007810000 */
[-CC-:B------:R-:W-:Y:S01]  /*18630*/  FFMA.FTZ R125, R125, R56.reuse, -R13.reuse ;  /* 0x000000387d7d7223 */ /* 0x180fe2000001080d */
[----:B------:R-:W-:Y:S01]  /*18640*/  ISETP.LT.OR P3, PT, R138, 0x92, P3 ;  /* 0x000000928a00780c */ /* 0x000fe20001f61670 */
[-CC-:B------:R-:W-:Y:S01]  /*18650*/  FFMA.FTZ R128, R128, R56.reuse, -R13.reuse ;  /* 0x0000003880807223 */ /* 0x180fe2000001080d */
[----:B------:R-:W-:Y:S01]  /*18660*/  FMNMX.FTZ R9, R126, R9, !PT ;  /* 0x000000097e097209 */ /* 0x000fe20007810000 */
[-CC-:B------:R-:W-:Y:S01]  /*18670*/  FFMA.FTZ R129, R129, R56.reuse, -R13.reuse ;  /* 0x0000003881817223 */ /* 0x180fe2000001080d */
[----:B------:R-:W-:Y:S01]  /*18680*/  FSEL R62, R62, -INF , !P4 ;  /* 0xff8000003e3e7808 */ /* 0x000fe20006000000 */
[----:B------:R-:W1:Y:S01]  /*18690*/  MUFU.EX2 R57, R57 ;  /* 0x0000003900397308 */ /* 0x000e620000000800 */
[----:B------:R-:W-:Y:S01]  /*186a0*/  FMNMX.FTZ R9, R127, R9, !PT ;  /* 0x000000097f097209 */ /* 0x000fe20007810000 */
[-CC-:B------:R-:W-:Y:S01]  /*186b0*/  FFMA.FTZ R104, R104, R56.reuse, -R13.reuse ;  /* 0x0000003868687223 */ /* 0x180fe2000001080d */
[----:B------:R-:W-:Y:S01]  /*186c0*/  ISETP.LT.OR P2, PT, R138, 0x99, P2 ;  /* 0x000000998a00780c */ /* 0x000fe20001741670 */
[-CC-:B------:R-:W-:Y:S01]  /*186d0*/  FFMA.FTZ R105, R105, R56.reuse, -R13.reuse ;  /* 0x0000003869697223 */ /* 0x180fe2000001080d */
[----:B------:R-:W-:Y:S01]  /*186e0*/  FMNMX.FTZ R9, R130, R9, !PT ;  /* 0x0000000982097209 */ /* 0x000fe20007810000 */
[-C--:B------:R-:W-:Y:S01]  /*186f0*/  FFMA.FTZ R108, R108, R56.reuse, -R13 ;  /* 0x000000386c6c7223 */ /* 0x080fe2000001080d */
[----:B------:R-:W-:Y:S01]  /*18700*/  FSEL R63, R63, -INF , !P3 ;  /* 0xff8000003f3f7808 */ /* 0x000fe20005800000 */
[----:B------:R-:W-:Y:S01]  /*18710*/  MUFU.EX2 R120, R120 ;  /* 0x0000007800787308 */ /* 0x000fe20000000800 */
[----:B------:R-:W-:Y:S01]  /*18720*/  FMNMX.FTZ R9, R131, R9, !PT ;  /* 0x0000000983097209 */ /* 0x000fe20007810000 */
[----:B0-----:R-:W-:Y:S01]  /*18730*/  FFMA.FTZ R21, R11, R21, R139 ;  /* 0x000000150b157223 */ /* 0x001fe2000001008b */
[----:B------:R-:W-:Y:S01]  /*18740*/  ISETP.LT.OR P5, PT, R138, 0x9a, P5 ;  /* 0x0000009a8a00780c */ /* 0x000fe20002fa1670 */
[-CC-:B------:R-:W-:Y:S01]  /*18750*/  FFMA.FTZ R109, R109, R56.reuse, -R13.reuse ;  /* 0x000000386d6d7223 */ /* 0x180fe2000001080d */
[----:B------:R-:W-:Y:S01]  /*18760*/  FMNMX.FTZ R9, R106, R9, !PT ;  /* 0x000000096a097209 */ /* 0x000fe20007810000 */
[-C--:B------:R-:W-:Y:S01]  /*18770*/  FFMA.FTZ R112, R112, R56.reuse, -R13 ;  /* 0x0000003870707223 */ /* 0x080fe2000001080d */
[----:B------:R-:W-:Y:S01]  /*18780*/  FSEL R66, R66, -INF , !P2 ;  /* 0xff80000042427808 */ /* 0x000fe20005000000 */
[----:B------:R-:W-:Y:S01]  /*18790*/  MUFU.EX2 R121, R121 ;  /* 0x0000007900797308 */ /* 0x000fe20000000800 */
[----:B------:R-:W-:Y:S01]  /*187a0*/  FMNMX.FTZ R9, R107, R9, !PT ;  /* 0x000000096b097209 */ /* 0x000fe20007810000 */
[----:B-1----:R-:W-:Y:S01]  /*187b0*/  FADD.FTZ R21, R57, R21 ;  /* 0x0000001539157221 */ /* 0x002fe20000010000 */
[----:B------:R-:W-:Y:S01]  /*187c0*/  FSEL R67, R67, -INF , !P5 ;  /* 0xff80000043437808 */ /* 0x000fe20006800000 */
[-CC-:B------:R-:W-:Y:S01]  /*187d0*/  FFMA.FTZ R113, R113, R56.reuse, -R13.reuse ;  /* 0x0000003871717223 */ /* 0x180fe2000001080d */
[----:B------:R-:W-:Y:S01]  /*187e0*/  FMNMX.FTZ R9, R110, R9, !PT ;  /* 0x000000096e097209 */ /* 0x000fe20007810000 */
[-CC-:B------:R-:W-:Y:S01]  /*187f0*/  FFMA.FTZ R116, R116, R56.reuse, -R13.reuse ;  /* 0x0000003874747223 */ /* 0x180fe2000001080d */
[----:B------:R-:W-:-:S01]  /*18800*/  FFMA.FTZ R117, R117, R56, -R13 ;  /* 0x0000003875757223 */ /* 0x000fc2000001080d */
[----:B------:R-:W-:Y:S01]  /*18810*/  MUFU.EX2 R124, R124 ;  /* 0x0000007c007c7308 */ /* 0x000fe20000000800 */
[----:B------:R-:W-:Y:S01]  /*18820*/  FMNMX.FTZ R9, R111, R9, !PT ;  /* 0x000000096f097209 */ /* 0x000fe20007810000 */
[-CC-:B------:R-:W-:Y:S01]  /*18830*/  FFMA.FTZ R88, R88, R56.reuse, -R13.reuse ;  /* 0x0000003858587223 */ /* 0x180fe2000001080d */
[----:B------:R-:W-:-:S01]  /*18840*/  FFMA.FTZ R89, R89, R56, -R13 ;  /* 0x0000003859597223 */ /* 0x000fc2000001080d */
        /* <DEDUP_REMOVED lines=34> */
[----:B------:R-:W-:Y:S01]  /*18a70*/  FFMA.FTZ R13, R136, R56, -R13 ;  /* 0x00000038880d7223 */ /* 0x000fe2000001080d */
[----:B------:R-:W-:Y:S01]  /*18a80*/  LOP3.LUT P0, RZ, R16, 0x80, RZ, 0xc0, !PT ;  /* 0x0000008010ff7812 */ /* 0x000fe2000780c0ff */
[----:B------:R-:W-:Y:S01]  /*18a90*/  MUFU.EX2 R105, R105 ;  /* 0x0000006900697308 */ /* 0x000fe20000000800 */
[----:B------:R-:W-:-:S02]  /*18aa0*/  FMNMX.FTZ R9, R99, R9, !PT ;  /* 0x0000000963097209 */ /* 0x000fc40007810000 */
[----:B------:R-:W-:Y:S02]  /*18ab0*/  LOP3.LUT P1, RZ, R16, 0x40, RZ, 0xc0, !PT ;  /* 0x0000004010ff7812 */ /* 0x000fe4000782c0ff */
[----:B------:R-:W-:-:S03]  /*18ac0*/  FMNMX.FTZ R9, R102, R9, !PT ;  /* 0x0000000966097209 */ /* 0x000fc60007810000 */
[----:B------:R-:W-:Y:S01]  /*18ad0*/  MUFU.EX2 R108, R108 ;  /* 0x0000006c006c7308 */ /* 0x000fe20000000800 */
[----:B------:R-:W-:-:S04]  /*18ae0*/  FMNMX.FTZ R9, R103, R9, !PT ;  /* 0x0000000967097209 */ /* 0x000fc80007810000 */
        /* <DEDUP_REMOVED lines=23> */
[----:B------:R-:W-:-:S05]  /*18c60*/  FMNMX.FTZ R9, R67, R9, !PT ;  /* 0x0000000943097209 */ /* 0x000fca0007810000 */
[----:B------:R-:W0:Y:S02]  /*18c70*/  SHFL.BFLY PT, R69, R9, 0x2, 0x1f ;  /* 0x0c401f0009457f89 */ /* 0x000e2400000e0000 */
[----:B------:R-:W-:Y:S08]  /*18c80*/  MUFU.EX2 R93, R93 ;  /* 0x0000005d005d7308 */ /* 0x000ff00000000800 */
[----:B------:R-:W-:Y:S08]  /*18c90*/  MUFU.EX2 R96, R96 ;  /* 0x0000006000607308 */ /* 0x000ff00000000800 */
[----:B------:R-:W-:Y:S01]  /*18ca0*/  MUFU.EX2 R97, R97 ;  /* 0x0000006100617308 */ /* 0x000fe20000000800 */
[----:B0-----:R-:W-:-:S07]  /*18cb0*/  FMNMX.FTZ R9, R9, R69, !PT ;  /* 0x0000004509097209 */ /* 0x001fce0007810000 */
[----:B------:R-:W-:Y:S01]  /*18cc0*/  MUFU.EX2 R100, R100 ;  /* 0x0000006400647308 */ /* 0x000fe20000000800 */
[----:B------:R-:W0:Y:S07]  /*18cd0*/  SHFL.BFLY PT, R69, R9, 0x1, 0x1f ;  /* 0x0c201f0009457f89 */ /* 0x000e2e00000e0000 */
[----:B------:R-:W-:Y:S08]  /*18ce0*/  MUFU.EX2 R101, R101 ;  /* 0x0000006500657308 */ /* 0x000ff00000000800 */
[----:B------:R-:W-:Y:S08]  /*18cf0*/  MUFU.EX2 R72, R72 ;  /* 0x0000004800487308 */ /* 0x000ff00000000800 */
[----:B------:R-:W-:Y:S01]  /*18d00*/  MUFU.EX2 R73, R73 ;  /* 0x0000004900497308 */ /* 0x000fe20000000800 */
[----:B0-----:R-:W-:-:S04]  /*18d10*/  FMNMX.FTZ R9, R9, R69, !PT ;  /* 0x0000004509097209 */ /* 0x001fc80007810000 */
        /* <DEDUP_REMOVED lines=181> */
.L_x_1252:
        /* <DEDUP_REMOVED lines=78> */
[----:B--2---:R-:W-:-:S04]  /*19d50*/  PRMT R14, R69, 0x654, R14 ;  /* 0x00000654450e7816 */ /* 0x004fc8000000000e */
[----:B------:R0:W-:Y:S01]  /*19d60*/  SYNCS.ARRIVE.TRANS64.RED.A1T0 RZ, [R14+URZ], RZ ;  /* 0x000000ff0eff79a7 */ /* 0x0001e2000810043f */
[C---:B---3--:R-:W-:Y:S01]  /*19d70*/  ISETP.GT.AND P2, PT, R0.reuse, R12, PT ;  /* 0x0000000c0000720c */ /* 0x048fe20003f44270 */
[----:B------:R-:W-:Y:S02]  /*19d80*/  VIADD R0, R0, 0xffffffff ;  /* 0xffffffff00007836 */ /* 0x000fe40000000000 */
[----:B------:R-:W-:-:S10]  /*19d90*/  IMAD.MOV.U32 R12, RZ, RZ, R19 ;  /* 0x000000ffff0c7224 */ /* 0x000fd400078e0013 */
[----:B0-----:R-:W-:Y:S05]  /*19da0*/  @P2 BRA `(.L_x_1253) ;  /* 0xffffffb000e42947 */ /* 0x001fea000383ffff */
.L_x_1233:
[----:B------:R-:W-:Y:S05]  /*19db0*/  BSYNC B0 ;  /* 0x0000000000007941 */ /* 0x000fea0003800000 */
.L_x_1232:
[----:B------:R-:W-:Y:S06]  /*19dc0*/  BAR.ARV 0x8, 0x200 ;  /* 0x0208000000007b1d */ /* 0x000fec0000002000 */
[----:B------:R-:W-:Y:S05]  /*19dd0*/  @!P0 BRA `(.L_x_1254) ;  /* 0x0000000000048947 */ /* 0x000fea0003800000 */
[----:B------:R-:W-:Y:S01]  /*19de0*/  BPT.TRAP 0x1 ;  /* 0x000000040000795c */ /* 0x000fe20000300000 */
.L_x_1254:
[----:B------:R-:W-:Y:S01]  /*19df0*/  IMAD R13, R18, 0x8, R17 ;  /* 0x00000008120d7824 */ /* 0x000fe200078e0211 */
[----:B------:R-:W-:-:S04]  /*19e00*/  SHF.L.U32 R0, R19, 0x1f, RZ ;  /* 0x0000001f13007819 */ /* 0x000fc800000006ff */
[----:B------:R0:W1:Y:S01]  /*19e10*/  SYNCS.PHASECHK.TRANS64.TRYWAIT P1, [R13+URZ+0x13250], R0 ;  /* 0x013250000d0075a7 */ /* 0x000062000802017f */
[----:B------:R-:W-:Y:S05]  /*19e20*/  @!P0 BRA `(.L_x_1255) ;  /* 0x0000000000048947 */ /* 0x000fea0003800000 */
[----:B------:R-:W-:Y:S01]  /*19e30*/  BPT.TRAP 0x1 ;  /* 0x000000040000795c */ /* 0x000fe20000300000 */
.L_x_1255:
[----:B------:R-:W-:Y:S04]  /*19e40*/  BSSY B0, `(.L_x_1256) ;  /* 0x0000004000007945 */ /* 0x000fe80003800000 */
[----:B-1----:R-:W-:Y:S05]  /*19e50*/  @P1 BRA `(.L_x_1257) ;  /* 0x0000000000081947 */ /* 0x002fea0003800000 */
[----:B------:R-:W1:Y:S02]  /*19e60*/  SYNCS.PHASECHK.TRANS64.TRYWAIT P1, [R13+URZ+0x13250], R0 ;  /* 0x013250000d0075a7 */ /* 0x000e64000802017f */
[----:B-1----:R-:W-:Y:S05]  /*19e70*/  @!P1 BRA `(.L_x_1258) ;  /* 0x0000009000b49947 */ /* 0x002fea0003800000 */
.L_x_1257:
[----:B------:R-:W-:Y:S05]  /*19e80*/  BSYNC B0 ;  /* 0x0000000000007941 */ /* 0x000fea0003800000 */
.L_x_1256:
[----:B------:R-:W2:Y:S01]  /*19e90*/  LDL.LU R8, [R1+0x4c] ;  /* 0x00004c0001087983 */ /* 0x000ea20000300800 */
[----:B------:R-:W-:-:S03]  /*19ea0*/  ULDC.64 UR4, c[0x0][0x9a0] ;  /* 0x0002680000047ab9 */ /* 0x000fc60000000a00 */
[----:B------:R-:W3:Y:S01]  /*19eb0*/  LDL.LU R2, [R1+0x48] ;  /* 0x0000480001027983 */ /* 0x000ee20000300800 */
[----:B------:R-:W-:Y:S01]  /*19ec0*/  VIADD R17, R17, 0x1000 ;  /* 0x0000100011117836 */ /* 0x000fe20000000000 */
[----:B------:R-:W-:Y:S01]  /*19ed0*/  ISETP.NE.U32.AND P1, PT, RZ, UR4, PT ;  /* 0x00000004ff007c0c */ /* 0x000fe2000bf25070 */
[----:B------:R-:W-:Y:S01]  /*19ee0*/  IMAD.MOV.U32 R5, RZ, RZ, -0x3ffffff0 ;  /* 0xc0000010ff057424 */ /* 0x000fe200078e00ff */
[----:B------:R-:W-:Y:S02]  /*19ef0*/  WARPGROUP.ARRIVE ;  /* 0x00000000000079c5 */ /* 0x000fe40000000000 */
[----:B------:R-:W-:Y:S02]  /*19f00*/  SHF.R.U32.HI R17, RZ, 0x4, R17 ;  /* 0x00000004ff117819 */ /* 0x000fe40000011611 */
[----:B------:R-:W-:Y:S02]  /*19f10*/  R2UR UR7, R5 ;  /* 0x00000000050772ca */ /* 0x000fe400000e0000 */
[----:B------:R-:W-:-:S02]  /*19f20*/  LOP3.LUT R17, R17, 0x3fff, RZ, 0xc0, !PT ;  /* 0x00003fff11117812 */ /* 0x000fc400078ec0ff */
[----:B------:R-:W-:Y:S02]  /*19f30*/  ISETP.NE.AND.EX P1, PT, RZ, UR5, PT, P1 ;  /* 0x00000005ff007c0c */ /* 0x000fe4000bf25310 */
[----:B------:R-:W-:-:S05]  /*19f40*/  LOP3.LUT R17, R17, 0x10000, RZ, 0xfc, !PT ;  /* 0x0001000011117812 */ /* 0x000fca00078efcff */
[----:B------:R-:W-:-:S05]  /*19f50*/  IMAD R4, R18, 0x280, R17 ;  /* 0x0000028012047824 */ /* 0x000fca00078e0211 */
[----:B------:R-:W-:Y:S01]  /*19f60*/  R2UR UR6, R4 ;  /* 0x00000000040672ca */ /* 0x000fe200000e0000 */
[----:B------:R-:W0:Y:S08]  /*19f70*/  @P1 LDC.64 R6, c[0x0][0x9c8] ;  /* 0x00027200ff061b82 */ /* 0x000e300000000a00 */
[----:B------:R-:W4:Y:S04]  /*19f80*/  @P1 LDC.64 R10, c[0x0][0x9d0] ;  /* 0x00027400ff0a1b82 */ /* 0x000f280000000a00 */
[----:B------:R-:W-:Y:S03]  /*19f90*/  QGMMA.64x64x32.F32.E4M3.E4M3 R24, R152, gdesc[UR4], R24, gsb0 ;  /* 0x00e0000498187df3 */ /* 0x000fe60008000818 */
[----:B------:R-:W-:-:S02]  /*19fa0*/  WARPGROUP.DEPBAR.LE gsb0, 0x0 ;  /* 0x00008000000079c5 */ /* 0x000fc40000010000 */
[----:B------:R-:W-:Y:S01]  /*19fb0*/  WARPGROUP.ARRIVE ;  /* 0x00000000000079c5 */ /* 0x000fe20000000000 */
[----:B--2---:R-:W-:-:S05]  /*19fc0*/  @P1 SHF.R.S32.HI R15, RZ, 0x1f, R8 ;  /* 0x0000001fff0f1819 */ /* 0x004fca0000011408 */
[----:B01----:R-:W-:Y:S01]  /*19fd0*/  @P1 IMAD R0, R15, R6, RZ ;  /* 0x000000060f001224 */ /* 0x003fe200078e02ff */
[----:B---3--:R-:W-:-:S03]  /*19fe0*/  @P1 SHF.R.S32.HI R15, RZ, 0x1f, R2 ;  /* 0x0000001fff0f1819 */ /* 0x008fc60000011402 */
[C---:B------:R-:W-:Y:S02]  /*19ff0*/  @P1 IMAD R5, R8.reuse, R7, R0 ;  /* 0x0000000708051224 */ /* 0x040fe400078e0200 */
[----:B------:R-:W-:-:S04]  /*1a000*/  @P1 IMAD.WIDE.U32 R6, R8, R6, RZ ;  /* 0x0000000608061225 */ /* 0x000fc800078e00ff */
[-C--:B----4-:R-:W-:Y:S02]  /*1a010*/  @P1 IMAD R0, R15, R10.reuse, RZ ;  /* 0x0000000a0f001224 */ /* 0x090fe400078e02ff */
[----:B------:R-:W-:Y:S02]  /*1a020*/  @P1 IMAD.IADD R7, R7, 0x1, R5 ;  /* 0x0000000107071824 */ /* 0x000fe400078e0205 */
[C---:B------:R-:W-:Y:S02]  /*1a030*/  @P1 IMAD R5, R2.reuse, R11, R0 ;  /* 0x0000000b02051224 */ /* 0x040fe400078e0200 */
[----:B------:R-:W-:-:S04]  /*1a040*/  @P1 IMAD.WIDE.U32 R6, R2, R10, R6 ;  /* 0x0000000a02061225 */ /* 0x000fc800078e0006 */
[----:B------:R-:W-:Y:S01]  /*1a050*/  @P1 IMAD.IADD R5, R7, 0x1, R5 ;  /* 0x0000000107051824 */ /* 0x000fe200078e0205 */
[C---:B------:R-:W-:Y:S01]  /*1a060*/  @P1 LEA R10, P2, R6.reuse, UR4, 0x2 ;  /* 0x00000004060a1c11 */ /* 0x040fe2000f8410ff */
[----:B------:R-:W-:Y:S02]  /*1a070*/  IMAD.MOV.U32 R0, RZ, RZ, 0x3f800000 ;  /* 0x3f800000ff007424 */ /* 0x000fe400078e00ff */
[----:B------:R-:W-:Y:S01]  /*1a080*/  IMAD.MOV.U32 R7, RZ, RZ, -0x3ffffff0 ;  /* 0xc0000010ff077424 */ /* 0x000fe200078e00ff */
[----:B------:R-:W-:Y:S01]  /*1a090*/  @P1 LEA.HI.X R11, R6, UR5, R5, 0x2, P2 ;  /* 0x00000005060b1c11 */ /* 0x000fe200090f1405 */
[----:B------:R-:W-:-:S03]  /*1a0a0*/  VIADD R6, R4, 0x80 ;  /* 0x0000008004067836 */ /* 0x000fc60000000000 */
[----:B------:R-:W-:Y:S01]  /*1a0b0*/  R2UR UR7, R7 ;  /* 0x00000000070772ca */ /* 0x000fe200000e0000 */
[----:B------:R0:W2:Y:S01]  /*1a0c0*/  @P1 LDG.E R0, desc[UR44][R10.64] ;  /* 0x0000002c0a001981 */ /* 0x0000a2000c1e1900 */
[----:B------:R-:W-:Y:S01]  /*1a0d0*/  R2UR UR6, R6 ;  /* 0x00000000060672ca */ /* 0x000fe200000e0000 */
[----:B------:R-:W-:Y:S02]  /*1a0e0*/  VIADD R6, R4, 0x100 ;  /* 0x0000010004067836 */ /* 0x000fe40000000000 */
[----:B------:R-:W-:Y:S01]  /*1a0f0*/  IMAD.MOV.U32 R7, RZ, RZ, -0x3ffffff0 ;  /* 0xc0000010ff077424 */ /* 0x000fe200078e00ff */
[----:B------:R-:W-:Y:S01]  /*1a100*/  SHFL.BFLY PT, R5, R20, 0x2, 0x1f ;  /* 0x0c401f0014057f89 */ /* 0x000fe200000e0000 */
[----:B------:R-:W-:-:S03]  /*1a110*/  IMAD.MOV.U32 R57, RZ, RZ, -0x800000 ;  /* 0xff800000ff397424 */ /* 0x000fc600078e00ff */
[----:B------:R-:W1:Y:S01]  /*1a120*/  SHFL.BFLY PT, R2, R21, 0x2, 0x1f ;  /* 0x0c401f0015027f89 */ /* 0x000e6200000e0000 */
[----:B0-----:R-:W-:-:S04]  /*1a130*/  IMAD.MOV.U32 R11, RZ, RZ, RZ ;  /* 0x000000ffff0b7224 */ /* 0x001fc800078e00ff */
[----:B------:R-:W-:Y:S01]  /*1a140*/  QGMMA.64x64x32.F32.E4M3.E4M3 R24, R148, gdesc[UR4], R24, gsb0 ;  /* 0x00e0000494187df3 */ /* 0x000fe20008000818 */
[----:B------:R-:W-:Y:S01]  /*1a150*/  R2UR UR6, R6 ;  /* 0x00000000060672ca */ /* 0x000fe200000e0000 */
[C---:B------:R-:W-:Y:S01]  /*1a160*/  VIADD R6, R4.reuse, 0x180 ;  /* 0x0000018004067836 */ /* 0x040fe20000000000 */
[----:B------:R-:W-:Y:S01]  /*1a170*/  R2UR UR7, R7 ;  /* 0x00000000070772ca */ /* 0x000fe200000e0000 */
[----:B------:R-:W-:Y:S02]  /*1a180*/  IMAD.MOV.U32 R7, RZ, RZ, -0x3ffffff0 ;  /* 0xc0000010ff077424 */ /* 0x000fe400078e00ff */
[----:B------:R-:W-:Y:S02]  /*1a190*/  VIADD R4, R4, 0x200 ;  /* 0x0000020004047836 */ /* 0x000fe40000000000 */
[----:B-1----:R-:W-:-:S01]  /*1a1a0*/  FADD.FTZ R2, R2, R21 ;  /* 0x0000001502027221 */ /* 0x002fc20000010000 */
[----:B------:R-:W-:Y:S02]  /*1a1b0*/  WARPGROUP.DEPBAR.LE gsb0, 0x0 ;  /* 0x00008000000079c5 */ /* 0x000fe40000010000 */
[----:B------:R-:W-:-:S06]  /*1a1c0*/  WARPGROUP.ARRIVE ;  /* 0x00000000000079c5 */ /* 0x000fcc0000000000 */
[----:B------:R-:W-:Y:S01]  /*1a1d0*/  QGMMA.64x64x32.F32.E4M3.E4M3 R24, R144, gdesc[UR4], R24, gsb0 ;  /* 0x00e0000490187df3 */ /* 0x000fe20008000818 */
[----:B------:R-:W-:Y:S01]  /*1a1e0*/  R2UR UR6, R6 ;  /* 0x00000000060672ca */ /* 0x000fe200000e0000 */
[----:B------:R-:W-:Y:S01]  /*1a1f0*/  FADD.FTZ R6, R5, R20 ;  /* 0x0000001405067221 */ /* 0x000fe20000010000 */
[----:B------:R-:W-:Y:S01]  /*1a200*/  R2UR UR7, R7 ;  /* 0x00000000070772ca */ /* 0x000fe200000e0000 */
[----:B------:R-:W-:Y:S01]  /*1a210*/  IMAD.MOV.U32 R5, RZ, RZ, -0x3ffffff0 ;  /* 0xc0000010ff057424 */ /* 0x000fe200078e00ff */
[----:B------:R-:W0:Y:S01]  /*1a220*/  SHFL.BFLY PT, R7, R2, 0x1, 0x1f ;  /* 0x0c201f0002077f89 */ /* 0x000e2200000e0000 */
[----:B------:R-:W-:Y:S02]  /*1a230*/  IMAD.MOV.U32 R20, RZ, RZ, -0x800000 ;  /* 0xff800000ff147424 */ /* 0x000fe400078e00ff */
[----:B0-----:R-:W-:-:S05]  /*1a240*/  FADD.FTZ R7, R2, R7 ;  /* 0x0000000702077221 */ /* 0x001fca0000010000 */
[----:B------:R-:W-:Y:S01]  /*1a250*/  FSETP.NE.FTZ.AND P1, PT, R7, RZ, PT ;  /* 0x000000ff0700720b */ /* 0x000fe20003f35000 */
[----:B------:R-:W-:Y:S02]  /*1a260*/  WARPGROUP.DEPBAR.LE gsb0, 0x0 ;  /* 0x00008000000079c5 */ /* 0x000fe40000010000 */
[----:B------:R-:W-:-:S06]  /*1a270*/  WARPGROUP.ARRIVE ;  /* 0x00000000000079c5 */ /* 0x000fcc0000000000 */
[----:B------:R-:W-:Y:S01]  /*1a280*/  QGMMA.64x64x32.F32.E4M3.E4M3 R24, R140, gdesc[UR4], R24, gsb0 ;  /* 0x00e000048c187df3 */ /* 0x000fe20008000818 */
[----:B------:R-:W-:Y:S01]  /*1a290*/  R2UR UR6, R4 ;  /* 0x00000000040672ca */ /* 0x000fe200000e0000 */
[----:B------:R-:W-:Y:S01]  /*1a2a0*/  FMUL.FTZ R4, R7, 0.00390625 ;  /* 0x3b80000007047820 */ /* 0x000fe20000410000 */
[----:B------:R-:W-:Y:S02]  /*1a2b0*/  R2UR UR7, R5 ;  /* 0x00000000050772ca */ /* 0x000fe400000e0000 */
[----:B------:R-:W0:Y:S02]  /*1a2c0*/  SHFL.BFLY PT, R5, R6, 0x1, 0x1f ;  /* 0x0c201f0006057f89 */ /* 0x000e2400000e0000 */
[----:B------:R-:W-:-:S13]  /*1a2d0*/  FSETP.NE.FTZ.AND P2, PT, R4, RZ, PT ;  /* 0x000000ff0400720b */ /* 0x000fda0003f55000 */
[----:B------:R-:W1:Y:S01]  /*1a2e0*/  @P2 MUFU.LG2 R4, R4 ;  /* 0x0000000400042308 */ /* 0x000e620000000c00 */
[----:B------:R-:W-:Y:S01]  /*1a2f0*/  @P2 FMUL.FTZ R2, R56, 0.69314718246459960938 ;  /* 0x3f31721838022820 */ /* 0x000fe20000410000 */
[----:B0-----:R-:W-:Y:S01]  /*1a300*/  FADD.FTZ R8, R6, R5 ;  /* 0x0000000506087221 */ /* 0x001fe20000010000 */
[----:B------:R-:W-:-:S03]  /*1a310*/  IMAD.MOV.U32 R5, RZ, RZ, RZ ;  /* 0x000000ffff057224 */ /* 0x000fc600078e00ff */
[----:B------:R-:W-:-:S03]  /*1a320*/  FMUL.FTZ R10, R8, 0.00390625 ;  /* 0x3b800000080a7820 */ /* 0x000fc60000410000 */
[----:B------:R1:W-:Y:S01]  /*1a330*/  @P1 MUFU.RCP R5, R7 ;  /* 0x0000000700051308 */ /* 0x0003e20000001000 */
[----:B------:R-:W-:Y:S02]  /*1a340*/  FSETP.NE.FTZ.AND P1, PT, R8, RZ, PT ;  /* 0x000000ff0800720b */ /* 0x000fe40003f35000 */
[----:B------:R-:W-:Y:S01]  /*1a350*/  FSETP.NE.FTZ.AND P3, PT, R10, RZ, PT ;  /* 0x000000ff0a00720b */ /* 0x000fe20003f75000 */
[----:B-1----:R-:W-:-:S04]  /*1a360*/  @P2 FMUL.FTZ R7, R4, 0.69314718246459960938 ;  /* 0x3f31721804072820 */ /* 0x002fc80000410000 */
[----:B------:R-:W-:-:S06]  /*1a370*/  @P2 FFMA.FTZ R57, R2, R3, R7 ;  /* 0x0000000302392223 */ /* 0x000fcc0000010007 */
[----:B------:R-:W-:Y:S02]  /*1a380*/  @P1 MUFU.RCP R11, R8 ;  /* 0x00000008000b1308 */ /* 0x000fe40000001000 */
[----:B------:R-:W-:-:S06]  /*1a390*/  @P3 FMUL.FTZ R15, R56, 0.69314718246459960938 ;  /* 0x3f317218380f3820 */ /* 0x000fcc0000410000 */
[----:B------:R-:W0:Y:S02]  /*1a3a0*/  @P3 MUFU.LG2 R6, R10 ;  /* 0x0000000a00063308 */ /* 0x000e240000000c00 */
[----:B0-----:R-:W-:Y:S01]  /*1a3b0*/  @P3 FMUL.FTZ R6, R6, 0.69314718246459960938 ;  /* 0x3f31721806063820 */ /* 0x001fe20000410000 */
[----:B------:R-:W-:Y:S02]  /*1a3c0*/  WARPGROUP.DEPBAR.LE gsb0, 0x0 ;  /* 0x00008000000079c5 */ /* 0x000fe40000010000 */
[----:B------:R-:W-:Y:S01]  /*1a3d0*/  WARPGROUP.ARRIVE ;  /* 0x00000000000079c5 */ /* 0x000fe20000000000 */
[----:B------:R-:W-:-:S05]  /*1a3e0*/  @P3 FFMA.FTZ R20, R15, R9, R6 ;  /* 0x000000090f143223 */ /* 0x000fca0000010006 */
[----:B------:R-:W-:Y:S01]  /*1a3f0*/  QGMMA.64x64x32.F32.E4M3.E4M3 R24, R136, gdesc[UR4], R24, gsb0 ;  /* 0x00e0000488187df3 */ /* 0x000fe20008000818 */
[-C--:B--2---:R-:W-:Y:S01]  /*1a400*/  FMUL.FTZ R5, R5, R0.reuse ;  /* 0x0000000005057220 */ /* 0x084fe20000410000 */
[----:B------:R-:W-:Y:S01]  /*1a410*/  FMUL.FTZ R2, R11, R0 ;  /* 0x000000000b027220 */ /* 0x000fe20000410000 */
[----:B------:R-:W-:Y:S02]  /*1a420*/  WARPGROUP.DEPBAR.LE gsb0, 0x0 ;  /* 0x00008000000079c5 */ /* 0x000fe40000010000 */
[----:B------:R-:W-:Y:S05]  /*1a430*/  @!P0 BRA `(.L_x_1259) ;  /* 0x0000000000048947 */ /* 0x000fea0003800000 */
[----:B------:R-:W-:Y:S01]  /*1a440*/  BPT.TRAP 0x1 ;  /* 0x000000040000795c */ /* 0x000fe20000300000 */
.L_x_1259:
[----:B------:R-:W2:Y:S01]  /*1a450*/  LDL.LU R3, [R1+0x24] ;  /* 0x0000240001037983 */ /* 0x000ea20000300800 */
[----:B------:R-:W-:Y:S02]  /*1a460*/  VIADD R0, R13, 0x13260 ;  /* 0x000132600d007836 */ /* 0x000fe40000000000 */
[-C--:B------:R-:W-:Y:S01]  /*1a470*/  FMUL.FTZ R61, R24, R5.reuse ;  /* 0x00000005183d7220 */ /* 0x080fe20000410000 */
[-C--:B------:R-:W-:Y:S02]  /*1a480*/  FMUL.FTZ R59, R25, R5.reuse ;  /* 0x00000005193b7220 */ /* 0x080fe40000410000 */
[----:B--2---:R-:W-:Y:S02]  /*1a490*/  PRMT R0, R3, 0x654, R0 ;  /* 0x0000065403007816 */ /* 0x004fe40000000000 */
[----:B------:R-:W2:Y:S01]  /*1a4a0*/  LDL.LU R3, [R1+0x5c] ;  /* 0x00005c0001037983 */ /* 0x000ea20000300800 */
[----:B------:R-:W-:Y:S01]  /*1a4b0*/  VIADD R18, R18, 0x1 ;  /* 0x0000000112127836 */ /* 0x000fe20000000000 */
[----:B------:R0:W-:Y:S01]  /*1a4c0*/  SYNCS.ARRIVE.TRANS64.RED.A1T0 RZ, [R0+URZ], RZ ;  /* 0x000000ff00ff79a7 */ /* 0x0001e2000810043f */
[-C--:B------:R-:W-:Y:S01]  /*1a4d0*/  FMUL.FTZ R56, R28, R5.reuse ;  /* 0x000000051c387220 */ /* 0x080fe20000410000 */
[-C--:B------:R-:W-:Y:S01]  /*1a4e0*/  FMUL.FTZ R28, R29, R5.reuse ;  /* 0x000000051d1c7220 */ /* 0x080fe20000410000 */
[-C--:B------:R-:W-:Y:S01]  /*1a4f0*/  FMUL.FTZ R24, R33, R5.reuse ;  /* 0x0000000521187220 */ /* 0x080fe20000410000 */
[----:B------:R-:W-:Y:S01]  /*1a500*/  ISETP.NE.AND P1, PT, R18, 0x2, PT ;  /* 0x000000021200780c */ /* 0x000fe20003f25270 */
[-C--:B------:R-:W-:Y:S01]  /*1a510*/  FMUL.FTZ R29, R32, R5.reuse ;  /* 0x00000005201d7220 */ /* 0x080fe20000410000 */
[-C--:B------:R-:W-:Y:S01]  /*1a520*/  FMUL.FTZ R33, R26, R2.reuse ;  /* 0x000000021a217220 */ /* 0x080fe20000410000 */
[-C--:B------:R-:W-:Y:S01]  /*1a530*/  FMUL.FTZ R36, R36, R5.reuse ;  /* 0x0000000524247220 */ /* 0x080fe20000410000 */
[----:B0-----:R-:W-:Y:S01]  /*1a540*/  SEL R0, RZ, 0x1, P1 ;  /* 0x00000001ff007807 */ /* 0x001fe20000800000 */
        /* <DEDUP_REMOVED lines=24> */
[----:B------:R-:W-:Y:S01]  /*1a6d0*/  FMUL.FTZ R55, R55, R2 ;  /* 0x0000000237377220 */ /* 0x000fe20000410000 */
[----:B------:R-:W-:-:S02]  /*1a6e0*/  LOP3.LUT R19, R19, R0, RZ, 0x3c, !PT ;  /* 0x0000000013137212 */ /* 0x000fc400078e3cff */
[----:B------:R-:W-:Y:S01]  /*1a6f0*/  SEL R18, R18, RZ, P1 ;  /* 0x000000ff12127207 */ /* 0x000fe20000800000 */
[----:B--2---:R-:W-:-:S05]  /*1a700*/  VIADD R3, R3, 0x1 ;  /* 0x0000000103037836 */ /* 0x004fca0000000000 */
[----:B------:R0:W-:Y:S02]  /*1a710*/  STL [R1+0x5c], R3 ;  /* 0x00005c0301007387 */ /* 0x0001e40000100800 */
.L_x_1150:
[----:B------:R-:W1:Y:S08]  /*1a720*/  S2UR UR4, SR_CgaCtaId ;  /* 0x00000000000479c3 */ /* 0x000e700000008800 */
[----:B------:R-:W-:Y:S01]  /*1a730*/  BAR.SYNC.DEFER_BLOCKING 0x5, 0x200 ;  /* 0x0148000000007b1d */ /* 0x000fe20000010000 */
[----:B------:R-:W-:-:S05]  /*1a740*/  MOV R17, 0x400 ;  /* 0x0000040000117802 */ /* 0x000fca0000000f00 */
[----:B------:R-:W-:Y:S01]  /*1a750*/  BSSY B0, `(.L_x_1260) ;  /* 0x00001d8000007945 */ /* 0x000fe20003800000 */
[----:B------:R-:W2:Y:S01]  /*1a760*/  S2R R50, SR_TID.X ;  /* 0x0000000000327919 */ /* 0x000ea20000002100 */
[----:B-1----:R-:W-:-:S05]  /*1a770*/  IMAD.U32 R0, RZ, RZ, UR4 ;  /* 0x00000004ff007e24 */ /* 0x002fca000f8e00ff */
[----:B------:R-:W-:Y:S01]  /*1a780*/  LEA R17, R0, R17, 0x18 ;  /* 0x0000001100117211 */ /* 0x000fe200078ec0ff */
[----:B------:R1:W-:Y:S04]  /*1a790*/  STL [R1+0x24], R0 ;  /* 0x0000240001007387 */ /* 0x0003e80000100800 */
[----:B------:R-:W3:Y:S01]  /*1a7a0*/  LDS.128 R40, [R17+0x132d0] ;  /* 0x0132d00011287984 */ /* 0x000ee20000000c00 */
[----:B--2---:R-:W-:-:S05]  /*1a7b0*/  VIADD R30, R50, 0xffffff80 ;  /* 0xffffff80321e7836 */ /* 0x004fca0000000000 */
[----:B------:R-:W-:-:S04]  /*1a7c0*/  SHF.R.S32.HI R31, RZ, 0x1f, R30 ;  /* 0x0000001fff1f7819 */ /* 0x000fc8000001141e */
[----:B------:R-:W-:-:S04]  /*1a7d0*/  LEA.HI R2, R31, R30, RZ, 0x3 ;  /* 0x0000001e1f027211 */ /* 0x000fc800078f18ff */
[----:B------:R-:W-:Y:S02]  /*1a7e0*/  LOP3.LUT R21, R2, 0xfffffff8, RZ, 0xc0, !PT ;  /* 0xfffffff802157812 */ /* 0x000fe400078ec0ff */
[----:B------:R-:W-:-:S03]  /*1a7f0*/  SHF.R.S32.HI R2, RZ, 0x3, R2 ;  /* 0x00000003ff027819 */ /* 0x000fc60000011402 */
[----:B------:R-:W-:-:S04]  /*1a800*/  IMAD.IADD R21, R30, 0x1, -R21 ;  /* 0x000000011e157824 */ /* 0x000fc800078e0a15 */
[----:B0-----:R-:W-:-:S05]  /*1a810*/  IMAD.SHL.U32 R3, R21, 0x8, RZ ;  /* 0x0000000815037824 */ /* 0x001fca00078e00ff */
[----:B-1----:R-:W-:Y:S01]  /*1a820*/  SHF.R.S32.HI R0, RZ, 0x1f, R3 ;  /* 0x0000001fff007819 */ /* 0x002fe20000011403 */
[----:B---3--:R0:W-:Y:S04]  /*1a830*/  STL.64 [R1+0x40], R40 ;  /* 0x0000402801007387 */ /* 0x0081e80000100a00 */
[----:B------:R0:W-:Y:S01]  /*1a840*/  STL.64 [R1+0x48], R42 ;  /* 0x0000482a01007387 */ /* 0x0001e20000100a00 */
[----:B------:R-:W-:Y:S06]  /*1a850*/  BAR.ARV 0x4, 0x200 ;  /* 0x0108000000007b1d */ /* 0x000fec0000002000 */
[----:B------:R-:W-:Y:S05]  /*1a860*/  @P0 BRA `(.L_x_1261) ;  /* 0x0000001000e00947 */ /* 0x000fea0003800000 */
[----:B------:R-:W-:Y:S01]  /*1a870*/  IMAD.SHL.U32 R4, R50, 0x4, RZ ;  /* 0x0000000432047824 */ /* 0x000fe200078e00ff */
[----:B------:R-:W-:Y:S01]  /*1a880*/  ULDC.64 UR4, c[0x4][0x38] ;  /* 0x01000e0000047ab9 */ /* 0x000fe20000000a00 */
[----:B------:R-:W2:Y:S01]  /*1a890*/  LDL R64, [R1+0x34] ;  /* 0x0000340001407983 */ /* 0x000ea20000100800 */
[----:B------:R-:W-:Y:S01]  /*1a8a0*/  F2FP.BF16.F32.PACK_AB R27, R26, R27 ;  /* 0x0000001b1a1b723e */ /* 0x000fe200000010ff */
[----:B------:R-:W-:Y:S01]  /*1a8b0*/  ULDC.64 UR6, c[0x0][0xb90] ;  /* 0x0002e40000067ab9 */ /* 0x000fe20000000a00 */
[----:B------:R-:W-:Y:S01]  /*1a8c0*/  LOP3.LUT R4, R4, 0xc, RZ, 0xc0, !PT ;  /* 0x0000000c04047812 */ /* 0x000fe200078ec0ff */
[----:B------:R-:W3:Y:S03]  /*1a8d0*/  LDL.LU R62, [R1+0x58] ;  /* 0x00005800013e7983 */ /* 0x000ee60000300800 */
[----:B------:R-:W-:Y:S01]  /*1a8e0*/  IADD3 R4, P0, R4, UR4, RZ ;  /* 0x0000000404047c10 */ /* 0x000fe2000ff1e0ff */
[----:B------:R-:W1:Y:S04]  /*1a8f0*/  S2R R26, SR_SWINHI ;  /* 0x00000000001a7919 */ /* 0x000e680000002f00 */
[----:B------:R-:W-:Y:S01]  /*1a900*/  IMAD.X R5, RZ, RZ, UR5, P0 ;  /* 0x00000005ff057e24 */ /* 0x000fe200080e06ff */
[----:B------:R-:W-:Y:S01]  /*1a910*/  F2FP.BF16.F32.PACK_AB R12, R11, R12 ;  /* 0x0000000c0b0c723e */ /* 0x000fe200000010ff */
[----:B------:R-:W-:Y:S01]  /*1a920*/  ULDC.64 UR4, c[0x0][0xc00] ;  /* 0x0003000000047ab9 */ /* 0x000fe20000000a00 */
[----:B------:R-:W-:Y:S01]  /*1a930*/  F2FP.BF16.F32.PACK_AB R59, R28, R59 ;  /* 0x0000003b1c3b723e */ /* 0x000fe200000010ff */
[----:B------:R-:W4:Y:S04]  /*1a940*/  LDL R60, [R1+0x54] ;  /* 0x00005400013c7983 */ /* 0x000f280000100800 */
[----:B0-----:R0:W2:Y:S01]  /*1a950*/  LDG.E.CONSTANT R40, desc[UR44][R4.64] ;  /* 0x0000002c04287981 */ /* 0x0010a2000c1e9900 */
[----:B------:R-:W-:-:S02]  /*1a960*/  LEA.HI R11, R31, R30, RZ, 0x5 ;  /* 0x0000001e1f0b7211 */ /* 0x000fc400078f28ff */
[----:B------:R-:W-:Y:S01]  /*1a970*/  F2FP.BF16.F32.PACK_AB R32, R32, R33 ;  /* 0x000000212020723e */ /* 0x000fe200000010ff */
[----:B------:R-:W4:Y:S01]  /*1a980*/  LDL R58, [R1+0x1c] ;  /* 0x00001c00013a7983 */ /* 0x000f220000100800 */
[----:B0-----:R-:W-:Y:S01]  /*1a990*/  LEA.HI R4, R31, R30, RZ, 0x4 ;  /* 0x0000001e1f047211 */ /* 0x001fe200078f20ff */
[----:B------:R-:W-:-:S03]  /*1a9a0*/  IMAD.SHL.U32 R28, R11, 0x20, RZ ;  /* 0x000000200b1c7824 */ /* 0x000fc600078e00ff */
[----:B------:R-:W-:Y:S02]  /*1a9b0*/  SHF.R.S32.HI R5, RZ, 0x4, R4 ;  /* 0x00000004ff057819 */ /* 0x000fe40000011404 */
[C---:B------:R-:W-:Y:S02]  /*1a9c0*/  LOP3.LUT R11, R4.reuse, 0x3fffff0, RZ, 0xc0, !PT ;  /* 0x03fffff0040b7812 */ /* 0x040fe400078ec0ff */
[----:B------:R-:W-:Y:S02]  /*1a9d0*/  LEA.HI R4, R4, R5, RZ, 0x1 ;  /* 0x0000000504047211 */ /* 0x000fe400078f08ff */
[----:B------:R-:W-:Y:S01]  /*1a9e0*/  LOP3.LUT P0, R33, R50, 0x3, RZ, 0xc0, !PT ;  /* 0x0000000332217812 */ /* 0x000fe2000780c0ff */
[----:B------:R-:W-:Y:S01]  /*1a9f0*/  IMAD.IADD R11, R30, 0x1, -R11 ;  /* 0x000000011e0b7824 */ /* 0x000fe200078e0a0b */
[----:B------:R-:W-:Y:S02]  /*1aa00*/  LOP3.LUT R28, R28, 0xfffffc00, RZ, 0xc0, !PT ;  /* 0xfffffc001c1c7812 */ /* 0x000fe400078ec0ff */
[----:B------:R-:W-:-:S02]  /*1aa10*/  LOP3.LUT R4, R4, 0x1ffffffe, RZ, 0xc0, !PT ;  /* 0x1ffffffe04047812 */ /* 0x000fc400078ec0ff */
[----:B------:R-:W-:Y:S02]  /*1aa20*/  F2FP.BF16.F32.PACK_AB R29, R36, R29 ;  /* 0x0000001d241d723e */ /* 0x000fe400000010ff */
[----:B------:R-:W-:Y:S02]  /*1aa30*/  F2FP.BF16.F32.PACK_AB R24, R37, R24 ;  /* 0x000000182518723e */ /* 0x000fe400000010ff */
[----:B------:R-:W-:Y:S01]  /*1aa40*/  ISETP.EQ.OR P0, PT, R33, 0x3, !P0 ;  /* 0x000000032100780c */ /* 0x000fe20004702670 */
[----:B------:R-:W-:Y:S02]  /*1aa50*/  IMAD R11, R11, 0x40, R28 ;  /* 0x000000400b0b7824 */ /* 0x000fe400078e021c */
[----:B------:R-:W-:Y:S01]  /*1aa60*/  IMAD.IADD R4, R5, 0x1, -R4 ;  /* 0x0000000105047824 */ /* 0x000fe200078e0a04 */
[----:B------:R-:W-:Y:S02]  /*1aa70*/  SEL R35, R29, R24, P0 ;  /* 0x000000181d237207 */ /* 0x000fe40000000000 */
[----:B------:R-:W-:Y:S01]  /*1aa80*/  SEL R37, R24, R29, P0 ;  /* 0x0000001d18257207 */ /* 0x000fe20000000000 */
[----:B------:R-:W-:Y:S01]  /*1aa90*/  IMAD R11, R4, 0x8, R11 ;  /* 0x00000008040b7824 */ /* 0x000fe200078e020b */
[----:B------:R-:W-:-:S02]  /*1aaa0*/  F2FP.BF16.F32.PACK_AB R9, R52, R9 ;  /* 0x000000093409723e */ /* 0x000fc400000010ff */
[----:B------:R-:W-:Y:S02]  /*1aab0*/  F2FP.BF16.F32.PACK_AB R8, R53, R8 ;  /* 0x000000083508723e */ /* 0x000fe400000010ff */
[----:B------:R-:W-:Y:S02]  /*1aac0*/  MOV R28, R17 ;  /* 0x00000011001c7202 */ /* 0x000fe40000000f00 */
[----:B-1----:R-:W-:Y:S02]  /*1aad0*/  MOV R29, R26 ;  /* 0x0000001a001d7202 */ /* 0x002fe40000000f00 */
[----:B------:R-:W-:Y:S02]  /*1aae0*/  SEL R41, R9, R8, P0 ;  /* 0x0000000809297207 */ /* 0x000fe40000000000 */
[----:B------:R-:W-:Y:S01]  /*1aaf0*/  SEL R43, R8, R9, P0 ;  /* 0x00000009082b7207 */ /* 0x000fe20000000000 */
[----:B------:R-:W-:Y:S01]  /*1ab00*/  IMAD.WIDE R8, R11, 0x2, R28 ;  /* 0x000000020b087825 */ /* 0x000fe200078e021c */
[----:B------:R-:W-:-:S02]  /*1ab10*/  F2FP.BF16.F32.PACK_AB R25, R38, R25 ;  /* 0x000000192619723e */ /* 0x000fc400000010ff */
[----:B------:R-:W-:Y:S02]  /*1ab20*/  F2FP.BF16.F32.PACK_AB R14, R39, R14 ;  /* 0x0000000e270e723e */ /* 0x000fe400000010ff */
[----:B------:R-:W-:Y:S02]  /*1ab30*/  F2FP.BF16.F32.PACK_AB R10, R47, R10 ;  /* 0x0000000a2f0a723e */ /* 0x000fe400000010ff */
[----:B------:R-:W-:Y:S02]  /*1ab40*/  SEL R47, R25, R14, P0 ;  /* 0x0000000e192f7207 */ /* 0x000fe40000000000 */
[----:B------:R-:W-:Y:S02]  /*1ab50*/  SEL R49, R14, R25, P0 ;  /* 0x000000190e317207 */ /* 0x000fe40000000000 */
[----:B------:R-:W-:Y:S02]  /*1ab60*/  IADD3 R25, P3, R8, 0x20, RZ ;  /* 0x0000002008197810 */ /* 0x000fe40007f7e0ff */
[----:B------:R-:W-:-:S02]  /*1ab70*/  F2FP.BF16.F32.PACK_AB R13, R46, R13 ;  /* 0x0000000d2e0d723e */ /* 0x000fc400000010ff */
[----:B------:R-:W-:Y:S02]  /*1ab80*/  LOP3.LUT R4, R25, 0x380, RZ, 0xc0, !PT ;  /* 0x0000038019047812 */ /* 0x000fe400078ec0ff */
[----:B------:R-:W-:Y:S02]  /*1ab90*/  F2FP.BF16.F32.PACK_AB R15, R44, R15 ;  /* 0x0000000f2c0f723e */ /* 0x000fe400000010ff */
[----:B------:R-:W-:Y:S02]  /*1aba0*/  LOP3.LUT R5, R8, 0x380, RZ, 0xc0, !PT ;  /* 0x0000038008057812 */ /* 0x000fe400078ec0ff */
[----:B------:R-:W-:Y:S02]  /*1abb0*/  F2FP.BF16.F32.PACK_AB R56, R56, R61 ;  /* 0x0000003d3838723e */ /* 0x000fe400000010ff */
[----:B------:R-:W-:Y:S02]  /*1abc0*/  SHF.R.U64 R4, R4, 0x3, RZ ;  /* 0x0000000304047819 */ /* 0x000fe400000012ff */
[----:B------:R-:W-:-:S02]  /*1abd0*/  IADD3 R63, P1, R8, 0x60, RZ ;  /* 0x00000060083f7810 */ /* 0x000fc40007f3e0ff */
[----:B------:R-:W-:Y:S02]  /*1abe0*/  IADD3 R61, P2, R8, 0x40, RZ ;  /* 0x00000040083d7810 */ /* 0x000fe40007f5e0ff */
[----:B------:R-:W-:Y:S02]  /*1abf0*/  SEL R51, R13, R10, P0 ;  /* 0x0000000a0d337207 */ /* 0x000fe40000000000 */
[----:B------:R-:W-:Y:S02]  /*1ac00*/  SEL R39, R15, R12, P0 ;  /* 0x0000000c0f277207 */ /* 0x000fe40000000000 */
[----:B------:R-:W-:Y:S02]  /*1ac10*/  SEL R13, R10, R13, P0 ;  /* 0x0000000d0a0d7207 */ /* 0x000fe40000000000 */
[----:B------:R-:W-:Y:S02]  /*1ac20*/  SHF.R.U64 R5, R5, 0x3, RZ ;  /* 0x0000000305057819 */ /* 0x000fe400000012ff */
[----:B------:R-:W-:-:S02]  /*1ac30*/  SEL R33, R56, R59, P0 ;  /* 0x0000003b38217207 */ /* 0x000fc40000000000 */
[----:B------:R-:W-:Y:S02]  /*1ac40*/  SEL R15, R12, R15, P0 ;  /* 0x0000000f0c0f7207 */ /* 0x000fe40000000000 */
[----:B------:R-:W-:Y:S02]  /*1ac50*/  LOP3.LUT R10, R4, R25, RZ, 0x3c, !PT ;  /* 0x00000019040a7212 */ /* 0x000fe400078e3cff */
[----:B------:R-:W-:Y:S02]  /*1ac60*/  SEL R59, R59, R56, P0 ;  /* 0x000000383b3b7207 */ /* 0x000fe40000000000 */
[----:B------:R-:W-:Y:S02]  /*1ac70*/  LOP3.LUT R4, R61, 0x380, RZ, 0xc0, !PT ;  /* 0x000003803d047812 */ /* 0x000fe400078ec0ff */
[----:B------:R-:W-:Y:S02]  /*1ac80*/  LOP3.LUT R14, R63, 0x380, RZ, 0xc0, !PT ;  /* 0x000003803f0e7812 */ /* 0x000fe400078ec0ff */
[----:B------:R-:W-:-:S02]  /*1ac90*/  F2FP.BF16.F32.PACK_AB R7, R54, R7 ;  /* 0x000000073607723e */ /* 0x000fc400000010ff */
[----:B------:R-:W-:Y:S01]  /*1aca0*/  F2FP.BF16.F32.PACK_AB R6, R55, R6 ;  /* 0x000000063706723e */ /* 0x000fe200000010ff */
[----:B------:R-:W-:Y:S01]  /*1acb0*/  IMAD.X R11, RZ, RZ, R9, P3 ;  /* 0x000000ffff0b7224 */ /* 0x000fe200018e0609 */
[----:B-----5:R-:W-:Y:S02]  /*1acc0*/  SEL R45, R32, R27, P0 ;  /* 0x0000001b202d7207 */ /* 0x020fe40000000000 */
[----:B------:R-:W-:Y:S02]  /*1acd0*/  LOP3.LUT R8, R5, R8, RZ, 0x3c, !PT ;  /* 0x0000000805087212 */ /* 0x000fe400078e3cff */
[----:B------:R-:W-:Y:S02]  /*1ace0*/  SEL R27, R27, R32, P0 ;  /* 0x000000201b1b7207 */ /* 0x000fe40000000000 */
[----:B------:R-:W-:Y:S02]  /*1acf0*/  SHF.R.U64 R4, R4, 0x3, RZ ;  /* 0x0000000304047819 */ /* 0x000fe400000012ff */
[----:B------:R-:W-:-:S02]  /*1ad00*/  SHF.R.U64 R14, R14, 0x3, RZ ;  /* 0x000000030e0e7819 */ /* 0x000fc400000012ff */
[----:B------:R-:W-:Y:S02]  /*1ad10*/  SEL R53, R7, R6, P0 ;  /* 0x0000000607357207 */ /* 0x000fe40000000000 */
[----:B------:R-:W-:Y:S02]  /*1ad20*/  SEL R55, R6, R7, P0 ;  /* 0x0000000706377207 */ /* 0x000fe40000000000 */
[----:B------:R-:W-:Y:S02]  /*1ad30*/  MOV R48, R8 ;  /* 0x0000000800307202 */ /* 0x000fe40000000f00 */
[----:B------:R-:W-:Y:S02]  /*1ad40*/  LOP3.LUT R6, R4, R61, RZ, 0x3c, !PT ;  /* 0x0000003d04067212 */ /* 0x000fe400078e3cff */
[----:B------:R-:W-:Y:S02]  /*1ad50*/  MOV R46, R10 ;  /* 0x0000000a002e7202 */ /* 0x000fe40000000f00 */
[----:B------:R-:W-:Y:S01]  /*1ad60*/  LOP3.LUT R4, R14, R63, RZ, 0x3c, !PT ;  /* 0x0000003f0e047212 */ /* 0x000fe200078e3cff */
[----:B------:R-:W-:-:S02]  /*1ad70*/  IMAD.X R5, RZ, RZ, R9, P1 ;  /* 0x000000ffff057224 */ /* 0x000fc400008e0609 */
[----:B------:R-:W-:-:S05]  /*1ad80*/  IMAD.X R7, RZ, RZ, R9, P2 ;  /* 0x000000ffff077224 */ /* 0x000fca00010e0609 */
[----:B------:R-:W-:Y:S02]  /*1ad90*/  MOV R44, R6 ;  /* 0x00000006002c7202 */ /* 0x000fe40000000f00 */
[----:B------:R-:W-:-:S04]  /*1ada0*/  ISETP.NE.U32.AND P1, PT, RZ, UR4, PT ;  /* 0x00000004ff007c0c */ /* 0x000fc8000bf25070 */
[----:B------:R-:W-:Y:S01]  /*1adb0*/  ISETP.NE.AND.EX P1, PT, RZ, UR5, PT, P1 ;  /* 0x00000005ff007c0c */ /* 0x000fe2000bf25310 */
[----:B------:R-:W-:Y:S01]  /*1adc0*/  ULDC.64 UR4, c[0x0][0xc08] ;  /* 0x0003020000047ab9 */ /* 0x000fe20000000a00 */
[----:B--2---:R-:W-:Y:S01]  /*1add0*/  LOP3.LUT R12, R40, 0x2, RZ, 0x3c, !PT ;  /* 0x00000002280c7812 */ /* 0x004fe200078e3cff */
[----:B------:R-:W-:Y:S04]  /*1ade0*/  SHFL.IDX PT, R33, R33, R40, 0x1c1f ;  /* 0x001c1f2821217589 */ /* 0x000fe800000e0000 */
[----:B------:R-:W0:Y:S04]  /*1adf0*/  SHFL.IDX PT, R26, R59, R12, 0x1c1f ;  /* 0x001c1f0c3b1a7589 */ /* 0x000e2800000e0000 */
[----:B------:R-:W-:Y:S04]  /*1ae00*/  SHFL.IDX PT, R45, R45, R40, 0x1c1f ;  /* 0x001c1f282d2d7589 */ /* 0x000fe800000e0000 */
[----:B------:R-:W1:Y:S04]  /*1ae10*/  SHFL.IDX PT, R32, R27, R12, 0x1c1f ;  /* 0x001c1f0c1b207589 */ /* 0x000e6800000e0000 */
[----:B------:R2:W-:Y:S04]  /*1ae20*/  SHFL.IDX PT, R8, R35, R40, 0x1c1f ;  /* 0x001c1f2823087589 */ /* 0x0005e800000e0000 */
[----:B------:R-:W3:Y:S04]  /*1ae30*/  SHFL.IDX PT, R37, R37, R12, 0x1c1f ;  /* 0x001c1f0c25257589 */ /* 0x000ee800000e0000 */
[----:B------:R-:W-:Y:S01]  /*1ae40*/  SHFL.IDX PT, R39, R39, R40, 0x1c1f ;  /* 0x001c1f2827277589 */ /* 0x000fe200000e0000 */
[----:B--2---:R-:W2:Y:S03]  /*1ae50*/  LDC.64 R34, c[0x0][0xc00] ;  /* 0x00030000ff227b82 */ /* 0x004ea60000000a00 */
[----:B------:R-:W4:Y:S04]  /*1ae60*/  SHFL.IDX PT, R10, R15, R12, 0x1c1f ;  /* 0x001c1f0c0f0a7589 */ /* 0x000f2800000e0000 */
[----:B------:R-:W-:Y:S04]  /*1ae70*/  SHFL.IDX PT, R47, R47, R40, 0x1c1f ;  /* 0x001c1f282f2f7589 */ /* 0x000fe800000e0000 */
[----:B------:R-:W4:Y:S04]  /*1ae80*/  SHFL.IDX PT, R36, R49, R12, 0x1c1f ;  /* 0x001c1f0c31247589 */ /* 0x000f2800000e0000 */
[----:B------:R-:W-:Y:S04]  /*1ae90*/  SHFL.IDX PT, R41, R41, R40, 0x1c1f ;  /* 0x001c1f2829297589 */ /* 0x000fe800000e0000 */
[----:B------:R-:W2:Y:S04]  /*1aea0*/  SHFL.IDX PT, R14, R43, R12, 0x1c1f ;  /* 0x001c1f0c2b0e7589 */ /* 0x000ea800000e0000 */
[----:B------:R-:W-:Y:S04]  /*1aeb0*/  SHFL.IDX PT, R51, R51, R40, 0x1c1f ;  /* 0x001c1f2833337589 */ /* 0x000fe800000e0000 */
[----:B------:R-:W2:Y:S04]  /*1aec0*/  SHFL.IDX PT, R38, R13, R12, 0x1c1f ;  /* 0x001c1f0c0d267589 */ /* 0x000ea800000e0000 */
[----:B------:R-:W-:Y:S04]  /*1aed0*/  SHFL.IDX PT, R53, R53, R40, 0x1c1f ;  /* 0x001c1f2835357589 */ /* 0x000fe800000e0000 */
[----:B------:R2:W2:Y:S01]  /*1aee0*/  SHFL.IDX PT, R42, R55, R12, 0x1c1f ;  /* 0x001c1f0c372a7589 */ /* 0x0004a200000e0000 */
[----:B0-----:R-:W-:-:S02]  /*1aef0*/  SEL R24, R33, R26, P0 ;  /* 0x0000001a21187207 */ /* 0x001fc40000000000 */
[----:B------:R-:W-:Y:S02]  /*1af00*/  SEL R26, R26, R33, P0 ;  /* 0x000000211a1a7207 */ /* 0x000fe40000000000 */
[----:B------:R-:W-:Y:S02]  /*1af10*/  MOV R33, R4 ;  /* 0x0000000400217202 */ /* 0x000fe40000000f00 */
[----:B-1----:R-:W-:Y:S02]  /*1af20*/  SEL R25, R45, R32, P0 ;  /* 0x000000202d197207 */ /* 0x002fe40000000000 */
[----:B------:R-:W-:Y:S01]  /*1af30*/  SEL R27, R32, R45, P0 ;  /* 0x0000002d201b7207 */ /* 0x000fe20000000000 */
[----:B------:R-:W-:Y:S01]  /*1af40*/  BAR.SYNC.DEFER_BLOCKING 0x1, 0x180 ;  /* 0x0046000000007b1d */ /* 0x000fe20000010000 */
[----:B---3--:R-:W-:Y:S02]  /*1af50*/  SEL R4, R8, R37, P0 ;  /* 0x0000002508047207 */ /* 0x008fe40000000000 */
[----:B------:R-:W-:-:S02]  /*1af60*/  SEL R6, R37, R8, P0 ;  /* 0x0000000825067207 */ /* 0x000fc40000000000 */
[----:B----4-:R-:W-:Y:S02]  /*1af70*/  SEL R8, R39, R10, P0 ;  /* 0x0000000a27087207 */ /* 0x010fe40000000000 */
[----:B------:R-:W-:Y:S02]  /*1af80*/  SEL R5, R47, R36, P0 ;  /* 0x000000242f057207 */ /* 0x000fe40000000000 */
[----:B------:R-:W-:Y:S02]  /*1af90*/  SEL R7, R36, R47, P0 ;  /* 0x0000002f24077207 */ /* 0x000fe40000000000 */
[----:B------:R-:W-:Y:S02]  /*1afa0*/  SEL R10, R10, R39, P0 ;  /* 0x000000270a0a7207 */ /* 0x000fe40000000000 */
[----:B--2---:R-:W-:Y:S02]  /*1afb0*/  SEL R12, R41, R14, P0 ;  /* 0x0000000e290c7207 */ /* 0x004fe40000000000 */
[----:B------:R-:W-:-:S02]  /*1afc0*/  SEL R9, R51, R38, P0 ;  /* 0x0000002633097207 */ /* 0x000fc40000000000 */
[----:B------:R-:W-:Y:S02]  /*1afd0*/  SEL R11, R38, R51, P0 ;  /* 0x00000033260b7207 */ /* 0x000fe40000000000 */
[----:B------:R-:W-:Y:S02]  /*1afe0*/  SEL R14, R14, R41, P0 ;  /* 0x000000290e0e7207 */ /* 0x000fe40000000000 */
[----:B------:R-:W-:Y:S02]  /*1aff0*/  SEL R13, R53, R42, P0 ;  /* 0x0000002a350d7207 */ /* 0x000fe40000000000 */
[----:B------:R-:W-:Y:S01]  /*1b000*/  SEL R15, R42, R53, P0 ;  /* 0x000000352a0f7207 */ /* 0x000fe20000000000 */
[----:B------:R0:W-:Y:S04]  /*1b010*/  STSM.16.M88.4 [R48], R24 ;  /* 0x0000001830007844 */ /* 0x0001e80000000200 */
[----:B------:R-:W-:Y:S04]  /*1b020*/  STSM.16.M88.4 [R46], R4 ;  /* 0x000000042e007844 */ /* 0x000fe80000000200 */
[----:B------:R-:W-:Y:S04]  /*1b030*/  STSM.16.M88.4 [R44], R8 ;  /* 0x000000082c007844 */ /* 0x000fe80000000200 */
[----:B------:R1:W-:Y:S01]  /*1b040*/  STSM.16.M88.4 [R33], R12 ;  /* 0x0000000c21007844 */ /* 0x0003e20000000200 */
[----:B------:R-:W-:-:S02]  /*1b050*/  IMAD.MOV.U32 R32, RZ, RZ, RZ ;  /* 0x000000ffff207224 */ /* 0x000fc400078e00ff */
[----:B0-----:R-:W-:Y:S01]  /*1b060*/  IMAD.WIDE R24, R62, 0x4, R34 ;  /* 0x000000043e187825 */ /* 0x001fe200078e0222 */
[----:B------:R-:W-:Y:S08]  /*1b070*/  BAR.SYNC.DEFER_BLOCKING 0x1, 0x180 ;  /* 0x0046000000007b1d */ /* 0x000ff00000010000 */
[----:B------:R-:W0:Y:S01]  /*1b080*/  LDC R34, c[0x0][0xbe8] ;  /* 0x0002fa00ff227b82 */ /* 0x000e220000000800 */
[----:B------:R-:W2:Y:S01]  /*1b090*/  @P1 LDG.E R32, desc[UR44][R24.64] ;  /* 0x0000002c18201981 */ /* 0x000ea2000c1e1900 */
[----:B0-----:R-:W-:-:S02]  /*1b0a0*/  ISETP.NE.AND P2, PT, R34, 0x1, PT ;  /* 0x000000012200780c */ /* 0x001fc40003f45270 */
[----:B------:R-:W-:-:S04]  /*1b0b0*/  ISETP.NE.U32.AND P0, PT, RZ, UR4, PT ;  /* 0x00000004ff007c0c */ /* 0x000fc8000bf05070 */
[----:B------:R-:W-:Y:S02]  /*1b0c0*/  ISETP.NE.AND.EX P0, PT, RZ, UR5, PT, P0 ;  /* 0x00000005ff007c0c */ /* 0x000fe4000bf05300 */
[----:B------:R-:W-:Y:S02]  /*1b0d0*/  LEA.HI R31, R31, R30, RZ, 0x7 ;  /* 0x0000001e1f1f7211 */ /* 0x000fe400078f38ff */
[----:B------:R-:W-:Y:S01]  /*1b0e0*/  SHF.R.S32.HI R38, RZ, 0x1f, R60 ;  /* 0x0000001fff267819 */ /* 0x000fe2000001143c */
[----:B-1----:R-:W-:Y:S02]  /*1b0f0*/  IMAD.IADD R13, R64, 0x1, R58 ;  /* 0x00000001400d7824 */ /* 0x002fe400078e023a */
[----:B------:R-:W0:Y:S08]  /*1b100*/  @P2 LDC R26, c[0x0][0xbec] ;  /* 0x0002fb00ff1a2b82 */ /* 0x000e300000000800 */
[----:B------:R-:W1:Y:S01]  /*1b110*/  @P2 LDC R27, c[0x0][0xbf0] ;  /* 0x0002fc00ff1b2b82 */ /* 0x000e620000000800 */
[----:B------:R-:W-:Y:S01]  /*1b120*/  LOP3.LUT R9, R31, 0xffffff80, RZ, 0xc0, !PT ;  /* 0xffffff801f097812 */ /* 0x000fe200078ec0ff */
[----:B------:R-:W-:Y:S01]  /*1b130*/  IMAD R4, R38, UR6, RZ ;  /* 0x0000000626047c24 */ /* 0x000fe2000f8e02ff */
[----:B------:R-:W-:Y:S01]  /*1b140*/  SHF.R.S32.HI R36, RZ, 0x1f, R62 ;  /* 0x0000001fff247819 */ /* 0x000fe2000001143e */
[----:B------:R-:W-:-:S02]  /*1b150*/  ULDC.64 UR4, c[0x0][0xb98] ;  /* 0x0002e60000047ab9 */ /* 0x000fc40000000a00 */
[----:B------:R-:W-:Y:S02]  /*1b160*/  IMAD.IADD R30, R30, 0x1, -R9 ;  /* 0x000000011e1e7824 */ /* 0x000fe400078e0a09 */
[----:B------:R-:W3:Y:S01]  /*1b170*/  @P0 LDC.64 R8, c[0x0][0xc08] ;  /* 0x00030200ff080b82 */ /* 0x000ee20000000a00 */
[----:B------:R-:W-:Y:S01]  /*1b180*/  IMAD R7, R60, UR7, R4 ;  /* 0x000000073c077c24 */ /* 0x000fe2000f8e0204 */
[----:B------:R-:W-:Y:S01]  /*1b190*/  SEL R36, R36, RZ, !P1 ;  /* 0x000000ff24247207 */ /* 0x000fe20004800000 */
[----:B0-----:R-:W-:Y:S01]  /*1b1a0*/  @P2 IMAD.HI.U32 R6, R13, R26, RZ ;  /* 0x0000001a0d062227 */ /* 0x001fe200078e00ff */
[----:B------:R-:W-:Y:S02]  /*1b1b0*/  SEL R35, R62, RZ, !P1 ;  /* 0x000000ff3e237207 */ /* 0x000fe40004800000 */
[----:B--2---:R-:W-:-:S03]  /*1b1c0*/  SHF.R.S32.HI R33, RZ, 0x1f, R32 ;  /* 0x0000001fff217819 */ /* 0x004fc60000011420 */
[----:B------:R-:W-:-:S04]  /*1b1d0*/  IMAD.WIDE.U32 R4, R60, UR6, R32 ;  /* 0x000000063c047c25 */ /* 0x000fc8000f8e0020 */
[----:B------:R-:W-:Y:S02]  /*1b1e0*/  IMAD.IADD R5, R5, 0x1, R7 ;  /* 0x0000000105057824 */ /* 0x000fe400078e0207 */
[----:B------:R-:W-:Y:S01]  /*1b1f0*/  IMAD.MOV.U32 R7, RZ, RZ, R13 ;  /* 0x000000ffff077224 */ /* 0x000fe200078e000d */
[----:B-1----:R-:W-:Y:S01]  /*1b200*/  @P2 SHF.R.U32.HI R7, RZ, R27, R6 ;  /* 0x0000001bff072219 */ /* 0x002fe20000011606 */
[----:B------:R-:W-:Y:S02]  /*1b210*/  IMAD R6, R36, UR4, RZ ;  /* 0x0000000424067c24 */ /* 0x000fe4000f8e02ff */
[----:B------:R-:W-:-:S04]  /*1b220*/  IMAD.WIDE.U32 R4, R35, UR4, R4 ;  /* 0x0000000423047c25 */ /* 0x000fc8000f8e0004 */
[----:B------:R-:W-:Y:S02]  /*1b230*/  IMAD.MOV R11, RZ, RZ, -R7 ;  /* 0x000000ffff0b7224 */ /* 0x000fe400078e0a07 */
[----:B------:R-:W-:Y:S01]  /*1b240*/  IMAD R12, R35, UR5, R6 ;  /* 0x00000005230c7c24 */ /* 0x000fe2000f8e0206 */
[----:B------:R-:W-:Y:S01]  /*1b250*/  IADD3 R6, P3, R7, R4, RZ ;  /* 0x0000000407067210 */ /* 0x000fe20007f7e0ff */
[----:B------:R-:W-:Y:S01]  /*1b260*/  IMAD R11, R34, R11, R13 ;  /* 0x0000000b220b7224 */ /* 0x000fe200078e020d */
[----:B------:R-:W-:Y:S01]  /*1b270*/  SHF.R.S32.HI R13, RZ, 0x1f, R7 ;  /* 0x0000001fff0d7819 */ /* 0x000fe20000011407 */
[----:B------:R-:W-:Y:S01]  /*1b280*/  ULDC UR6, c[0x0][0xa88] ;  /* 0x0002a20000067ab9 */ /* 0x000fe20000000800 */
[----:B------:R-:W-:Y:S01]  /*1b290*/  SHF.R.S32.HI R15, RZ, 0x1f, R30 ;  /* 0x0000001fff0f7819 */ /* 0x000fe2000001141e */
[----:B------:R-:W-:Y:S01]  /*1b2a0*/  ULDC.64 UR4, c[0x0][0xb88] ;  /* 0x0002e20000047ab9 */ /* 0x000fe20000000a00 */
[----:B------:R-:W-:Y:S01]  /*1b2b0*/  IADD3.X R7, R13, R5, R12, P3, !PT ;  /* 0x000000050d077210 */ /* 0x000fe20001ffe40c */
[----:B---3--:R-:W-:-:S04]  /*1b2c0*/  @P0 IMAD.WIDE R4, R62, 0x4, R8 ;  /* 0x000000043e040825 */ /* 0x008fc800078e0208 */
[----:B------:R-:W-:-:S06]  /*1b2d0*/  IMAD.U32 R9, RZ, RZ, UR6 ;  /* 0x00000006ff097e24 */ /* 0x000fcc000f8e00ff */
[----:B------:R0:W5:Y:S01]  /*1b2e0*/  @P0 LDG.E R9, desc[UR44][R4.64] ;  /* 0x0000002c04090981 */ /* 0x000162000c1e1900 */
[----:B------:R-:W-:-:S04]  /*1b2f0*/  LEA.HI R10, R15, R30, RZ, 0x2 ;  /* 0x0000001e0f0a7211 */ /* 0x000fc800078f10ff */
[--C-:B------:R-:W-:Y:S02]  /*1b300*/  SHF.R.S32.HI R14, RZ, 0x2, R10.reuse ;  /* 0x00000002ff0e7819 */ /* 0x100fe4000001140a */
[----:B------:R-:W-:Y:S02]  /*1b310*/  SHF.R.S32.HI R27, RZ, 0x1f, R10 ;  /* 0x0000001fff1b7819 */ /* 0x000fe4000001140a */
[----:B------:R-:W-:Y:S02]  /*1b320*/  SHF.R.S32.HI R10, RZ, 0x1f, R11 ;  /* 0x0000001fff0a7819 */ /* 0x000fe4000001140b */
[----:B------:R-:W-:-:S03]  /*1b330*/  SHF.R.S32.HI R31, RZ, 0x7, R31 ;  /* 0x00000007ff1f7819 */ /* 0x000fc6000001141f */
[----:B------:R-:W-:Y:S01]  /*1b340*/  IMAD R10, R10, UR4, RZ ;  /* 0x000000040a0a7c24 */ /* 0x000fe2000f8e02ff */
[----:B------:R-:W-:Y:S01]  /*1b350*/  LEA.HI R27, R27, R14, RZ, 0x3 ;  /* 0x0000000e1b1b7211 */ /* 0x000fe200078f18ff */
[----:B------:R-:W-:Y:S01]  /*1b360*/  IMAD.WIDE.U32 R6, R11, UR4, R6 ;  /* 0x000000040b067c25 */ /* 0x000fe2000f8e0006 */
[----:B------:R-:W-:-:S03]  /*1b370*/  LEA.HI R15, R15, R30, RZ, 0x5 ;  /* 0x0000001e0f0f7211 */ /* 0x000fc600078f28ff */
[----:B------:R-:W-:Y:S01]  /*1b380*/  IMAD R13, R11, UR5, R10 ;  /* 0x000000050b0d7c24 */ /* 0x000fe2000f8e020a */
[----:B------:R-:W-:Y:S01]  /*1b390*/  LOP3.LUT R27, R27, 0xfffffff8, RZ, 0xc0, !PT ;  /* 0xfffffff81b1b7812 */ /* 0x000fe200078ec0ff */
[----:B------:R-:W-:Y:S01]  /*1b3a0*/  IMAD.HI R8, R31, 0x55555556, RZ ;  /* 0x555555561f087827 */ /* 0x000fe200078e02ff */
[----:B------:R-:W-:Y:S02]  /*1b3b0*/  ULDC.64 UR4, c[0x0][0xb50] ;  /* 0x0002d40000047ab9 */ /* 0x000fe40000000a00 */
[----:B------:R-:W-:Y:S01]  /*1b3c0*/  LEA R10, P3, R6, UR4, 0x2 ;  /* 0x00000004060a7c11 */ /* 0x000fe2000f8610ff */
[----:B------:R-:W-:Y:S01]  /*1b3d0*/  IMAD.IADD R7, R7, 0x1, R13 ;  /* 0x0000000107077824 */ /* 0x000fe200078e020d */
[----:B------:R-:W-:Y:S01]  /*1b3e0*/  LEA.HI R8, R8, R8, RZ, 0x1 ;  /* 0x0000000808087211 */ /* 0x000fe200078f08ff */
[----:B------:R-:W-:Y:S01]  /*1b3f0*/  IMAD.IADD R14, R14, 0x1, -R27 ;  /* 0x000000010e0e7824 */ /* 0x000fe200078e0a1b */
[----:B------:R-:W-:Y:S02]  /*1b400*/  SHF.R.S32.HI R15, RZ, 0x5, R15 ;  /* 0x00000005ff0f7819 */ /* 0x000fe4000001140f */
[----:B------:R-:W-:Y:S01]  /*1b410*/  LEA.HI.X R7, R6, UR5, R7, 0x2, P3 ;  /* 0x0000000506077c11 */ /* 0x000fe200098f1407 */
[----:B------:R-:W-:-:S02]  /*1b420*/  IMAD R8, R8, -0x3, R31 ;  /* 0xfffffffd08087824 */ /* 0x000fc400078e021f */
[----:B------:R-:W-:Y:S01]  /*1b430*/  IMAD R15, R15, 0x10, R14 ;  /* 0x000000100f0f7824 */ /* 0x000fe200078e020e */
[----:B0-----:R-:W-:Y:S06]  /*1b440*/  @P0 BRA `(.L_x_1262) ;  /* 0x0000000000100947 */ /* 0x001fec0003800000 */
[----:B------:R-:W-:Y:S05]  /*1b450*/  @!P1 BRA `(.L_x_1262) ;  /* 0x00000000000c9947 */ /* 0x000fea0003800000 */
[----:B------:R-:W2:Y:S04]  /*1b460*/  LDG.E R4, desc[UR44][R24.64] ;  /* 0x0000002c18047981 */ /* 0x000ea8000c1e1900 */
[----:B-----5:R-:W2:Y:S02]  /*1b470*/  LDG.E R9, desc[UR44][R24.64+0x4] ;  /* 0x0000042c18097981 */ /* 0x020ea4000c1e1900 */
[----:B--2---:R-:W-:-:S07]  /*1b480*/  IMAD.IADD R9, R9, 0x1, -R4 ;  /* 0x0000000109097824 */ /* 0x004fce00078e0a04 */
.L_x_1262:
[----:B------:R-:W-:Y:S01]  /*1b490*/  IMAD R5, R2, 0x40, R3 ;  /* 0x0000004002057824 */ /* 0x000fe200078e0203 */
[----:B------:R-:W-:Y:S01]  /*1b4a0*/  SHFL.IDX PT, R24, R10, RZ, 0x1c1f ;  /* 0x001c1fff0a187589 */ /* 0x000fe200000e0000 */
[----:B------:R-:W-:Y:S01]  /*1b4b0*/  IMAD R6, R8, 0x40, R15 ;  /* 0x0000004008067824 */ /* 0x000fe200078e020f */
[----:B------:R-:W-:Y:S01]  /*1b4c0*/  LOP3.LUT P0, RZ, R30, 0x3, RZ, 0xc0, !PT ;  /* 0x000000031eff7812 */ /* 0x000fe2000780c0ff */
[----:B------:R-:W-:Y:S01]  /*1b4d0*/  IMAD.WIDE R28, R5, 0x2, R28 ;  /* 0x00000002051c7825 */ /* 0x000fe200078e021c */
[----:B------:R-:W0:Y:S01]  /*1b4e0*/  SHFL.IDX PT, R25, R7, RZ, 0x1c1f ;  /* 0x001c1fff07197589 */ /* 0x000e2200000e0000 */
[----:B------:R-:W1:Y:S01]  /*1b4f0*/  @P2 LDC R39, c[0x0][0xbec] ;  /* 0x0002fb00ff272b82 */ /* 0x000e620000000800 */
[----:B------:R-:W-:Y:S01]  /*1b500*/  ULDC.64 UR4, c[0x0][0xaa0] ;  /* 0x0002a80000047ab9 */ /* 0x000fe20000000a00 */
[----:B------:R-:W-:Y:S01]  /*1b510*/  IMAD.IADD R6, R6, 0x1, R58 ;  /* 0x0000000106067824 */ /* 0x000fe200078e023a */
[----:B------:R-:W-:Y:S01]  /*1b520*/  SHFL.IDX PT, R26, R10, 0x1, 0x1c1f ;  /* 0x003c1f000a1a7f89 */ /* 0x000fe200000e0000 */
[----:B-----5:R-:W-:Y:S01]  /*1b530*/  IMAD R37, R9, R34, RZ ;  /* 0x0000002209257224 */ /* 0x020fe200078e02ff */
[----:B------:R-:W-:Y:S01]  /*1b540*/  IADD3 R9, P3, R28, 0x1800, RZ ;  /* 0x000018001c097810 */ /* 0x000fe20007f7e0ff */
[----:B------:R-:W-:Y:S01]  /*1b550*/  VIADD R4, R6, 0x8 ;  /* 0x0000000806047836 */ /* 0x000fe20000000000 */
[----:B------:R-:W2:Y:S01]  /*1b560*/  SHFL.IDX PT, R27, R7, 0x1, 0x1c1f ;  /* 0x003c1f00071b7f89 */ /* 0x000ea200000e0000 */
        /* <DEDUP_REMOVED lines=8> */
[----:B0-----:R0:W-:Y:S01]  /*1b5f0*/  @!P1 ST.E desc[UR44][R24.64], R57 ;  /* 0x0000003918009985 */ /* 0x0011e2000c10192c */
        /* <DEDUP_REMOVED lines=8> */
[----:B------:R-:W3:Y:S04]  /*1b680*/  LD.E.128 R4, desc[UR44][R4.64] ;  /* 0x0000002c04047980 */ /* 0x000ee8000c101d00 */
[----:B------:R-:W4:Y:S04]  /*1b690*/  LD.E.128 R8, desc[UR44][R8.64] ;  /* 0x0000002c08087980 */ /* 0x000f28000c101d00 */
[----:B------:R-:W4:Y:S01]  /*1b6a0*/  LD.E.128 R12, desc[UR44][R12.64] ;  /* 0x0000002c0c0c7980 */ /* 0x000f22000c101d00 */
[----:B------:R-:W-:-:S04]  /*1b6b0*/  IADD3 R31, P0, R28, 0x4800, RZ ;  /* 0x000048001c1f7810 */ /* 0x000fc80007f1e0ff */
[----:B------:R-:W-:Y:S01]  /*1b6c0*/  LOP3.LUT R28, R31, 0x380, RZ, 0xc0, !PT ;  /* 0x000003801f1c7812 */ /* 0x000fe200078ec0ff */
[----:B0-----:R-:W-:Y:S02]  /*1b6d0*/  IMAD.X R25, RZ, RZ, R29, P0 ;  /* 0x000000ffff197224 */ /* 0x001fe400000e061d */
[----:B------:R-:W-:Y:S01]  /*1b6e0*/  IMAD R29, R33, UR4, RZ ;  /* 0x00000004211d7c24 */ /* 0x000fe2000f8e02ff */
[----:B------:R-:W-:Y:S01]  /*1b6f0*/  SHF.R.U64 R24, R28, 0x3, RZ ;  /* 0x000000031c187819 */ /* 0x000fe200000012ff */
[----:B------:R-:W0:Y:S03]  /*1b700*/  @P2 LDC R33, c[0x0][0xbf0] ;  /* 0x0002fc00ff212b82 */ /* 0x000e260000000800 */
[----:B------:R-:W-:Y:S01]  /*1b710*/  LOP3.LUT R24, R24, R31, RZ, 0x3c, !PT ;  /* 0x0000001f18187212 */ /* 0x000fe200078e3cff */
[C---:B------:R-:W-:Y:S02]  /*1b720*/  IMAD R31, R32.reuse, UR5, R29 ;  /* 0x00000005201f7c24 */ /* 0x040fe4000f8e021d */
[----:B------:R-:W-:Y:S01]  /*1b730*/  IMAD.WIDE.U32 R28, R32, UR4, RZ ;  /* 0x00000004201c7c25 */ /* 0x000fe2000f8e00ff */
[----:B------:R-:W-:-:S02]  /*1b740*/  ULDC.64 UR4, c[0x0][0xae8] ;  /* 0x0002ba0000047ab9 */ /* 0x000fc40000000a00 */
[----:B--2---:R-:W5:Y:S01]  /*1b750*/  LD.E.128 R24, desc[UR44][R24.64] ;  /* 0x0000002c18187980 */ /* 0x004f62000c101d00 */
[----:B------:R-:W-:Y:S02]  /*1b760*/  IMAD R30, R21, 0x30, R2 ;  /* 0x00000030151e7824 */ /* 0x000fe400078e0202 */
[----:B------:R-:W-:Y:S01]  /*1b770*/  IMAD R20, R38, UR4, RZ ;  /* 0x0000000426147c24 */ /* 0x000fe2000f8e02ff */
[----:B------:R-:W-:Y:S01]  /*1b780*/  @!PT LDS RZ, [RZ] ;  /* 0x00000000fffff984 */ /* 0x000fe20000000800 */
[----:B------:R-:W-:Y:S01]  /*1b790*/  @!PT LDS RZ, [RZ] ;  /* 0x00000000fffff984 */ /* 0x000fe20000000800 */
[----:B------:R-:W-:Y:S01]  /*1b7a0*/  @!PT LDS RZ, [RZ] ;  /* 0x00000000fffff984 */ /* 0x000fe20000000800 */
[----:B------:R-:W-:Y:S01]  /*1b7b0*/  @!PT LDS RZ, [RZ] ;  /* 0x00000000fffff984 */ /* 0x000fe20000000800 */
[----:B------:R2:W-:Y:S06]  /*1b7c0*/  MEMBAR.ALL.CTA ;  /* 0x0000000000007992 */ /* 0x0005ec0000008000 */
[----:B--2---:R-:W2:Y:S01]  /*1b7d0*/  FENCE.VIEW.ASYNC.S ;  /* 0x00000000000073c6 */ /* 0x004ea20000000000 */
[----:B------:R-:W-:-:S02]  /*1b7e0*/  IMAD.IADD R29, R29, 0x1, R31 ;  /* 0x000000011d1d7824 */ /* 0x000fc400078e021f */
[----:B------:R-:W-:Y:S02]  /*1b7f0*/  IMAD.IADD R32, R58, 0x1, R30 ;  /* 0x000000013a207824 */ /* 0x000fe400078e021e */
[C---:B------:R-:W-:Y:S02]  /*1b800*/  IMAD R31, R60.reuse, UR5, R20 ;  /* 0x000000053c1f7c24 */ /* 0x040fe4000f8e0214 */
[----:B------:R-:W-:Y:S01]  /*1b810*/  IMAD.WIDE.U32 R20, R60, UR4, R28 ;  /* 0x000000043c147c25 */ /* 0x000fe2000f8e001c */
[----:B------:R-:W-:-:S03]  /*1b820*/  ULDC.64 UR4, c[0x0][0xaf0] ;  /* 0x0002bc0000047ab9 */ /* 0x000fc60000000a00 */
[----:B-1----:R-:W-:-:S04]  /*1b830*/  @P2 IMAD.HI.U32 R28, R32, R39, RZ ;  /* 0x00000027201c2227 */ /* 0x002fc800078e00ff */
[----:B------:R-:W-:Y:S01]  /*1b840*/  IMAD.MOV.U32 R29, RZ, RZ, R32 ;  /* 0x000000ffff1d7224 */ /* 0x000fe200078e0020 */
[----:B0-----:R-:W-:Y:S01]  /*1b850*/  @P2 SHF.R.U32.HI R29, RZ, R33, R28 ;  /* 0x00000021ff1d2219 */ /* 0x001fe2000001161c */
[----:B------:R-:W-:Y:S02]  /*1b860*/  IMAD.IADD R21, R21, 0x1, R31 ;  /* 0x0000000115157824 */ /* 0x000fe400078e021f */
[----:B------:R-:W-:Y:S01]  /*1b870*/  IMAD R30, R36, UR4, RZ ;  /* 0x00000004241e7c24 */ /* 0x000fe2000f8e02ff */
[----:B------:R-:W-:Y:S01]  /*1b880*/  SHF.R.S32.HI R28, RZ, 0x1f, R29 ;  /* 0x0000001fff1c7819 */ /* 0x000fe2000001141d */
[----:B------:R-:W-:-:S04]  /*1b890*/  IMAD.WIDE.U32 R20, R35, UR4, R20 ;  /* 0x0000000423147c25 */ /* 0x000fc8000f8e0014 */
        /* <DEDUP_REMOVED lines=14> */
[----:B------:R-:W-:Y:S01]  /*1b980*/  ULDC.64 UR4, c[0x0][0xa80] ;  /* 0x0002a00000047ab9 */ /* 0x000fe20000000a00 */
[----:B------:R-:W-:Y:S01]  /*1b990*/  IMAD.IADD R34, R2, 0x1, R58 ;  /* 0x0000000102227824 */ /* 0x000fe200078e023a */
[----:B------:R-:W-:Y:S01]  /*1b9a0*/  LEA R32, P0, R20, UR4, 0x1 ;  /* 0x0000000414207c11 */ /* 0x000fe2000f8008ff */
[----:B------:R-:W-:Y:S01]  /*1b9b0*/  IMAD.IADD R21, R21, 0x1, R29 ;  /* 0x0000000115157824 */ /* 0x000fe200078e021d */
[----:B------:R-:W-:Y:S01]  /*1b9c0*/  ULDC UR4, c[0x0][0xac8] ;  /* 0x0002b20000047ab9 */ /* 0x000fe20000000800 */
[----:B------:R-:W-:Y:S02]  /*1b9d0*/  VIADD R2, R34, 0x30 ;  /* 0x0000003022027836 */ /* 0x000fe40000000000 */
[----:B--2---:R-:W0:Y:S01]  /*1b9e0*/  SHFL.IDX PT, R28, R32, RZ, 0x181f ;  /* 0x00181fff201c7589 */ /* 0x004e2200000e0000 */
[----:B------:R-:W-:Y:S01]  /*1b9f0*/  LEA.HI.X R33, R20, UR5, R21, 0x1, P0 ;  /* 0x0000000514217c11 */ /* 0x000fe200080f0c15 */
[C---:B------:R-:W-:Y:S01]  /*1ba00*/  VIADD R20, R34.reuse, 0x60 ;  /* 0x0000006022147836 */ /* 0x040fe20000000000 */
[----:B------:R-:W-:Y:S01]  /*1ba10*/  ISETP.GE.AND P0, PT, R3, UR4, PT ;  /* 0x0000000403007c0c */ /* 0x000fe2000bf06270 */
[----:B------:R-:W1:Y:S03]  /*1ba20*/  SHFL.IDX PT, R30, R32, 0x1, 0x181f ;  /* 0x00381f00201e7f89 */ /* 0x000e6600000e0000 */
[-C--:B------:R-:W-:Y:S01]  /*1ba30*/  ISETP.GE.OR P1, PT, R34, R37.reuse, P0 ;  /* 0x000000252200720c */ /* 0x080fe20000726670 */
[----:B------:R-:W2:Y:S01]  /*1ba40*/  SHFL.IDX PT, R36, R32, 0x2, 0x181f ;  /* 0x00581f0020247f89 */ /* 0x000ea200000e0000 */
[-C--:B------:R-:W-:Y:S01]  /*1ba50*/  ISETP.GE.OR P2, PT, R2, R37.reuse, P0 ;  /* 0x000000250200720c */ /* 0x080fe20000746670 */
[----:B------:R-:W-:Y:S01]  /*1ba60*/  VIADD R2, R17, 0x13220 ;  /* 0x0001322011027836 */ /* 0x000fe20000000000 */
[----:B------:R-:W-:Y:S01]  /*1ba70*/  ISETP.GE.OR P3, PT, R20, R37, P0 ;  /* 0x000000251400720c */ /* 0x000fe20000766670 */
[----:B------:R-:W2:Y:S03]  /*1ba80*/  SHFL.IDX PT, R21, R33, RZ, 0x181f ;  /* 0x00181fff21157589 */ /* 0x000ea600000e0000 */
[----:B------:R-:W-:Y:S01]  /*1ba90*/  PRMT R2, RZ, 0x654, R2 ;  /* 0x00000654ff027816 */ /* 0x000fe20000000002 */
[----:B------:R-:W2:Y:S03]  /*1baa0*/  SHFL.IDX PT, R29, R33, 0x1, 0x181f ;  /* 0x00381f00211d7f89 */ /* 0x000ea600000e0000 */
[----:B------:R1:W-:Y:S01]  /*1bab0*/  SYNCS.ARRIVE.TRANS64.RED.A1T0 RZ, [R2+URZ], RZ ;  /* 0x000000ff02ff79a7 */ /* 0x0003e2000810043f */
[----:B------:R-:W2:Y:S01]  /*1bac0*/  SHFL.IDX PT, R31, R33, 0x2, 0x181f ;  /* 0x00581f00211f7f89 */ /* 0x000ea200000e0000 */
[----:B0-----:R-:W-:-:S03]  /*1bad0*/  @!P1 LEA R20, P4, R3, R28, 0x1 ;  /* 0x0000001c03149211 */ /* 0x001fc600078808ff */
[----:B------:R-:W0:Y:S01]  /*1bae0*/  SHFL.IDX PT, R32, R32, 0x3, 0x181f ;  /* 0x00781f0020207f89 */ /* 0x000e2200000e0000 */
[----:B-1----:R-:W-:Y:S01]  /*1baf0*/  VIADD R2, R34, 0x90 ;  /* 0x0000009022027836 */ /* 0x002fe20000000000 */
[C---:B------:R-:W-:Y:S02]  /*1bb00*/  @!P2 LEA R28, P5, R3.reuse, R30, 0x1 ;  /* 0x0000001e031ca211 */ /* 0x040fe400078a08ff */
[----:B------:R-:W1:Y:S01]  /*1bb10*/  SHFL.IDX PT, R33, R33, 0x3, 0x181f ;  /* 0x00781f0021217f89 */ /* 0x000e6200000e0000 */
[C---:B--2---:R-:W-:Y:S02]  /*1bb20*/  @!P3 LEA R30, P6, R3.reuse, R36, 0x1 ;  /* 0x00000024031eb211 */ /* 0x044fe400078c08ff */
[----:B------:R-:W-:Y:S02]  /*1bb30*/  ISETP.GE.OR P0, PT, R2, R37, P0 ;  /* 0x000000250200720c */ /* 0x000fe40000706670 */
[C-C-:B------:R-:W-:Y:S02]  /*1bb40*/  @!P1 LEA.HI.X R21, R3.reuse, R21, R0.reuse, 0x1, P4 ;  /* 0x0000001503159211 */ /* 0x140fe400020f0c00 */
[----:B------:R-:W-:-:S02]  /*1bb50*/  @!P2 LEA.HI.X R29, R3, R29, R0, 0x1, P5 ;  /* 0x0000001d031da211 */ /* 0x000fc400028f0c00 */
[----:B------:R-:W-:Y:S01]  /*1bb60*/  @!P3 LEA.HI.X R31, R3, R31, R0, 0x1, P6 ;  /* 0x0000001f031fb211 */ /* 0x000fe200030f0c00 */
[----:B---3--:R3:W-:Y:S04]  /*1bb70*/  @!P1 ST.E.128 desc[UR44][R20.64], R4 ;  /* 0x0000000414009985 */ /* 0x0087e8000c101d2c */
[----:B----4-:R3:W-:Y:S04]  /*1bb80*/  @!P2 ST.E.128 desc[UR44][R28.64], R8 ;  /* 0x000000081c00a985 */ /* 0x0107e8000c101d2c */
[----:B------:R3:W-:Y:S01]  /*1bb90*/  @!P3 ST.E.128 desc[UR44][R30.64], R12 ;  /* 0x0000000c1e00b985 */ /* 0x0007e2000c101d2c */
[----:B01----:R-:W-:Y:S05]  /*1bba0*/  @P0 BRA `(.L_x_1263) ;  /* 0x0000000800480947 */ /* 0x003fea0003800000 */
[----:B------:R-:W-:-:S04]  /*1bbb0*/  LEA R2, P0, R3, R32, 0x1 ;  /* 0x0000002003027211 */ /* 0x000fc800078008ff */
[----:B------:R-:W-:-:S05]  /*1bbc0*/  LEA.HI.X R3, R3, R33, R0, 0x1, P0 ;  /* 0x0000002103037211 */ /* 0x000fca00000f0c00 */
[----:B-----5:R0:W-:Y:S01]  /*1bbd0*/  ST.E.128 desc[UR44][R2.64], R24 ;  /* 0x0000001802007985 */ /* 0x0201e2000c101d2c */
[----:B------:R-:W-:Y:S05]  /*1bbe0*/  BRA `(.L_x_1263) ;  /* 0x0000000800387947 */ /* 0x000fea0003800000 */
.L_x_1261:
[----:B------:R-:W2:Y:S01]  /*1bbf0*/  LDL R11, [R1+0x58] ;  /* 0x00005800010b7983 */ /* 0x000ea20000100800 */
[----:B------:R-:W-:Y:S01]  /*1bc00*/  ULDC.64 UR4, c[0x0][0xc00] ;  /* 0x0003000000047ab9 */ /* 0x000fe20000000a00 */
[----:B------:R-:W2:Y:S01]  /*1bc10*/  LDC.64 R4, c[0x0][0xc00] ;  /* 0x00030000ff047b82 */ /* 0x000ea20000000a00 */
[----:B------:R-:W-:Y:S01]  /*1bc20*/  ISETP.NE.U32.AND P0, PT, RZ, UR4, PT ;  /* 0x00000004ff007c0c */ /* 0x000fe2000bf05070 */
[----:B------:R-:W-:-:S03]  /*1bc30*/  IMAD.MOV.U32 R9, RZ, RZ, RZ ;  /* 0x000000ffff097224 */ /* 0x000fc600078e00ff */
[----:B------:R-:W-:Y:S01]  /*1bc40*/  ISETP.NE.AND.EX P0, PT, RZ, UR5, PT, P0 ;  /* 0x00000005ff007c0c */ /* 0x000fe2000bf05300 */
[----:B------:R-:W-:Y:S02]  /*1bc50*/  ULDC.64 UR4, c[0x0][0xc08] ;  /* 0x0003020000047ab9 */ /* 0x000fe40000000a00 */
[----:B------:R-:W-:Y:S01]  /*1bc60*/  ISETP.NE.U32.AND P1, PT, RZ, UR4, PT ;  /* 0x00000004ff007c0c */ /* 0x000fe2000bf25070 */
[----:B------:R-:W1:Y:S03]  /*1bc70*/  LDC R27, c[0x0][0xbe8] ;  /* 0x0002fa00ff1b7b82 */ /* 0x000e660000000800 */
[----:B------:R-:W-:-:S13]  /*1bc80*/  ISETP.NE.AND.EX P1, PT, RZ, UR5, PT, P1 ;  /* 0x00000005ff007c0c */ /* 0x000fda000bf25310 */
[----:B------:R-:W3:Y:S01]  /*1bc90*/  @P1 LDC.64 R6, c[0x0][0xc08] ;  /* 0x00030200ff061b82 */ /* 0x000ee20000000a00 */
[----:B------:R-:W-:Y:S02]  /*1bca0*/  ULDC UR4, c[0x0][0xa88] ;  /* 0x0002a20000047ab9 */ /* 0x000fe40000000800 */
[----:B------:R-:W-:Y:S02]  /*1bcb0*/  IMAD.U32 R8, RZ, RZ, UR4 ;  /* 0x00000004ff087e24 */ /* 0x000fe4000f8e00ff */
[----:B--2---:R-:W-:-:S04]  /*1bcc0*/  IMAD.WIDE R4, R11, 0x4, R4 ;  /* 0x000000040b047825 */ /* 0x004fc800078e0204 */
[----:B---3--:R-:W-:Y:S01]  /*1bcd0*/  @P1 IMAD.WIDE R6, R11, 0x4, R6 ;  /* 0x000000040b061825 */ /* 0x008fe200078e0206 */
[----:B------:R2:W5:Y:S04]  /*1bce0*/  @P0 LDG.E R9, desc[UR44][R4.64] ;  /* 0x0000002c04090981 */ /* 0x000568000c1e1900 */
[----:B------:R2:W5:Y:S01]  /*1bcf0*/  @P1 LDG.E R8, desc[UR44][R6.64] ;  /* 0x0000002c06081981 */ /* 0x000562000c1e1900 */
[----:B-1----:R-:W-:Y:S02]  /*1bd00*/  ISETP.NE.AND P2, PT, R27, 0x1, PT ;  /* 0x000000011b00780c */ /* 0x002fe40003f45270 */
[----:B------:R-:W-:Y:S02]  /*1bd10*/  ISETP.GE.AND P3, PT, R30, 0xc0, PT ;  /* 0x000000c01e00780c */ /* 0x000fe40003f66270 */
[----:B------:R-:W-:-:S09]  /*1bd20*/  SHF.R.S32.HI R10, RZ, 0x1f, R11 ;  /* 0x0000001fff0a7819 */ /* 0x000fd2000001140b */
[----:B------:R-:W1:Y:S01]  /*1bd30*/  @P2 LDC R26, c[0x0][0xbec] ;  /* 0x0002fb00ff1a2b82 */ /* 0x000e620000000800 */
[----:B--2---:R-:W-:Y:S05]  /*1bd40*/  @P1 BRA `(.L_x_1264) ;  /* 0x0000000000101947 */ /* 0x004fea0003800000 */
[----:B------:R-:W-:Y:S05]  /*1bd50*/  @!P0 BRA `(.L_x_1264) ;  /* 0x00000000000c8947 */ /* 0x000fea0003800000 */
[----:B------:R-:W2:Y:S04]  /*1bd60*/  LDG.E R7, desc[UR44][R4.64] ;  /* 0x0000002c04077981 */ /* 0x000ea8000c1e1900 */
[----:B-----5:R-:W2:Y:S02]  /*1bd70*/  LDG.E R8, desc[UR44][R4.64+0x4] ;  /* 0x0000042c04087981 */ /* 0x020ea4000c1e1900 */
[----:B--2---:R-:W-:-:S07]  /*1bd80*/  IMAD.IADD R8, R8, 0x1, -R7 ;  /* 0x0000000108087824 */ /* 0x004fce00078e0a07 */
.L_x_1264:
[----:B------:R-:W2:Y:S04]  /*1bd90*/  LDL R29, [R1+0x54] ;  /* 0x00005400011d7983 */ /* 0x000ea80000100800 */
[----:B------:R3:W5:Y:S01]  /*1bda0*/  LDL R28, [R1+0x1c] ;  /* 0x00001c00011c7983 */ /* 0x0007620000100800 */
[----:B------:R-:W-:Y:S01]  /*1bdb0*/  BSSY B1, `(.L_x_1265) ;  /* 0x000002c000017945 */ /* 0x000fe20003800000 */
[----:B------:R-:W-:Y:S02]  /*1bdc0*/  SEL R15, R11, RZ, !P0 ;  /* 0x000000ff0b0f7207 */ /* 0x000fe40004000000 */
[----:B------:R-:W-:Y:S02]  /*1bdd0*/  SEL R20, R10, RZ, !P0 ;  /* 0x000000ff0a147207 */ /* 0x000fe40004000000 */
[----:B-----5:R-:W-:-:S02]  /*1bde0*/  SHF.R.S32.HI R12, RZ, 0x1f, R9 ;  /* 0x0000001fff0c7819 */ /* 0x020fc40000011409 */
[----:B--2---:R-:W-:Y:S01]  /*1bdf0*/  SHF.R.S32.HI R14, RZ, 0x1f, R29 ;  /* 0x0000001fff0e7819 */ /* 0x004fe2000001141d */
[----:B---3--:R-:W-:Y:S06]  /*1be00*/  @P3 BRA `(.L_x_1266) ;  /* 0x0000000000983947 */ /* 0x008fec0003800000 */
[----:B------:R-:W2:Y:S01]  /*1be10*/  LDC R24, c[0x0][0xbe8] ;  /* 0x0002fa00ff187b82 */ /* 0x000ea20000000800 */
[----:B------:R-:W-:Y:S01]  /*1be20*/  IADD3 R13, R28, -0x80, R50 ;  /* 0xffffff801c0d7810 */ /* 0x000fe20007ffe032 */
[----:B--2---:R-:W-:-:S05]  /*1be30*/  IMAD R4, R8, R24, RZ ;  /* 0x0000001808047224 */ /* 0x004fca00078e02ff */
        /* <DEDUP_REMOVED lines=9> */
[----:B------:R-:W2:Y:S01]  /*1bed0*/  @P0 LDC R6, c[0x0][0xbec] ;  /* 0x0002fb00ff060b82 */ /* 0x000ea20000000800 */
[----:B------:R-:W-:Y:S01]  /*1bee0*/  IMAD R11, R29, UR5, R10 ;  /* 0x000000051d0b7c24 */ /* 0x000fe2000f8e020a */
[----:B------:R-:W-:-:S03]  /*1bef0*/  ULDC.64 UR4, c[0x0][0xb98] ;  /* 0x0002e60000047ab9 */ /* 0x000fc60000000a00 */
[----:B------:R-:W-:-:S03]  /*1bf00*/  IMAD.IADD R5, R5, 0x1, R11 ;  /* 0x0000000105057824 */ /* 0x000fc600078e020b */
[----:B------:R-:W3:Y:S01]  /*1bf10*/  @P0 LDC R25, c[0x0][0xbf0] ;  /* 0x0002fc00ff190b82 */ /* 0x000ee20000000800 */
[----:B------:R-:W-:-:S04]  /*1bf20*/  IMAD.WIDE.U32 R4, R15, UR4, R4 ;  /* 0x000000040f047c25 */ /* 0x000fc8000f8e0004 */
[----:B--2---:R-:W-:-:S05]  /*1bf30*/  @P0 IMAD.HI.U32 R6, R13, R6, RZ ;  /* 0x000000060d060227 */ /* 0x004fca00078e00ff */
[----:B---3--:R-:W-:Y:S01]  /*1bf40*/  @P0 SHF.R.U32.HI R7, RZ, R25, R6 ;  /* 0x00000019ff070219 */ /* 0x008fe20000011606 */
[----:B------:R-:W-:-:S03]  /*1bf50*/  IMAD R6, R20, UR4, RZ ;  /* 0x0000000414067c24 */ /* 0x000fc6000f8e02ff */
[----:B------:R-:W-:Y:S01]  /*1bf60*/  IADD3 R4, P0, R7, R4, RZ ;  /* 0x0000000407047210 */ /* 0x000fe20007f1e0ff */
[----:B------:R-:W-:Y:S02]  /*1bf70*/  IMAD.MOV R11, RZ, RZ, -R7 ;  /* 0x000000ffff0b7224 */ /* 0x000fe400078e0a07 */
[----:B------:R-:W-:Y:S01]  /*1bf80*/  IMAD R10, R15, UR5, R6 ;  /* 0x000000050f0a7c24 */ /* 0x000fe2000f8e0206 */
[----:B------:R-:W-:Y:S01]  /*1bf90*/  ULDC.64 UR4, c[0x0][0xb88] ;  /* 0x0002e20000047ab9 */ /* 0x000fe20000000a00 */
[----:B------:R-:W-:Y:S01]  /*1bfa0*/  IMAD R11, R24, R11, R13 ;  /* 0x0000000b180b7224 */ /* 0x000fe200078e020d */
[----:B------:R-:W-:-:S04]  /*1bfb0*/  SHF.R.S32.HI R13, RZ, 0x1f, R7 ;  /* 0x0000001fff0d7819 */ /* 0x000fc80000011407 */
        /* <DEDUP_REMOVED lines=8> */
[----:B------:R-:W-:Y:S01]  /*1c040*/  LEA.HI.X R7, R4, UR5, R5, 0x2, P0 ;  /* 0x0000000504077c11 */ /* 0x000fe200080f1405 */
[----:B------:R-:W-:-:S05]  /*1c050*/  IMAD.MOV.U32 R5, RZ, RZ, -0x800000 ;  /* 0xff800000ff057424 */ /* 0x000fca00078e00ff */
[----:B------:R2:W-:Y:S02]  /*1c060*/  STG.E desc[UR44][R6.64], R5 ;  /* 0x0000000506007986 */ /* 0x0005e4000c10192c */
.L_x_1266:
[----:B------:R-:W-:Y:S05]  /*1c070*/  BSYNC B1 ;  /* 0x0000000000017941 */ /* 0x000fea0003800000 */
.L_x_1265:
[----:B------:R-:W3:Y:S01]  /*1c080*/  @P2 LDC R11, c[0x0][0xbf0] ;  /* 0x0002fc00ff0b2b82 */ /* 0x000ee20000000800 */
[----:B------:R-:W-:Y:S01]  /*1c090*/  ULDC.64 UR4, c[0x0][0xaa0] ;  /* 0x0002a80000047ab9 */ /* 0x000fe20000000a00 */
[----:B------:R-:W-:Y:S02]  /*1c0a0*/  IMAD R21, R21, 0x30, R2 ;  /* 0x0000003015157824 */ /* 0x000fe400078e0202 */
[----:B------:R-:W-:Y:S02]  /*1c0b0*/  IMAD R4, R12, UR4, RZ ;  /* 0x000000040c047c24 */ /* 0x000fe4000f8e02ff */
[----:B------:R-:W-:Y:S02]  /*1c0c0*/  IMAD.IADD R21, R28, 0x1, R21 ;  /* 0x000000011c157824 */ /* 0x000fe400078e0215 */
[C---:B--2---:R-:W-:Y:S02]  /*1c0d0*/  IMAD R7, R9.reuse, UR5, R4 ;  /* 0x0000000509077c24 */ /* 0x044fe4000f8e0204 */
[----:B------:R-:W-:Y:S01]  /*1c0e0*/  IMAD.WIDE.U32 R4, R9, UR4, RZ ;  /* 0x0000000409047c25 */ /* 0x000fe2000f8e00ff */
[----:B------:R-:W-:-:S03]  /*1c0f0*/  ULDC.64 UR4, c[0x0][0xae8] ;  /* 0x0002ba0000047ab9 */ /* 0x000fc60000000a00 */
[----:B------:R-:W-:Y:S02]  /*1c100*/  IMAD R6, R14, UR4, RZ ;  /* 0x000000040e067c24 */ /* 0x000fe4000f8e02ff */
[----:B------:R-:W-:Y:S02]  /*1c110*/  IMAD.IADD R5, R5, 0x1, R7 ;  /* 0x0000000105057824 */ /* 0x000fe400078e0207 */
[----:B------:R-:W-:Y:S02]  /*1c120*/  IMAD R9, R29, UR5, R6 ;  /* 0x000000051d097c24 */ /* 0x000fe4000f8e0206 */
[----:B-1----:R-:W-:-:S04]  /*1c130*/  @P2 IMAD.HI.U32 R6, R21, R26, RZ ;  /* 0x0000001a15062227 */ /* 0x002fc800078e00ff */
[----:B------:R-:W-:Y:S01]  /*1c140*/  IMAD.WIDE.U32 R4, R29, UR4, R4 ;  /* 0x000000041d047c25 */ /* 0x000fe2000f8e0004 */
[----:B------:R-:W-:-:S03]  /*1c150*/  ULDC.64 UR4, c[0x0][0xaf0] ;  /* 0x0002bc0000047ab9 */ /* 0x000fc60000000a00 */
[----:B------:R-:W-:Y:S01]  /*1c160*/  IMAD.MOV.U32 R7, RZ, RZ, R21 ;  /* 0x000000ffff077224 */ /* 0x000fe200078e0015 */
[----:B---3--:R-:W-:Y:S01]  /*1c170*/  @P2 SHF.R.U32.HI R7, RZ, R11, R6 ;  /* 0x0000000bff072219 */ /* 0x008fe20000011606 */
        /* <DEDUP_REMOVED lines=14> */
[----:B------:R-:W-:Y:S02]  /*1c260*/  IMAD R6, R6, UR4, RZ ;  /* 0x0000000406067c24 */ /* 0x000fe4000f8e02ff */
[----:B------:R-:W-:Y:S02]  /*1c270*/  IMAD.IADD R5, R5, 0x1, R11 ;  /* 0x0000000105057824 */ /* 0x000fe400078e020b */
[C---:B------:R-:W-:Y:S02]  /*1c280*/  IMAD R7, R9.reuse, UR5, R6 ;  /* 0x0000000509077c24 */ /* 0x040fe4000f8e0206 */
[----:B------:R-:W-:Y:S01]  /*1c290*/  IMAD.WIDE.U32 R4, R9, UR4, R4 ;  /* 0x0000000409047c25 */ /* 0x000fe2000f8e0004 */
[----:B------:R-:W-:-:S03]  /*1c2a0*/  ULDC.64 UR4, c[0x0][0xa80] ;  /* 0x0002a00000047ab9 */ /* 0x000fc60000000a00 */
[----:B------:R-:W-:Y:S01]  /*1c2b0*/  IMAD.IADD R5, R5, 0x1, R7 ;  /* 0x0000000105057824 */ /* 0x000fe200078e0207 */
[----:B------:R-:W-:Y:S01]  /*1c2c0*/  LEA R6, P0, R4, UR4, 0x1 ;  /* 0x0000000404067c11 */ /* 0x000fe2000f8008ff */
[----:B------:R-:W-:Y:S01]  /*1c2d0*/  IMAD R27, R8, R27, RZ ;  /* 0x0000001b081b7224 */ /* 0x000fe200078e02ff */
[----:B------:R-:W-:Y:S01]  /*1c2e0*/  ULDC UR4, c[0x0][0xac8] ;  /* 0x0002b20000047ab9 */ /* 0x000fe20000000800 */
[----:B------:R-:W-:Y:S01]  /*1c2f0*/  IMAD.IADD R24, R2, 0x1, R28 ;  /* 0x0000000102187824 */ /* 0x000fe200078e021c */
[----:B------:R-:W-:Y:S01]  /*1c300*/  LEA.HI.X R10, R4, UR5, R5, 0x1, P0 ;  /* 0x00000005040a7c11 */ /* 0x000fe200080f0c05 */
[----:B------:R-:W1:Y:S01]  /*1c310*/  SHFL.IDX PT, R8, R6, RZ, 0x181f ;  /* 0x00181fff06087589 */ /* 0x000e6200000e0000 */
[----:B------:R-:W-:Y:S01]  /*1c320*/  ISETP.GE.AND P0, PT, R3, UR4, PT ;  /* 0x0000000403007c0c */ /* 0x000fe2000bf06270 */
[C---:B------:R-:W-:Y:S02]  /*1c330*/  VIADD R2, R24.reuse, 0x30 ;  /* 0x0000003018027836 */ /* 0x040fe40000000000 */
[----:B------:R-:W2:Y:S01]  /*1c340*/  SHFL.IDX PT, R12, R6, 0x1, 0x181f ;  /* 0x00381f00060c7f89 */ /* 0x000ea200000e0000 */
[C---:B------:R-:W-:Y:S01]  /*1c350*/  VIADD R4, R24.reuse, 0x60 ;  /* 0x0000006018047836 */ /* 0x040fe20000000000 */
[CC--:B------:R-:W-:Y:S01]  /*1c360*/  ISETP.GE.OR P3, PT, R24.reuse, R27.reuse, P0 ;  /* 0x0000001b1800720c */ /* 0x0c0fe20000766670 */
[----:B------:R-:W-:Y:S01]  /*1c370*/  VIADD R5, R24, 0x90 ;  /* 0x0000009018057836 */ /* 0x000fe20000000000 */
[----:B------:R-:W3:Y:S01]  /*1c380*/  SHFL.IDX PT, R14, R6, 0x2, 0x181f ;  /* 0x00581f00060e7f89 */ /* 0x000ee200000e0000 */
[----:B------:R-:W-:-:S02]  /*1c390*/  ISETP.GE.OR P2, PT, R2, R27, P0 ;  /* 0x0000001b0200720c */ /* 0x000fc40000746670 */
[-C--:B------:R-:W-:Y:S01]  /*1c3a0*/  ISETP.GE.OR P1, PT, R4, R27.reuse, P0 ;  /* 0x0000001b0400720c */ /* 0x080fe20000726670 */
[----:B------:R-:W4:Y:S01]  /*1c3b0*/  SHFL.IDX PT, R7, R10, RZ, 0x181f ;  /* 0x00181fff0a077589 */ /* 0x000f2200000e0000 */
[----:B------:R-:W-:-:S03]  /*1c3c0*/  ISETP.GE.OR P0, PT, R5, R27, P0 ;  /* 0x0000001b0500720c */ /* 0x000fc60000706670 */
[----:B------:R2:W5:Y:S04]  /*1c3d0*/  SHFL.IDX PT, R20, R6, 0x3, 0x181f ;  /* 0x00781f0006147f89 */ /* 0x00056800000e0000 */
[----:B------:R-:W0:Y:S04]  /*1c3e0*/  SHFL.IDX PT, R9, R10, 0x1, 0x181f ;  /* 0x00381f000a097f89 */ /* 0x000e2800000e0000 */
[----:B------:R-:W0:Y:S01]  /*1c3f0*/  SHFL.IDX PT, R11, R10, 0x2, 0x181f ;  /* 0x00581f000a0b7f89 */ /* 0x000e2200000e0000 */
[----:B-1----:R-:W-:-:S03]  /*1c400*/  @!P3 LEA R4, P6, R3, R8, 0x1 ;  /* 0x000000080304b211 */ /* 0x002fc600078c08ff */
[----:B------:R-:W1:Y:S01]  /*1c410*/  SHFL.IDX PT, R13, R10, 0x3, 0x181f ;  /* 0x00781f000a0d7f89 */ /* 0x000e6200000e0000 */
[C---:B--2---:R-:W-:Y:S02]  /*1c420*/  @!P2 LEA R6, P5, R3.reuse, R12, 0x1 ;  /* 0x0000000c0306a211 */ /* 0x044fe400078a08ff */
[C---:B---3--:R-:W-:Y:S02]  /*1c430*/  @!P1 LEA R8, P4, R3.reuse, R14, 0x1 ;  /* 0x0000000e03089211 */ /* 0x048fe400078808ff */
[C---:B----4-:R-:W-:Y:S02]  /*1c440*/  @!P3 LEA.HI.X R5, R3.reuse, R7, R0, 0x1, P6 ;  /* 0x000000070305b211 */ /* 0x050fe400030f0c00 */
[----:B-----5:R-:W-:-:S03]  /*1c450*/  @!P0 LEA R2, P6, R3, R20, 0x1 ;  /* 0x0000001403028211 */ /* 0x020fc600078c08ff */
[----:B------:R2:W-:Y:S01]  /*1c460*/  @!P3 ST.E.128 desc[UR44][R4.64], RZ ;  /* 0x000000ff0400b985 */ /* 0x0005e2000c101d2c */
[C-C-:B0-----:R-:W-:Y:S02]  /*1c470*/  @!P2 LEA.HI.X R7, R3.reuse, R9, R0.reuse, 0x1, P5 ;  /* 0x000000090307a211 */ /* 0x141fe400028f0c00 */
[----:B------:R-:W-:-:S03]  /*1c480*/  @!P1 LEA.HI.X R9, R3, R11, R0, 0x1, P4 ;  /* 0x0000000b03099211 */ /* 0x000fc600020f0c00 */
[----:B------:R2:W-:Y:S01]  /*1c490*/  @!P2 ST.E.128 desc[UR44][R6.64], RZ ;  /* 0x000000ff0600a985 */ /* 0x0005e2000c101d2c */
[----:B-1----:R-:W-:-:S03]  /*1c4a0*/  @!P0 LEA.HI.X R3, R3, R13, R0, 0x1, P6 ;  /* 0x0000000d03038211 */ /* 0x002fc600030f0c00 */
[----:B------:R2:W-:Y:S04]  /*1c4b0*/  @!P1 ST.E.128 desc[UR44][R8.64], RZ ;  /* 0x000000ff08009985 */ /* 0x0005e8000c101d2c */
[----:B------:R2:W-:Y:S02]  /*1c4c0*/  @!P0 ST.E.128 desc[UR44][R2.64], RZ ;  /* 0x000000ff02008985 */ /* 0x0005e4000c101d2c */
.L_x_1263:
[----:B------:R-:W-:Y:S05]  /*1c4d0*/  BSYNC B0 ;  /* 0x0000000000007941 */ /* 0x000fea0003800000 */
.L_x_1260:
[----:B------:R-:W4:Y:S01]  /*1c4e0*/  LDL R0, [R1+0x4c] ;  /* 0x00004c0001007983 */ /* 0x000f220000100800 */
[----:B------:R-:W-:Y:S02]  /*1c4f0*/  ULDC UR4, c[0x0][0xc3c] ;  /* 0x00030f0000047ab9 */ /* 0x000fe40000000800 */
[----:B----4-:R-:W-:-:S13]  /*1c500*/  ISETP.GE.AND P0, PT, R0, UR4, PT ;  /* 0x0000000400007c0c */ /* 0x010fda000bf06270 */
[----:B------:R-:W-:Y:S05]  /*1c510*/  @!P0 BRA `(.L_x_1267) ;  /* 0xfffffe4800948947 */ /* 0x000fea000383ffff */
[----:B------:R-:W-:Y:S05]  /*1c520*/  BRA `(.L_x_1093) ;  /* 0x0000006400247947 */ /* 0x000fea0003800000 */
.L_x_1091:
[----:B------:R-:W-:-:S08]  /*1c530*/  NOP ;  /* 0x0000000000007918 */ /* 0x000fd00000000000 */
[----:B0-----:R-:W0:-:S00]  /*1c540*/  USETMAXREG.DEALLOC.CTAPOOL 0x20 ;  /* 0x00000020000079c8 */ /* 0x001e0000080e0500 */
        /* <DEDUP_REMOVED lines=11> */
[----:B------:R-:W1:Y:S01]  /*1c600*/  LDS.128 R16, [UR4+0x132d0] ;  /* 0x0132d004ff107984 */ /* 0x000e620008000c00 */
[----:B------:R-:W-:Y:S06]  /*1c610*/  BAR.ARV 0x4, 0x200 ;  /* 0x0108000000007b1d */ /* 0x000fec0000002000 */
[----:B------:R-:W-:Y:S05]  /*1c620*/  BRA `(.L_x_1269) ;  /* 0x0000000800887947 */ /* 0x000fea0003800000 */
.L_x_1268:
[----:B------:R-:W0:Y:S01]  /*1c630*/  S2R R2, SR_TID.X ;  /* 0x0000000000027919 */ /* 0x000e220000002100 */
        /* <DEDUP_REMOVED lines=41> */
.L_x_1274:
[----:B------:R-:W-:Y:S01]  /*1c8d0*/  UIADD3 UR4, UR4, 0x1f, URZ ;  /* 0x0000001f04047890 */ /* 0x000fe2000fffe03f */
[----:B------:R-:W-:-:S05]  /*1c8e0*/  IMAD.U32 R19, RZ, RZ, UR7 ;  /* 0x00000007ff137e24 */ /* 0x000fca000f8e00ff */
        /* <DEDUP_REMOVED lines=10> */
.L_x_1273:
[----:B------:R-:W-:Y:S05]  /*1c990*/  BSYNC B0 ;  /* 0x0000000000007941 */ /* 0x000fea0003800000 */
.L_x_1272:
        /* <DEDUP_REMOVED lines=17> */
[----:B------:R-:W-:-:S05]  /*1cab0*/  IMAD.IADD R4, R3, 0x1, R4 ;  /* 0x0000000103047824 */ /* 0x000fca00078e0204 */
[----:B------:R-:W-:-:S13]  /*1cac0*/  ISETP.GT.AND P6, PT, R4, UR6, PT ;  /* 0x0000000604007c0c */ /* 0x000fda000bfc4270 */
[----:B------:R-:W-:Y:S05]  /*1cad0*/  @!P6 BRA `(.L_x_1274) ;  /* 0xfffffffc007ce947 */ /* 0x000fea000383ffff */
[----:B------:R-:W-:Y:S02]  /*1cae0*/  IMAD.MOV.U32 R6, RZ, RZ, R9 ;  /* 0x000000ffff067224 */ /* 0x000fe400078e0009 */
[----:B------:R-:W-:-:S07]  /*1caf0*/  IMAD.MOV.U32 R9, RZ, RZ, R3 ;  /* 0x000000ffff097224 */ /* 0x000fce00078e0003 */
.L_x_1270:
[----:B------:R-:W-:-:S04]  /*1cb00*/  IMAD.IADD R9, R4, 0x1, -R9 ;  /* 0x0000000104097824 */ /* 0x000fc800078e0a09 */
[----:B------:R-:W-:-:S05]  /*1cb10*/  IMAD R2, R6, UR5, R9 ;  /* 0x0000000506027c24 */ /* 0x000fca000f8e0209 */
[----:B------:R-:W-:Y:S02]  /*1cb20*/  ISETP.GT.AND P0, PT, R2, UR6, PT ;  /* 0x0000000602007c0c */ /* 0x000fe4000bf04270 */
[----:B------:R-:W0:Y:S11]  /*1cb30*/  LDC.64 R2, c[0x0][0xc90] ;  /* 0x00032400ff027b82 */ /* 0x000e360000000a00 */
[----:B------:R-:W-:-:S04]  /*1cb40*/  VOTE.ANY R10, PT, !P0 ;  /* 0x00000000000a7806 */ /* 0x000fc800040e0100 */
[----:B------:R-:W1:Y:S02]  /*1cb50*/  POPC R13, R10 ;  /* 0x0000000a000d7309 */ /* 0x000e640000000000 */
[----:B-1----:R-:W-:-:S04]  /*1cb60*/  VIADD R19, R13, UR4 ;  /* 0x000000040d137c36 */ /* 0x002fc80008000000 */
[----:B0-----:R-:W-:-:S05]  /*1cb70*/  IMAD.WIDE R2, R19, 0x4, R2 ;  /* 0x0000000413027825 */ /* 0x001fca00078e0202 */
[----:B------:R-:W2:Y:S01]  /*1cb80*/  LDG.E R7, desc[UR44][R2.64] ;  /* 0x0000002c02077981 */ /* 0x000ea2000c1e1900 */
[----:B------:R-:W-:-:S03]  /*1cb90*/  ISETP.NE.AND P0, PT, R10, RZ, PT ;  /* 0x000000ff0a00720c */ /* 0x000fc60003f05270 */
        /* <DEDUP_REMOVED lines=9> */
[----:B------:R-:W-:-:S05]  /*1cc30*/  VIADD R11, R13, 0xffffffff ;  /* 0xffffffff0d0b7836 */ /* 0x000fca0000000000 */
[----:B------:R0:W1:Y:S02]  /*1cc40*/  SHFL.IDX PT, R16, R6, R11, 0x1f ;  /* 0x00001f0b06107589 */ /* 0x00006400000e0000 */
.L_x_1275:
[----:B-1----:R-:W-:Y:S01]  /*1cc50*/  IMAD R16, R16, UR5, R9 ;  /* 0x0000000510107c24 */ /* 0x002fe2000f8e0209 */
[----:B0-----:R-:W-:Y:S01]  /*1cc60*/  IABS R6, R4 ;  /* 0x0000000400067213 */ /* 0x001fe20000000000 */
[----:B------:R-:W-:Y:S02]  /*1cc70*/  IMAD R11, R15, R8, RZ ;  /* 0x000000080f0b7224 */ /* 0x000fe400078e02ff */
[----:B------:R-:W-:Y:S01]  /*1cc80*/  IMAD.MOV.U32 R2, RZ, RZ, RZ ;  /* 0x000000ffff027224 */ /* 0x000fe200078e00ff */
[----:B------:R-:W-:Y:S01]  /*1cc90*/  IADD3 R9, -R16, UR6, RZ ;  /* 0x0000000610097c10 */ /* 0x000fe2000fffe1ff */
[----:B------:R-:W-:Y:S02]  /*1cca0*/  IMAD.MOV R6, RZ, RZ, -R6 ;  /* 0x000000ffff067224 */ /* 0x000fe400078e0a06 */
[----:B------:R-:W-:Y:S01]  /*1ccb0*/  IMAD.HI.U32 R2, R3, R11, R2 ;  /* 0x0000000b03027227 */ /* 0x000fe200078e0002 */
[----:B------:R-:W-:-:S05]  /*1ccc0*/  IABS R3, R9 ;  /* 0x0000000900037213 */ /* 0x000fca0000000000 */
        /* <DEDUP_REMOVED lines=15> */
[----:B------:R-:W-:Y:S02]  /*1cdc0*/  IMAD R4, R4, R2, R9 ;  /* 0x0000000204047224 */ /* 0x000fe400078e0209 */
[----:B------:R-:W-:Y:S01]  /*1cdd0*/  IMAD.MOV.U32 R2, RZ, RZ, RZ ;  /* 0x000000ffff027224 */ /* 0x000fe200078e00ff */
[----:B------:R-:W-:-:S04]  /*1cde0*/  VIADDMNMX R7, R8, UR5, R7, PT ;  /* 0x0000000508077c46 */ /* 0x000fc8000b800107 */
[----:B------:R-:W-:-:S04]  /*1cdf0*/  IABS R8, R7 ;  /* 0x0000000700087213 */ /* 0x000fc80000000000 */
[----:B------:R-:W0:Y:S08]  /*1ce00*/  I2F.RP R10, R8 ;  /* 0x00000008000a7306 */ /* 0x000e300000209400 */
[----:B0-----:R-:W0:Y:S02]  /*1ce10*/  MUFU.RCP R10, R10 ;  /* 0x0000000a000a7308 */ /* 0x001e240000001000 */
[----:B0-----:R-:W-:Y:S01]  /*1ce20*/  VIADD R3, R10, 0xffffffe ;  /* 0x0ffffffe0a037836 */ /* 0x001fe20000000000 */
[----:B------:R-:W-:-:S05]  /*1ce30*/  IABS R10, R7 ;  /* 0x00000007000a7213 */ /* 0x000fca0000000000 */
[----:B------:R-:W0:Y:S02]  /*1ce40*/  F2I.FTZ.U32.TRUNC.NTZ R3, R3 ;  /* 0x0000000300037305 */ /* 0x000e24000021f000 */
[----:B0-----:R-:W-:-:S04]  /*1ce50*/  IMAD.MOV R11, RZ, RZ, -R3 ;  /* 0x000000ffff0b7224 */ /* 0x001fc800078e0a03 */
[----:B------:R-:W-:-:S04]  /*1ce60*/  IMAD R9, R11, R8, RZ ;  /* 0x000000080b097224 */ /* 0x000fc800078e02ff */
[----:B------:R-:W-:Y:S01]  /*1ce70*/  IMAD.HI.U32 R2, R3, R9, R2 ;  /* 0x0000000903027227 */ /* 0x000fe200078e0002 */
[----:B------:R-:W-:-:S03]  /*1ce80*/  IABS R9, R4 ;  /* 0x0000000400097213 */ /* 0x000fc60000000000 */
[----:B------:R-:W-:Y:S02]  /*1ce90*/  IMAD.MOV R3, RZ, RZ, -R10 ;  /* 0x000000ffff037224 */ /* 0x000fe400078e0a0a */
        /* <DEDUP_REMOVED lines=8> */
[----:B------:R-:W-:Y:S01]  /*1cf20*/  ISETP.GE.AND P2, PT, R3, RZ, PT ;  /* 0x000000ff0300720c */ /* 0x000fe20003f46270 */
[----:B------:R-:W-:-:S06]  /*1cf30*/  IMAD.IADD R3, R4, 0x1, R6 ;  /* 0x0000000104037824 */ /* 0x000fcc00078e0206 */
[----:B------:R-:W-:-:S06]  /*1cf40*/  @P0 VIADD R2, R2, 0x1 ;  /* 0x0000000102020836 */ /* 0x000fcc0000000000 */
[----:B------:R-:W-:Y:S01]  /*1cf50*/  @!P2 IMAD.MOV R2, RZ, RZ, -R2 ;  /* 0x000000ffff02a224 */ /* 0x000fe200078e0a02 */
[----:B------:R-:W-:Y:S01]  /*1cf60*/  @!P1 LOP3.LUT R2, RZ, R7, RZ, 0x33, !PT ;  /* 0x00000007ff029212 */ /* 0x000fe200078e33ff */
[----:B------:R-:W-:-:S03]  /*1cf70*/  IMAD.MOV R7, RZ, RZ, -R7 ;  /* 0x000000ffff077224 */ /* 0x000fc600078e0a07 */
[----:B------:R-:W-:Y:S01]  /*1cf80*/  LOP3.LUT R17, RZ, R2, RZ, 0x33, !PT ;  /* 0x00000002ff117212 */ /* 0x000fe200078e33ff */
[----:B------:R-:W-:-:S04]  /*1cf90*/  IMAD R18, R2, R7, R3 ;  /* 0x0000000702127224 */ /* 0x000fc800078e0203 */
[----:B------:R-:W-:Y:S01]  /*1cfa0*/  IMAD.IADD R17, R0, 0x1, R17 ;  /* 0x0000000100117824 */ /* 0x000fe200078e0211 */
[----:B------:R-:W-:Y:S06]  /*1cfb0*/  BRA `(.L_x_1276) ;  /* 0x00000000000c7947 */ /* 0x000fec0003800000 */
.L_x_1271:
[----:B------:R-:W-:Y:S02]  /*1cfc0*/  IMAD.MOV.U32 R17, RZ, RZ, RZ ;  /* 0x000000ffff117224 */ /* 0x000fe400078e00ff */
[----:B------:R-:W-:Y:S02]  /*1cfd0*/  IMAD.U32 R16, RZ, RZ, UR6 ;  /* 0x00000006ff107e24 */ /* 0x000fe4000f8e00ff */
[----:B------:R-:W-:-:S07]  /*1cfe0*/  IMAD.MOV.U32 R18, RZ, RZ, RZ ;  /* 0x000000ffff127224 */ /* 0x000fce00078e00ff */
.L_x_1276:
[----:B------:R-:W-:-:S13]  /*1cff0*/  ISETP.NE.AND P0, PT, R5, RZ, PT ;  /* 0x000000ff0500720c */ /* 0x000fda0003f05270 */
[----:B------:R-:W0:Y:S01]  /*1d000*/  @!P0 S2R R3, SR_CgaCtaId ;  /* 0x0000000000038919 */ /* 0x000e220000008800 */
[----:B------:R-:W-:-:S04]  /*1d010*/  @!P0 MOV R0, 0x400 ;  /* 0x0000040000008802 */ /* 0x000fc80000000f00 */
[----:B0-----:R-:W-:-:S05]  /*1d020*/  @!P0 LEA R0, R3, R0, 0x18 ;  /* 0x0000000003008211 */ /* 0x001fca00078ec0ff */
[----:B------:R0:W-:Y:S01]  /*1d030*/  @!P0 STS.128 [R0+0x132d0], R16 ;  /* 0x0132d01000008388 */ /* 0x0001e20000000c00 */
[----:B------:R-:W-:Y:S06]  /*1d040*/  BAR.ARV 0x5, 0x200 ;  /* 0x0148000000007b1d */ /* 0x000fec0000002000 */
.L_x_1269:
[----:B------:R2:W-:Y:S01]  /*1d050*/  STL [R1+0x3c], RZ ;  /* 0x00003cff01007387 */ /* 0x0005e20000100800 */
[----:B------:R-:W-:Y:S01]  /*1d060*/  ULDC UR4, c[0x0][0xc3c] ;  /* 0x00030f0000047ab9 */ /* 0x000fe20000000800 */
[----:B------:R-:W-:Y:S01]  /*1d070*/  IMAD.MOV.U32 R26, RZ, RZ, 0x1 ;  /* 0x00000001ff1a7424 */ /* 0x000fe200078e00ff */
[----:B-1----:R-:W-:Y:S01]  /*1d080*/  ISETP.GE.AND P0, PT, R19, UR4, PT ;  /* 0x0000000413007c0c */ /* 0x002fe2000bf06270 */
[----:B------:R-:W-:-:S12]  /*1d090*/  IMAD.MOV.U32 R24, RZ, RZ, RZ ;  /* 0x000000ffff187224 */ /* 0x000fd800078e00ff */
[----:B--2---:R-:W-:Y:S05]  /*1d0a0*/  @P0 BRA `(.L_x_1277) ;  /* 0x00000054004c0947 */ /* 0x004fea0003800000 */
[----:B------:R-:W2:Y:S01]  /*1d0b0*/  LDL R10, [R1+0x38] ;  /* 0x00003800010a7983 */ /* 0x000ea20000100800 */
[----:B------:R-:W1:Y:S01]  /*1d0c0*/  S2R R12, SR_TID.X ;  /* 0x00000000000c7919 */ /* 0x000e620000002100 */
[----:B------:R-:W3:Y:S01]  /*1d0d0*/  S2UR UR5, SR_CgaCtaId ;  /* 0x00000000000579c3 */ /* 0x000ee20000008800 */
[----:B------:R-:W-:Y:S01]  /*1d0e0*/  UMOV UR4, 0x400 ;  /* 0x0000040000047882 */ /* 0x000fe20000000000 */
[C---:B-1----:R-:W-:Y:S01]  /*1d0f0*/  IMAD.SHL.U32 R3, R12.reuse, 0x40, RZ ;  /* 0x000000400c037824 */ /* 0x042fe200078e00ff */
[C---:B------:R-:W-:Y:S01]  /*1d100*/  LOP3.LUT R11, R12.reuse, 0x7f, RZ, 0xc0, !PT ;  /* 0x0000007f0c0b7812 */ /* 0x040fe200078ec0ff */
[C---:B------:R-:W-:Y:S01]  /*1d110*/  IMAD.SHL.U32 R2, R12.reuse, 0x10, RZ ;  /* 0x000000100c027824 */ /* 0x040fe200078e00ff */
[----:B------:R-:W-:Y:S02]  /*1d120*/  SHF.R.U32.HI R5, RZ, 0x1, R12 ;  /* 0x00000001ff057819 */ /* 0x000fe4000001160c */
[----:B------:R-:W-:Y:S01]  /*1d130*/  LOP3.LUT R4, R3, 0x180, RZ, 0xc0, !PT ;  /* 0x0000018003047812 */ /* 0x000fe200078ec0ff */
[----:B0-----:R-:W-:-:S02]  /*1d140*/  IMAD.SHL.U32 R0, R12, 0x20, RZ ;  /* 0x000000200c007824 */ /* 0x001fc400078e00ff */
[----:B------:R-:W-:Y:S01]  /*1d150*/  IMAD.SHL.U32 R7, R11, 0x10, RZ ;  /* 0x000000100b077824 */ /* 0x000fe200078e00ff */
[----:B------:R-:W-:Y:S01]  /*1d160*/  LOP3.LUT R4, R4, 0x30, R5, 0xf8, !PT ;  /* 0x0000003004047812 */ /* 0x000fe200078ef805 */
[----:B------:R-:W-:Y:S01]  /*1d170*/  IMAD.SHL.U32 R9, R12, 0x2, RZ ;  /* 0x000000020c097824 */ /* 0x000fe200078e00ff */
[----:B------:R-:W-:Y:S01]  /*1d180*/  LOP3.LUT R8, R2, 0x1b0, RZ, 0xc0, !PT ;  /* 0x000001b002087812 */ /* 0x000fe200078ec0ff */
[----:B------:R-:W-:Y:S01]  /*1d190*/  IMAD.SHL.U32 R5, R12, 0x8, RZ ;  /* 0x000000080c057824 */ /* 0x000fe200078e00ff */
[----:B------:R-:W-:Y:S02]  /*1d1a0*/  LOP3.LUT R6, R0, 0x80, RZ, 0xc0, !PT ;  /* 0x0000008000067812 */ /* 0x000fe400078ec0ff */
[----:B------:R-:W-:Y:S02]  /*1d1b0*/  LOP3.LUT R7, R7, 0x600, RZ, 0xc0, !PT ;  /* 0x0000060007077812 */ /* 0x000fe400078ec0ff */
[----:B------:R-:W-:Y:S01]  /*1d1c0*/  LOP3.LUT R8, R8, 0x30, R9, 0x78, !PT ;  /* 0x0000003008087812 */ /* 0x000fe200078e7809 */
[----:B------:R-:W-:Y:S01]  /*1d1d0*/  IMAD.SHL.U32 R9, R12, 0x4, RZ ;  /* 0x000000040c097824 */ /* 0x000fe200078e00ff */
[----:B------:R-:W-:-:S02]  /*1d1e0*/  LOP3.LUT R4, R4, 0x30, R5, 0x78, !PT ;  /* 0x0000003004047812 */ /* 0x000fc400078e7805 */
[----:B------:R-:W-:Y:S02]  /*1d1f0*/  LOP3.LUT R6, R6, 0x10, R12, 0xf8, !PT ;  /* 0x0000001006067812 */ /* 0x000fe400078ef80c */
[--C-:B------:R-:W-:Y:S01]  /*1d200*/  LOP3.LUT R5, R7, 0x60, R0.reuse, 0xf8, !PT ;  /* 0x0000006007057812 */ /* 0x100fe200078ef800 */
[----:B---3--:R-:W-:Y:S01]  /*1d210*/  ULEA UR4, UR5, UR4, 0x18 ;  /* 0x0000000405047291 */ /* 0x008fe2000f8ec03f */
[----:B------:R-:W-:Y:S02]  /*1d220*/  LOP3.LUT R6, R6, 0x10, R9, 0x78, !PT ;  /* 0x0000001006067812 */ /* 0x000fe400078e7809 */
[----:B------:R-:W-:Y:S02]  /*1d230*/  LOP3.LUT R5, R5, 0x100, R0, 0xf8, !PT ;  /* 0x0000010005057812 */ /* 0x000fe400078ef800 */
[----:B------:R-:W-:Y:S02]  /*1d240*/  LOP3.LUT R3, R4, 0x640, R3, 0xf8, !PT ;  /* 0x0000064004037812 */ /* 0x000fe400078ef803 */
[----:B------:R-:W-:-:S02]  /*1d250*/  LOP3.LUT R7, R7, 0x40, R2, 0xf8, !PT ;  /* 0x0000004007077812 */ /* 0x000fc400078ef802 */
[----:B------:R-:W-:Y:S01]  /*1d260*/  LOP3.LUT R2, R5, R6, RZ, 0xfc, !PT ;  /* 0x0000000605027212 */ /* 0x000fe200078efcff */
[----:B------:R0:W-:Y:S01]  /*1d270*/  STL [R1+0xc], R3 ;  /* 0x00000c0301007387 */ /* 0x0001e20000100800 */
[----:B------:R-:W-:Y:S01]  /*1d280*/  LOP3.LUT R8, R7, R8, RZ, 0xfc, !PT ;  /* 0x0000000807087212 */ /* 0x000fe200078efcff */
[----:B------:R-:W-:Y:S02]  /*1d290*/  IMAD.U32 R23, RZ, RZ, UR4 ;  /* 0x00000004ff177e24 */ /* 0x000fe4000f8e00ff */
        /* <DEDUP_REMOVED lines=10> */
[C---:B--2---:R-:W-:Y:S02]  /*1d340*/  LOP3.LUT R4, R10.reuse, 0x1, RZ, 0xfc, !PT ;  /* 0x000000010a047812 */ /* 0x044fe400078efcff */
[----:B------:R-:W-:-:S03]  /*1d350*/  LOP3.LUT R0, R10, 0x2, RZ, 0xfc, !PT ;  /* 0x000000020a007812 */ /* 0x000fc600078efcff */
[----:B------:R0:W-:Y:S04]  /*1d360*/  STL [R1+0x48], R4 ;  /* 0x0000480401007387 */ /* 0x0001e80000100800 */
[----:B------:R0:W-:Y:S04]  /*1d370*/  STL [R1+0x30], R2 ;  /* 0x0000300201007387 */ /* 0x0001e80000100800 */
[----:B------:R0:W-:Y:S04]  /*1d380*/  STL [R1+0x1c], R0 ;  /* 0x00001c0001007387 */ /* 0x0001e80000100800 */
[----:B------:R0:W-:Y:S02]  /*1d390*/  STL [R1+0x3c], RZ ;  /* 0x00003cff01007387 */ /* 0x0001e40000100800 */
.L_x_1395:
[----:B------:R-:W-:Y:S05]  /*1d3a0*/  YIELD ;  /* 0x0000000000007946 */ /* 0x000fea0003800000 */
[----:B------:R-:W-:Y:S01]  /*1d3b0*/  ULDC.64 UR4, c[0x0][0xa28] ;  /* 0x00028a0000047ab9 */ /* 0x000fe20000000a00 */
[----:B------:R-:W-:Y:S02]  /*1d3c0*/  CS2R R6, SRZ ;  /* 0x0000000000067805 */ /* 0x000fe4000001ff00 */
[----:B------:R-:W-:Y:S01]  /*1d3d0*/  ISETP.NE.U32.AND P0, PT, RZ, UR4, PT ;  /* 0x00000004ff007c0c */ /* 0x000fe2000bf05070 */
[----:B01----:R-:W1:Y:S01]  /*1d3e0*/  LDC.64 R8, c[0x0][0xa00] ;  /* 0x00028000ff087b82 */ /* 0x003e620000000a00 */
[----:B------:R-:W-:Y:S01]  /*1d3f0*/  ULDC.64 UR6, c[0x0][0xa08] ;  /* 0x0002820000067ab9 */ /* 0x000fe20000000a00 */
[----:B------:R-:W-:Y:S01]  /*1d400*/  ULDC.64 UR8, c[0x0][0xa10] ;  /* 0x0002840000087ab9 */ /* 0x000fe20000000a00 */
[----:B------:R-:W-:Y:S01]  /*1d410*/  ISETP.NE.AND.EX P0, PT, RZ, UR5, PT, P0 ;  /* 0x00000005ff007c0c */ /* 0x000fe2000bf05300 */
[----:B------:R-:W-:-:S04]  /*1d420*/  ULDC.64 UR4, c[0x0][0xa18] ;  /* 0x0002860000047ab9 */ /* 0x000fc80000000a00 */
[----:B0-----:R-:W0:Y:S08]  /*1d430*/  LDC.64 R4, c[0x0][0xa08] ;  /* 0x00028200ff047b82 */ /* 0x001e300000000a00 */
[----:B------:R-:W2:Y:S02]  /*1d440*/  @P0 LDC.64 R2, c[0x0][0xa28] ;  /* 0x00028a00ff020b82 */ /* 0x000ea40000000a00 */
[----:B--2---:R-:W-:-:S05]  /*1d450*/  @P0 IMAD.WIDE R2, R19, 0x4, R2 ;  /* 0x0000000413020825 */ /* 0x004fca00078e0202 */
[----:B------:R2:W5:Y:S01]  /*1d460*/  @P0 LDG.E R7, desc[UR44][R2.64] ;  /* 0x0000002c02070981 */ /* 0x000562000c1e1900 */
[----:B------:R-:W-:Y:S01]  /*1d470*/  ISETP.NE.U32.AND P0, PT, RZ, UR4, PT ;  /* 0x00000004ff007c0c */ /* 0x000fe2000bf05070 */
[----:B-1----:R-:W-:Y:S01]  /*1d480*/  IMAD.WIDE R8, R19, 0x4, R8 ;  /* 0x0000000413087825 */ /* 0x002fe200078e0208 */
[----:B------:R-:W-:Y:S02]  /*1d490*/  ISETP.NE.U32.AND P2, PT, RZ, UR6, PT ;  /* 0x00000006ff007c0c */ /* 0x000fe4000bf45070 */
[----:B------:R-:W-:Y:S01]  /*1d4a0*/  ISETP.NE.AND.EX P0, PT, RZ, UR5, PT, P0 ;  /* 0x00000005ff007c0c */ /* 0x000fe2000bf05300 */
[----:B------:R-:W-:Y:S01]  /*1d4b0*/  ULDC.64 UR4, c[0x0][0xa00] ;  /* 0x0002800000047ab9 */ /* 0x000fe20000000a00 */
[----:B------:R-:W-:Y:S01]  /*1d4c0*/  ISETP.NE.U32.AND P4, PT, RZ, UR8, PT ;  /* 0x00000008ff007c0c */ /* 0x000fe2000bf85070 */
[----:B------:R-:W-:Y:S01]  /*1d4d0*/  IMAD.MOV.U32 R11, RZ, RZ, RZ ;  /* 0x000000ffff0b7224 */ /* 0x000fe200078e00ff */
[----:B------:R-:W-:Y:S01]  /*1d4e0*/  ISETP.NE.U32.AND P1, PT, RZ, UR4, PT ;  /* 0x00000004ff007c0c */ /* 0x000fe2000bf25070 */
[----:B--2---:R-:W1:Y:S01]  /*1d4f0*/  LDC.64 R2, c[0x0][0xa10] ;  /* 0x00028400ff027b82 */ /* 0x004e620000000a00 */
[----:B------:R-:W-:-:S02]  /*1d500*/  IMAD.MOV.U32 R0, RZ, RZ, RZ ;  /* 0x000000ffff007224 */ /* 0x000fc400078e00ff */
[----:B------:R-:W-:Y:S01]  /*1d510*/  ISETP.NE.AND.EX P3, PT, RZ, UR5, PT, P1 ;  /* 0x00000005ff007c0c */ /* 0x000fe2000bf65310 */
[----:B0-----:R-:W-:-:S04]  /*1d520*/  IMAD.WIDE R4, R19, 0x4, R4 ;  /* 0x0000000413047825 */ /* 0x001fc800078e0204 */
[----:B------:R-:W0:Y:S01]  /*1d530*/  @P0 LDC.64 R12, c[0x0][0xa18] ;  /* 0x00028600ff0c0b82 */ /* 0x000e220000000a00 */
[----:B------:R-:W-:Y:S01]  /*1d540*/  ULDC UR4, c[0x0][0x288] ;  /* 0x0000a20000047ab9 */ /* 0x000fe20000000800 */
[----:B------:R-:W-:Y:S02]  /*1d550*/  ISETP.NE.AND.EX P1, PT, RZ, UR7, PT, P2 ;  /* 0x00000007ff007c0c */ /* 0x000fe4000bf25320 */
[----:B------:R-:W-:-:S04]  /*1d560*/  ISETP.NE.AND.EX P2, PT, RZ, UR9, PT, P4 ;  /* 0x00000009ff007c0c */ /* 0x000fc8000bf45340 */
[----:B------:R-:W2:Y:S07]  /*1d570*/  @P3 LDG.E R6, desc[UR44][R8.64] ;  /* 0x0000002c08063981 */ /* 0x000eae000c1e1900 */
[----:B---3--:R3:W5:Y:S01]  /*1d580*/  @P1 LDG.E R11, desc[UR44][R4.64] ;  /* 0x0000002c040b1981 */ /* 0x008762000c1e1900 */
[----:B-1----:R-:W-:-:S05]  /*1d590*/  IMAD.WIDE R2, R19, 0x4, R2 ;  /* 0x0000000413027825 */ /* 0x002fca00078e0202 */
[----:B------:R3:W5:Y:S01]  /*1d5a0*/  @P2 LDG.E R0, desc[UR44][R2.64] ;  /* 0x0000002c02002981 */ /* 0x000762000c1e1900 */
[----:B0-----:R-:W-:-:S03]  /*1d5b0*/  @P0 IMAD.WIDE R12, R19, 0x4, R12 ;  /* 0x00000004130c0825 */ /* 0x001fc600078e020c */
[----:B--2---:R0:W-:Y:S02]  /*1d5c0*/  STL [R1+0x18], R6 ;  /* 0x0000180601007387 */ /* 0x0041e40000100800 */
[----:B0-----:R-:W-:Y:S01]  /*1d5d0*/  IMAD.U32 R6, RZ, RZ, UR4 ;  /* 0x00000004ff067e24 */ /* 0x001fe2000f8e00ff */
[----:B------:R-:W-:-:S05]  /*1d5e0*/  ULDC.64 UR4, c[0x0][0x418] ;  /* 0x0001060000047ab9 */ /* 0x000fca0000000a00 */
[----:B------:R-:W2:Y:S01]  /*1d5f0*/  @P0 LDG.E R6, desc[UR44][R12.64] ;  /* 0x0000002c0c060981 */ /* 0x000ea2000c1e1900 */
[----:B------:R-:W-:-:S03]  /*1d600*/  UISETP.NE.U32.AND UP0, UPT, UR4, URZ, UPT ;  /* 0x0000003f0400728c */ /* 0x000fc6000bf05070 */
[----:B------:R-:W-:Y:S01]  /*1d610*/  ULDC UR4, c[0x0][0x424] ;  /* 0x0001090000047ab9 */ /* 0x000fe20000000800 */
[----:B------:R-:W-:-:S03]  /*1d620*/  UISETP.NE.AND.EX UP0, UPT, UR5, URZ, UPT, UP0 ;  /* 0x0000003f0500728c */ /* 0x000fc6000bf05300 */
[----:B------:R-:W-:Y:S01]  /*1d630*/  ULDC UR5, c[0x0][0x2f0] ;  /* 0x0000bc0000057ab9 */ /* 0x000fe20000000800 */
[----:B------:R-:W-:-:S04]  /*1d640*/  USEL UR4, UR4, 0x1, UP0 ;  /* 0x0000000104047887 */ /* 0x000fc80008000000 */
[----:B------:R-:W-:-:S03]  /*1d650*/  UIMAD UR4, UR4, UR5, URZ ;  /* 0x00000005040472a4 */ /* 0x000fc6000f8e023f */
[----:B------:R-:W-:-:S03]  /*1d660*/  ULDC UR5, c[0x0][0x348] ;  /* 0x0000d20000057ab9 */ /* 0x000fc60000000800 */
[----:B------:R-:W-:Y:S01]  /*1d670*/  IMAD.U32 R10, RZ, RZ, UR4 ;  /* 0x00000004ff0a7e24 */ /* 0x000fe2000f8e00ff */
[----:B--2---:R0:W-:Y:S01]  /*1d680*/  STL [R1+0x14], R6 ;  /* 0x0000140601007387 */ /* 0x0041e20000100800 */
[----:B------:R-:W-:Y:S02]  /*1d690*/  IMAD.MOV.U32 R13, RZ, RZ, R6 ;  /* 0x000000ffff0d7224 */ /* 0x000fe400078e0006 */
[----:B0-----:R-:W-:Y:S01]  /*1d6a0*/  IMAD.U32 R6, RZ, RZ, UR5 ;  /* 0x00000005ff067e24 */ /* 0x001fe2000f8e00ff */
[----:B---3--:R-:W-:Y:S06]  /*1d6b0*/  @P0 BRA `(.L_x_1278) ;  /* 0x0000000000140947 */ /* 0x008fec0003800000 */
[----:B------:R-:W-:Y:S05]  /*1d6c0*/  @!P3 BRA `(.L_x_1278) ;  /* 0x000000000010b947 */ /* 0x000fea0003800000 */
[----:B------:R-:W2:Y:S04]  /*1d6d0*/  LDG.E R12, desc[UR44][R8.64] ;  /* 0x0000002c080c7981 */ /* 0x000ea8000c1e1900 */
[----:B------:R-:W2:Y:S02]  /*1d6e0*/  LDG.E R8, desc[UR44][R8.64+0x4] ;  /* 0x0000042c08087981 */ /* 0x000ea4000c1e1900 */
[----:B--2---:R-:W-:-:S05]  /*1d6f0*/  IMAD.IADD R13, R8, 0x1, -R12 ;  /* 0x00000001080d7824 */ /* 0x004fca00078e0a0c */
[----:B------:R0:W-:Y:S02]  /*1d700*/  STL [R1+0x14], R13 ;  /* 0x0000140d01007387 */ /* 0x0001e40000100800 */
.L_x_1278:
[----:B-----5:R-:W-:Y:S01]  /*1d710*/  IMAD.IADD R8, R11, 0x1, R7 ;  /* 0x000000010b087824 */ /* 0x020fe200078e0207 */
[----:B------:R-:W-:Y:S02]  /*1d720*/  ULDC.64 UR4, c[0x0][0xa20] ;  /* 0x0002880000047ab9 */ /* 0x000fe40000000a00 */
[----:B------:R-:W-:Y:S02]  /*1d730*/  ISETP.NE.U32.AND P0, PT, RZ, UR4, PT ;  /* 0x00000004ff007c0c */ /* 0x000fe4000bf05070 */
[----:B------:R1:W-:Y:S02]  /*1d740*/  STL [R1+0x4], R8 ;  /* 0x0000040801007387 */ /* 0x0003e40000100800 */
[----:B------:R-:W-:-:S13]  /*1d750*/  ISETP.NE.AND.EX P0, PT, RZ, UR5, PT, P0 ;  /* 0x00000005ff007c0c */ /* 0x000fda000bf05300 */
[----:B-1----:R-:W-:Y:S05]  /*1d760*/  @!P0 BRA `(.L_x_1279) ;  /* 0x0000000000108947 */ /* 0x002fea0003800000 */
[----:B------:R-:W1:Y:S02]  /*1d770*/  LDC.64 R10, c[0x0][0xa20] ;  /* 0x00028800ff0a7b82 */ /* 0x000e640000000a00 */
[----:B-1----:R-:W-:-:S06]  /*1d780*/  IMAD.WIDE R10, R19, 0x4, R10 ;  /* 0x00000004130a7825 */ /* 0x002fcc00078e020a */
[----:B------:R1:W5:Y:S01]  /*1d790*/  LDG.E R10, desc[UR44][R10.64] ;  /* 0x0000002c0a0a7981 */ /* 0x000362000c1e1900 */
[----:B------:R-:W-:Y:S05]  /*1d7a0*/  BRA `(.L_x_1280) ;  /* 0x0000000000107947 */ /* 0x000fea0003800000 */
.L_x_1279:
[----:B------:R-:W-:Y:S05]  /*1d7b0*/  @!P1 BRA `(.L_x_1280) ;  /* 0x00000000000c9947 */ /* 0x000fea0003800000 */
[----:B------:R-:W2:Y:S04]  /*1d7c0*/  LDG.E R10, desc[UR44][R4.64] ;  /* 0x0000002c040a7981 */ /* 0x000ea8000c1e1900 */
[----:B------:R-:W2:Y:S02]  /*1d7d0*/  LDG.E R4, desc[UR44][R4.64+0x4] ;  /* 0x0000042c04047981 */ /* 0x000ea4000c1e1900 */
[----:B--2---:R-:W-:-:S07]  /*1d7e0*/  IMAD.IADD R10, R4, 0x1, -R10 ;  /* 0x00000001040a7824 */ /* 0x004fce00078e0a0a */
.L_x_1280:
[----:B------:R-:W2:Y:S04]  /*1d7f0*/  @P2 LDG.E R4, desc[UR44][R2.64] ;  /* 0x0000002c02042981 */ /* 0x000ea8000c1e1900 */
[----:B------:R3:W2:Y:S01]  /*1d800*/  @P2 LDG.E R5, desc[UR44][R2.64+0x4] ;  /* 0x0000042c02052981 */ /* 0x0006a2000c1e1900 */
[----:B-----5:R-:W-:Y:S02]  /*1d810*/  IMAD.IADD R7, R10, 0x1, -R7 ;  /* 0x000000010a077824 */ /* 0x020fe400078e0a07 */
[----:B-1----:R-:W-:-:S04]  /*1d820*/  IMAD R11, R17, 0xc0, RZ ;  /* 0x000000c0110b7824 */ /* 0x002fc800078e02ff */
[----:B------:R-:W-:Y:S01]  /*1d830*/  VIADD R9, R11, 0xbf ;  /* 0x000000bf0b097836 */ /* 0x000fe20000000000 */
[----:B------:R1:W-:Y:S01]  /*1d840*/  STL [R1+0x10], R11 ;  /* 0x0000100b01007387 */ /* 0x0003e20000100800 */
[----:B---3--:R-:W3:Y:S02]  /*1d850*/  LDC R2, c[0x0][0x448] ;  /* 0x00011200ff027b82 */ /* 0x008ee40000000800 */
[----:B---3--:R-:W-:-:S13]  /*1d860*/  ISETP.NE.AND P1, PT, R2, 0x1, PT ;  /* 0x000000010200780c */ /* 0x008fda0003f25270 */
[----:B------:R-:W3:Y:S08]  /*1d870*/  @P1 LDC R2, c[0x0][0x44c] ;  /* 0x00011300ff021b82 */ /* 0x000ef00000000800 */
[----:B------:R-:W4:Y:S01]  /*1d880*/  @P1 LDC R3, c[0x0][0x450] ;  /* 0x00011400ff031b82 */ /* 0x000f220000000800 */
[----:B---3--:R-:W-:-:S05]  /*1d890*/  @P1 IMAD.HI.U32 R2, R9, R2, RZ ;  /* 0x0000000209021227 */ /* 0x008fca00078e00ff */
[----:B----4-:R-:W-:Y:S01]  /*1d8a0*/  @P1 SHF.R.U32.HI R9, RZ, R3, R2 ;  /* 0x00000003ff091219 */ /* 0x010fe20000011602 */
[----:B--2---:R-:W-:-:S04]  /*1d8b0*/  @P2 IMAD.IADD R6, R5, 0x1, -R4 ;  /* 0x0000000105062824 */ /* 0x004fc800078e0a04 */
[----:B------:R-:W-:-:S04]  /*1d8c0*/  IMAD.IADD R17, R7, 0x1, R6 ;  /* 0x0000000107117824 */ /* 0x000fc800078e0206 */
[C---:B------:R-:W-:Y:S01]  /*1d8d0*/  VIADD R20, R17.reuse, 0x9f ;  /* 0x0000009f11147836 */ /* 0x040fe20000000000 */
[----:B------:R-:W-:-:S03]  /*1d8e0*/  IADD3 R8, R17, 0x1, -R13 ;  /* 0x0000000111087810 */ /* 0x000fc60007ffe80d */
[----:B------:R-:W-:-:S04]  /*1d8f0*/  IMAD.HI R20, R20, 0x66666667, RZ ;  /* 0x6666666714147827 */ /* 0x000fc800078e02ff */
[----:B------:R-:W-:Y:S01]  /*1d900*/  IMAD.IADD R9, R8, 0x1, R9 ;  /* 0x0000000108097824 */ /* 0x000fe200078e0209 */
[----:B------:R-:W-:-:S04]  /*1d910*/  SHF.R.U32.HI R2, RZ, 0x1f, R20 ;  /* 0x0000001fff027819 */ /* 0x000fc80000011614 */
[----:B------:R-:W-:Y:S02]  /*1d920*/  LEA.HI.SX32 R20, R20, R2, 0x1a ;  /* 0x0000000214147211 */ /* 0x000fe400078fd2ff */
[----:B------:R-:W2:Y:S02]  /*1d930*/  LDC.64 R2, c[0x0][0x9e0] ;  /* 0x00027800ff027b82 */ /* 0x000ea40000000a00 */
[----:B--2---:R-:W-:Y:S01]  /*1d940*/  ISETP.GE.AND P3, PT, R3, 0x1, PT ;  /* 0x000000010300780c */ /* 0x004fe20003f66270 */
[----:B------:R-:W-:-:S12]  /*1d950*/  IMAD.IADD R2, R9, 0x1, R2 ;  /* 0x0000000109027824 */ /* 0x000fd800078e0202 */
[----:B-1----:R-:W-:Y:S05]  /*1d960*/  @!P3 BRA `(.L_x_1281) ;  /* 0x000000000048b947 */ /* 0x002fea0003800000 */
[C---:B------:R-:W-:Y:S01]  /*1d970*/  ISETP.GT.AND P0, PT, R9.reuse, RZ, PT ;  /* 0x000000ff0900720c */ /* 0x040fe20003f04270 */
[----:B------:R-:W-:Y:S01]  /*1d980*/  BSSY B0, `(.L_x_1282) ;  /* 0x000000e000007945 */ /* 0x000fe20003800000 */
[----:B------:R-:W-:-:S11]  /*1d990*/  VIADD R10, R9, 0xffffffff ;  /* 0xffffffff090a7836 */ /* 0x000fd60000000000 */
[----:B------:R-:W-:Y:S05]  /*1d9a0*/  @P0 BRA `(.L_x_1283) ;  /* 0x00000000001c0947 */ /* 0x000fea0003800000 */
[----:B------:R-:W-:Y:S01]  /*1d9b0*/  ISETP.NE.AND P0, PT, R3, 0x1, PT ;  /* 0x000000010300780c */ /* 0x000fe20003f05270 */
[----:B------:R-:W-:-:S12]  /*1d9c0*/  IMAD.MOV R9, RZ, RZ, -R9 ;  /* 0x000000ffff097224 */ /* 0x000fd800078e0a09 */
[----:B------:R-:W1:Y:S02]  /*1d9d0*/  @P0 LDC.64 R4, c[0x0][0x9e8] ;  /* 0x00027a00ff040b82 */ /* 0x000e640000000a00 */
[----:B-1----:R-:W-:-:S05]  /*1d9e0*/  @P0 IMAD.HI.U32 R4, R9, R4, RZ ;  /* 0x0000000409040227 */ /* 0x002fca00078e00ff */
[----:B------:R-:W-:-:S04]  /*1d9f0*/  @P0 SHF.R.U32.HI R9, RZ, R5, R4 ;  /* 0x00000005ff090219 */ /* 0x000fc80000011604 */
[----:B------:R-:W-:Y:S01]  /*1da00*/  LOP3.LUT R10, RZ, R9, RZ, 0x33, !PT ;  /* 0x00000009ff0a7212 */ /* 0x000fe200078e33ff */
[----:B------:R-:W-:Y:S06]  /*1da10*/  BRA `(.L_x_1284) ;  /* 0x0000000000107947 */ /* 0x000fec0003800000 */
.L_x_1283:
[----:B------:R-:W-:-:S13]  /*1da20*/  ISETP.NE.AND P0, PT, R3, 0x1, PT ;  /* 0x000000010300780c */ /* 0x000fda0003f05270 */
[----:B------:R-:W1:Y:S02]  /*1da30*/  @P0 LDC.64 R4, c[0x0][0x9e8] ;  /* 0x00027a00ff040b82 */ /* 0x000e640000000a00 */
[----:B-1----:R-:W-:-:S05]  /*1da40*/  @P0 IMAD.HI.U32 R4, R10, R4, RZ ;  /* 0x000000040a040227 */ /* 0x002fca00078e00ff */
[----:B------:R-:W-:-:S07]  /*1da50*/  @P0 SHF.R.U32.HI R10, RZ, R5, R4 ;  /* 0x00000005ff0a0219 */ /* 0x000fce0000011604 */
.L_x_1284:
[----:B------:R-:W-:Y:S05]  /*1da60*/  BSYNC B0 ;  /* 0x0000000000007941 */ /* 0x000fea0003800000 */
.L_x_1282:
[----:B------:R-:W-:-:S05]  /*1da70*/  IMAD R10, R10, R3, R3 ;  /* 0x000000030a0a7224 */ /* 0x000fca00078e0203 */
[----:B------:R-:W-:-:S07]  /*1da80*/  VIMNMX R2, R2, R10, PT ;  /* 0x0000000a02027248 */ /* 0x000fce0003fe0100 */
.L_x_1281:
[----:B------:R-:W1:Y:S01]  /*1da90*/  @P1 LDC R5, c[0x0][0x44c] ;  /* 0x00011300ff051b82 */ /* 0x000e620000000800 */
[----:B------:R-:W-:Y:S01]  /*1daa0*/  IMAD.MOV.U32 R4, RZ, RZ, R11 ;  /* 0x000000ffff047224 */ /* 0x000fe200078e000b */
[----:B------:R-:W-:Y:S01]  /*1dab0*/  ULDC UR4, c[0x0][0x9dc] ;  /* 0x0002770000047ab9 */ /* 0x000fe20000000800 */
[----:B------:R-:W-:-:S05]  /*1dac0*/  IMAD.IADD R17, R17, 0x1, -R13 ;  /* 0x0000000111117824 */ /* 0x000fca00078e0a0d */
[----:B------:R-:W2:Y:S01]  /*1dad0*/  @P1 LDC R9, c[0x0][0x450] ;  /* 0x00011400ff091b82 */ /* 0x000ea20000000800 */
[----:B-1----:R-:W-:-:S05]  /*1dae0*/  @P1 IMAD.HI.U32 R5, R11, R5, RZ ;  /* 0x000000050b051227 */ /* 0x002fca00078e00ff */
[----:B--2---:R-:W-:-:S05]  /*1daf0*/  @P1 SHF.R.U32.HI R4, RZ, R9, R5 ;  /* 0x00000009ff041219 */ /* 0x004fca0000011605 */
        /* <DEDUP_REMOVED lines=8> */
[----:B------:R-:W1:Y:S02]  /*1db80*/  @P0 LDC.64 R4, c[0x0][0x9e8] ;  /* 0x00027a00ff040b82 */ /* 0x000e640000000a00 */
[----:B-1----:R-:W-:-:S05]  /*1db90*/  @P0 IMAD.HI.U32 R4, R10, R4, RZ ;  /* 0x000000040a040227 */ /* 0x002fca00078e00ff */
[----:B------:R-:W-:-:S04]  /*1dba0*/  @P0 SHF.R.U32.HI R10, RZ, R5, R4 ;  /* 0x00000005ff0a0219 */ /* 0x000fc80000011604 */
[----:B------:R-:W-:Y:S01]  /*1dbb0*/  LOP3.LUT R10, RZ, R10, RZ, 0x33, !PT ;  /* 0x0000000aff0a7212 */ /* 0x000fe200078e33ff */
[----:B------:R-:W-:Y:S06]  /*1dbc0*/  BRA `(.L_x_1288) ;  /* 0x0000000000107947 */ /* 0x000fec0003800000 */
.L_x_1287:
[----:B------:R-:W-:-:S13]  /*1dbd0*/  ISETP.NE.AND P0, PT, R3, 0x1, PT ;  /* 0x000000010300780c */ /* 0x000fda0003f05270 */
[----:B------:R-:W1:Y:S02]  /*1dbe0*/  @P0 LDC.64 R4, c[0x0][0x9e8] ;  /* 0x00027a00ff040b82 */ /* 0x000e640000000a00 */
[----:B-1----:R-:W-:-:S05]  /*1dbf0*/  @P0 IMAD.HI.U32 R4, R10, R4, RZ ;  /* 0x000000040a040227 */ /* 0x002fca00078e00ff */
[----:B------:R-:W-:-:S07]  /*1dc00*/  @P0 SHF.R.U32.HI R10, RZ, R5, R4 ;  /* 0x00000005ff0a0219 */ /* 0x000fce0000011604 */
.L_x_1288:
[----:B------:R-:W-:Y:S05]  /*1dc10*/  BSYNC B0 ;  /* 0x0000000000007941 */ /* 0x000fea0003800000 */
.L_x_1286:
[----:B------:R-:W-:-:S05]  /*1dc20*/  IMAD R3, R10, R3, RZ ;  /* 0x000000030a037224 */ /* 0x000fca00078e02ff */
[----:B------:R-:W-:-:S07]  /*1dc30*/  VIMNMX R9, R9, R3, !PT ;  /* 0x0000000309097248 */ /* 0x000fce0007fe0100 */
.L_x_1285:
[----:B------:R-:W-:Y:S01]  /*1dc40*/  VIADD R2, R2, 0x9f ;  /* 0x0000009f02027836 */ /* 0x000fe20000000000 */
[----:B------:R-:W-:Y:S01]  /*1dc50*/  BSSY B0, `(.L_x_1289) ;  /* 0x00000dc000007945 */ /* 0x000fe20003800000 */
[----:B------:R-:W-:-:S04]  /*1dc60*/  IMAD.HI R9, R9, 0x66666667, RZ ;  /* 0x6666666709097827 */ /* 0x000fc800078e02ff */
[----:B------:R-:W-:-:S05]  /*1dc70*/  IMAD.HI R2, R2, 0x66666667, RZ ;  /* 0x6666666702027827 */ /* 0x000fca00078e02ff */
[----:B------:R-:W-:-:S04]  /*1dc80*/  SHF.R.U32.HI R3, RZ, 0x1f, R2 ;  /* 0x0000001fff037819 */ /* 0x000fc80000011602 */
[----:B------:R-:W-:Y:S02]  /*1dc90*/  LEA.HI.SX32 R2, R2, R3, 0x1a ;  /* 0x0000000302027211 */ /* 0x000fe400078fd2ff */
[----:B------:R-:W-:Y:S02]  /*1dca0*/  SHF.R.U32.HI R3, RZ, 0x1f, R9 ;  /* 0x0000001fff037819 */ /* 0x000fe40000011609 */
[----:B------:R-:W-:Y:S02]  /*1dcb0*/  VIMNMX R2, R20, R2, PT ;  /* 0x0000000214027248 */ /* 0x000fe40003fe0100 */
[----:B------:R-:W-:-:S04]  /*1dcc0*/  LEA.HI.SX32 R3, R9, R3, 0x1a ;  /* 0x0000000309037211 */ /* 0x000fc800078fd2ff */
[----:B------:R-:W-:-:S05]  /*1dcd0*/  VIMNMX R3, RZ, R3, !PT ;  /* 0x00000003ff037248 */ /* 0x000fca0007fe0100 */
        /* <DEDUP_REMOVED lines=15> */
[----:B------:R-:W-:Y:S01]  /*1ddd0*/  UMOV UR4, 0xffffffff ;  /* 0xffffffff00047882 */ /* 0x000fe20000000000 */
[----:B------:R-:W-:Y:S02]  /*1dde0*/  SEL R2, R19, RZ, !P2 ;  /* 0x000000ff13027207 */ /* 0x000fe40005000000 */
[----:B------:R-:W-:Y:S05]  /*1ddf0*/  BRA.DIV UR4, `(.L_x_1291) ;  /* 0x0000005204e87947 */ /* 0x000fea000b800000 */
[----:B------:R-:W1:Y:S02]  /*1de00*/  S2R R5, SR_TID.X ;  /* 0x0000000000057919 */ /* 0x000e640000002100 */
[----:B-1----:R-:W-:-:S04]  /*1de10*/  SHF.R.U32.HI R5, RZ, 0x5, R5 ;  /* 0x00000005ff057819 */ /* 0x002fc80000011605 */
[----:B------:R-:W-:-:S05]  /*1de20*/  LOP3.LUT R5, R5, 0x3, RZ, 0xc0, !PT ;  /* 0x0000000305057812 */ /* 0x000fca00078ec0ff */
[----:B------:R1:W2:Y:S02]  /*1de30*/  SHFL.IDX PT, R14, R5, RZ, 0x1f ;  /* 0x00001fff050e7589 */ /* 0x0002a400000e0000 */
.L_x_1430:
[----:B--2---:R-:W-:Y:S02]  /*1de40*/  ISETP.NE.AND P0, PT, R14, RZ, PT ;  /* 0x000000ff0e00720c */ /* 0x004fe40003f05270 */
[----:B------:R-:W-:-:S11]  /*1de50*/  PLOP3.LUT P6, PT, PT, PT, PT, 0x8, 0x0 ;  /* 0x000000000000781c */ /* 0x000fd60003fce170 */
[----:B------:R-:W-:Y:S05]  /*1de60*/  @P0 BRA `(.L_x_1292) ;  /* 0x00000000000c0947 */ /* 0x000fea0003800000 */
[----:B------:R-:W-:-:S03]  /*1de70*/  UMOV UR4, 0xffffffff ;  /* 0xffffffff00047882 */ /* 0x000fc60000000000 */
[----:B------:R-:W-:Y:S05]  /*1de80*/  BRA.DIV UR4, `(.L_x_1293) ;  /* 0x0000005204f87947 */ /* 0x000fea000b800000 */
[----:B------:R-:W-:-:S13]  /*1de90*/  ELECT P6, URZ, PT ;  /* 0x00000000003f782f */ /* 0x000fda00038c0000 */
.L_x_1292:
[----:B-1----:R-:W2:Y:S01]  /*1dea0*/  LDL R5, [R1+0x3c] ;  /* 0x00003c0001057983 */ /* 0x002ea20000100800 */
[----:B------:R-:W-:Y:S01]  /*1deb0*/  BSSY B1, `(.L_x_1294) ;  /* 0x0000008000017945 */ /* 0x000fe20003800000 */
[----:B--2---:R-:W-:-:S05]  /*1dec0*/  VIADD R5, R5, 0x1 ;  /* 0x0000000105057836 */ /* 0x004fca0000000000 */
[----:B------:R-:W-:-:S04]  /*1ded0*/  LEA.HI R6, R5, R5, RZ, 0x1 ;  /* 0x0000000505067211 */ /* 0x000fc800078f08ff */
[----:B------:R-:W-:-:S05]  /*1dee0*/  LOP3.LUT R6, R6, 0xfffffffe, RZ, 0xc0, !PT ;  /* 0xfffffffe06067812 */ /* 0x000fca00078ec0ff */
[----:B------:R-:W-:-:S05]  /*1def0*/  IMAD.IADD R5, R5, 0x1, -R6 ;  /* 0x0000000105057824 */ /* 0x000fca00078e0a06 */
[----:B------:R-:W-:-:S04]  /*1df00*/  SHF.L.U32 R5, R5, 0x1f, RZ ;  /* 0x0000001f05057819 */ /* 0x000fc800000006ff */
[----:B------:R-:W1:Y:S02]  /*1df10*/  SYNCS.PHASECHK.TRANS64.TRYWAIT P0, [R23+URZ+0x13220], R5 ;  /* 0x01322005170075a7 */ /* 0x000e64000800017f */
[----:B-1----:R-:W-:Y:S05]  /*1df20*/  @!P0 BRA `(.L_x_1295) ;  /* 0x0000005000f08947 */ /* 0x002fea0003800000 */
.L_x_1433:
[----:B------:R-:W-:Y:S05]  /*1df30*/  BSYNC B1 ;  /* 0x0000000000017941 */ /* 0x000fea0003800000 */
.L_x_1294:
[----:B------:R-:W-:Y:S04]  /*1df40*/  BSSY B1, `(.L_x_1296) ;  /* 0x000004d000017945 */ /* 0x000fe80003800000 */
[----:B------:R-:W-:Y:S05]  /*1df50*/  @!P6 BRA `(.L_x_1297) ;  /* 0x00000004002ce947 */ /* 0x000fea0003800000 */
[----:B------:R-:W2:Y:S01]  /*1df60*/  S2R R6, SR_TID.X ;  /* 0x0000000000067919 */ /* 0x000ea20000002100 */
[----:B-1----:R-:W-:Y:S01]  /*1df70*/  IMAD R5, R25, 0x8, R23 ;  /* 0x0000000819057824 */ /* 0x002fe200078e0217 */
[----:B------:R-:W-:Y:S01]  /*1df80*/  BSSY B2, `(.L_x_1298) ;  /* 0x0000006000027945 */ /* 0x000fe20003800000 */
[----:B--2---:R-:W-:Y:S02]  /*1df90*/  LOP3.LUT R7, R6, 0x7f, RZ, 0xc0, !PT ;  /* 0x0000007f06077812 */ /* 0x004fe400078ec0ff */
[----:B------:R-:W-:Y:S02]  /*1dfa0*/  SHF.L.U32 R6, R27, 0x1f, RZ ;  /* 0x0000001f1b067819 */ /* 0x000fe400000006ff */
[----:B------:R-:W-:Y:S02]  /*1dfb0*/  ISETP.NE.AND P1, PT, R7, RZ, PT ;  /* 0x000000ff0700720c */ /* 0x000fe40003f25270 */
[----:B------:R-:W1:Y:S02]  /*1dfc0*/  SYNCS.PHASECHK.TRANS64.TRYWAIT P0, [R5+URZ+0x132a0], R6 ;  /* 0x0132a006050075a7 */ /* 0x000e64000800017f */
[----:B-1----:R-:W-:Y:S09]  /*1dfd0*/  @!P0 BRA `(.L_x_1299) ;  /* 0x0000005000d88947 */ /* 0x002ff20003800000 */
.L_x_1434:
[----:B------:R-:W-:Y:S05]  /*1dfe0*/  BSYNC B2 ;  /* 0x0000000000027941 */ /* 0x000fea0003800000 */
.L_x_1298:
[----:B------:R-:W-:Y:S04]  /*1dff0*/  BSSY B2, `(.L_x_1300) ;  /* 0x0000009000027945 */ /* 0x000fe80003800000 */
        /* <DEDUP_REMOVED lines=8> */
.L_x_1301:
[----:B------:R-:W-:Y:S05]  /*1e080*/  BSYNC B2 ;  /* 0x0000000000027941 */ /* 0x000fea0003800000 */
.L_x_1300:
        /* <DEDUP_REMOVED lines=10> */
[----:B------:R-:W-:Y:S01]  /*1e130*/  VIADD R11, R7, 0xe000 ;  /* 0x0000e000070b7836 */ /* 0x000fe20000000000 */
[----:B------:R-:W-:-:S09]  /*1e140*/  UMOV UR7, 0x12f00000 ;  /* 0x12f0000000077882 */ /* 0x000fd20000000000 */
.L_x_1302:
        /* <DEDUP_REMOVED lines=9> */
[----:B--2---:R-:W-:Y:S05]  /*1e1e0*/  @P0 BRA.U.ANY `(.L_x_1302) ;  /* 0xfffffffd00d80947 */ /* 0x004fea000393ffff */
[----:B------:R-:W2:Y:S01]  /*1e1f0*/  SYNCS.PHASECHK.TRANS64.TRYWAIT P0, [R5+URZ+0x132c0], R6 ;  /* 0x0132c006050075a7 */ /* 0x000ea2000800017f */
[----:B------:R-:W-:Y:S04]  /*1e200*/  BSSY B2, `(.L_x_1303) ;  /* 0x0000002000027945 */ /* 0x000fe80003800000 */
[----:B--2---:R-:W-:Y:S05]  /*1e210*/  @!P0 BRA `(.L_x_1304) ;  /* 0x00000050005c8947 */ /* 0x004fea0003800000 */
.L_x_1435:
[----:B------:R-:W-:Y:S05]  /*1e220*/  BSYNC B2 ;  /* 0x0000000000027941 */ /* 0x000fea0003800000 */
.L_x_1303:
[----:B------:R-:W-:Y:S01]  /*1e230*/  BSSY B2, `(.L_x_1305) ;  /* 0x000000b000027945 */ /* 0x000fe20003800000 */
[----:B------:R-:W-:Y:S02]  /*1e240*/  IMAD.MOV.U32 R10, RZ, RZ, 0x0 ;  /* 0x00000000ff0a7424 */ /* 0x000fe400078e00ff */
[----:B------:R-:W-:Y:S01]  /*1e250*/  IMAD.MOV.U32 R11, RZ, RZ, 0x12f00000 ;  /* 0x12f00000ff0b7424 */ /* 0x000fe200078e00ff */
[----:B------:R-:W-:Y:S06]  /*1e260*/  @P1 BRA `(.L_x_1306) ;  /* 0x00000000001c1947 */ /* 0x000fec0003800000 */
[----:B0-----:R-:W0:Y:S01]  /*1e270*/  S2R R13, SR_TID.X ;  /* 0x00000000000d7919 */ /* 0x001e220000002100 */
[----:B-12---:R-:W-:-:S04]  /*1e280*/  IMAD.MOV.U32 R6, RZ, RZ, 0x2800 ;  /* 0x00002800ff067424 */ /* 0x006fc800078e00ff */
[----:B------:R3:W-:Y:S01]  /*1e290*/  SYNCS.ARRIVE.TRANS64 RZ, [R5+URZ+0x132b0], R6 ;  /* 0x0132b00605ff79a7 */ /* 0x0007e2000800003f */
[----:B0-----:R-:W-:-:S04]  /*1e2a0*/  LOP3.LUT R13, R13, 0x1f, RZ, 0xc0, !PT ;  /* 0x0000001f0d0d7812 */ /* 0x001fc800078ec0ff */
[----:B------:R-:W-:-:S13]  /*1e2b0*/  ISETP.NE.AND P0, PT, R13, RZ, PT ;  /* 0x000000ff0d00720c */ /* 0x000fda0003f05270 */
[----:B---3--:R-:W-:Y:S05]  /*1e2c0*/  @!P0 BRA `(.L_x_1306) ;  /* 0x0000000000048947 */ /* 0x008fea0003800000 */
[----:B------:R-:W-:Y:S01]  /*1e2d0*/  BPT.TRAP 0x1 ;  /* 0x000000040000795c */ /* 0x000fe20000300000 */
.L_x_1306:
[----:B------:R-:W-:Y:S05]  /*1e2e0*/  BSYNC B2 ;  /* 0x0000000000027941 */ /* 0x000fea0003800000 */
.L_x_1305:
[----:B------:R-:W-:Y:S01]  /*1e2f0*/  R2UR UR10, R12 ;  /* 0x000000000c0a72ca */ /* 0x000fe200000e0000 */
[----:B------:R-:W-:Y:S01]  /*1e300*/  UIADD3 UR4, UP0, UR38, 0x670, URZ ;  /* 0x0000067026047890 */ /* 0x000fe2000ff1e03f */
[----:B------:R-:W-:Y:S01]  /*1e310*/  R2UR UR6, R10 ;  /* 0x000000000a0672ca */ /* 0x000fe200000e0000 */
[----:B------:R-:W-:Y:S01]  /*1e320*/  VIADD R7, R7, 0x6000 ;  /* 0x0000600007077836 */ /* 0x000fe20000000000 */
[----:B------:R-:W-:Y:S01]  /*1e330*/  R2UR UR7, R11 ;  /* 0x000000000b0772ca */ /* 0x000fe200000e0000 */
[----:B-12---:R-:W-:Y:S01]  /*1e340*/  VIADD R5, R5, 0x132b0 ;  /* 0x000132b005057836 */ /* 0x006fe20000000000 */
[----:B------:R-:W-:Y:S01]  /*1e350*/  PLOP3.LUT P0, PT, PT, PT, PT, 0x80, 0x0 ;  /* 0x000000000000781c */ /* 0x000fe20003f0f070 */
[----:B------:R-:W-:-:S12]  /*1e360*/  UIADD3.X UR5, URZ, UR39, URZ, UP0, !UPT ;  /* 0x000000273f057290 */ /* 0x000fd800087fe43f */
.L_x_1307:
        /* <DEDUP_REMOVED lines=10> */
.L_x_1297:
[----:B------:R-:W-:Y:S05]  /*1e410*/  BSYNC B1 ;  /* 0x0000000000017941 */ /* 0x000fea0003800000 */
.L_x_1296:
[----:B------:R-:W-:Y:S01]  /*1e420*/  VIADD R3, R3, 0xfffffffe ;  /* 0xfffffffe03037836 */ /* 0x000fe20000000000 */
[----:B------:R-:W-:Y:S01]  /*1e430*/  PLOP3.LUT P0, PT, PT, PT, PT, 0x8, 0x0 ;  /* 0x000000000000781c */ /* 0x000fe20003f0e170 */
[----:B------:R-:W-:-:S03]  /*1e440*/  VIADD R25, R25, 0x1 ;  /* 0x0000000119197836 */ /* 0x000fc60000000000 */
[----:B------:R-:W-:Y:S02]  /*1e450*/  ISETP.GE.AND P2, PT, R3, R4, PT ;  /* 0x000000040300720c */ /* 0x000fe40003f46270 */
[----:B------:R-:W-:-:S04]  /*1e460*/  ISETP.NE.AND P1, PT, R25, 0x2, PT ;  /* 0x000000021900780c */ /* 0x000fc80003f25270 */
[----:B-1----:R-:W-:Y:S02]  /*1e470*/  SEL R5, RZ, 0x1, P1 ;  /* 0x00000001ff057807 */ /* 0x002fe40000800000 */
[----:B------:R-:W-:Y:S02]  /*1e480*/  SEL R25, R25, RZ, P1 ;  /* 0x000000ff19197207 */ /* 0x000fe40000800000 */
[----:B------:R-:W-:-:S03]  /*1e490*/  LOP3.LUT R27, R27, R5, RZ, 0x3c, !PT ;  /* 0x000000051b1b7212 */ /* 0x000fc600078e3cff */
[----:B------:R-:W-:Y:S05]  /*1e4a0*/  @!P2 BRA `(.L_x_1290) ;  /* 0x000000040058a947 */ /* 0x000fea0003800000 */
.L_x_1320:
[----:B------:R-:W-:Y:S05]  /*1e4b0*/  YIELD ;  /* 0x0000000000007946 */ /* 0x000fea0003800000 */
[----:B------:R-:W-:Y:S04]  /*1e4c0*/  BSSY B1, `(.L_x_1308) ;  /* 0x000004c000017945 */ /* 0x000fe80003800000 */
[----:B------:R-:W-:Y:S05]  /*1e4d0*/  @!P6 BRA `(.L_x_1309) ;  /* 0x000000040028e947 */ /* 0x000fea0003800000 */
[----:B------:R-:W1:Y:S01]  /*1e4e0*/  S2R R5, SR_TID.X ;  /* 0x0000000000057919 */ /* 0x000e620000002100 */
[----:B------:R-:W-:Y:S01]  /*1e4f0*/  SHF.L.U32 R6, R27, 0x1f, RZ ;  /* 0x0000001f1b067819 */ /* 0x000fe200000006ff */
[----:B------:R-:W-:Y:S01]  /*1e500*/  BSSY B2, `(.L_x_1310) ;  /* 0x0000006000027945 */ /* 0x000fe20003800000 */
[----:B-1----:R-:W-:Y:S01]  /*1e510*/  LOP3.LUT R7, R5, 0x7f, RZ, 0xc0, !PT ;  /* 0x0000007f05077812 */ /* 0x002fe200078ec0ff */
[----:B------:R-:W-:-:S03]  /*1e520*/  IMAD R5, R25, 0x8, R23 ;  /* 0x0000000819057824 */ /* 0x000fc600078e0217 */
[----:B------:R-:W-:Y:S01]  /*1e530*/  ISETP.NE.AND P2, PT, R7, RZ, PT ;  /* 0x000000ff0700720c */ /* 0x000fe20003f45270 */
[----:B------:R-:W1:Y:S02]  /*1e540*/  SYNCS.PHASECHK.TRANS64.TRYWAIT P1, [R5+URZ+0x132a0], R6 ;  /* 0x0132a006050075a7 */ /* 0x000e64000802017f */
[----:B-1----:R-:W-:Y:S10]  /*1e550*/  @!P1 BRA `(.L_x_1311) ;  /* 0x0000004c00a09947 */ /* 0x002ff40003800000 */
.L_x_1436:
[----:B------:R-:W-:Y:S05]  /*1e560*/  BSYNC B2 ;  /* 0x0000000000027941 */ /* 0x000fea0003800000 */
.L_x_1310:
        /* <DEDUP_REMOVED lines=9> */
.L_x_1313:
[----:B------:R-:W-:Y:S05]  /*1e600*/  BSYNC B2 ;  /* 0x0000000000027941 */ /* 0x000fea0003800000 */
.L_x_1312:
        /* <DEDUP_REMOVED lines=11> */
.L_x_1314:
        /* <DEDUP_REMOVED lines=13> */
.L_x_1437:
[----:B------:R-:W-:Y:S05]  /*1e790*/  BSYNC B2 ;  /* 0x0000000000027941 */ /* 0x000fea0003800000 */
.L_x_1315:
        /* <DEDUP_REMOVED lines=11> */
.L_x_1318:
[----:B------:R-:W-:Y:S05]  /*1e850*/  BSYNC B2 ;  /* 0x0000000000027941 */ /* 0x000fea0003800000 */
.L_x_1317:
        /* <DEDUP_REMOVED lines=8> */
.L_x_1319:
        /* <DEDUP_REMOVED lines=10> */
.L_x_1309:
[----:B------:R-:W-:Y:S05]  /*1e980*/  BSYNC B1 ;  /* 0x0000000000017941 */ /* 0x000fea0003800000 */
.L_x_1308:
[----:B------:R-:W-:Y:S01]  /*1e990*/  ISETP.GT.AND P2, PT, R3, R4, PT ;  /* 0x000000040300720c */ /* 0x000fe20003f44270 */
[----:B------:R-:W-:Y:S02]  /*1e9a0*/  VIADD R25, R25, 0x1 ;  /* 0x0000000119197836 */ /* 0x000fe40000000000 */
[----:B------:R-:W-:-:S03]  /*1e9b0*/  VIADD R3, R3, 0xffffffff ;  /* 0xffffffff03037836 */ /* 0x000fc60000000000 */
[----:B------:R-:W-:-:S04]  /*1e9c0*/  ISETP.NE.AND P1, PT, R25, 0x2, PT ;  /* 0x000000021900780c */ /* 0x000fc80003f25270 */
[----:B------:R-:W-:Y:S02]  /*1e9d0*/  SEL R5, RZ, 0x1, P1 ;  /* 0x00000001ff057807 */ /* 0x000fe40000800000 */
[----:B------:R-:W-:Y:S02]  /*1e9e0*/  SEL R25, R25, RZ, P1 ;  /* 0x000000ff19197207 */ /* 0x000fe40000800000 */
[----:B------:R-:W-:Y:S01]  /*1e9f0*/  LOP3.LUT R27, R27, R5, RZ, 0x3c, !PT ;  /* 0x000000051b1b7212 */ /* 0x000fe200078e3cff */
[----:B------:R-:W-:Y:S06]  /*1ea00*/  @P2 BRA `(.L_x_1320) ;  /* 0xfffffff800a82947 */ /* 0x000fec000383ffff */
.L_x_1290:
[----:B------:R-:W-:Y:S05]  /*1ea10*/  BSYNC B0 ;  /* 0x0000000000007941 */ /* 0x000fea0003800000 */
.L_x_1289:
[----:B------:R-:W2:Y:S01]  /*1ea20*/  LDL R7, [R1+0x10] ;  /* 0x0000100001077983 */ /* 0x000ea20000100800 */
[----:B------:R-:W1:Y:S01]  /*1ea30*/  LDC R0, c[0x0][0x448] ;  /* 0x00011200ff007b82 */ /* 0x000e620000000800 */
[----:B------:R-:W-:Y:S07]  /*1ea40*/  @!P0 WARPSYNC.ALL ;  /* 0x0000000000008948 */ /* 0x000fee0003800000 */
[----:B------:R-:W-:Y:S01]  /*1ea50*/  @!P0 BAR.SYNC.DEFER_BLOCKING 0xc, 0x200 ;  /* 0x0308000000008b1d */ /* 0x000fe20000010000 */
[----:B-1----:R-:W-:-:S13]  /*1ea60*/  ISETP.NE.AND P1, PT, R0, 0x1, PT ;  /* 0x000000010000780c */ /* 0x002fda0003f25270 */
[----:B------:R-:W1:Y:S08]  /*1ea70*/  @P1 LDC R3, c[0x0][0x44c] ;  /* 0x00011300ff031b82 */ /* 0x000e700000000800 */
[----:B------:R-:W3:Y:S01]  /*1ea80*/  @P1 LDC R0, c[0x0][0x450] ;  /* 0x00011400ff001b82 */ /* 0x000ee20000000800 */
[----:B--2---:R-:W-:-:S04]  /*1ea90*/  VIADD R2, R7, 0xbf ;  /* 0x000000bf07027836 */ /* 0x004fc80000000000 */
[----:B-1----:R-:W-:-:S05]  /*1eaa0*/  @P1 IMAD.HI.U32 R3, R2, R3, RZ ;  /* 0x0000000302031227 */ /* 0x002fca00078e00ff */
[----:B---3--:R-:W-:-:S05]  /*1eab0*/  @P1 SHF.R.U32.HI R2, RZ, R0, R3 ;  /* 0x00000000ff021219 */ /* 0x008fca0000011603 */
[----:B------:R-:W-:Y:S02]  /*1eac0*/  IMAD.IADD R8, R8, 0x1, R2 ;  /* 0x0000000108087824 */ /* 0x000fe400078e0202 */
[----:B------:R-:W1:Y:S02]  /*1ead0*/  LDC.64 R2, c[0x0][0x9e0] ;  /* 0x00027800ff027b82 */ /* 0x000e640000000a00 */
[----:B-1----:R-:W-:Y:S01]  /*1eae0*/  ISETP.GE.AND P2, PT, R3, 0x1, PT ;  /* 0x000000010300780c */ /* 0x002fe20003f46270 */
[----:B------:R-:W-:-:S12]  /*1eaf0*/  IMAD.IADD R2, R8, 0x1, R2 ;  /* 0x0000000108027824 */ /* 0x000fd800078e0202 */
[----:B------:R-:W-:Y:S05]  /*1eb00*/  @!P2 BRA `(.L_x_1321) ;  /* 0x000000000048a947 */ /* 0x000fea0003800000 */
        /* <DEDUP_REMOVED lines=11> */
.L_x_1323:
[----:B------:R-:W-:-:S13]  /*1ebc0*/  ISETP.NE.AND P0, PT, R3, 0x1, PT ;  /* 0x000000010300780c */ /* 0x000fda0003f05270 */
[----:B------:R-:W1:Y:S02]  /*1ebd0*/  @P0 LDC.64 R4, c[0x0][0x9e8] ;  /* 0x00027a00ff040b82 */ /* 0x000e640000000a00 */
[----:B-1----:R-:W-:-:S05]  /*1ebe0*/  @P0 IMAD.HI.U32 R4, R0, R4, RZ ;  /* 0x0000000400040227 */ /* 0x002fca00078e00ff */
[----:B------:R-:W-:-:S07]  /*1ebf0*/  @P0 SHF.R.U32.HI R0, RZ, R5, R4 ;  /* 0x00000005ff000219 */ /* 0x000fce0000011604 */
.L_x_1324:
[----:B------:R-:W-:Y:S05]  /*1ec00*/  BSYNC B0 ;  /* 0x0000000000007941 */ /* 0x000fea0003800000 */
.L_x_1322:
[----:B------:R-:W-:-:S05]  /*1ec10*/  IMAD R0, R0, R3, R3 ;  /* 0x0000000300007224 */ /* 0x000fca00078e0203 */
[----:B------:R-:W-:-:S07]  /*1ec20*/  VIMNMX R2, R2, R0, PT ;  /* 0x0000000002027248 */ /* 0x000fce0003fe0100 */
.L_x_1321:
[----:B------:R-:W-:Y:S01]  /*1ec30*/  VIADD R0, R2, 0x9f ;  /* 0x0000009f02007836 */ /* 0x000fe20000000000 */
[----:B------:R-:W-:Y:S01]  /*1ec40*/  ULDC UR4, c[0x0][0x9dc] ;  /* 0x0002770000047ab9 */ /* 0x000fe20000000800 */
[----:B------:R-:W-:Y:S02]  /*1ec50*/  IMAD.MOV.U32 R4, RZ, RZ, R7 ;  /* 0x000000ffff047224 */ /* 0x000fe400078e0007 */
[----:B------:R-:W-:-:S05]  /*1ec60*/  IMAD.HI R0, R0, 0x66666667, RZ ;  /* 0x6666666700007827 */ /* 0x000fca00078e02ff */
[----:B------:R-:W-:-:S04]  /*1ec70*/  SHF.R.U32.HI R2, RZ, 0x1f, R0 ;  /* 0x0000001fff027819 */ /* 0x000fc80000011600 */
[----:B------:R-:W-:Y:S02]  /*1ec80*/  LEA.HI.SX32 R2, R0, R2, 0x1a ;  /* 0x0000000200027211 */ /* 0x000fe400078fd2ff */
[----:B------:R-:W1:Y:S02]  /*1ec90*/  @P1 LDC R0, c[0x0][0x450] ;  /* 0x00011400ff001b82 */ /* 0x000e640000000800 */
[----:B------:R-:W-:-:S05]  /*1eca0*/  VIMNMX R6, R20, R2, PT ;  /* 0x0000000214067248 */ /* 0x000fca0003fe0100 */
[----:B------:R2:W-:Y:S01]  /*1ecb0*/  STL [R1+0x24], R6 ;  /* 0x0000240601007387 */ /* 0x0005e20000100800 */
[----:B------:R-:W3:Y:S02]  /*1ecc0*/  @P1 LDC R2, c[0x0][0x44c] ;  /* 0x00011300ff021b82 */ /* 0x000ee40000000800 */
[----:B---3--:R-:W-:-:S05]  /*1ecd0*/  @P1 IMAD.HI.U32 R2, R7, R2, RZ ;  /* 0x0000000207021227 */ /* 0x008fca00078e00ff */
[----:B-1----:R-:W-:-:S05]  /*1ece0*/  @P1 SHF.R.U32.HI R4, RZ, R0, R2 ;  /* 0x00000000ff041219 */ /* 0x002fca0000011602 */
[----:B------:R-:W-:-:S04]  /*1ecf0*/  IMAD.IADD R2, R17, 0x1, R4 ;  /* 0x0000000111027824 */ /* 0x000fc800078e0204 */
[----:B------:R-:W-:Y:S01]  /*1ed00*/  VIADD R0, R2, -UR4 ;  /* 0x8000000402007c36 */ /* 0x000fe20008000000 */
[----:B--2---:R-:W-:Y:S06]  /*1ed10*/  @!P2 BRA `(.L_x_1325) ;  /* 0x000000000044a947 */ /* 0x004fec0003800000 */
        /* <DEDUP_REMOVED lines=10> */
.L_x_1327:
[----:B------:R-:W-:-:S13]  /*1edc0*/  ISETP.NE.AND P0, PT, R3, 0x1, PT ;  /* 0x000000010300780c */ /* 0x000fda0003f05270 */
[----:B------:R-:W1:Y:S02]  /*1edd0*/  @P0 LDC.64 R4, c[0x0][0x9e8] ;  /* 0x00027a00ff040b82 */ /* 0x000e640000000a00 */
[----:B-1----:R-:W-:-:S05]  /*1ede0*/  @P0 IMAD.HI.U32 R4, R2, R4, RZ ;  /* 0x0000000402040227 */ /* 0x002fca00078e00ff */
[----:B------:R-:W-:-:S07]  /*1edf0*/  @P0 SHF.R.U32.HI R2, RZ, R5, R4 ;  /* 0x00000005ff020219 */ /* 0x000fce0000011604 */
.L_x_1328:
[----:B------:R-:W-:Y:S05]  /*1ee00*/  BSYNC B0 ;  /* 0x0000000000007941 */ /* 0x000fea0003800000 */
.L_x_1326:
[----:B------:R-:W-:-:S05]  /*1ee10*/  IMAD R3, R2, R3, RZ ;  /* 0x0000000302037224 */ /* 0x000fca00078e02ff */
[----:B------:R-:W-:-:S07]  /*1ee20*/  VIMNMX R0, R0, R3, !PT ;  /* 0x0000000300007248 */ /* 0x000fce0007fe0100 */
.L_x_1325:
[----:B------:R-:W-:-:S05]  /*1ee30*/  IMAD.HI R0, R0, 0x66666667, RZ ;  /* 0x6666666700007827 */ /* 0x000fca00078e02ff */
[----:B------:R-:W-:-:S04]  /*1ee40*/  SHF.R.U32.HI R3, RZ, 0x1f, R0 ;  /* 0x0000001fff037819 */ /* 0x000fc80000011600 */
[----:B------:R-:W-:-:S04]  /*1ee50*/  LEA.HI.SX32 R3, R0, R3, 0x1a ;  /* 0x0000000300037211 */ /* 0x000fc800078fd2ff */
[----:B------:R-:W-:-:S04]  /*1ee60*/  VIMNMX R2, RZ, R3, !PT ;  /* 0x00000003ff027248 */ /* 0x000fc80007fe0100 */
[----:B------:R-:W-:Y:S01]  /*1ee70*/  ISETP.GT.AND P0, PT, R6, R2, PT ;  /* 0x000000020600720c */ /* 0x000fe20003f04270 */
[----:B------:R1:W-:-:S12]  /*1ee80*/  STL [R1], R2 ;  /* 0x0000000201007387 */ /* 0x0003d80000100800 */
[----:B-1----:R-:W-:Y:S05]  /*1ee90*/  @P0 BRA `(.L_x_1329) ;  /* 0x0000000000440947 */ /* 0x002fea0003800000 */
[----:B------:R-:W1:Y:S02]  /*1eea0*/  S2R R2, SR_TID.X ;  /* 0x0000000000027919 */ /* 0x000e640000002100 */
[----:B-1----:R-:W-:-:S04]  /*1eeb0*/  LOP3.LUT R2, R2, 0x7f, RZ, 0xc0, !PT ;  /* 0x0000007f02027812 */ /* 0x002fc800078ec0ff */
[----:B------:R-:W-:-:S13]  /*1eec0*/  ISETP.NE.AND P0, PT, R2, RZ, PT ;  /* 0x000000ff0200720c */ /* 0x000fda0003f05270 */
        /* <DEDUP_REMOVED lines=10> */
[----:B------:R-:W1:Y:S01]  /*1ef70*/  POPC R7, R4 ;  /* 0x0000000400077309 */ /* 0x000e620000000000 */
[----:B--2---:R-:W1:Y:S02]  /*1ef80*/  SHFL.IDX PT, R0, R3, R0, 0x1f ;  /* 0x00001f0003007589 */ /* 0x004e6400000e0000 */
[----:B-1----:R-:W-:Y:S01]  /*1ef90*/  IADD3 R16, R0, UR36, R7 ;  /* 0x0000002400107c10 */ /* 0x002fe2000fffe007 */
[----:B------:R-:W-:Y:S06]  /*1efa0*/  BRA `(.L_x_1330) ;  /* 0x0000002800847947 */ /* 0x000fec0003800000 */
.L_x_1329:
        /* <DEDUP_REMOVED lines=17> */
[----:B0-----:R-:W-:-:S07]  /*1f0c0*/  IMAD.MOV.U32 R13, RZ, RZ, RZ ;  /* 0x000000ffff0d7224 */ /* 0x001fce00078e00ff */
[----:B------:R-:W-:-:S07]  /*1f0d0*/  LEPC R20, `(.L_x_1332) ;  /* 0x000000001014794e */ /* 0x000fce0000000000 */
[----:B-1----:R-:W-:Y:S05]  /*1f0e0*/  CALL.ABS.NOINC R2 ;  /* 0x0000000002007343 */ /* 0x002fea0003c00000 */
.L_x_1332:
[----:B------:R-:W-:Y:S05]  /*1f0f0*/  BSYNC B6 ;  /* 0x0000000000067941 */ /* 0x000fea0003800000 */
.L_x_1331:
        /* <DEDUP_REMOVED lines=22> */
.L_x_1334:
[----:B------:R-:W-:Y:S05]  /*1f260*/  BSYNC B6 ;  /* 0x0000000000067941 */ /* 0x000fea0003800000 */
.L_x_1333:
        /* <DEDUP_REMOVED lines=20> */
.L_x_1336:
[----:B------:R-:W-:Y:S05]  /*1f3b0*/  BSYNC B6 ;  /* 0x0000000000067941 */ /* 0x000fea0003800000 */
.L_x_1335:
        /* <DEDUP_REMOVED lines=19> */
.L_x_1338:
[----:B------:R-:W-:Y:S05]  /*1f4f0*/  BSYNC B6 ;  /* 0x0000000000067941 */ /* 0x000fea0003800000 */
.L_x_1337:
[----:B------:R-:W-:Y:S01]  /*1f500*/  ULDC.64 UR4, c[0x0][0x9f8] ;  /* 0x00027e0000047ab9 */ /* 0x000fe20000000a00 */
[----:B------:R-:W-:Y:S01]  /*1f510*/  IMAD.MOV.U32 R28, RZ, RZ, R19 ;  /* 0x000000ffff1c7224 */ /* 0x000fe200078e0013 */
[----:B------:R-:W-:-:S04]  /*1f520*/  ISETP.NE.U32.AND P0, PT, RZ, UR4, PT ;  /* 0x00000004ff007c0c */ /* 0x000fc8000bf05070 */
[----:B------:R-:W-:Y:S01]  /*1f530*/  ISETP.NE.AND.EX P0, PT, RZ, UR5, PT, P0 ;  /* 0x00000005ff007c0c */ /* 0x000fe2000bf05300 */
[----:B------:R-:W-:-:S12]  /*1f540*/  ULDC.64 UR4, c[0x0][0xa08] ;  /* 0x0002820000047ab9 */ /* 0x000fd80000000a00 */
[----:B------:R-:W1:Y:S02]  /*1f550*/  @P0 LDC.64 R2, c[0x0][0x9f8] ;  /* 0x00027e00ff020b82 */ /* 0x000e640000000a00 */
[----:B-1----:R-:W-:-:S05]  /*1f560*/  @P0 IMAD.WIDE R2, R19, 0x4, R2 ;  /* 0x0000000413020825 */ /* 0x002fca00078e0202 */
[----:B------:R1:W2:Y:S02]  /*1f570*/  @P0 LDG.E R28, desc[UR44][R2.64] ;  /* 0x0000002c021c0981 */ /* 0x0002a4000c1e1900 */
[----:B-1----:R-:W1:Y:S02]  /*1f580*/  LDC.64 R2, c[0x0][0x418] ;  /* 0x00010600ff027b82 */ /* 0x002e640000000a00 */
[----:B-1----:R-:W-:Y:S01]  /*1f590*/  LOP3.LUT P0, RZ, R2, UR4, RZ, 0xfc, !PT ;  /* 0x0000000402ff7c12 */ /* 0x002fe2000f80fcff */
[----:B------:R-:W-:-:S03]  /*1f5a0*/  UMOV UR4, 0xffffffff ;  /* 0xffffffff00047882 */ /* 0x000fc60000000000 */
[----:B------:R-:W-:Y:S02]  /*1f5b0*/  LOP3.LUT P0, RZ, R3, UR5, RZ, 0xfc, P0 ;  /* 0x0000000503ff7c12 */ /* 0x000fe4000800fcff */
[----:B--2---:R-:W-:Y:S02]  /*1f5c0*/  SHF.R.S32.HI R29, RZ, 0x1f, R28 ;  /* 0x0000001fff1d7819 */ /* 0x004fe4000001141c */
[----:B------:R-:W-:Y:S01]  /*1f5d0*/  SEL R17, R28, RZ, !P0 ;  /* 0x000000ff1c117207 */ /* 0x000fe20004000000 */
[----:B------:R-:W-:Y:S08]  /*1f5e0*/  BRA.DIV UR4, `(.L_x_1339) ;  /* 0x0000003e04a47947 */ /* 0x000ff0000b800000 */
[----:B------:R-:W1:Y:S02]  /*1f5f0*/  S2R R0, SR_TID.X ;  /* 0x0000000000007919 */ /* 0x000e640000002100 */
[----:B-1----:R-:W-:-:S04]  /*1f600*/  SHF.R.U32.HI R0, RZ, 0x5, R0 ;  /* 0x00000005ff007819 */ /* 0x002fc80000011600 */
[----:B------:R-:W-:-:S05]  /*1f610*/  LOP3.LUT R0, R0, 0x3, RZ, 0xc0, !PT ;  /* 0x0000000300007812 */ /* 0x000fca00078ec0ff */
[----:B------:R1:W2:Y:S02]  /*1f620*/  SHFL.IDX PT, R14, R0, RZ, 0x1f ;  /* 0x00001fff000e7589 */ /* 0x0002a400000e0000 */
.L_x_1440:
[----:B--2---:R-:W-:Y:S02]  /*1f630*/  ISETP.NE.AND P0, PT, R14, RZ, PT ;  /* 0x000000ff0e00720c */ /* 0x004fe40003f05270 */
[----:B------:R-:W-:Y:S02]  /*1f640*/  PLOP3.LUT P1, PT, PT, PT, PT, 0x8, 0x0 ;  /* 0x000000000000781c */ /* 0x000fe40003f2e170 */
[----:B------:R-:W-:-:S11]  /*1f650*/  LOP3.LUT R22, R22, 0xfffffffe, RZ, 0xc0, !PT ;  /* 0xfffffffe16167812 */ /* 0x000fd600078ec0ff */
[----:B------:R-:W-:Y:S01]  /*1f660*/  @P1 LOP3.LUT R22, R22, 0x1, RZ, 0xfc, !PT ;  /* 0x0000000116161812 */ /* 0x000fe200078efcff */
[----:B------:R-:W-:Y:S06]  /*1f670*/  @P0 BRA `(.L_x_1340) ;  /* 0x0000000400500947 */ /* 0x000fec0003800000 */
[----:B------:R-:W-:-:S03]  /*1f680*/  UMOV UR4, 0xffffffff ;  /* 0xffffffff00047882 */ /* 0x000fc60000000000 */
[----:B------:R-:W-:Y:S05]  /*1f690*/  BRA.DIV UR4, `(.L_x_1341) ;  /* 0x0000003e04ac7947 */ /* 0x000fea000b800000 */
[----:B------:R-:W-:-:S13]  /*1f6a0*/  ELECT P6, URZ, PT ;  /* 0x00000000003f782f */ /* 0x000fda00038c0000 */
.L_x_1443:
[----:B------:R-:W-:Y:S05]  /*1f6b0*/  @!P6 BRA `(.L_x_1340) ;  /* 0x000000040040e947 */ /* 0x000fea0003800000 */
[----:B-1----:R-:W2:Y:S01]  /*1f6c0*/  LDL R0, [R1+0x24] ;  /* 0x0000240001007983 */ /* 0x002ea20000100800 */
[----:B------:R-:W-:-:S04]  /*1f6d0*/  ISETP.NE.U32.AND P0, PT, R2, RZ, PT ;  /* 0x000000ff0200720c */ /* 0x000fc80003f05070 */
[----:B------:R-:W-:Y:S01]  /*1f6e0*/  ISETP.NE.AND.EX P0, PT, R3, RZ, PT, P0 ;  /* 0x000000ff0300720c */ /* 0x000fe20003f05300 */
[----:B--2---:R-:W-:-:S12]  /*1f6f0*/  VIADD R0, R0, 0xffffffff ;  /* 0xffffffff00007836 */ /* 0x004fd80000000000 */
        /* <DEDUP_REMOVED lines=15> */
[----:B------:R-:W-:-:S04]  /*1f7f0*/  LEA R2, P0, R4, R2, 0x2 ;  /* 0x0000000204027211 */ /* 0x000fc800078010ff */
[----:B------:R-:W-:-:S05]  /*1f800*/  LEA.HI.X R3, R4, R3, R5, 0x2, P0 ;  /* 0x0000000304037211 */ /* 0x000fca00000f1405 */
[----:B------:R1:W5:Y:S04]  /*1f810*/  LDG.E R17, desc[UR44][R2.64] ;  /* 0x0000002c02117981 */ /* 0x000368000c1e1900 */
.L_x_1342:
[----:B------:R-:W-:Y:S01]  /*1f820*/  IMAD R4, R24, 0x8, R23 ;  /* 0x0000000818047824 */ /* 0x000fe200078e0217 */
[----:B-1----:R-:W-:Y:S01]  /*1f830*/  SHF.L.U32 R3, R26, 0x1f, RZ ;  /* 0x0000001f1a037819 */ /* 0x002fe200000006ff */
[----:B------:R-:W1:Y:S03]  /*1f840*/  S2R R2, SR_TID.X ;  /* 0x0000000000027919 */ /* 0x000e660000002100 */
[----:B------:R-:W2:Y:S01]  /*1f850*/  SYNCS.PHASECHK.TRANS64.TRYWAIT P0, [R4+URZ+0x13280], R3 ;  /* 0x01328003040075a7 */ /* 0x000ea2000800017f */
[----:B-1----:R-:W-:-:S04]  /*1f860*/  LOP3.LUT R2, R2, 0x7f, RZ, 0xc0, !PT ;  /* 0x0000007f02027812 */ /* 0x002fc800078ec0ff */
[----:B------:R-:W-:Y:S01]  /*1f870*/  ISETP.NE.AND P1, PT, R2, RZ, PT ;  /* 0x000000ff0200720c */ /* 0x000fe20003f25270 */
[----:B--2---:R-:W-:-:S12]  /*1f880*/  @!P0 BRA `(.L_x_1343) ;  /* 0x0000003c00508947 */ /* 0x004fd80003800000 */
.L_x_1444:
        /* <DEDUP_REMOVED lines=8> */
.L_x_1344:
        /* <DEDUP_REMOVED lines=16> */
[----:B------:R-:W3:Y:S02]  /*1fa10*/  SYNCS.PHASECHK.TRANS64.TRYWAIT P0, [R4+URZ+0x13240], R3 ;  /* 0x01324003040075a7 */ /* 0x000ee4000800017f */
[----:B--23--:R-:W-:Y:S05]  /*1fa20*/  @!P0 BRA `(.L_x_1345) ;  /* 0x0000003800fc8947 */ /* 0x00cfea0003800000 */
.L_x_1445:
        /* <DEDUP_REMOVED lines=8> */
.L_x_1346:
        /* <DEDUP_REMOVED lines=8> */
[----:B------:R-:W-:Y:S01]  /*1fb30*/  R2UR UR13, R17 ;  /* 0x00000000110d72ca */ /* 0x000fe200000e0000 */
[----:B------:R-:W-:Y:S01]  /*1fb40*/  UMOV UR10, URZ ;  /* 0x0000003f000a7c82 */ /* 0x000fe20008000000 */
[----:B------:R-:W-:-:S02]  /*1fb50*/  PLOP3.LUT P0, PT, PT, PT, PT, 0x80, 0x0 ;  /* 0x000000000000781c */ /* 0x000fc40003f0f070 */
[----:B------:R-:W-:Y:S01]  /*1fb60*/  LOP3.LUT R22, R22, 0xfffffffe, RZ, 0xc0, !PT ;  /* 0xfffffffe16167812 */ /* 0x000fe200078ec0ff */
[----:B------:R-:W-:Y:S02]  /*1fb70*/  UIADD3 UR8, UR8, 0xe000, URZ ;  /* 0x0000e00008087890 */ /* 0x000fe4000fffe03f */
[----:B------:R-:W-:-:S08]  /*1fb80*/  UIADD3 UR9, UR9, 0x13230, URZ ;  /* 0x0001323009097890 */ /* 0x000fd0000fffe03f */
[----:B------:R-:W-:Y:S01]  /*1fb90*/  @P0 LOP3.LUT R22, R22, 0x1, RZ, 0xfc, !PT ;  /* 0x0000000116160812 */ /* 0x000fe200078efcff */
[----:B------:R3:W-:Y:S02]  /*1fba0*/  UTMALDG.4D [UR8], [UR4], desc[UR6] ;  /* 0x00000608040075b4 */ /* 0x0007e40008019000 */
[----:B---3--:R-:W-:-:S04]  /*1fbb0*/  NOP ;  /* 0x0000000000007918 */ /* 0x008fc80000000000 */
.L_x_1340:
[----:B-12---:R-:W2:Y:S01]  /*1fbc0*/  LDL.LU R3, [R1+0x18] ;  /* 0x0000180001037983 */ /* 0x006ea20000300800 */
[----:B------:R-:W-:Y:S05]  /*1fbd0*/  WARPSYNC.ALL ;  /* 0x0000000000007948 */ /* 0x000fea0003800000 */
[----:B------:R-:W-:Y:S01]  /*1fbe0*/  ULDC.64 UR4, c[0x0][0x298] ;  /* 0x0000a60000047ab9 */ /* 0x000fe20000000a00 */
[----:B------:R-:W-:Y:S01]  /*1fbf0*/  VIADD R0, R23, 0xb000 ;  /* 0x0000b00017007836 */ /* 0x000fe20000000000 */
[----:B------:R-:W-:Y:S01]  /*1fc00*/  ULDC.64 UR6, c[0x0][0xa00] ;  /* 0x0002800000067ab9 */ /* 0x000fe20000000a00 */
[----:B------:R-:W-:Y:S01]  /*1fc10*/  BSSY B6, `(.L_x_1347) ;  /* 0x0000024000067945 */ /* 0x000fe20003800000 */
[----:B------:R-:W-:Y:S01]  /*1fc20*/  BAR.SYNC.DEFER_BLOCKING 0x8, 0x200 ;  /* 0x0208000000007b1d */ /* 0x000fe20000010000 */
[----:B------:R-:W-:-:S02]  /*1fc30*/  ISETP.NE.U32.AND P0, PT, RZ, UR6, PT ;  /* 0x00000006ff007c0c */ /* 0x000fc4000bf05070 */
[----:B------:R-:W-:Y:S02]  /*1fc40*/  LOP3.LUT P1, RZ, R0, 0x1bf, RZ, 0xc0, !PT ;  /* 0x000001bf00ff7812 */ /* 0x000fe4000782c0ff */
[----:B------:R-:W-:Y:S02]  /*1fc50*/  ISETP.NE.AND.EX P0, PT, RZ, UR7, PT, P0 ;  /* 0x00000007ff007c0c */ /* 0x000fe4000bf05300 */
[----:B--2---:R-:W-:Y:S01]  /*1fc60*/  SHF.R.S32.HI R2, RZ, 0x1f, R3 ;  /* 0x0000001fff027819 */ /* 0x004fe20000011403 */
[----:B------:R-:W-:-:S04]  /*1fc70*/  IMAD.WIDE.U32 R4, R3, UR4, RZ ;  /* 0x0000000403047c25 */ /* 0x000fc8000f8e00ff */
[----:B------:R-:W-:Y:S01]  /*1fc80*/  IMAD R2, R2, UR4, RZ ;  /* 0x0000000402027c24 */ /* 0x000fe2000f8e02ff */
[----:B------:R-:W-:Y:S03]  /*1fc90*/  STL.64 [R1+0x28], R4 ;  /* 0x0000280401007387 */ /* 0x000fe60000100a00 */
[----:B------:R-:W-:Y:S01]  /*1fca0*/  IMAD R0, R3, UR5, R2 ;  /* 0x0000000503007c24 */ /* 0x000fe2000f8e0202 */
[----:B------:R-:W-:-:S03]  /*1fcb0*/  SHF.R.S32.HI R2, RZ, 0x1f, R19 ;  /* 0x0000001fff027819 */ /* 0x000fc60000011413 */
[----:B------:R-:W-:Y:S01]  /*1fcc0*/  IMAD.IADD R0, R5, 0x1, R0 ;  /* 0x0000000105007824 */ /* 0x000fe200078e0200 */
[----:B------:R-:W-:Y:S02]  /*1fcd0*/  SEL R3, R2, RZ, !P0 ;  /* 0x000000ff02037207 */ /* 0x000fe40004000000 */
[----:B------:R-:W-:Y:S02]  /*1fce0*/  SHF.R.S32.HI R2, RZ, 0x1f, R18 ;  /* 0x0000001fff027819 */ /* 0x000fe40000011412 */
[----:B------:R1:W-:Y:S04]  /*1fcf0*/  STL [R1+0x34], R0 ;  /* 0x0000340001007387 */ /* 0x0003e80000100800 */
[----:B------:R2:W-:Y:S01]  /*1fd00*/  STL [R1+0x44], R3 ;  /* 0x0000440301007387 */ /* 0x0005e20000100800 */
[----:B-1----:R-:W-:-:S05]  /*1fd10*/  SEL R0, R19, RZ, !P0 ;  /* 0x000000ff13007207 */ /* 0x002fca0004000000 */
[----:B------:R2:W-:Y:S04]  /*1fd20*/  STL [R1+0x18], R0 ;  /* 0x0000180001007387 */ /* 0x0005e80000100800 */
[----:B------:R2:W-:Y:S01]  /*1fd30*/  STL [R1+0x40], R2 ;  /* 0x0000400201007387 */ /* 0x0005e20000100800 */
[----:B------:R-:W-:Y:S05]  /*1fd40*/  @!P1 BRA `(.L_x_1348) ;  /* 0x0000000000409947 */ /* 0x000fea0003800000 */
[----:B--2---:R-:W-:Y:S01]  /*1fd50*/  MOV R2, 0x0 ;  /* 0x0000000000027802 */ /* 0x004fe20000000f00 */
        /* <DEDUP_REMOVED lines=15> */
.L_x_1348:
[----:B------:R-:W-:Y:S05]  /*1fe50*/  BSYNC B6 ;  /* 0x0000000000067941 */ /* 0x000fea0003800000 */
.L_x_1347:
[----:B--2---:R-:W2:Y:S01]  /*1fe60*/  LDL.LU R0, [R1+0x34] ;  /* 0x0000340001007983 */ /* 0x004ea20000300800 */
[----:B------:R-:W-:Y:S01]  /*1fe70*/  ULDC.64 UR4, c[0x0][0x2d8] ;  /* 0x0000b60000047ab9 */ /* 0x000fe20000000a00 */
[----:B------:R-:W1:Y:S01]  /*1fe80*/  LDC R9, c[0x0][0x448] ;  /* 0x00011200ff097b82 */ /* 0x000e620000000800 */
[----:B------:R-:W-:Y:S01]  /*1fe90*/  ULDC.64 UR6, c[0x0][0x2c8] ;  /* 0x0000b20000067ab9 */ /* 0x000fe20000000a00 */
[----:B------:R-:W2:Y:S01]  /*1fea0*/  LDL.LU.64 R2, [R1+0x28] ;  /* 0x0000280001027983 */ /* 0x000ea20000300a00 */
[----:B------:R-:W-:-:S03]  /*1feb0*/  ULDC.64 UR8, c[0x0][0x280] ;  /* 0x0000a00000087ab9 */ /* 0x000fc60000000a00 */
[----:B------:R-:W3:Y:S04]  /*1fec0*/  LDL.LU R20, [R1+0x40] ;  /* 0x0000400001147983 */ /* 0x000ee80000300800 */
[----:B------:R-:W4:Y:S04]  /*1fed0*/  LDL.LU R21, [R1+0x44] ;  /* 0x0000440001157983 */ /* 0x000f280000300800 */
[----:B------:R-:W4:Y:S04]  /*1fee0*/  LDL.LU R4, [R1+0x18] ;  /* 0x0000180001047983 */ /* 0x000f280000300800 */
[----:B------:R-:W4:Y:S01]  /*1fef0*/  LDL R12, [R1+0x10] ;  /* 0x00001000010c7983 */ /* 0x000f220000100800 */
[----:B-1----:R-:W-:-:S13]  /*1ff00*/  ISETP.NE.AND P1, PT, R9, 0x1, PT ;  /* 0x000000010900780c */ /* 0x002fda0003f25270 */
[----:B------:R-:W1:Y:S08]  /*1ff10*/  @P1 LDC R5, c[0x0][0x450] ;  /* 0x00011400ff051b82 */ /* 0x000e700000000800 */
[----:B------:R-:W0:Y:S01]  /*1ff20*/  @P1 LDC R8, c[0x0][0x450] ;  /* 0x00011400ff081b82 */ /* 0x000e220000000800 */
        /* <DEDUP_REMOVED lines=9> */
[----:B--2---:R-:W-:-:S04]  /*1ffc0*/  LOP3.LUT R20, R20, 0x7f, RZ, 0xc0, !PT ;  /* 0x0000007f14147812 */ /* 0x004fc800078ec0ff */
[----:B------:R-:W-:Y:S01]  /*1ffd0*/  SHF.R.U32.HI R20, RZ, 0x2, R20 ;  /* 0x00000002ff147819 */ /* 0x000fe20000011614 */
[----:B---3--:R-:W-:-:S05]  /*1ffe0*/  IMAD.SHL.U32 R6, R21, 0x20, RZ ;  /* 0x0000002015067824 */ /* 0x008fca00078e00ff */
[----:B------:R-:W-:Y:S02]  /*1fff0*/  LOP3.LUT R6, R20, 0x60, R6, 0xf8, !PT ;  /* 0x0000006014067812 */ /* 0x000fe400078ef806 */
[----:B------:R2:W5:Y:S01]  /*20000*/  LDL R20, [R1+0x30] ;  /* 0x0000300001147983 */ /* 0x0005620000100800 */
[C---:B------:R-:W-:Y:S02]  /*20010*/  IMAD R0, R4.reuse, UR5, R0 ;  /* 0x0000000504007c24 */ /* 0x040fe4000f8e0200 */
[----:B------:R-:W-:Y:S01]  /*20020*/  IMAD.WIDE.U32 R2, R4, UR4, R2 ;  /* 0x0000000404027c25 */ /* 0x000fe2000f8e0002 */
[----:B------:R-:W-:Y:S01]  /*20030*/  ULDC.64 UR4, c[0x0][0x2d0] ;  /* 0x0000b40000047ab9 */ /* 0x000fe20000000a00 */
[----:B------:R-:W3:Y:S02]  /*20040*/  @P1 LDC R4, c[0x0][0x44c] ;  /* 0x00011300ff041b82 */ /* 0x000ee40000000800 */
[----:B------:R-:W-:Y:S02]  /*20050*/  IMAD.IADD R6, R6, 0x1, R12 ;  /* 0x0000000106067824 */ /* 0x000fe400078e020c */
[----:B------:R-:W-:-:S02]  /*20060*/  IMAD.IADD R3, R3, 0x1, R0 ;  /* 0x0000000103037824 */ /* 0x000fc400078e0200 */
[----:B---3--:R-:W-:-:S04]  /*20070*/  @P1 IMAD.HI.U32 R0, R6, R4, RZ ;  /* 0x0000000406001227 */ /* 0x008fc800078e00ff */
[----:B------:R-:W-:Y:S01]  /*20080*/  IMAD.MOV.U32 R4, RZ, RZ, R6 ;  /* 0x000000ffff047224 */ /* 0x000fe200078e0006 */
[----:B-1----:R-:W-:-:S04]  /*20090*/  @P1 SHF.R.U32.HI R4, RZ, R5, R0 ;  /* 0x00000005ff041219 */ /* 0x002fc80000011600 */
[--C-:B------:R-:W-:Y:S01]  /*200a0*/  SHF.R.S32.HI R0, RZ, 0x1f, R4.reuse ;  /* 0x0000001fff007819 */ /* 0x100fe20000011404 */
[----:B------:R-:W-:-:S04]  /*200b0*/  IMAD.MOV R7, RZ, RZ, -R4 ;  /* 0x000000ffff077224 */ /* 0x000fc800078e0a04 */
[----:B------:R-:W-:-:S04]  /*200c0*/  IMAD R0, R0, UR4, RZ ;  /* 0x0000000400007c24 */ /* 0x000fc8000f8e02ff */
        /* <DEDUP_REMOVED lines=10> */
[----:B------:R-:W1:Y:S01]  /*20170*/  @P1 LDC R7, c[0x0][0x44c] ;  /* 0x00011300ff071b82 */ /* 0x000e620000000800 */
[----:B------:R-:W-:Y:S01]  /*20180*/  VIADD R5, R6, 0x80 ;  /* 0x0000008006057836 */ /* 0x000fe20000000000 */
[----:B------:R-:W3:Y:S03]  /*20190*/  S2R R10, SR_TID.X ;  /* 0x00000000000a7919 */ /* 0x000ee60000002100 */
[----:B------:R-:W-:Y:S02]  /*201a0*/  IMAD.MOV.U32 R6, RZ, RZ, R5 ;  /* 0x000000ffff067224 */ /* 0x000fe400078e0005 */
[----:B-1----:R-:W-:-:S05]  /*201b0*/  @P1 IMAD.HI.U32 R7, R5, R7, RZ ;  /* 0x0000000705071227 */ /* 0x002fca00078e00ff */
[----:B0-----:R-:W-:-:S05]  /*201c0*/  @P1 SHF.R.U32.HI R6, RZ, R8, R7 ;  /* 0x00000008ff061219 */ /* 0x001fca0000011607 */
        /* <DEDUP_REMOVED lines=8> */
[----:B---3--:R-:W-:Y:S02]  /*20250*/  IMAD.SHL.U32 R21, R10, 0x10, RZ ;  /* 0x000000100a157824 */ /* 0x008fe400078e00ff */
        /* <DEDUP_REMOVED lines=8> */
[----:B------:R-:W-:Y:S02]  /*202e0*/  IADD3.X R3, R3, UR9, R6, P1, !PT ;  /* 0x0000000903037c10 */ /* 0x000fe40008ffe406 */
[----:B--2---:R-:W-:Y:S09]  /*202f0*/  BRA.DIV UR4, `(.L_x_1349) ;  /* 0x0000003204dc7947 */ /* 0x004ff2000b800000 */
[----:B------:R-:W0:Y:S02]  /*20300*/  S2R R7, SR_TID.X ;  /* 0x0000000000077919 */ /* 0x000e240000002100 */
[----:B0-----:R-:W-:Y:S02]  /*20310*/  LOP3.LUT R8, R7, 0x7f, RZ, 0xc0, !PT ;  /* 0x0000007f07087812 */ /* 0x001fe400078ec0ff */
[----:B------:R-:W2:Y:S04]  /*20320*/  LDL.LU R7, [R1+0x14] ;  /* 0x0000140001077983 */ /* 0x000ea80000300800 */
[----:B------:R-:W3:Y:S01]  /*20330*/  LDL.LU R11, [R1+0x10] ;  /* 0x00001000010b7983 */ /* 0x000ee20000300800 */
[----:B------:R-:W-:-:S03]  /*20340*/  SHF.R.U32.HI R10, RZ, 0x2, R8 ;  /* 0x00000002ff0a7819 */ /* 0x000fc60000011608 */
[----:B------:R-:W-:Y:S01]  /*20350*/  SHFL.IDX PT, R8, R4, RZ, 0x1c1f ;  /* 0x001c1fff04087589 */ /* 0x000fe200000e0000 */
[----:B--2---:R-:W-:-:S03]  /*20360*/  IMAD R5, R7, R9, RZ ;  /* 0x0000000907057224 */ /* 0x004fc600078e02ff */
[----:B------:R-:W0:Y:S01]  /*20370*/  SHFL.IDX PT, R7, R0, RZ, 0x1c1f ;  /* 0x001c1fff00077589 */ /* 0x000e2200000e0000 */
[----:B---3--:R-:W-:-:S03]  /*20380*/  IMAD.IADD R6, R10, 0x1, R11 ;  /* 0x000000010a067824 */ /* 0x008fc600078e020b */
[----:B------:R-:W-:Y:S02]  /*20390*/  SHFL.IDX PT, R10, R3, RZ, 0x1c1f ;  /* 0x001c1fff030a7589 */ /* 0x000fe400000e0000 */
[----:B------:R-:W-:Y:S02]  /*203a0*/  ISETP.GE.AND P1, PT, R6, R5, PT ;  /* 0x000000050600720c */ /* 0x000fe40003f26270 */
[----:B------:R-:W-:Y:S11]  /*203b0*/  SHFL.IDX PT, R3, R3, 0x1, 0x1c1f ;  /* 0x003c1f0003037f89 */ /* 0x000ff600000e0000 */
[----:B0-----:R-:W-:-:S05]  /*203c0*/  @!P1 IADD3 R7, P2, R21, R7, RZ ;  /* 0x0000000715079210 */ /* 0x001fca0007f5e0ff */
[----:B------:R-:W-:-:S04]  /*203d0*/  @!P1 IMAD.X R8, RZ, RZ, R8, P2 ;  /* 0x000000ffff089224 */ /* 0x000fc800010e0608 */
[----:B------:R-:W-:Y:S02]  /*203e0*/  @!P1 IMAD.MOV.U32 R9, RZ, RZ, R8 ;  /* 0x000000ffff099224 */ /* 0x000fe400078e0008 */
[----:B------:R-:W-:Y:S02]  /*203f0*/  @!P1 IMAD.MOV.U32 R8, RZ, RZ, R7 ;  /* 0x000000ffff089224 */ /* 0x000fe400078e0007 */
[----:B------:R-:W-:-:S03]  /*20400*/  VIADD R7, R6, 0x20 ;  /* 0x0000002006077836 */ /* 0x000fc60000000000 */
[----:B-----5:R0:W-:Y:S02]  /*20410*/  @!P1 LDGSTS.E.BYPASS.LTC128B.128 [R20+0xb000], desc[UR44][R8.64], !P0 ;  /* 0x0b00000008149fae */ /* 0x0201e4000c101d6c */
[----:B------:R-:W-:Y:S02]  /*20420*/  ISETP.GE.AND P1, PT, R7, R5, PT ;  /* 0x000000050700720c */ /* 0x000fe40003f26270 */
[----:B------:R-:W-:Y:S04]  /*20430*/  SHFL.IDX PT, R7, R4, 0x1, 0x1c1f ;  /* 0x003c1f0004077f89 */ /* 0x000fe800000e0000 */
[----:B0-----:R-:W0:Y:S07]  /*20440*/  SHFL.IDX PT, R8, R0, 0x1, 0x1c1f ;  /* 0x003c1f0000087f89 */ /* 0x001e2e00000e0000 */
[----:B0-----:R-:W-:-:S05]  /*20450*/  @!P1 IADD3 R8, P2, R21, R8, RZ ;  /* 0x0000000815089210 */ /* 0x001fca0007f5e0ff */
[----:B------:R-:W-:-:S04]  /*20460*/  @!P1 IMAD.X R7, RZ, RZ, R7, P2 ;  /* 0x000000ffff079224 */ /* 0x000fc800010e0607 */
[----:B------:R-:W-:Y:S02]  /*20470*/  @!P1 IMAD.MOV.U32 R9, RZ, RZ, R7 ;  /* 0x000000ffff099224 */ /* 0x000fe400078e0007 */
[----:B------:R-:W-:-:S03]  /*20480*/  VIADD R7, R6, 0x40 ;  /* 0x0000004006077836 */ /* 0x000fc60000000000 */
[----:B------:R0:W-:Y:S02]  /*20490*/  @!P1 LDGSTS.E.BYPASS.LTC128B.128 [R20+0xb800], desc[UR44][R8.64], !P0 ;  /* 0x0b80000008149fae */ /* 0x0001e4000c101d6c */
[----:B------:R-:W-:Y:S02]  /*204a0*/  ISETP.GE.AND P1, PT, R7, R5, PT ;  /* 0x000000050700720c */ /* 0x000fe40003f26270 */
[----:B------:R-:W-:Y:S04]  /*204b0*/  SHFL.IDX PT, R7, R4, 0x2, 0x1c1f ;  /* 0x005c1f0004077f89 */ /* 0x000fe800000e0000 */
[----:B------:R-:W-:Y:S04]  /*204c0*/  SHFL.IDX PT, R4, R4, 0x3, 0x1c1f ;  /* 0x007c1f0004047f89 */ /* 0x000fe800000e0000 */
[----:B0-----:R-:W0:Y:S03]  /*204d0*/  SHFL.IDX PT, R8, R0, 0x2, 0x1c1f ;  /* 0x005c1f0000087f89 */ /* 0x001e2600000e0000 */
[----:B0-----:R-:W-:-:S05]  /*204e0*/  @!P1 IADD3 R8, P2, R21, R8, RZ ;  /* 0x0000000815089210 */ /* 0x001fca0007f5e0ff */
[----:B------:R-:W-:-:S04]  /*204f0*/  @!P1 IMAD.X R7, RZ, RZ, R7, P2 ;  /* 0x000000ffff079224 */ /* 0x000fc800010e0607 */
[----:B------:R-:W-:Y:S02]  /*20500*/  @!P1 IMAD.MOV.U32 R9, RZ, RZ, R7 ;  /* 0x000000ffff099224 */ /* 0x000fe400078e0007 */
[----:B------:R0:W1:Y:S04]  /*20510*/  SHFL.IDX PT, R7, R0, 0x3, 0x1c1f ;  /* 0x007c1f0000077f89 */ /* 0x00006800000e0000 */
[----:B------:R2:W-:Y:S01]  /*20520*/  @!P1 LDGSTS.E.BYPASS.LTC128B.128 [R20+0xc000], desc[UR44][R8.64], !P0 ;  /* 0x0c00000008149fae */ /* 0x0005e2000c101d6c */
[----:B0-----:R-:W-:-:S05]  /*20530*/  VIADD R0, R6, 0x80 ;  /* 0x0000008006007836 */ /* 0x001fca0000000000 */
[----:B------:R-:W-:Y:S01]  /*20540*/  ISETP.GE.AND P2, PT, R0, R5, PT ;  /* 0x000000050000720c */ /* 0x000fe20003f46270 */
[----:B------:R-:W-:-:S05]  /*20550*/  VIADD R0, R6, 0x60 ;  /* 0x0000006006007836 */ /* 0x000fca0000000000 */
[----:B------:R-:W-:Y:S02]  /*20560*/  ISETP.GE.AND P1, PT, R0, R5, PT ;  /* 0x000000050000720c */ /* 0x000fe40003f26270 */
[----:B------:R-:W0:Y:S04]  /*20570*/  SHFL.IDX PT, R0, R2, RZ, 0x1c1f ;  /* 0x001c1fff02007589 */ /* 0x000e2800000e0000 */
[----:B------:R-:W3:Y:S07]  /*20580*/  SHFL.IDX PT, R2, R2, 0x1, 0x1c1f ;  /* 0x003c1f0002027f89 */ /* 0x000eee00000e0000 */
[----:B-1----:R-:W-:-:S05]  /*20590*/  @!P1 IADD3 R7, P3, R21, R7, RZ ;  /* 0x0000000715079210 */ /* 0x002fca0007f7e0ff */
[----:B------:R-:W-:Y:S02]  /*205a0*/  @!P1 IMAD.X R4, RZ, RZ, R4, P3 ;  /* 0x000000ffff049224 */ /* 0x000fe400018e0604 */
[----:B--2---:R-:W-:Y:S02]  /*205b0*/  @!P1 IMAD.MOV.U32 R8, RZ, RZ, R7 ;  /* 0x000000ffff089224 */ /* 0x004fe400078e0007 */
[----:B------:R-:W-:-:S05]  /*205c0*/  @!P1 IMAD.MOV.U32 R9, RZ, RZ, R4 ;  /* 0x000000ffff099224 */ /* 0x000fca00078e0004 */
[----:B------:R1:W-:Y:S01]  /*205d0*/  @!P1 LDGSTS.E.BYPASS.LTC128B.128 [R20+0xc800], desc[UR44][R8.64], !P0 ;  /* 0x0c80000008149fae */ /* 0x0003e2000c101d6c */
[----:B0-----:R-:W-:-:S05]  /*205e0*/  @!P2 IADD3 R0, P1, R21, R0, RZ ;  /* 0x000000001500a210 */ /* 0x001fca0007f3e0ff */
[----:B-1----:R-:W-:-:S04]  /*205f0*/  @!P2 IMAD.X R8, RZ, RZ, R10, P1 ;  /* 0x000000ffff08a224 */ /* 0x002fc800008e060a */
[----:B------:R-:W-:Y:S02]  /*20600*/  @!P2 IMAD.MOV.U32 R9, RZ, RZ, R8 ;  /* 0x000000ffff09a224 */ /* 0x000fe400078e0008 */
[----:B------:R-:W-:-:S05]  /*20610*/  @!P2 IMAD.MOV.U32 R8, RZ, RZ, R0 ;  /* 0x000000ffff08a224 */ /* 0x000fca00078e0000 */
[----:B---3--:R0:W-:Y:S02]  /*20620*/  @!P2 LDGSTS.E.BYPASS.LTC128B.128 [R20+0xd000], desc[UR44][R8.64], !P0 ;  /* 0x0d0000000814afae */ /* 0x0081e4000c101d6c */
.L_x_1458:
        /* <DEDUP_REMOVED lines=10> */
.L_x_1350:
[----:B------:R-:W-:Y:S02]  /*206d0*/  PLOP3.LUT P1, PT, P1, P0, PT, 0xa2, 0x0 ;  /* 0x000000000000781c */ /* 0x000fe40000f21472 */
[----:B------:R-:W-:-:S08]  /*206e0*/  @P0 R2UR P1, UR4, R23 ;  /* 0x00000000170402ca */ /* 0x000fd00000020000 */
[----:B------:R-:W-:-:S05]  /*206f0*/  @P0 PLOP3.LUT P0, PT, P1, PT, PT, 0x80, 0x0 ;  /* 0x000000000000081c */ /* 0x000fca0000f0f070 */
[----:B------:R-:W-:Y:S01]  /*20700*/  @!P1 SYNCS.ARRIVE.TRANS64.RED.A0T1 RZ, [UR4+0x13200], RZ ;  /* 0x013200ffffff99a7 */ /* 0x000fe20008200404 */
[----:B------:R-:W-:Y:S07]  /*20710*/  @!P1 ARRIVES.LDGSTSBAR.64.TRANSCNT [UR4+0x13200] ;  /* 0x01320000ff0099b0 */ /* 0x000fee0008000a84 */
[----:B------:R-:W-:Y:S05]  /*20720*/  @P0 BRA.U.ANY `(.L_x_1350) ;  /* 0xfffffffd00e80947 */ /* 0x000fea000393ffff */
[----:B-1----:R-:W2:Y:S02]  /*20730*/  LDL.LU R2, [R1+0x3c] ;  /* 0x00003c0001027983 */ /* 0x002ea40000300800 */
        /* <DEDUP_REMOVED lines=11> */
.L_x_1459:
[----:B------:R-:W-:Y:S05]  /*207f0*/  BSYNC B0 ;  /* 0x0000000000007941 */ /* 0x000fea0003800000 */
.L_x_1351:
[----:B------:R-:W1:Y:S04]  /*20800*/  LDL.LU R3, [R1+0x24] ;  /* 0x0000240001037983 */ /* 0x000e680000300800 */
[----:B------:R-:W2:Y:S01]  /*20810*/  LDL R2, [R1] ;  /* 0x0000000001027983 */ /* 0x000ea20000100800 */
[----:B-1----:R-:W-:-:S05]  /*20820*/  VIADD R0, R3, 0xfffffffe ;  /* 0xfffffffe03007836 */ /* 0x002fca0000000000 */
[----:B--2---:R-:W-:-:S13]  /*20830*/  ISETP.GE.AND P0, PT, R0, R2, PT ;  /* 0x000000020000720c */ /* 0x004fda0003f06270 */
[----:B------:R-:W-:Y:S05]  /*20840*/  @!P0 BRA `(.L_x_1353) ;  /* 0x0000000800ec8947 */ /* 0x000fea0003800000 */
[----:B------:R-:W-:Y:S02]  /*20850*/  IMAD.MOV.U32 R6, RZ, RZ, R24 ;  /* 0x000000ffff067224 */ /* 0x000fe400078e0018 */
[----:B------:R-:W-:-:S07]  /*20860*/  IMAD.MOV.U32 R7, RZ, RZ, R26 ;  /* 0x000000ffff077224 */ /* 0x000fce00078e001a */
.L_x_1373:
        /* <DEDUP_REMOVED lines=10> */
[----:B0-----:R-:W-:Y:S01]  /*20910*/  IMAD.MOV.U32 R8, RZ, RZ, R0 ;  /* 0x000000ffff087224 */ /* 0x001fe200078e0000 */
        /* <DEDUP_REMOVED lines=20> */
.L_x_1356:
        /* <DEDUP_REMOVED lines=8> */
.L_x_1460:
[----:B------:R-:W-:Y:S05]  /*20ae0*/  BSYNC B1 ;  /* 0x0000000000017941 */ /* 0x000fea0003800000 */
.L_x_1357:
        /* <DEDUP_REMOVED lines=9> */
.L_x_1360:
[----:B------:R-:W-:Y:S05]  /*20b80*/  BSYNC B1 ;  /* 0x0000000000017941 */ /* 0x000fea0003800000 */
.L_x_1359:
[----:B------:R-:W2:Y:S01]  /*20b90*/  LDL R5, [R1+0x4] ;  /* 0x0000040001057983 */ /* 0x000ea20000100800 */
[----:B------:R-:W-:Y:S01]  /*20ba0*/  IMAD.MOV.U32 R10, RZ, RZ, RZ ;  /* 0x000000ffff0a7224 */ /* 0x000fe200078e00ff */
[----:B------:R-:W-:Y:S01]  /*20bb0*/  UIADD3 UR4, UP0, UR38, 0x470, URZ ;  /* 0x0000047026047890 */ /* 0x000fe2000ff1e03f */
[----:B------:R-:W-:Y:S01]  /*20bc0*/  IMAD R2, R24, 0x2800, R23 ;  /* 0x0000280018027824 */ /* 0x000fe200078e0217 */
[----:B------:R-:W-:Y:S01]  /*20bd0*/  PLOP3.LUT P0, PT, PT, PT, PT, 0x80, 0x0 ;  /* 0x000000000000781c */ /* 0x000fe20003f0f070 */
[----:B------:R-:W-:Y:S01]  /*20be0*/  UMOV UR6, 0x0 ;  /* 0x0000000000067882 */ /* 0x000fe20000000000 */
[----:B------:R-:W-:Y:S01]  /*20bf0*/  R2UR UR10, R10 ;  /* 0x000000000a0a72ca */ /* 0x000fe200000e0000 */
[----:B------:R-:W-:Y:S01]  /*20c00*/  VIADD R9, R2, 0x6000 ;  /* 0x0000600002097836 */ /* 0x000fe20000000000 */
[----:B------:R-:W-:Y:S01]  /*20c10*/  UIADD3.X UR5, URZ, UR39, URZ, UP0, !UPT ;  /* 0x000000273f057290 */ /* 0x000fe200087fe43f */
[----:B------:R-:W-:Y:S01]  /*20c20*/  UMOV UR7, 0x14f00000 ;  /* 0x14f0000000077882 */ /* 0x000fe20000000000 */
[----:B--2---:R-:W-:-:S02]  /*20c30*/  IMAD R5, R8, 0xa0, R5 ;  /* 0x000000a008057824 */ /* 0x004fc400078e0205 */
[----:B------:R-:W-:-:S09]  /*20c40*/  VIADD R8, R4, 0x13270 ;  /* 0x0001327004087836 */ /* 0x000fd20000000000 */
.L_x_1361:
        /* <DEDUP_REMOVED lines=13> */
.L_x_1461:
[----:B------:R-:W-:Y:S05]  /*20d20*/  BSYNC B1 ;  /* 0x0000000000017941 */ /* 0x000fea0003800000 */
.L_x_1362:
        /* <DEDUP_REMOVED lines=11> */
.L_x_1365:
[----:B------:R-:W-:Y:S05]  /*20de0*/  BSYNC B1 ;  /* 0x0000000000017941 */ /* 0x000fea0003800000 */
.L_x_1364:
        /* <DEDUP_REMOVED lines=8> */
.L_x_1366:
        /* <DEDUP_REMOVED lines=10> */
.L_x_1355:
[----:B------:R-:W-:Y:S05]  /*20f10*/  BSYNC B0 ;  /* 0x0000000000007941 */ /* 0x000fea0003800000 */
.L_x_1354:
[----:B------:R-:W2:Y:S02]  /*20f20*/  LDL R3, [R1+0x48] ;  /* 0x0000480001037983 */ /* 0x000ea40000100800 */
[----:B--2---:R-:W-:-:S13]  /*20f30*/  ISETP.NE.AND P0, PT, R3, 0x3, PT ;  /* 0x000000030300780c */ /* 0x004fda0003f05270 */
[----:B------:R-:W-:Y:S05]  /*20f40*/  @!P0 BRA `(.L_x_1367) ;  /* 0x0000000000048947 */ /* 0x000fea0003800000 */
[----:B------:R-:W-:Y:S01]  /*20f50*/  BPT.TRAP 0x1 ;  /* 0x000000040000795c */ /* 0x000fe20000300000 */
.L_x_1367:
        /* <DEDUP_REMOVED lines=8> */
.L_x_1462:
[----:B------:R-:W-:Y:S05]  /*20fe0*/  BSYNC B0 ;  /* 0x0000000000007941 */ /* 0x000fea0003800000 */
.L_x_1368:
[----:B------:R-:W-:Y:S05]  /*20ff0*/  @!P1 BRA `(.L_x_1370) ;  /* 0x0000000000049947 */ /* 0x000fea0003800000 */
[----:B------:R-:W-:Y:S01]  /*21000*/  BPT.TRAP 0x1 ;  /* 0x000000040000795c */ /* 0x000fe20000300000 */
.L_x_1370:
[----:B-1----:R-:W-:Y:S01]  /*21010*/  SHF.L.U32 R2, R7, 0x1f, RZ ;  /* 0x0000001f07027819 */ /* 0x002fe200000006ff */
[----:B------:R-:W-:-:S03]  /*21020*/  IMAD R10, R6, 0x2800, RZ ;  /* 0x00002800060a7824 */ /* 0x000fc600078e02ff */
[----:B------:R-:W1:Y:S02]  /*21030*/  SYNCS.PHASECHK.TRANS64.TRYWAIT P0, [R3+URZ+0x13260], R2 ;  /* 0x01326002030075a7 */ /* 0x000e64000800017f */
[----:B-1----:R-:W-:Y:S05]  /*21040*/  @!P0 BRA `(.L_x_1371) ;  /* 0x0000002c00c08947 */ /* 0x002fea0003800000 */
.L_x_1463:
[----:B------:R-:W1:Y:S04]  /*21050*/  LDL R4, [R1+0xc] ;  /* 0x00000c0001047983 */ /* 0x000e680000100800 */
[----:B------:R-:W2:Y:S01]  /*21060*/  LDL R11, [R1+0x8] ;  /* 0x00000800010b7983 */ /* 0x000ea20000100800 */
[----:B------:R-:W-:Y:S05]  /*21070*/  WARPSYNC.ALL ;  /* 0x0000000000007948 */ /* 0x000fea0003800000 */
[----:B-1----:R-:W-:-:S02]  /*21080*/  LOP3.LUT R2, R10, R4, RZ, 0xfc, !PT ;  /* 0x000000040a027212 */ /* 0x002fc400078efcff */
[----:B--2---:R-:W-:-:S03]  /*21090*/  LOP3.LUT R12, R10, R11, RZ, 0xfc, !PT ;  /* 0x0000000b0a0c7212 */ /* 0x004fc600078efcff */
[C---:B------:R-:W-:Y:S02]  /*210a0*/  IMAD.IADD R2, R23.reuse, 0x1, R2 ;  /* 0x0000000117027824 */ /* 0x040fe400078e0202 */
[----:B------:R-:W-:-:S03]  /*210b0*/  IMAD.IADD R12, R23, 0x1, R12 ;  /* 0x00000001170c7824 */ /* 0x000fc600078e020c */
[----:B------:R-:W0:Y:S02]  /*210c0*/  LDSM.16.MT88.4 R4, [R2+0x6000] ;  /* 0x006000000204783b */ /* 0x000e240000004200 */
        /* <DEDUP_REMOVED lines=37> */
.L_x_1372:
[----:B------:R-:W2:Y:S01]  /*21320*/  S2R R2, SR_TID.X ;  /* 0x0000000000027919 */ /* 0x000ea20000002100 */
[----:B-1----:R1:W-:Y:S01]  /*21330*/  SYNCS.ARRIVE.TRANS64.A1T0 RZ, [R3+URZ+0x13250], RZ ;  /* 0x013250ff03ff79a7 */ /* 0x0023e2000810003f */
[----:B--2---:R-:W-:Y:S02]  /*21340*/  LOP3.LUT R4, R2, 0x7f, RZ, 0xc0, !PT ;  /* 0x0000007f02047812 */ /* 0x004fe400078ec0ff */
[----:B------:R-:W2:Y:S01]  /*21350*/  LDL R2, [R1] ;  /* 0x0000000001027983 */ /* 0x000ea20000100800 */
[----:B------:R-:W-:Y:S01]  /*21360*/  IMAD.MOV.U32 R6, RZ, RZ, R24 ;  /* 0x000000ffff067224 */ /* 0x000fe200078e0018 */
[----:B------:R-:W-:Y:S01]  /*21370*/  BAR.SYNC.DEFER_BLOCKING 0x2, 0x80 ;  /* 0x0082000000007b1d */ /* 0x000fe20000010000 */
[----:B------:R-:W-:Y:S01]  /*21380*/  ISETP.NE.AND P0, PT, R4, RZ, PT ;  /* 0x000000ff0400720c */ /* 0x000fe20003f05270 */
[----:B------:R-:W-:-:S12]  /*21390*/  IMAD.MOV.U32 R7, RZ, RZ, R26 ;  /* 0x000000ffff077224 */ /* 0x000fd800078e001a */
[----:B-1----:R-:W-:-:S05]  /*213a0*/  @!P0 VIADD R3, R3, 0x13280 ;  /* 0x0001328003038836 */ /* 0x002fca0000000000 */
[----:B------:R-:W-:-:S04]  /*213b0*/  @!P0 PRMT R3, RZ, 0x654, R3 ;  /* 0x00000654ff038816 */ /* 0x000fc80000000003 */
[----:B------:R1:W-:Y:S01]  /*213c0*/  @!P0 SYNCS.ARRIVE.TRANS64.RED.A1T0 RZ, [R3+URZ], RZ ;  /* 0x000000ff03ff89a7 */ /* 0x0003e2000810043f */
[C---:B--2---:R-:W-:Y:S01]  /*213d0*/  ISETP.GT.AND P0, PT, R0.reuse, R2, PT ;  /* 0x000000020000720c */ /* 0x044fe20003f04270 */
[----:B------:R-:W-:-:S12]  /*213e0*/  VIADD R0, R0, 0xffffffff ;  /* 0xffffffff00007836 */ /* 0x000fd80000000000 */
[----:B-1----:R-:W-:Y:S05]  /*213f0*/  @P0 BRA `(.L_x_1373) ;  /* 0xfffffff4001c0947 */ /* 0x002fea000383ffff */
.L_x_1353:
        /* <DEDUP_REMOVED lines=18> */
[----:B-1----:R-:W-:-:S07]  /*21520*/  IADD3 R16, R0, UR36, R7 ;  /* 0x0000002400107c10 */ /* 0x002fce000fffe007 */
.L_x_1375:
[----:B------:R-:W-:Y:S05]  /*21530*/  BSYNC B0 ;  /* 0x0000000000007941 */ /* 0x000fea0003800000 */
.L_x_1374:
[----:B------:R-:W-:Y:S05]  /*21540*/  @!P2 BRA `(.L_x_1376) ;  /* 0x000000000004a947 */ /* 0x000fea0003800000 */
[----:B------:R-:W-:Y:S01]  /*21550*/  BPT.TRAP 0x1 ;  /* 0x000000040000795c */ /* 0x000fe20000300000 */
.L_x_1376:
        /* <DEDUP_REMOVED lines=8> */
.L_x_1464:
[----:B------:R-:W-:Y:S05]  /*215e0*/  BSYNC B0 ;  /* 0x0000000000007941 */ /* 0x000fea0003800000 */
.L_x_1377:
[----:B------:R-:W-:Y:S05]  /*215f0*/  @!P2 BRA `(.L_x_1379) ;  /* 0x000000000004a947 */ /* 0x000fea0003800000 */
[----:B------:R-:W-:Y:S01]  /*21600*/  BPT.TRAP 0x1 ;  /* 0x000000040000795c */ /* 0x000fe20000300000 */
.L_x_1379:
[----:B-1----:R-:W-:-:S04]  /*21610*/  SHF.L.U32 R0, R26, 0x1f, RZ ;  /* 0x0000001f1a007819 */ /* 0x002fc800000006ff */
[----:B------:R-:W1:Y:S02]  /*21620*/  SYNCS.PHASECHK.TRANS64.TRYWAIT P1, [R3+URZ+0x13260], R0 ;  /* 0x01326000030075a7 */ /* 0x000e64000802017f */
[----:B-1----:R-:W-:Y:S05]  /*21630*/  @!P1 BRA `(.L_x_1380) ;  /* 0x00000028006c9947 */ /* 0x002fea0003800000 */
.L_x_1465:
[----:B------:R-:W1:Y:S04]  /*21640*/  LDL R4, [R1+0xc] ;  /* 0x00000c0001047983 */ /* 0x000e680000100800 */
[----:B0-----:R-:W2:Y:S01]  /*21650*/  LDL R10, [R1+0x8] ;  /* 0x00000800010a7983 */ /* 0x001ea20000100800 */
[----:B------:R-:W-:Y:S01]  /*21660*/  IMAD R2, R24, 0x2800, RZ ;  /* 0x0000280018027824 */ /* 0x000fe200078e02ff */
        /* <DEDUP_REMOVED lines=43> */
.L_x_1381:
        /* <DEDUP_REMOVED lines=10> */
.L_x_1330:
[----:B------:R-:W-:-:S13]  /*219c0*/  LOP3.LUT P0, RZ, R22, 0x2, RZ, 0xc0, !PT ;  /* 0x0000000216ff7812 */ /* 0x000fda000780c0ff */
        /* <DEDUP_REMOVED lines=10> */
.L_x_1382:
[----:B------:R-:W1:Y:S01]  /*21a70*/  S2R R0, SR_TID.X ;  /* 0x0000000000007919 */ /* 0x000e620000002100 */
[----:B------:R-:W-:Y:S01]  /*21a80*/  UMOV UR4, 0xffffffff ;  /* 0xffffffff00047882 */ /* 0x000fe20000000000 */
[----:B-1----:R-:W-:-:S04]  /*21a90*/  LOP3.LUT R7, R0, 0x1f, RZ, 0xc0, !PT ;  /* 0x0000001f00077812 */ /* 0x002fc800078ec0ff */
[----:B------:R-:W-:Y:S01]  /*21aa0*/  ISETP.NE.AND P0, PT, R7, 0x1f, PT ;  /* 0x0000001f0700780c */ /* 0x000fe20003f05270 */
[----:B------:R-:W-:-:S12]  /*21ab0*/  BRA.DIV UR4, `(.L_x_1384) ;  /* 0x0000002604607947 */ /* 0x000fd8000b800000 */
[----:B------:R-:W-:Y:S01]  /*21ac0*/  IMAD.IADD R5, R19, 0x1, R7 ;  /* 0x0000000113057824 */ /* 0x000fe200078e0207 */
[----:B------:R-:W-:-:S04]  /*21ad0*/  ULDC UR4, c[0x0][0xc3c] ;  /* 0x00030f0000047ab9 */ /* 0x000fc80000000800 */
[----:B------:R-:W-:-:S13]  /*21ae0*/  ISETP.GE.OR P1, PT, R5, UR4, !P0 ;  /* 0x0000000405007c0c */ /* 0x000fda000c726670 */
[----:B0-----:R-:W0:Y:S02]  /*21af0*/  @!P1 LDC.64 R2, c[0x0][0xc80] ;  /* 0x00032000ff029b82 */ /* 0x001e240000000a00 */
[----:B0-----:R-:W-:-:S06]  /*21b00*/  @!P1 IMAD.WIDE R2, R5, 0x4, R2 ;  /* 0x0000000405029825 */ /* 0x001fcc00078e0202 */
[----:B------:R0:W2:Y:S01]  /*21b10*/  @!P1 LDG.E R3, desc[UR44][R2.64] ;  /* 0x0000002c02039981 */ /* 0x0000a2000c1e1900 */
[C---:B------:R-:W-:Y:S02]  /*21b20*/  ISETP.GE.U32.AND P2, PT, R7.reuse, 0x2, PT ;  /* 0x000000020700780c */ /* 0x040fe40003f46070 */
[C---:B------:R-:W-:Y:S01]  /*21b30*/  ISETP.GE.U32.AND P3, PT, R7.reuse, 0x4, PT ;  /* 0x000000040700780c */ /* 0x040fe20003f66070 */
[----:B------:R-:W-:Y:S01]  /*21b40*/  SHFL.IDX PT, R0, R16, RZ, 0x1f ;  /* 0x00001fff10007589 */ /* 0x000fe200000e0000 */
[C---:B------:R-:W-:Y:S02]  /*21b50*/  ISETP.GE.U32.AND P4, PT, R7.reuse, 0x8, PT ;  /* 0x000000080700780c */ /* 0x040fe40003f86070 */
[C---:B------:R-:W-:Y:S01]  /*21b60*/  ISETP.GE.U32.AND P5, PT, R7.reuse, 0x10, PT ;  /* 0x000000100700780c */ /* 0x040fe20003fa6070 */
[----:B------:R-:W-:Y:S01]  /*21b70*/  SHFL.IDX PT, R16, R16, 0x1, 0x1f ;  /* 0x00201f0010107f89 */ /* 0x000fe200000e0000 */
[----:B0-----:R-:W-:Y:S02]  /*21b80*/  IMAD.MOV.U32 R2, RZ, RZ, RZ ;  /* 0x000000ffff027224 */ /* 0x001fe400078e00ff */
[----:B--2---:R-:W-:Y:S01]  /*21b90*/  @!P1 IMAD.MOV.U32 R2, RZ, RZ, R3 ;  /* 0x000000ffff029224 */ /* 0x004fe200078e0003 */
[----:B------:R-:W-:-:S04]  /*21ba0*/  ISETP.NE.AND P1, PT, R7, RZ, PT ;  /* 0x000000ff0700720c */ /* 0x000fc80003f25270 */
        /* <DEDUP_REMOVED lines=16> */
.L_x_1475:
[----:B------:R-:W-:Y:S02]  /*21cb0*/  ULDC UR4, c[0x0][0xc38] ;  /* 0x00030e0000047ab9 */ /* 0x000fe40000000800 */
[----:B------:R-:W-:-:S04]  /*21cc0*/  IMAD.U32 R4, RZ, RZ, UR4 ;  /* 0x00000004ff047e24 */ /* 0x000fc8000f8e00ff */
[----:B-1----:R-:W-:-:S04]  /*21cd0*/  IMAD R5, R14, R4, RZ ;  /* 0x000000040e057224 */ /* 0x002fc800078e02ff */
[----:B------:R-:W-:-:S05]  /*21ce0*/  IMAD.IADD R16, R16, 0x1, R5 ;  /* 0x0000000110107824 */ /* 0x000fca00078e0205 */
[----:B------:R-:W-:-:S13]  /*21cf0*/  ISETP.GT.AND P6, PT, R16, R0, PT ;  /* 0x000000001000720c */ /* 0x000fda0003fc4270 */
[----:B------:R-:W-:Y:S05]  /*21d00*/  @P6 BRA `(.L_x_1385) ;  /* 0x00000000009c6947 */ /* 0x000fea0003800000 */
.L_x_1390:
        /* <DEDUP_REMOVED lines=14> */
.L_x_1388:
[----:B------:R-:W-:Y:S05]  /*21df0*/  BSYNC B0 ;  /* 0x0000000000007941 */ /* 0x000fea0003800000 */
.L_x_1387:
        /* <DEDUP_REMOVED lines=14> */
[----:B------:R-:W0:Y:S02]  /*21ee0*/  SHFL.UP PT, R14, R6, 0x10, RZ ;  /* 0x06000000060e7989 */ /* 0x000e2400000e00ff */
[----:B01----:R-:W-:-:S05]  /*21ef0*/  SEL R3, R14, RZ, P5 ;  /* 0x000000ff0e037207 */ /* 0x003fca0002800000 */
[----:B------:R-:W-:-:S05]  /*21f00*/  IMAD.IADD R3, R6, 0x1, R3 ;  /* 0x0000000106037824 */ /* 0x000fca00078e0203 */
[----:B------:R0:W1:Y:S02]  /*21f10*/  SHFL.IDX PT, R14, R3, 0x1f, 0x1f ;  /* 0x03e01f00030e7f89 */ /* 0x00006400000e0000 */
.L_x_1483:
[----:B------:R-:W-:Y:S02]  /*21f20*/  ULDC UR4, c[0x0][0xc38] ;  /* 0x00030e0000047ab9 */ /* 0x000fe40000000800 */
[----:B------:R-:W-:-:S04]  /*21f30*/  IMAD.U32 R4, RZ, RZ, UR4 ;  /* 0x00000004ff047e24 */ /* 0x000fc8000f8e00ff */
[----:B-1----:R-:W-:-:S04]  /*21f40*/  IMAD R5, R14, R4, RZ ;  /* 0x000000040e057224 */ /* 0x002fc800078e02ff */
[----:B------:R-:W-:-:S05]  /*21f50*/  IMAD.IADD R16, R5, 0x1, R16 ;  /* 0x0000000105107824 */ /* 0x000fca00078e0210 */
[----:B------:R-:W-:-:S13]  /*21f60*/  ISETP.GT.AND P6, PT, R16, R0, PT ;  /* 0x000000001000720c */ /* 0x000fda0003fc4270 */
[----:B------:R-:W-:Y:S05]  /*21f70*/  @!P6 BRA `(.L_x_1390) ;  /* 0xfffffffc0064e947 */ /* 0x000fea000383ffff */
.L_x_1385:
        /* <DEDUP_REMOVED lines=8> */
.L_x_1487:
[----:B------:R-:W-:Y:S01]  /*22000*/  ISETP.NE.AND P0, PT, R5, RZ, PT ;  /* 0x000000ff0500720c */ /* 0x000fe20003f05270 */
[----:B------:R-:W-:-:S12]  /*22010*/  IMAD.MOV.U32 R5, RZ, RZ, RZ ;  /* 0x000000ffff057224 */ /* 0x000fd800078e00ff */
[----:B------:R-:W-:Y:S05]  /*22020*/  @!P0 BRA `(.L_x_1392) ;  /* 0x0000000000108947 */ /* 0x000fea0003800000 */
[----:B------:R-:W-:Y:S01]  /*22030*/  UMOV UR4, 0xffffffff ;  /* 0xffffffff00047882 */ /* 0x000fe20000000000 */
[----:B------:R-:W-:Y:S02]  /*22040*/  VIADD R12, R6, 0xffffffff ;  /* 0xffffffff060c7836 */ /* 0x000fe40000000000 */
[----:B------:R-:W-:Y:S05]  /*22050*/  BRA.DIV UR4, `(.L_x_1393) ;  /* 0x0000002a04207947 */ /* 0x000fea000b800000 */
[----:B------:R3:W4:Y:S02]  /*22060*/  SHFL.IDX PT, R5, R3, R12, 0x1f ;  /* 0x00001f0c03057589 */ /* 0x00072400000e0000 */
.L_x_1392:
[----:B01-3--:R-:W0:Y:S01]  /*22070*/  LDC.64 R2, c[0x0][0xc90] ;  /* 0x00032400ff027b82 */ /* 0x00be220000000a00 */
[----:B------:R-:W-:-:S04]  /*22080*/  IMAD.IADD R19, R6, 0x1, R19 ;  /* 0x0000000106137824 */ /* 0x000fc800078e0213 */
[----:B0-----:R-:W-:-:S05]  /*22090*/  IMAD.WIDE R2, R19, 0x4, R2 ;  /* 0x0000000413027825 */ /* 0x001fca00078e0202 */
[----:B------:R-:W2:Y:S01]  /*220a0*/  LDG.E R7, desc[UR44][R2.64] ;  /* 0x0000002c02077981 */ /* 0x000ea2000c1e1900 */
[----:B----4-:R-:W-:-:S04]  /*220b0*/  IMAD R16, R5, R4, R16 ;  /* 0x0000000405107224 */ /* 0x010fc800078e0210 */
[----:B------:R-:W-:Y:S02]  /*220c0*/  IMAD.IADD R0, R0, 0x1, -R16 ;  /* 0x0000000100007824 */ /* 0x000fe400078e0a10 */
[----:B--2---:R-:W-:-:S05]  /*220d0*/  IMAD R6, R17, R7, RZ ;  /* 0x0000000711067224 */ /* 0x004fca00078e02ff */
[----:B------:R-:W-:-:S04]  /*220e0*/  IABS R8, R6 ;  /* 0x0000000600087213 */ /* 0x000fc80000000000 */
[----:B------:R-:W0:Y:S08]  /*220f0*/  I2F.RP R9, R8 ;  /* 0x0000000800097306 */ /* 0x000e300000209400 */
[----:B0-----:R-:W0:Y:S02]  /*22100*/  MUFU.RCP R9, R9 ;  /* 0x0000000900097308 */ /* 0x001e240000001000 */
[----:B0-----:R-:W-:-:S06]  /*22110*/  VIADD R10, R9, 0xffffffe ;  /* 0x0ffffffe090a7836 */ /* 0x001fcc0000000000 */
[----:B------:R-:W0:Y:S02]  /*22120*/  F2I.FTZ.U32.TRUNC.NTZ R3, R10 ;  /* 0x0000000a00037305 */ /* 0x000e24000021f000 */
[----:B0-----:R-:W-:-:S04]  /*22130*/  IMAD.MOV R2, RZ, RZ, -R3 ;  /* 0x000000ffff027224 */ /* 0x001fc800078e0a03 */
[----:B------:R-:W-:Y:S02]  /*22140*/  IMAD R5, R2, R8, RZ ;  /* 0x0000000802057224 */ /* 0x000fe400078e02ff */
[----:B------:R-:W-:-:S04]  /*22150*/  IMAD.MOV.U32 R2, RZ, RZ, RZ ;  /* 0x000000ffff027224 */ /* 0x000fc800078e00ff */
[----:B------:R-:W-:Y:S01]  /*22160*/  IMAD.HI.U32 R2, R3, R5, R2 ;  /* 0x0000000503027227 */ /* 0x000fe200078e0002 */
[----:B------:R-:W-:Y:S02]  /*22170*/  IABS R3, R0 ;  /* 0x0000000000037213 */ /* 0x000fe40000000000 */
[----:B------:R-:W-:-:S03]  /*22180*/  IABS R5, R6 ;  /* 0x0000000600057213 */ /* 0x000fc60000000000 */
[----:B------:R-:W-:-:S04]  /*22190*/  IMAD.HI.U32 R2, R2, R3, RZ ;  /* 0x0000000302027227 */ /* 0x000fc800078e00ff */
[----:B------:R-:W-:-:S04]  /*221a0*/  IMAD.MOV R5, RZ, RZ, -R5 ;  /* 0x000000ffff057224 */ /* 0x000fc800078e0a05 */
        /* <DEDUP_REMOVED lines=35> */
[C---:B------:R-:W-:Y:S01]  /*223e0*/  LOP3.LUT R2, R0.reuse, R4, RZ, 0x3c, !PT ;  /* 0x0000000400027212 */ /* 0x040fe200078e3cff */
[----:B------:R-:W-:-:S03]  /*223f0*/  IMAD.IADD R0, R0, 0x1, R5 ;  /* 0x0000000100007824 */ /* 0x000fc600078e0205 */
[----:B------:R-:W-:-:S07]  /*22400*/  ISETP.GE.AND P2, PT, R2, RZ, PT ;  /* 0x000000ff0200720c */ /* 0x000fce0003f46270 */
[----:B------:R-:W-:-:S06]  /*22410*/  @P0 VIADD R9, R9, 0x1 ;  /* 0x0000000109090836 */ /* 0x000fcc0000000000 */
[----:B------:R-:W-:Y:S01]  /*22420*/  @!P2 IMAD.MOV R9, RZ, RZ, -R9 ;  /* 0x000000ffff09a224 */ /* 0x000fe200078e0a09 */
[----:B------:R-:W-:Y:S01]  /*22430*/  @!P1 LOP3.LUT R9, RZ, R4, RZ, 0x33, !PT ;  /* 0x00000004ff099212 */ /* 0x000fe200078e33ff */
[----:B------:R-:W-:-:S04]  /*22440*/  IMAD.MOV R4, RZ, RZ, -R4 ;  /* 0x000000ffff047224 */ /* 0x000fc800078e0a04 */
[----:B------:R-:W-:Y:S01]  /*22450*/  IMAD R18, R9, R4, R0 ;  /* 0x0000000409127224 */ /* 0x000fe200078e0200 */
[----:B------:R-:W-:-:S05]  /*22460*/  LOP3.LUT R0, RZ, R9, RZ, 0x33, !PT ;  /* 0x00000009ff007212 */ /* 0x000fca00078e33ff */
[----:B------:R-:W-:Y:S01]  /*22470*/  IMAD.IADD R17, R17, 0x1, R0 ;  /* 0x0000000111117824 */ /* 0x000fe200078e0200 */
[----:B------:R-:W-:Y:S06]  /*22480*/  BRA `(.L_x_1394) ;  /* 0x00000000001c7947 */ /* 0x000fec0003800000 */
.L_x_1386:
[----:B------:R-:W-:Y:S01]  /*22490*/  UMOV UR4, URZ ;  /* 0x0000003f00047c82 */ /* 0x000fe20008000000 */
[----:B------:R-:W-:Y:S01]  /*224a0*/  UMOV UR5, URZ ;  /* 0x0000003f00057c82 */ /* 0x000fe20008000000 */
[----:B------:R-:W-:Y:S01]  /*224b0*/  ULDC UR6, c[0x0][0xc3c] ;  /* 0x00030f0000067ab9 */ /* 0x000fe20000000800 */
[----:B------:R-:W-:Y:S02]  /*224c0*/  IMAD.MOV.U32 R16, RZ, RZ, R0 ;  /* 0x000000ffff107224 */ /* 0x000fe400078e0000 */
[----:B------:R-:W-:Y:S02]  /*224d0*/  IMAD.U32 R17, RZ, RZ, UR4 ;  /* 0x00000004ff117e24 */ /* 0x000fe4000f8e00ff */
[----:B------:R-:W-:Y:S02]  /*224e0*/  IMAD.U32 R18, RZ, RZ, UR5 ;  /* 0x00000005ff127e24 */ /* 0x000fe4000f8e00ff */
[----:B------:R-:W-:-:S07]  /*224f0*/  IMAD.U32 R19, RZ, RZ, UR6 ;  /* 0x00000006ff137e24 */ /* 0x000fce000f8e00ff */
.L_x_1394:
        /* <DEDUP_REMOVED lines=10> */
.L_x_1383:
[----:B------:R-:W-:Y:S02]  /*225a0*/  ULDC UR4, c[0x0][0xc3c] ;  /* 0x00030f0000047ab9 */ /* 0x000fe40000000800 */
[----:B--2---:R-:W-:-:S13]  /*225b0*/  ISETP.GE.AND P0, PT, R19, UR4, PT ;  /* 0x0000000413007c0c */ /* 0x004fda000bf06270 */
[----:B------:R-:W-:Y:S05]  /*225c0*/  @!P0 BRA `(.L_x_1395) ;  /* 0xffffffac00748947 */ /* 0x000fea000383ffff */
[----:B------:R-:W-:Y:S05]  /*225d0*/  BSYNC B7 ;  /* 0x0000000000077941 */ /* 0x000fea0003800000 */
.L_x_1277:
        /* <DEDUP_REMOVED lines=12> */
.L_x_1490:
[----:B------:R-:W-:Y:S05]  /*226a0*/  BSYNC B0 ;  /* 0x0000000000007941 */ /* 0x000fea0003800000 */
.L_x_1396:
[----:B------:R-:W-:-:S03]  /*226b0*/  UMOV UR4, 0xffffffff ;  /* 0xffffffff00047882 */ /* 0x000fc60000000000 */
[----:B------:R-:W-:Y:S05]  /*226c0*/  BRA.DIV UR4, `(.L_x_1398) ;  /* 0x0000002204c07947 */ /* 0x000fea000b800000 */
[----:B0-----:R-:W0:Y:S02]  /*226d0*/  S2R R0, SR_TID.X ;  /* 0x0000000000007919 */ /* 0x001e240000002100 */
[----:B0-----:R-:W-:-:S04]  /*226e0*/  SHF.R.U32.HI R0, RZ, 0x5, R0 ;  /* 0x00000005ff007819 */ /* 0x001fc80000011600 */
[----:B------:R-:W-:-:S05]  /*226f0*/  LOP3.LUT R0, R0, 0x3, RZ, 0xc0, !PT ;  /* 0x0000000300007812 */ /* 0x000fca00078ec0ff */
[----:B------:R0:W2:Y:S02]  /*22700*/  SHFL.IDX PT, R14, R0, RZ, 0x1f ;  /* 0x00001fff000e7589 */ /* 0x0000a400000e0000 */
.L_x_1493:
[----:B--2---:R-:W-:-:S13]  /*22710*/  ISETP.NE.AND P0, PT, R14, RZ, PT ;  /* 0x000000ff0e00720c */ /* 0x004fda0003f05270 */
[----:B------:R-:W-:Y:S05]  /*22720*/  @P0 BRA `(.L_x_1093) ;  /* 0x0000000000a40947 */ /* 0x000fea0003800000 */
[----:B------:R-:W-:-:S03]  /*22730*/  UMOV UR4, 0xffffffff ;  /* 0xffffffff00047882 */ /* 0x000fc60000000000 */
[----:B------:R-:W-:Y:S05]  /*22740*/  BRA.DIV UR4, `(.L_x_1399) ;  /* 0x0000002204d47947 */ /* 0x000fea000b800000 */
[----:B------:R-:W-:-:S13]  /*22750*/  ELECT P6, URZ, PT ;  /* 0x00000000003f782f */ /* 0x000fda00038c0000 */
.L_x_1496:
[----:B------:R-:W-:Y:S05]  /*22760*/  @!P6 BRA `(.L_x_1093) ;  /* 0x000000000094e947 */ /* 0x000fea0003800000 */
[----:B0-----:R-:W2:Y:S02]  /*22770*/  LDL.LU R0, [R1+0x38] ;  /* 0x0000380001007983 */ /* 0x001ea40000300800 */
[----:B--2---:R-:W-:-:S04]  /*22780*/  LOP3.LUT R0, R0, 0x2, RZ, 0xfc, !PT ;  /* 0x0000000200007812 */ /* 0x004fc800078efcff */
[----:B------:R-:W-:-:S13]  /*22790*/  ISETP.NE.AND P0, PT, R0, 0x3, PT ;  /* 0x000000030000780c */ /* 0x000fda0003f05270 */
[----:B------:R-:W-:Y:S05]  /*227a0*/  @!P0 BRA `(.L_x_1400) ;  /* 0x0000000000048947 */ /* 0x000fea0003800000 */
[----:B------:R-:W-:Y:S01]  /*227b0*/  BPT.TRAP 0x1 ;  /* 0x000000040000795c */ /* 0x000fe20000300000 */
.L_x_1400:
        /* <DEDUP_REMOVED lines=12> */
.L_x_1497:
[----:B------:R-:W2:Y:S02]  /*22880*/  SYNCS.PHASECHK.TRANS64.TRYWAIT P1, [R3+URZ], R0 ;  /* 0x00000000030075a7 */ /* 0x000ea4000802017f */
[----:B--2---:R-:W-:Y:S05]  /*22890*/  @!P1 BRA `(.L_x_1402) ;  /* 0x0000002000b49947 */ /* 0x004fea0003800000 */
.L_x_1498:
[----:B------:R-:W-:Y:S05]  /*228a0*/  @!P0 BRA `(.L_x_1403) ;  /* 0x0000000000048947 */ /* 0x000fea0003800000 */
[----:B------:R-:W-:Y:S01]  /*228b0*/  BPT.TRAP 0x1 ;  /* 0x000000040000795c */ /* 0x000fe20000300000 */
.L_x_1403:
[----:B--2---:R-:W-:-:S04]  /*228c0*/  IMAD R3, R24, 0x8, R9 ;  /* 0x0000000818037824 */ /* 0x004fc800078e0209 */
[----:B------:R-:W2:Y:S02]  /*228d0*/  SYNCS.PHASECHK.TRANS64.TRYWAIT P1, [R3+URZ+0x13260], R2 ;  /* 0x01326002030075a7 */ /* 0x000ea4000802017f */
[----:B--2---:R-:W-:Y:S05]  /*228e0*/  @!P1 BRA `(.L_x_1404) ;  /* 0x0000002000b49947 */ /* 0x004fea0003800000 */
.L_x_1499:
[----:B------:R-:W-:Y:S05]  /*228f0*/  @!P0 BRA `(.L_x_1405) ;  /* 0x0000000000048947 */ /* 0x000fea0003800000 */
[----:B------:R-:W-:Y:S01]  /*22900*/  BPT.TRAP 0x1 ;  /* 0x000000040000795c */ /* 0x000fe20000300000 */
.L_x_1405:
[----:B------:R-:W-:-:S04]  /*22910*/  IMAD R5, R4, 0x8, R9 ;  /* 0x0000000804057824 */ /* 0x000fc800078e0209 */
[----:B------:R-:W4:Y:S02]  /*22920*/  SYNCS.PHASECHK.TRANS64.TRYWAIT P1, [R5+URZ+0x13260], R0 ;  /* 0x01326000050075a7 */ /* 0x000f24000802017f */
[----:B----4-:R-:W-:Y:S05]  /*22930*/  @!P1 BRA `(.L_x_1406) ;  /* 0x0000002000b49947 */ /* 0x010fea0003800000 */
.L_x_1500:
[----:B------:R-:W-:Y:S05]  /*22940*/  @!P0 BRA `(.L_x_1407) ;  /* 0x0000000000048947 */ /* 0x000fea0003800000 */
[----:B------:R-:W-:Y:S01]  /*22950*/  BPT.TRAP 0x1 ;  /* 0x000000040000795c */ /* 0x000fe20000300000 */
.L_x_1407:
[----:B------:R-:W5:Y:S02]  /*22960*/  SYNCS.PHASECHK.TRANS64.TRYWAIT P0, [R3+URZ+0x13280], R2 ;  /* 0x01328002030075a7 */ /* 0x000f64000800017f */
[----:B-----5:R-:W-:Y:S05]  /*22970*/  @!P0 BRA `(.L_x_1408) ;  /* 0x0000002000b88947 */ /* 0x020fea0003800000 */
.L_x_1409:
[----:B------:R0:W0:Y:S02]  /*22980*/  SYNCS.PHASECHK.TRANS64.TRYWAIT P0, [R5+URZ+0x13280], R0 ;  /* 0x01328000050075a7 */ /* 0x000024000800017f */
[----:B0-----:R-:W-:Y:S05]  /*22990*/  @!P0 NANOSLEEP.SYNCS 0x989680 ;  /* 0x009896800000895d */ /* 0x001fea0003900000 */
[----:B------:R-:W0:Y:S02]  /*229a0*/  @!P0 SYNCS.PHASECHK.TRANS64 P0, [R5+URZ+0x13280], R0 ;  /* 0x01328000050085a7 */ /* 0x000e24000800007f */
[----:B0-----:R-:W-:Y:S05]  /*229b0*/  @!P0 BRA `(.L_x_1409) ;  /* 0xfffffffc00f08947 */ /* 0x001fea000383ffff */
.L_x_1093:
[----:B------:R-:W-:Y:S05]  /*229c0*/  BSYNC B8 ;  /* 0x0000000000087941 */ /* 0x000fea0003800000 */
.L_x_1090:
[----:B------:R-:W-:Y:S05]  /*229d0*/  EXIT ;  /* 0x000000000000794d */ /* 0x000fea0003800000 */
.L_x_1117:
[----:B0-----:R0:W1:Y:S02]  /*229e0*/  SYNCS.PHASECHK.TRANS64.TRYWAIT P5, [R73+URZ+0x13290], R76 ;  /* 0x0132904c490075a7 */ /* 0x00106400080a017f */
[----:B-1----:R-:W-:Y:S05]  /*229f0*/  @!P5 NANOSLEEP.SYNCS 0x989680 ;  /* 0x009896800000d95d */ /* 0x002fea0003900000 */
[----:B------:R-:W1:Y:S02]  /*22a00*/  @!P5 SYNCS.PHASECHK.TRANS64 P5, [R73+URZ+0x13290], R76 ;  /* 0x0132904c4900d5a7 */ /* 0x000e6400080a007f */
[----:B-1----:R-:W-:Y:S05]  /*22a10*/  @!P5 BRA `(.L_x_1117) ;  /* 0xfffffffc00f0d947 */ /* 0x002fea000383ffff */
[----:B------:R-:W-:Y:S05]  /*22a20*/  BRA `(.L_x_1410) ;  /* 0xfffffdfc00d47947 */ /* 0x000fea000383ffff */
.L_x_1127:
[----:B0-----:R0:W1:Y:S02]  /*22a30*/  SYNCS.PHASECHK.TRANS64.TRYWAIT P5, [R73+URZ+0x13290], R76 ;  /* 0x0132904c490075a7 */ /* 0x00106400080a017f */
[----:B-1----:R-:W-:Y:S05]  /*22a40*/  @!P5 NANOSLEEP.SYNCS 0x989680 ;  /* 0x009896800000d95d */ /* 0x002fea0003900000 */
[----:B------:R-:W1:Y:S02]  /*22a50*/  @!P5 SYNCS.PHASECHK.TRANS64 P5, [R73+URZ+0x13290], R76 ;  /* 0x0132904c4900d5a7 */ /* 0x000e6400080a007f */
[----:B-1----:R-:W-:Y:S05]  /*22a60*/  @!P5 BRA `(.L_x_1127) ;  /* 0xfffffffc00f0d947 */ /* 0x002fea000383ffff */
[----:B------:R-:W-:Y:S05]  /*22a70*/  BRA `(.L_x_1411) ;  /* 0xfffffe0c00fc7947 */ /* 0x000fea000383ffff */
.L_x_1132:
[----:B0-----:R0:W1:Y:S02]  /*22a80*/  SYNCS.PHASECHK.TRANS64.TRYWAIT P1, [R73+URZ+0x13290], R76 ;  /* 0x0132904c490075a7 */ /* 0x001064000802017f */
[----:B-1----:R-:W-:Y:S05]  /*22a90*/  @!P1 NANOSLEEP.SYNCS 0x989680 ;  /* 0x009896800000995d */ /* 0x002fea0003900000 */
[----:B------:R-:W1:Y:S02]  /*22aa0*/  @!P1 SYNCS.PHASECHK.TRANS64 P1, [R73+URZ+0x13290], R76 ;  /* 0x0132904c490095a7 */ /* 0x000e64000802007f */
[----:B-1----:R-:W-:Y:S05]  /*22ab0*/  @!P1 BRA `(.L_x_1132) ;  /* 0xfffffffc00f09947 */ /* 0x002fea000383ffff */
[----:B------:R-:W-:Y:S05]  /*22ac0*/  BRA `(.L_x_1412) ;  /* 0xfffffe2000147947 */ /* 0x000fea000383ffff */
.L_x_1136:
[----:B--2---:R2:W0:Y:S02]  /*22ad0*/  SYNCS.PHASECHK.TRANS64.TRYWAIT P0, [R73+URZ+0x132b0], R76 ;  /* 0x0132b04c490075a7 */ /* 0x004424000800017f */
[----:B0-----:R-:W-:Y:S05]  /*22ae0*/  @!P0 NANOSLEEP.SYNCS 0x989680 ;  /* 0x009896800000895d */ /* 0x001fea0003900000 */
[----:B------:R-:W0:Y:S02]  /*22af0*/  @!P0 SYNCS.PHASECHK.TRANS64 P0, [R73+URZ+0x132b0], R76 ;  /* 0x0132b04c490085a7 */ /* 0x000e24000800007f */
[----:B0-----:R-:W-:Y:S05]  /*22b00*/  @!P0 BRA `(.L_x_1136) ;  /* 0xfffffffc00f08947 */ /* 0x001fea000383ffff */
[----:B------:R-:W-:Y:S05]  /*22b10*/  BRA `(.L_x_1413) ;  /* 0xfffffe2000887947 */ /* 0x000fea000383ffff */
.L_x_1162:
[----:B------:R-:W-:Y:S01]  /*22b20*/  BSSY B1, `(.L_x_1414) ;  /* 0x0000007000017945 */ /* 0x000fe20003800000 */
[----:B------:R-:W-:Y:S02]  /*22b30*/  IMAD.MOV.U32 R12, RZ, RZ, RZ ;  /* 0x000000ffff0c7224 */ /* 0x000fe400078e00ff */
[----:B------:R-:W-:Y:S02]  /*22b40*/  IMAD.MOV.U32 R11, RZ, RZ, 0x1e1f ;  /* 0x00001e1fff0b7424 */ /* 0x000fe400078e00ff */
[----:B------:R-:W-:-:S07]  /*22b50*/  IMAD.MOV.U32 R15, RZ, RZ, -0x1 ;  /* 0xffffffffff0f7424 */ /* 0x000fce00078e00ff */
[----:B------:R-:W-:Y:S05]  /*22b60*/  WARPSYNC.COLLECTIVE R15, `(.L_x_1415) ;  /* 0x000000000f087348 */ /* 0x000fea0003c00000 */
[----:B------:R0:W1:Y:S02]  /*22b70*/  SHFL.IDX P6, R14, R13, R12, R11 ;  /* 0x0000000c0d0e7389 */ /* 0x00006400000c000b */
[----:B01----:R-:W-:Y:S01]  /*22b80*/  ENDCOLLECTIVE ;  /* 0x000000000000791b */ /* 0x003fe20003800000 */
.L_x_1415:
[----:B------:R-:W-:Y:S05]  /*22b90*/  BSYNC B1 ;  /* 0x0000000000017941 */ /* 0x000fea0003800000 */
.L_x_1414:
[----:B------:R-:W-:Y:S02]  /*22ba0*/  IMAD.MOV.U32 R13, RZ, RZ, R3 ;  /* 0x000000ffff0d7224 */ /* 0x000fe400078e0003 */
[----:B------:R-:W-:Y:S02]  /*22bb0*/  IMAD.MOV.U32 R12, RZ, RZ, RZ ;  /* 0x000000ffff0c7224 */ /* 0x000fe400078e00ff */
[----:B------:R-:W-:Y:S02]  /*22bc0*/  IMAD.MOV.U32 R11, RZ, RZ, 0x1e1f ;  /* 0x00001e1fff0b7424 */ /* 0x000fe400078e00ff */
[----:B------:R-:W-:Y:S02]  /*22bd0*/  IMAD.MOV.U32 R15, RZ, RZ, -0x1 ;  /* 0xffffffffff0f7424 */ /* 0x000fe400078e00ff */
[----:B------:R-:W-:-:S07]  /*22be0*/  IMAD.MOV.U32 R0, RZ, RZ, R14 ;  /* 0x000000ffff007224 */ /* 0x000fce00078e000e */
[----:B------:R-:W-:Y:S05]  /*22bf0*/  WARPSYNC.COLLECTIVE R15, `(.L_x_1416) ;  /* 0x000000000f087348 */ /* 0x000fea0003c00000 */
[----:B------:R0:W1:Y:S02]  /*22c00*/  SHFL.IDX P6, R14, R13, R12, R11 ;  /* 0x0000000c0d0e7389 */ /* 0x00006400000c000b */
[----:B01----:R-:W-:Y:S01]  /*22c10*/  ENDCOLLECTIVE ;  /* 0x000000000000791b */ /* 0x003fe20003800000 */
.L_x_1416:
[----:B------:R-:W-:Y:S02]  /*22c20*/  IMAD.MOV.U32 R13, RZ, RZ, R4 ;  /* 0x000000ffff0d7224 */ /* 0x000fe400078e0004 */
[----:B------:R-:W-:-:S07]  /*22c30*/  IMAD.MOV.U32 R3, RZ, RZ, R14 ;  /* 0x000000ffff037224 */ /* 0x000fce00078e000e */
[----:B------:R-:W-:Y:S05]  /*22c40*/  WARPSYNC.COLLECTIVE R15, `(.L_x_1417) ;  /* 0x000000000f087348 */ /* 0x000fea0003c00000 */
[----:B------:R0:W1:Y:S02]  /*22c50*/  SHFL.IDX P6, R14, R13, R12, R11 ;  /* 0x0000000c0d0e7389 */ /* 0x00006400000c000b */
[----:B01----:R-:W-:Y:S01]  /*22c60*/  ENDCOLLECTIVE ;  /* 0x000000000000791b */ /* 0x003fe20003800000 */
.L_x_1417:
[----:B------:R-:W-:Y:S02]  /*22c70*/  IMAD.MOV.U32 R13, RZ, RZ, R5 ;  /* 0x000000ffff0d7224 */ /* 0x000fe400078e0005 */
[----:B------:R-:W-:-:S07]  /*22c80*/  IMAD.MOV.U32 R4, RZ, RZ, R14 ;  /* 0x000000ffff047224 */ /* 0x000fce00078e000e */
[----:B------:R-:W-:Y:S05]  /*22c90*/  WARPSYNC.COLLECTIVE R15, `(.L_x_1418) ;  /* 0x000000000f087348 */ /* 0x000fea0003c00000 */
[----:B------:R0:W1:Y:S02]  /*22ca0*/  SHFL.IDX P6, R14, R13, R12, R11 ;  /* 0x0000000c0d0e7389 */ /* 0x00006400000c000b */
[----:B01----:R-:W-:Y:S01]  /*22cb0*/  ENDCOLLECTIVE ;  /* 0x000000000000791b */ /* 0x003fe20003800000 */
.L_x_1418:
[----:B------:R-:W-:Y:S05]  /*22cc0*/  BRA `(.L_x_1419) ;  /* 0xfffffe3000e47947 */ /* 0x000fea000383ffff */
.L_x_1166:
[----:B-1----:R1:W2:Y:S02]  /*22cd0*/  SYNCS.PHASECHK.TRANS64.TRYWAIT P0, [R17+URZ+0x13200], R30 ;  /* 0x0132001e110075a7 */ /* 0x0022a4000800017f */
[----:B--2---:R-:W-:Y:S05]  /*22ce0*/  @!P0 NANOSLEEP.SYNCS 0x989680 ;  /* 0x009896800000895d */ /* 0x004fea0003900000 */
[----:B------:R-:W2:Y:S02]  /*22cf0*/  @!P0 SYNCS.PHASECHK.TRANS64 P0, [R17+URZ+0x13200], R30 ;  /* 0x0132001e110085a7 */ /* 0x000ea4000800007f */
[----:B--2---:R-:W-:Y:S05]  /*22d00*/  @!P0 BRA `(.L_x_1166) ;  /* 0xfffffffc00f08947 */ /* 0x004fea000383ffff */
[----:B------:R-:W-:Y:S05]  /*22d10*/  BRA `(.L_x_1420) ;  /* 0xfffffe34007c7947 */ /* 0x000fea000383ffff */
.L_x_1170:
[----:B------:R-:W-:Y:S01]  /*22d20*/  BSSY B1, `(.L_x_1421) ;  /* 0x0000007000017945 */ /* 0x000fe20003800000 */
[----:B------:R-:W-:Y:S02]  /*22d30*/  IMAD.MOV.U32 R12, RZ, RZ, RZ ;  /* 0x000000ffff0c7224 */ /* 0x000fe400078e00ff */
[----:B------:R-:W-:Y:S02]  /*22d40*/  IMAD.MOV.U32 R11, RZ, RZ, 0x1e1f ;  /* 0x00001e1fff0b7424 */ /* 0x000fe400078e00ff */
[----:B------:R-:W-:-:S07]  /*22d50*/  IMAD.MOV.U32 R15, RZ, RZ, -0x1 ;  /* 0xffffffffff0f7424 */ /* 0x000fce00078e00ff */
[----:B------:R-:W-:Y:S05]  /*22d60*/  WARPSYNC.COLLECTIVE R15, `(.L_x_1422) ;  /* 0x000000000f087348 */ /* 0x000fea0003c00000 */
[----:B------:R0:W1:Y:S02]  /*22d70*/  SHFL.IDX P6, R14, R13, R12, R11 ;  /* 0x0000000c0d0e7389 */ /* 0x00006400000c000b */
[----:B01----:R-:W-:Y:S01]  /*22d80*/  ENDCOLLECTIVE ;  /* 0x000000000000791b */ /* 0x003fe20003800000 */
.L_x_1422:
[----:B------:R-:W-:Y:S05]  /*22d90*/  BSYNC B1 ;  /* 0x0000000000017941 */ /* 0x000fea0003800000 */
.L_x_1421:
        /* <DEDUP_REMOVED lines=8> */
.L_x_1423:
[----:B------:R-:W-:Y:S02]  /*22e20*/  IMAD.MOV.U32 R13, RZ, RZ, R4 ;  /* 0x000000ffff0d7224 */ /* 0x000fe400078e0004 */
[----:B------:R-:W-:-:S07]  /*22e30*/  IMAD.MOV.U32 R3, RZ, RZ, R14 ;  /* 0x000000ffff037224 */ /* 0x000fce00078e000e */
[----:B------:R-:W-:Y:S05]  /*22e40*/  WARPSYNC.COLLECTIVE R15, `(.L_x_1424) ;  /* 0x000000000f087348 */ /* 0x000fea0003c00000 */
[----:B------:R0:W1:Y:S02]  /*22e50*/  SHFL.IDX P6, R14, R13, R12, R11 ;  /* 0x0000000c0d0e7389 */ /* 0x00006400000c000b */
[----:B01----:R-:W-:Y:S01]  /*22e60*/  ENDCOLLECTIVE ;  /* 0x000000000000791b */ /* 0x003fe20003800000 */
.L_x_1424:
[----:B------:R-:W-:Y:S02]  /*22e70*/  IMAD.MOV.U32 R13, RZ, RZ, R5 ;  /* 0x000000ffff0d7224 */ /* 0x000fe400078e0005 */
[----:B------:R-:W-:-:S07]  /*22e80*/  IMAD.MOV.U32 R4, RZ, RZ, R14 ;  /* 0x000000ffff047224 */ /* 0x000fce00078e000e */
[----:B------:R-:W-:Y:S05]  /*22e90*/  WARPSYNC.COLLECTIVE R15, `(.L_x_1425) ;  /* 0x000000000f087348 */ /* 0x000fea0003c00000 */
[----:B------:R0:W1:Y:S02]  /*22ea0*/  SHFL.IDX P6, R14, R13, R12, R11 ;  /* 0x0000000c0d0e7389 */ /* 0x00006400000c000b */
[----:B01----:R-:W-:Y:S01]  /*22eb0*/  ENDCOLLECTIVE ;  /* 0x000000000000791b */ /* 0x003fe20003800000 */
.L_x_1425:
[----:B------:R-:W-:Y:S05]  /*22ec0*/  BRA `(.L_x_1426) ;  /* 0xfffffe4400ac7947 */ /* 0x000fea000383ffff */
.L_x_1174:
[----:B-1----:R1:W2:Y:S02]  /*22ed0*/  SYNCS.PHASECHK.TRANS64.TRYWAIT P1, [R17+URZ+0x13200], R12 ;  /* 0x0132000c110075a7 */ /* 0x0022a4000802017f */
[----:B--2---:R-:W-:Y:S05]  /*22ee0*/  @!P1 NANOSLEEP.SYNCS 0x989680 ;  /* 0x009896800000995d */ /* 0x004fea0003900000 */
[----:B------:R-:W2:Y:S02]  /*22ef0*/  @!P1 SYNCS.PHASECHK.TRANS64 P1, [R17+URZ+0x13200], R12 ;  /* 0x0132000c110095a7 */ /* 0x000ea4000802007f */
[----:B--2---:R-:W-:Y:S05]  /*22f00*/  @!P1 BRA `(.L_x_1174) ;  /* 0xfffffffc00f09947 */ /* 0x004fea000383ffff */
[----:B------:R-:W-:Y:S05]  /*22f10*/  BRA `(.L_x_1427) ;  /* 0xfffffe4800387947 */ /* 0x000fea000383ffff */
.L_x_1178:
[----:B-1----:R1:W2:Y:S02]  /*22f20*/  SYNCS.PHASECHK.TRANS64.TRYWAIT P2, [R12+URZ+0x13230], R3 ;  /* 0x013230030c0075a7 */ /* 0x0022a4000804017f */
[----:B--2---:R-:W-:Y:S05]  /*22f30*/  @!P2 NANOSLEEP.SYNCS 0x989680 ;  /* 0x009896800000a95d */ /* 0x004fea0003900000 */
[----:B------:R-:W2:Y:S02]  /*22f40*/  @!P2 SYNCS.PHASECHK.TRANS64 P2, [R12+URZ+0x13230], R3 ;  /* 0x013230030c00a5a7 */ /* 0x000ea4000804007f */
[----:B--2---:R-:W-:Y:S05]  /*22f50*/  @!P2 BRA `(.L_x_1178) ;  /* 0xfffffffc00f0a947 */ /* 0x004fea000383ffff */
[----:B------:R-:W-:Y:S05]  /*22f60*/  BRA `(.L_x_1177) ;  /* 0xfffffe5800847947 */ /* 0x000fea000383ffff */
.L_x_1198:
[----:B-1----:R1:W2:Y:S02]  /*22f70*/  SYNCS.PHASECHK.TRANS64.TRYWAIT P2, [R8+URZ+0x13230], R11 ;  /* 0x0132300b080075a7 */ /* 0x0022a4000804017f */
[----:B--2---:R-:W-:Y:S05]  /*22f80*/  @!P2 NANOSLEEP.SYNCS 0x989680 ;  /* 0x009896800000a95d */ /* 0x004fea0003900000 */
[----:B------:R-:W2:Y:S02]  /*22f90*/  @!P2 SYNCS.PHASECHK.TRANS64 P2, [R8+URZ+0x13230], R11 ;  /* 0x0132300b0800a5a7 */ /* 0x000ea4000804007f */
[----:B--2---:R-:W-:Y:S05]  /*22fa0*/  @!P2 BRA `(.L_x_1198) ;  /* 0xfffffffc00f0a947 */ /* 0x004fea000383ffff */
[----:B------:R-:W-:Y:S05]  /*22fb0*/  BRA `(.L_x_1197) ;  /* 0xfffffea000e87947 */ /* 0x000fea000383ffff */
.L_x_1203:
[----:B-1----:R1:W2:Y:S02]  /*22fc0*/  SYNCS.PHASECHK.TRANS64.TRYWAIT P2, [R19+URZ+0x13250], R10 ;  /* 0x0132500a130075a7 */ /* 0x0022a4000804017f */
[----:B--2---:R-:W-:Y:S05]  /*22fd0*/  @!P2 NANOSLEEP.SYNCS 0x989680 ;  /* 0x009896800000a95d */ /* 0x004fea0003900000 */
[----:B------:R-:W2:Y:S02]  /*22fe0*/  @!P2 SYNCS.PHASECHK.TRANS64 P2, [R19+URZ+0x13250], R10 ;  /* 0x0132500a1300a5a7 */ /* 0x000ea4000804007f */
[----:B--2---:R-:W-:Y:S05]  /*22ff0*/  @!P2 BRA `(.L_x_1203) ;  /* 0xfffffffc00f0a947 */ /* 0x004fea000383ffff */
[----:B------:R-:W-:Y:S05]  /*23000*/  BRA `(.L_x_1202) ;  /* 0xfffffea800587947 */ /* 0x000fea000383ffff */
.L_x_1224:
[----:B-1----:R1:W2:Y:S02]  /*23010*/  SYNCS.PHASECHK.TRANS64.TRYWAIT P2, [R3+URZ+0x13230], R14 ;  /* 0x0132300e030075a7 */ /* 0x0022a4000804017f */
[----:B--2---:R-:W-:Y:S05]  /*23020*/  @!P2 NANOSLEEP.SYNCS 0x989680 ;  /* 0x009896800000a95d */ /* 0x004fea0003900000 */
[----:B------:R-:W2:Y:S02]  /*23030*/  @!P2 SYNCS.PHASECHK.TRANS64 P2, [R3+URZ+0x13230], R14 ;  /* 0x0132300e0300a5a7 */ /* 0x000ea4000804007f */
[----:B--2---:R-:W-:Y:S05]  /*23040*/  @!P2 BRA `(.L_x_1224) ;  /* 0xfffffffc00f0a947 */ /* 0x004fea000383ffff */
[----:B------:R-:W-:Y:S05]  /*23050*/  BRA `(.L_x_1223) ;  /* 0xfffffef000c07947 */ /* 0x000fea000383ffff */
.L_x_1229:
[----:B-1----:R1:W2:Y:S02]  /*23060*/  SYNCS.PHASECHK.TRANS64.TRYWAIT P2, [R14+URZ+0x13250], R3 ;  /* 0x013250030e0075a7 */ /* 0x0022a4000804017f */
[----:B--2---:R-:W-:Y:S05]  /*23070*/  @!P2 NANOSLEEP.SYNCS 0x989680 ;  /* 0x009896800000a95d */ /* 0x004fea0003900000 */
[----:B------:R-:W2:Y:S02]  /*23080*/  @!P2 SYNCS.PHASECHK.TRANS64 P2, [R14+URZ+0x13250], R3 ;  /* 0x013250030e00a5a7 */ /* 0x000ea4000804007f */
[----:B--2---:R-:W-:Y:S05]  /*23090*/  @!P2 BRA `(.L_x_1229) ;  /* 0xfffffffc00f0a947 */ /* 0x004fea000383ffff */
[----:B------:R-:W-:Y:S05]  /*230a0*/  BRA `(.L_x_1228) ;  /* 0xfffffef800307947 */ /* 0x000fea000383ffff */
.L_x_1238:
[----:B-1----:R1:W2:Y:S02]  /*230b0*/  SYNCS.PHASECHK.TRANS64.TRYWAIT P2, [R9+URZ+0x13230], R14 ;  /* 0x0132300e090075a7 */ /* 0x0022a4000804017f */
[----:B--2---:R-:W-:Y:S05]  /*230c0*/  @!P2 NANOSLEEP.SYNCS 0x989680 ;  /* 0x009896800000a95d */ /* 0x004fea0003900000 */
[----:B------:R-:W2:Y:S02]  /*230d0*/  @!P2 SYNCS.PHASECHK.TRANS64 P2, [R9+URZ+0x13230], R14 ;  /* 0x0132300e0900a5a7 */ /* 0x000ea4000804007f */
[----:B--2---:R-:W-:Y:S05]  /*230e0*/  @!P2 BRA `(.L_x_1238) ;  /* 0xfffffffc00f0a947 */ /* 0x004fea000383ffff */
[----:B------:R-:W-:Y:S05]  /*230f0*/  BRA `(.L_x_1237) ;  /* 0xffffff2000647947 */ /* 0x000fea000383ffff */
.L_x_1243:
[----:B-1----:R1:W2:Y:S02]  /*23100*/  SYNCS.PHASECHK.TRANS64.TRYWAIT P2, [R14+URZ+0x13250], R9 ;  /* 0x013250090e0075a7 */ /* 0x0022a4000804017f */
[----:B--2---:R-:W-:Y:S05]  /*23110*/  @!P2 NANOSLEEP.SYNCS 0x989680 ;  /* 0x009896800000a95d */ /* 0x004fea0003900000 */
[----:B------:R-:W2:Y:S02]  /*23120*/  @!P2 SYNCS.PHASECHK.TRANS64 P2, [R14+URZ+0x13250], R9 ;  /* 0x013250090e00a5a7 */ /* 0x000ea4000804007f */
[----:B--2---:R-:W-:Y:S05]  /*23130*/  @!P2 BRA `(.L_x_1243) ;  /* 0xfffffffc00f0a947 */ /* 0x004fea000383ffff */
[----:B------:R-:W-:Y:S05]  /*23140*/  BRA `(.L_x_1242) ;  /* 0xffffff2400d47947 */ /* 0x000fea000383ffff */
.L_x_1258:
[----:B-1----:R1:W2:Y:S02]  /*23150*/  SYNCS.PHASECHK.TRANS64.TRYWAIT P1, [R13+URZ+0x13250], R0 ;  /* 0x013250000d0075a7 */ /* 0x0022a4000802017f */
[----:B--2---:R-:W-:Y:S05]  /*23160*/  @!P1 NANOSLEEP.SYNCS 0x989680 ;  /* 0x009896800000995d */ /* 0x004fea0003900000 */
[----:B------:R-:W2:Y:S02]  /*23170*/  @!P1 SYNCS.PHASECHK.TRANS64 P1, [R13+URZ+0x13250], R0 ;  /* 0x013250000d0095a7 */ /* 0x000ea4000802007f */
[----:B--2---:R-:W-:Y:S05]  /*23180*/  @!P1 BRA `(.L_x_1258) ;  /* 0xfffffffc00f09947 */ /* 0x004fea000383ffff */
[----:B------:R-:W-:Y:S05]  /*23190*/  BRA `(.L_x_1257) ;  /* 0xffffff6c00387947 */ /* 0x000fea000383ffff */
.L_x_1291:
[----:B------:R-:W1:Y:S01]  /*231a0*/  S2R R10, SR_TID.X ;  /* 0x00000000000a7919 */ /* 0x000e620000002100 */
[----:B------:R-:W-:Y:S01]  /*231b0*/  BSSY B1, `(.L_x_1428) ;  /* 0x000000a000017945 */ /* 0x000fe20003800000 */
[----:B------:R-:W-:Y:S02]  /*231c0*/  IMAD.MOV.U32 R12, RZ, RZ, RZ ;  /* 0x000000ffff0c7224 */ /* 0x000fe400078e00ff */
[----:B------:R-:W-:Y:S02]  /*231d0*/  IMAD.MOV.U32 R11, RZ, RZ, 0x1f ;  /* 0x0000001fff0b7424 */ /* 0x000fe400078e00ff */
[----:B------:R-:W-:Y:S01]  /*231e0*/  IMAD.MOV.U32 R15, RZ, RZ, -0x1 ;  /* 0xffffffffff0f7424 */ /* 0x000fe200078e00ff */
[----:B-1----:R-:W-:-:S04]  /*231f0*/  SHF.R.U32.HI R10, RZ, 0x5, R10 ;  /* 0x00000005ff0a7819 */ /* 0x002fc8000001160a */
[----:B------:R-:W-:-:S05]  /*23200*/  LOP3.LUT R10, R10, 0x3, RZ, 0xc0, !PT ;  /* 0x000000030a0a7812 */ /* 0x000fca00078ec0ff */
[----:B0-----:R-:W-:-:S07]  /*23210*/  IMAD.MOV.U32 R13, RZ, RZ, R10 ;  /* 0x000000ffff0d7224 */ /* 0x001fce00078e000a */
[----:B------:R-:W-:Y:S05]  /*23220*/  WARPSYNC.COLLECTIVE R15, `(.L_x_1429) ;  /* 0x000000000f087348 */ /* 0x000fea0003c00000 */
[----:B------:R0:W1:Y:S02]  /*23230*/  SHFL.IDX P6, R14, R13, R12, R11 ;  /* 0x0000000c0d0e7389 */ /* 0x00006400000c000b */
[----:B01----:R-:W-:Y:S01]  /*23240*/  ENDCOLLECTIVE ;  /* 0x000000000000791b */ /* 0x003fe20003800000 */
.L_x_1429:
[----:B------:R-:W-:Y:S05]  /*23250*/  BSYNC B1 ;  /* 0x0000000000017941 */ /* 0x000fea0003800000 */
.L_x_1428:
[----:B------:R-:W-:Y:S05]  /*23260*/  BRA `(.L_x_1430) ;  /* 0xffffffa800f47947 */ /* 0x000fea000383ffff */
.L_x_1293:
[----:B------:R-:W-:Y:S01]  /*23270*/  BSSY B1, `(.L_x_1431) ;  /* 0x0000006000017945 */ /* 0x000fe20003800000 */
[----:B------:R-:W-:-:S07]  /*23280*/  IMAD.MOV.U32 R15, RZ, RZ, -0x1 ;  /* 0xffffffffff0f7424 */ /* 0x000fce00078e00ff */
[----:B01----:R-:W-:Y:S05]  /*23290*/  WARPSYNC.COLLECTIVE R15, `(.L_x_1432) ;  /* 0x000000000f0c7348 */ /* 0x003fea0003c00000 */
[----:B------:R-:W-:Y:S02]  /*232a0*/  ELECT P6, UR62, PT ;  /* 0x00000000003e782f */ /* 0x000fe400038c0000 */
[----:B------:R-:W-:Y:S01]  /*232b0*/  MOV R14, UR62 ;  /* 0x0000003e000e7c02 */ /* 0x000fe20008000f00 */
[----:B01----:R-:W-:Y:S10]  /*232c0*/  ENDCOLLECTIVE ;  /* 0x000000000000791b */ /* 0x003ff40003800000 */
.L_x_1432:
[----:B------:R-:W-:Y:S05]  /*232d0*/  BSYNC B1 ;  /* 0x0000000000017941 */ /* 0x000fea0003800000 */
.L_x_1431:
[----:B------:R-:W-:Y:S05]  /*232e0*/  BRA `(.L_x_1292) ;  /* 0xffffffa800ec7947 */ /* 0x000fea000383ffff */
.L_x_1295:
[----:B-1----:R1:W2:Y:S02]  /*232f0*/  SYNCS.PHASECHK.TRANS64.TRYWAIT P0, [R23+URZ+0x13220], R5 ;  /* 0x01322005170075a7 */ /* 0x0022a4000800017f */
[----:B--2---:R-:W-:Y:S05]  /*23300*/  @!P0 NANOSLEEP.SYNCS 0x989680 ;  /* 0x009896800000895d */ /* 0x004fea0003900000 */
[----:B------:R-:W2:Y:S02]  /*23310*/  @!P0 SYNCS.PHASECHK.TRANS64 P0, [R23+URZ+0x13220], R5 ;  /* 0x01322005170085a7 */ /* 0x000ea4000800007f */
[----:B--2---:R-:W-:Y:S05]  /*23320*/  @!P0 BRA `(.L_x_1295) ;  /* 0xfffffffc00f08947 */ /* 0x004fea000383ffff */
[----:B------:R-:W-:Y:S05]  /*23330*/  BRA `(.L_x_1433) ;  /* 0xffffffa800fc7947 */ /* 0x000fea000383ffff */
.L_x_1299:
[----:B-1----:R1:W2:Y:S02]  /*23340*/  SYNCS.PHASECHK.TRANS64.TRYWAIT P0, [R5+URZ+0x132a0], R6 ;  /* 0x0132a006050075a7 */ /* 0x0022a4000800017f */
[----:B--2---:R-:W-:Y:S05]  /*23350*/  @!P0 NANOSLEEP.SYNCS 0x989680 ;  /* 0x009896800000895d */ /* 0x004fea0003900000 */
[----:B------:R-:W2:Y:S02]  /*23360*/  @!P0 SYNCS.PHASECHK.TRANS64 P0, [R5+URZ+0x132a0], R6 ;  /* 0x0132a006050085a7 */ /* 0x000ea4000800007f */
[----:B--2---:R-:W-:Y:S05]  /*23370*/  @!P0 BRA `(.L_x_1299) ;  /* 0xfffffffc00f08947 */ /* 0x004fea000383ffff */
[----:B------:R-:W-:Y:S05]  /*23380*/  BRA `(.L_x_1434) ;  /* 0xffffffac00147947 */ /* 0x000fea000383ffff */
.L_x_1304:
[----:B--2---:R2:W3:Y:S02]  /*23390*/  SYNCS.PHASECHK.TRANS64.TRYWAIT P0, [R5+URZ+0x132c0], R6 ;  /* 0x0132c006050075a7 */ /* 0x0044e4000800017f */
[----:B---3--:R-:W-:Y:S05]  /*233a0*/  @!P0 NANOSLEEP.SYNCS 0x989680 ;  /* 0x009896800000895d */ /* 0x008fea0003900000 */
[----:B------:R-:W3:Y:S02]  /*233b0*/  @!P0 SYNCS.PHASECHK.TRANS64 P0, [R5+URZ+0x132c0], R6 ;  /* 0x0132c006050085a7 */ /* 0x000ee4000800007f */
[----:B---3--:R-:W-:Y:S05]  /*233c0*/  @!P0 BRA `(.L_x_1304) ;  /* 0xfffffffc00f08947 */ /* 0x008fea000383ffff */
[----:B------:R-:W-:Y:S05]  /*233d0*/  BRA `(.L_x_1435) ;  /* 0xffffffac00907947 */ /* 0x000fea000383ffff */
.L_x_1311:
[----:B-1----:R1:W2:Y:S02]  /*233e0*/  SYNCS.PHASECHK.TRANS64.TRYWAIT P1, [R5+URZ+0x132a0], R6 ;  /* 0x0132a006050075a7 */ /* 0x0022a4000802017f */
[----:B--2---:R-:W-:Y:S05]  /*233f0*/  @!P1 NANOSLEEP.SYNCS 0x989680 ;  /* 0x009896800000995d */ /* 0x004fea0003900000 */
[----:B------:R-:W2:Y:S02]  /*23400*/  @!P1 SYNCS.PHASECHK.TRANS64 P1, [R5+URZ+0x132a0], R6 ;  /* 0x0132a006050095a7 */ /* 0x000ea4000802007f */
[----:B--2---:R-:W-:Y:S05]  /*23410*/  @!P1 BRA `(.L_x_1311) ;  /* 0xfffffffc00f09947 */ /* 0x004fea000383ffff */
[----:B------:R-:W-:Y:S05]  /*23420*/  BRA `(.L_x_1436) ;  /* 0xffffffb0004c7947 */ /* 0x000fea000383ffff */
.L_x_1316:
[----:B--2---:R2:W3:Y:S02]  /*23430*/  SYNCS.PHASECHK.TRANS64.TRYWAIT P1, [R5+URZ+0x132c0], R6 ;  /* 0x0132c006050075a7 */ /* 0x0044e4000802017f */
[----:B---3--:R-:W-:Y:S05]  /*23440*/  @!P1 NANOSLEEP.SYNCS 0x989680 ;  /* 0x009896800000995d */ /* 0x008fea0003900000 */
[----:B------:R-:W3:Y:S02]  /*23450*/  @!P1 SYNCS.PHASECHK.TRANS64 P1, [R5+URZ+0x132c0], R6 ;  /* 0x0132c006050095a7 */ /* 0x000ee4000802007f */
[----:B---3--:R-:W-:Y:S05]  /*23460*/  @!P1 BRA `(.L_x_1316) ;  /* 0xfffffffc00f09947 */ /* 0x008fea000383ffff */
[----:B------:R-:W-:Y:S05]  /*23470*/  BRA `(.L_x_1437) ;  /* 0xffffffb000c47947 */ /* 0x000fea000383ffff */
.L_x_1339:
        /* <DEDUP_REMOVED lines=11> */
.L_x_1439:
[----:B------:R-:W-:Y:S05]  /*23530*/  BSYNC B0 ;  /* 0x0000000000007941 */ /* 0x000fea0003800000 */
.L_x_1438:
[----:B------:R-:W-:Y:S05]  /*23540*/  BRA `(.L_x_1440) ;  /* 0xffffffc000387947 */ /* 0x000fea000383ffff */
.L_x_1341:
[----:B------:R-:W-:Y:S01]  /*23550*/  BSSY B0, `(.L_x_1441) ;  /* 0x0000006000007945 */ /* 0x000fe20003800000 */
[----:B------:R-:W-:-:S07]  /*23560*/  IMAD.MOV.U32 R15, RZ, RZ, -0x1 ;  /* 0xffffffffff0f7424 */ /* 0x000fce00078e00ff */
[----:B01----:R-:W-:Y:S05]  /*23570*/  WARPSYNC.COLLECTIVE R15, `(.L_x_1442) ;  /* 0x000000000f0c7348 */ /* 0x003fea0003c00000 */
[----:B------:R-:W-:Y:S02]  /*23580*/  ELECT P6, UR62, PT ;  /* 0x00000000003e782f */ /* 0x000fe400038c0000 */
[----:B------:R-:W-:Y:S01]  /*23590*/  MOV R14, UR62 ;  /* 0x0000003e000e7c02 */ /* 0x000fe20008000f00 */
[----:B01----:R-:W-:Y:S10]  /*235a0*/  ENDCOLLECTIVE ;  /* 0x000000000000791b */ /* 0x003ff40003800000 */
.L_x_1442:
[----:B------:R-:W-:Y:S05]  /*235b0*/  BSYNC B0 ;  /* 0x0000000000007941 */ /* 0x000fea0003800000 */
.L_x_1441:
[----:B------:R-:W-:Y:S05]  /*235c0*/  BRA `(.L_x_1443) ;  /* 0xffffffc000387947 */ /* 0x000fea000383ffff */
.L_x_1343:
[----:B-1----:R1:W2:Y:S02]  /*235d0*/  SYNCS.PHASECHK.TRANS64.TRYWAIT P0, [R4+URZ+0x13280], R3 ;  /* 0x01328003040075a7 */ /* 0x0022a4000800017f */
[----:B--2---:R-:W-:Y:S05]  /*235e0*/  @!P0 NANOSLEEP.SYNCS 0x989680 ;  /* 0x009896800000895d */ /* 0x004fea0003900000 */
[----:B------:R-:W2:Y:S02]  /*235f0*/  @!P0 SYNCS.PHASECHK.TRANS64 P0, [R4+URZ+0x13280], R3 ;  /* 0x01328003040085a7 */ /* 0x000ea4000800007f */
[----:B--2---:R-:W-:Y:S05]  /*23600*/  @!P0 BRA `(.L_x_1343) ;  /* 0xfffffffc00f08947 */ /* 0x004fea000383ffff */
[----:B------:R-:W-:Y:S05]  /*23610*/  BRA `(.L_x_1444) ;  /* 0xffffffc0009c7947 */ /* 0x000fea000383ffff */
.L_x_1345:
[----:B--2---:R2:W3:Y:S02]  /*23620*/  SYNCS.PHASECHK.TRANS64.TRYWAIT P0, [R4+URZ+0x13240], R3 ;  /* 0x01324003040075a7 */ /* 0x0044e4000800017f */
[----:B---3--:R-:W-:Y:S05]  /*23630*/  @!P0 NANOSLEEP.SYNCS 0x989680 ;  /* 0x009896800000895d */ /* 0x008fea0003900000 */
[----:B------:R-:W3:Y:S02]  /*23640*/  @!P0 SYNCS.PHASECHK.TRANS64 P0, [R4+URZ+0x13240], R3 ;  /* 0x01324003040085a7 */ /* 0x000ee4000800007f */
[----:B---3--:R-:W-:Y:S05]  /*23650*/  @!P0 BRA `(.L_x_1345) ;  /* 0xfffffffc00f08947 */ /* 0x008fea000383ffff */
[----:B------:R-:W-:Y:S05]  /*23660*/  BRA `(.L_x_1445) ;  /* 0xffffffc000f07947 */ /* 0x000fea000383ffff */
.L_x_1349:
[----:B------:R-:W2:Y:S01]  /*23670*/  LDL.LU R11, [R1+0x14] ;  /* 0x00001400010b7983 */ /* 0x000ea20000300800 */
[----:B------:R-:W-:Y:S01]  /*23680*/  IMAD.MOV.U32 R6, RZ, RZ, R12 ;  /* 0x000000ffff067224 */ /* 0x000fe200078e000c */
[----:B------:R-:W-:Y:S01]  /*23690*/  LOP3.LUT R10, R10, 0x7f, RZ, 0xc0, !PT ;  /* 0x0000007f0a0a7812 */ /* 0x000fe200078ec0ff */
[----:B------:R-:W-:Y:S02]  /*236a0*/  IMAD.MOV.U32 R13, RZ, RZ, R4 ;  /* 0x000000ffff0d7224 */ /* 0x000fe400078e0004 */
[----:B------:R-:W-:Y:S01]  /*236b0*/  IMAD.MOV.U32 R12, RZ, RZ, RZ ;  /* 0x000000ffff0c7224 */ /* 0x000fe200078e00ff */
[----:B------:R-:W-:Y:S01]  /*236c0*/  SHF.R.U32.HI R10, RZ, 0x2, R10 ;  /* 0x00000002ff0a7819 */ /* 0x000fe2000001160a */
[----:B------:R-:W-:-:S04]  /*236d0*/  IMAD.MOV.U32 R15, RZ, RZ, -0x1 ;  /* 0xffffffffff0f7424 */ /* 0x000fc800078e00ff */
[----:B------:R-:W-:-:S04]  /*236e0*/  IMAD.IADD R6, R10, 0x1, R6 ;  /* 0x000000010a067824 */ /* 0x000fc800078e0206 */
[----:B------:R-:W-:Y:S02]  /*236f0*/  VIADD R10, R6, 0x20 ;  /* 0x00000020060a7836 */ /* 0x000fe40000000000 */
[----:B--2---:R-:W-:Y:S02]  /*23700*/  IMAD R5, R11, R9, RZ ;  /* 0x000000090b057224 */ /* 0x004fe400078e02ff */
[----:B------:R-:W-:-:S03]  /*23710*/  IMAD.MOV.U32 R11, RZ, RZ, 0x1c1f ;  /* 0x00001c1fff0b7424 */ /* 0x000fc600078e00ff */
[----:B------:R-:W-:-:S13]  /*23720*/  ISETP.GE.AND P1, PT, R6, R5, PT ;  /* 0x000000050600720c */ /* 0x000fda0003f26270 */
[----:B-----5:R-:W-:Y:S05]  /*23730*/  WARPSYNC.COLLECTIVE R15, `(.L_x_1446) ;  /* 0x000000000f087348 */ /* 0x020fea0003c00000 */
[----:B------:R0:W1:Y:S02]  /*23740*/  SHFL.IDX P6, R14, R13, R12, R11 ;  /* 0x0000000c0d0e7389 */ /* 0x00006400000c000b */
[----:B01---5:R-:W-:Y:S01]  /*23750*/  ENDCOLLECTIVE ;  /* 0x000000000000791b */ /* 0x023fe20003800000 */
.L_x_1446:
[----:B------:R-:W-:Y:S02]  /*23760*/  IMAD.MOV.U32 R13, RZ, RZ, R0 ;  /* 0x000000ffff0d7224 */ /* 0x000fe400078e0000 */
[----:B------:R-:W-:-:S07]  /*23770*/  IMAD.MOV.U32 R8, RZ, RZ, R14 ;  /* 0x000000ffff087224 */ /* 0x000fce00078e000e */
[----:B------:R-:W-:Y:S05]  /*23780*/  WARPSYNC.COLLECTIVE R15, `(.L_x_1447) ;  /* 0x000000000f087348 */ /* 0x000fea0003c00000 */
[----:B------:R0:W1:Y:S02]  /*23790*/  SHFL.IDX P6, R14, R13, R12, R11 ;  /* 0x0000000c0d0e7389 */ /* 0x00006400000c000b */
[----:B01----:R-:W-:Y:S01]  /*237a0*/  ENDCOLLECTIVE ;  /* 0x000000000000791b */ /* 0x003fe20003800000 */
.L_x_1447:
[----:B------:R-:W-:Y:S02]  /*237b0*/  IMAD.MOV.U32 R13, RZ, RZ, R4 ;  /* 0x000000ffff0d7224 */ /* 0x000fe400078e0004 */
[----:B------:R-:W-:Y:S02]  /*237c0*/  IMAD.MOV.U32 R12, RZ, RZ, 0x1 ;  /* 0x00000001ff0c7424 */ /* 0x000fe400078e00ff */
[----:B------:R-:W-:-:S07]  /*237d0*/  IMAD.MOV.U32 R7, RZ, RZ, R14 ;  /* 0x000000ffff077224 */ /* 0x000fce00078e000e */
[----:B------:R-:W-:Y:S05]  /*237e0*/  WARPSYNC.COLLECTIVE R15, `(.L_x_1448) ;  /* 0x000000000f087348 */ /* 0x000fea0003c00000 */
[----:B------:R0:W1:Y:S02]  /*237f0*/  SHFL.IDX P6, R14, R13, R12, R11 ;  /* 0x0000000c0d0e7389 */ /* 0x00006400000c000b */
[----:B01----:R-:W-:Y:S01]  /*23800*/  ENDCOLLECTIVE ;  /* 0x000000000000791b */ /* 0x003fe20003800000 */
.L_x_1448:
[----:B------:R-:W-:-:S05]  /*23810*/  @!P1 IADD3 R7, P2, R21, R7, RZ ;  /* 0x0000000715079210 */ /* 0x000fca0007f5e0ff */
[----:B------:R-:W-:-:S04]  /*23820*/  @!P1 IMAD.X R8, RZ, RZ, R8, P2 ;  /* 0x000000ffff089224 */ /* 0x000fc800010e0608 */
[----:B------:R-:W-:Y:S02]  /*23830*/  @!P1 IMAD.MOV.U32 R9, RZ, RZ, R8 ;  /* 0x000000ffff099224 */ /* 0x000fe400078e0008 */
[----:B------:R-:W-:Y:S02]  /*23840*/  IMAD.MOV.U32 R13, RZ, RZ, R0 ;  /* 0x000000ffff0d7224 */ /* 0x000fe400078e0000 */
[----:B------:R-:W-:-:S05]  /*23850*/  @!P1 IMAD.MOV.U32 R8, RZ, RZ, R7 ;  /* 0x000000ffff089224 */ /* 0x000fca00078e0007 */
[----:B------:R-:W-:Y:S01]  /*23860*/  @!PT LDS RZ, [RZ] ;  /* 0x00000000fffff984 */ /* 0x000fe20000000800 */
[----:B------:R-:W-:Y:S01]  /*23870*/  @!PT LDS RZ, [RZ] ;  /* 0x00000000fffff984 */ /* 0x000fe20000000800 */
[----:B------:R-:W-:Y:S01]  /*23880*/  @!PT LDS RZ, [RZ] ;  /* 0x00000000fffff984 */ /* 0x000fe20000000800 */
[----:B------:R0:W-:Y:S01]  /*23890*/  @!P1 LDGSTS.E.BYPASS.LTC128B.128 [R20+0xb000], desc[UR44][R8.64], !P0 ;  /* 0x0b00000008149fae */ /* 0x0001e2000c101d6c */
[----:B------:R-:W-:Y:S01]  /*238a0*/  ISETP.GE.AND P1, PT, R10, R5, PT ;  /* 0x000000050a00720c */ /* 0x000fe20003f26270 */
[----:B------:R-:W-:-:S12]  /*238b0*/  IMAD.MOV.U32 R7, RZ, RZ, R14 ;  /* 0x000000ffff077224 */ /* 0x000fd800078e000e */
[----:B0-----:R-:W-:Y:S05]  /*238c0*/  WARPSYNC.COLLECTIVE R15, `(.L_x_1449) ;  /* 0x000000000f087348 */ /* 0x001fea0003c00000 */
[----:B------:R1:W2:Y:S02]  /*238d0*/  SHFL.IDX P6, R14, R13, R12, R11 ;  /* 0x0000000c0d0e7389 */ /* 0x0002a400000c000b */
[----:B012---:R-:W-:Y:S01]  /*238e0*/  ENDCOLLECTIVE ;  /* 0x000000000000791b */ /* 0x007fe20003800000 */
.L_x_1449:
[----:B------:R-:W-:Y:S02]  /*238f0*/  IMAD.MOV.U32 R13, RZ, RZ, R4 ;  /* 0x000000ffff0d7224 */ /* 0x000fe400078e0004 */
[----:B------:R-:W-:Y:S02]  /*23900*/  IMAD.MOV.U32 R12, RZ, RZ, 0x2 ;  /* 0x00000002ff0c7424 */ /* 0x000fe400078e00ff */
[----:B------:R-:W-:-:S07]  /*23910*/  IMAD.MOV.U32 R8, RZ, RZ, R14 ;  /* 0x000000ffff087224 */ /* 0x000fce00078e000e */
[----:B------:R-:W-:Y:S05]  /*23920*/  WARPSYNC.COLLECTIVE R15, `(.L_x_1450) ;  /* 0x000000000f087348 */ /* 0x000fea0003c00000 */
[----:B------:R0:W1:Y:S02]  /*23930*/  SHFL.IDX P6, R14, R13, R12, R11 ;  /* 0x0000000c0d0e7389 */ /* 0x00006400000c000b */
[----:B01----:R-:W-:Y:S01]  /*23940*/  ENDCOLLECTIVE ;  /* 0x000000000000791b */ /* 0x003fe20003800000 */
.L_x_1450:
[----:B------:R-:W-:-:S05]  /*23950*/  @!P1 IADD3 R8, P2, R21, R8, RZ ;  /* 0x0000000815089210 */ /* 0x000fca0007f5e0ff */
[----:B------:R-:W-:-:S04]  /*23960*/  @!P1 IMAD.X R7, RZ, RZ, R7, P2 ;  /* 0x000000ffff079224 */ /* 0x000fc800010e0607 */
[----:B------:R-:W-:Y:S02]  /*23970*/  @!P1 IMAD.MOV.U32 R9, RZ, RZ, R7 ;  /* 0x000000ffff099224 */ /* 0x000fe400078e0007 */
[----:B------:R-:W-:Y:S02]  /*23980*/  VIADD R7, R6, 0x40 ;  /* 0x0000004006077836 */ /* 0x000fe40000000000 */
[----:B------:R-:W-:Y:S01]  /*23990*/  IMAD.MOV.U32 R13, RZ, RZ, R0 ;  /* 0x000000ffff0d7224 */ /* 0x000fe200078e0000 */
[----:B------:R-:W-:Y:S01]  /*239a0*/  @!PT LDS RZ, [RZ] ;  /* 0x00000000fffff984 */ /* 0x000fe20000000800 */
[----:B------:R-:W-:Y:S01]  /*239b0*/  @!PT LDS RZ, [RZ] ;  /* 0x00000000fffff984 */ /* 0x000fe20000000800 */
[----:B------:R-:W-:Y:S01]  /*239c0*/  @!PT LDS RZ, [RZ] ;  /* 0x00000000fffff984 */ /* 0x000fe20000000800 */
[----:B------:R0:W-:Y:S02]  /*239d0*/  @!P1 LDGSTS.E.BYPASS.LTC128B.128 [R20+0xb800], desc[UR44][R8.64], !P0 ;  /* 0x0b80000008149fae */ /* 0x0001e4000c101d6c */
[----:B------:R-:W-:Y:S01]  /*239e0*/  ISETP.GE.AND P1, PT, R7, R5, PT ;  /* 0x000000050700720c */ /* 0x000fe20003f26270 */
[----:B------:R-:W-:-:S12]  /*239f0*/  IMAD.MOV.U32 R7, RZ, RZ, R14 ;  /* 0x000000ffff077224 */ /* 0x000fd800078e000e */
[----:B0-----:R-:W-:Y:S05]  /*23a00*/  WARPSYNC.COLLECTIVE R15, `(.L_x_1451) ;  /* 0x000000000f087348 */ /* 0x001fea0003c00000 */
[----:B------:R1:W2:Y:S02]  /*23a10*/  SHFL.IDX P6, R14, R13, R12, R11 ;  /* 0x0000000c0d0e7389 */ /* 0x0002a400000c000b */
[----:B012---:R-:W-:Y:S01]  /*23a20*/  ENDCOLLECTIVE ;  /* 0x000000000000791b */ /* 0x007fe20003800000 */
.L_x_1451:
[----:B------:R-:W-:Y:S02]  /*23a30*/  IMAD.MOV.U32 R13, RZ, RZ, R4 ;  /* 0x000000ffff0d7224 */ /* 0x000fe400078e0004 */
[----:B------:R-:W-:Y:S02]  /*23a40*/  IMAD.MOV.U32 R12, RZ, RZ, 0x3 ;  /* 0x00000003ff0c7424 */ /* 0x000fe400078e00ff */
[----:B------:R-:W-:-:S07]  /*23a50*/  IMAD.MOV.U32 R8, RZ, RZ, R14 ;  /* 0x000000ffff087224 */ /* 0x000fce00078e000e */
[----:B------:R-:W-:Y:S05]  /*23a60*/  WARPSYNC.COLLECTIVE R15, `(.L_x_1452) ;  /* 0x000000000f087348 */ /* 0x000fea0003c00000 */
[----:B------:R0:W1:Y:S02]  /*23a70*/  SHFL.IDX P6, R14, R13, R12, R11 ;  /* 0x0000000c0d0e7389 */ /* 0x00006400000c000b */
[----:B01----:R-:W-:Y:S01]  /*23a80*/  ENDCOLLECTIVE ;  /* 0x000000000000791b */ /* 0x003fe20003800000 */
.L_x_1452:
[----:B------:R-:W-:-:S05]  /*23a90*/  @!P1 IADD3 R8, P2, R21, R8, RZ ;  /* 0x0000000815089210 */ /* 0x000fca0007f5e0ff */
[----:B------:R-:W-:-:S04]  /*23aa0*/  @!P1 IMAD.X R7, RZ, RZ, R7, P2 ;  /* 0x000000ffff079224 */ /* 0x000fc800010e0607 */
        /* <DEDUP_REMOVED lines=12> */
.L_x_1453:
[----:B------:R-:W-:Y:S02]  /*23b70*/  IMAD.MOV.U32 R13, RZ, RZ, R3 ;  /* 0x000000ffff0d7224 */ /* 0x000fe400078e0003 */
[----:B------:R-:W-:Y:S02]  /*23b80*/  IMAD.MOV.U32 R12, RZ, RZ, RZ ;  /* 0x000000ffff0c7224 */ /* 0x000fe400078e00ff */
[----:B------:R-:W-:-:S07]  /*23b90*/  IMAD.MOV.U32 R7, RZ, RZ, R14 ;  /* 0x000000ffff077224 */ /* 0x000fce00078e000e */
[----:B------:R-:W-:Y:S05]  /*23ba0*/  WARPSYNC.COLLECTIVE R15, `(.L_x_1454) ;  /* 0x000000000f087348 */ /* 0x000fea0003c00000 */
[----:B------:R0:W1:Y:S02]  /*23bb0*/  SHFL.IDX P6, R14, R13, R12, R11 ;  /* 0x0000000c0d0e7389 */ /* 0x00006400000c000b */
[----:B01----:R-:W-:Y:S01]  /*23bc0*/  ENDCOLLECTIVE ;  /* 0x000000000000791b */ /* 0x003fe20003800000 */
.L_x_1454:
[----:B------:R-:W-:-:S05]  /*23bd0*/  @!P1 IADD3 R7, P3, R21, R7, RZ ;  /* 0x0000000715079210 */ /* 0x000fca0007f7e0ff */
[----:B------:R-:W-:Y:S02]  /*23be0*/  @!P1 IMAD.X R4, RZ, RZ, R4, P3 ;  /* 0x000000ffff049224 */ /* 0x000fe400018e0604 */
[----:B------:R-:W-:Y:S02]  /*23bf0*/  @!P1 IMAD.MOV.U32 R8, RZ, RZ, R7 ;  /* 0x000000ffff089224 */ /* 0x000fe400078e0007 */
        /* <DEDUP_REMOVED lines=12> */
.L_x_1455:
[----:B------:R-:W-:Y:S02]  /*23cc0*/  IMAD.MOV.U32 R13, RZ, RZ, R3 ;  /* 0x000000ffff0d7224 */ /* 0x000fe400078e0003 */
[----:B------:R-:W-:Y:S02]  /*23cd0*/  IMAD.MOV.U32 R12, RZ, RZ, 0x1 ;  /* 0x00000001ff0c7424 */ /* 0x000fe400078e00ff */
[----:B------:R-:W-:-:S07]  /*23ce0*/  IMAD.MOV.U32 R0, RZ, RZ, R14 ;  /* 0x000000ffff007224 */ /* 0x000fce00078e000e */
[----:B------:R-:W-:Y:S05]  /*23cf0*/  WARPSYNC.COLLECTIVE R15, `(.L_x_1456) ;  /* 0x000000000f087348 */ /* 0x000fea0003c00000 */
[----:B------:R0:W1:Y:S02]  /*23d00*/  SHFL.IDX P6, R14, R13, R12, R11 ;  /* 0x0000000c0d0e7389 */ /* 0x00006400000c000b */
[----:B01----:R-:W-:Y:S01]  /*23d10*/  ENDCOLLECTIVE ;  /* 0x000000000000791b */ /* 0x003fe20003800000 */
.L_x_1456:
        /* <DEDUP_REMOVED lines=13> */
.L_x_1457:
[----:B------:R-:W-:Y:S01]  /*23df0*/  IMAD.MOV.U32 R2, RZ, RZ, R14 ;  /* 0x000000ffff027224 */ /* 0x000fe200078e000e */
[----:B------:R-:W-:Y:S06]  /*23e00*/  BRA `(.L_x_1458) ;  /* 0xffffffc800087947 */ /* 0x000fec000383ffff */
.L_x_1352:
[----:B-1----:R1:W2:Y:S02]  /*23e10*/  SYNCS.PHASECHK.TRANS64.TRYWAIT P0, [R23+URZ+0x13220], R0 ;  /* 0x01322000170075a7 */ /* 0x0022a4000800017f */
[----:B--2---:R-:W-:Y:S05]  /*23e20*/  @!P0 NANOSLEEP.SYNCS 0x989680 ;  /* 0x009896800000895d */ /* 0x004fea0003900000 */
[----:B------:R-:W2:Y:S02]  /*23e30*/  @!P0 SYNCS.PHASECHK.TRANS64 P0, [R23+URZ+0x13220], R0 ;  /* 0x01322000170085a7 */ /* 0x000ea4000800007f */
[----:B--2---:R-:W-:Y:S05]  /*23e40*/  @!P0 BRA `(.L_x_1352) ;  /* 0xfffffffc00f08947 */ /* 0x004fea000383ffff */
[----:B------:R-:W-:Y:S05]  /*23e50*/  BRA `(.L_x_1459) ;  /* 0xffffffc800647947 */ /* 0x000fea000383ffff */
.L_x_1358:
[----:B0-----:R0:W1:Y:S02]  /*23e60*/  SYNCS.PHASECHK.TRANS64.TRYWAIT P0, [R4+URZ+0x13280], R3 ;  /* 0x01328003040075a7 */ /* 0x001064000800017f */
[----:B-1----:R-:W-:Y:S05]  /*23e70*/  @!P0 NANOSLEEP.SYNCS 0x989680 ;  /* 0x009896800000895d */ /* 0x002fea0003900000 */
[----:B------:R-:W1:Y:S02]  /*23e80*/  @!P0 SYNCS.PHASECHK.TRANS64 P0, [R4+URZ+0x13280], R3 ;  /* 0x01328003040085a7 */ /* 0x000e64000800007f */
[----:B-1----:R-:W-:Y:S05]  /*23e90*/  @!P0 BRA `(.L_x_1358) ;  /* 0xfffffffc00f08947 */ /* 0x002fea000383ffff */
[----:B------:R-:W-:Y:S05]  /*23ea0*/  BRA `(.L_x_1460) ;  /* 0xffffffcc000c7947 */ /* 0x000fea000383ffff */
.L_x_1363:
[----:B-1----:R1:W2:Y:S02]  /*23eb0*/  SYNCS.PHASECHK.TRANS64.TRYWAIT P0, [R4+URZ+0x13240], R3 ;  /* 0x01324003040075a7 */ /* 0x0022a4000800017f */
[----:B--2---:R-:W-:Y:S05]  /*23ec0*/  @!P0 NANOSLEEP.SYNCS 0x989680 ;  /* 0x009896800000895d */ /* 0x004fea0003900000 */
[----:B------:R-:W2:Y:S02]  /*23ed0*/  @!P0 SYNCS.PHASECHK.TRANS64 P0, [R4+URZ+0x13240], R3 ;  /* 0x01324003040085a7 */ /* 0x000ea4000800007f */
[----:B--2---:R-:W-:Y:S05]  /*23ee0*/  @!P0 BRA `(.L_x_1363) ;  /* 0xfffffffc00f08947 */ /* 0x004fea000383ffff */
[----:B------:R-:W-:Y:S05]  /*23ef0*/  BRA `(.L_x_1461) ;  /* 0xffffffcc00887947 */ /* 0x000fea000383ffff */
.L_x_1369:
[----:B-1----:R1:W2:Y:S02]  /*23f00*/  SYNCS.PHASECHK.TRANS64.TRYWAIT P0, [R3+URZ+0x13270], R2 ;  /* 0x01327002030075a7 */ /* 0x0022a4000800017f */
[----:B--2---:R-:W-:Y:S05]  /*23f10*/  @!P0 NANOSLEEP.SYNCS 0x989680 ;  /* 0x009896800000895d */ /* 0x004fea0003900000 */
[----:B------:R-:W2:Y:S02]  /*23f20*/  @!P0 SYNCS.PHASECHK.TRANS64 P0, [R3+URZ+0x13270], R2 ;  /* 0x01327002030085a7 */ /* 0x000ea4000800007f */
[----:B--2---:R-:W-:Y:S05]  /*23f30*/  @!P0 BRA `(.L_x_1369) ;  /* 0xfffffffc00f08947 */ /* 0x004fea000383ffff */
[----:B------:R-:W-:Y:S05]  /*23f40*/  BRA `(.L_x_1462) ;  /* 0xffffffd000247947 */ /* 0x000fea000383ffff */
.L_x_1371:
[----:B-1----:R1:W2:Y:S02]  /*23f50*/  SYNCS.PHASECHK.TRANS64.TRYWAIT P0, [R3+URZ+0x13260], R2 ;  /* 0x01326002030075a7 */ /* 0x0022a4000800017f */
[----:B--2---:R-:W-:Y:S05]  /*23f60*/  @!P0 NANOSLEEP.SYNCS 0x989680 ;  /* 0x009896800000895d */ /* 0x004fea0003900000 */
[----:B------:R-:W2:Y:S02]  /*23f70*/  @!P0 SYNCS.PHASECHK.TRANS64 P0, [R3+URZ+0x13260], R2 ;  /* 0x01326002030085a7 */ /* 0x000ea4000800007f */
[----:B--2---:R-:W-:Y:S05]  /*23f80*/  @!P0 BRA `(.L_x_1371) ;  /* 0xfffffffc00f08947 */ /* 0x004fea000383ffff */
[----:B------:R-:W-:Y:S05]  /*23f90*/  BRA `(.L_x_1463) ;  /* 0xffffffd0002c7947 */ /* 0x000fea000383ffff */
.L_x_1378:
[----:B-1----:R1:W2:Y:S02]  /*23fa0*/  SYNCS.PHASECHK.TRANS64.TRYWAIT P1, [R3+URZ+0x13270], R0 ;  /* 0x01327000030075a7 */ /* 0x0022a4000802017f */
[----:B--2---:R-:W-:Y:S05]  /*23fb0*/  @!P1 NANOSLEEP.SYNCS 0x989680 ;  /* 0x009896800000995d */ /* 0x004fea0003900000 */
[----:B------:R-:W2:Y:S02]  /*23fc0*/  @!P1 SYNCS.PHASECHK.TRANS64 P1, [R3+URZ+0x13270], R0 ;  /* 0x01327000030095a7 */ /* 0x000ea4000802007f */
[----:B--2---:R-:W-:Y:S05]  /*23fd0*/  @!P1 BRA `(.L_x_1378) ;  /* 0xfffffffc00f09947 */ /* 0x004fea000383ffff */
[----:B------:R-:W-:Y:S05]  /*23fe0*/  BRA `(.L_x_1464) ;  /* 0xffffffd4007c7947 */ /* 0x000fea000383ffff */
.L_x_1380:
[----:B-1----:R1:W2:Y:S02]  /*23ff0*/  SYNCS.PHASECHK.TRANS64.TRYWAIT P1, [R3+URZ+0x13260], R0 ;  /* 0x01326000030075a7 */ /* 0x0022a4000802017f */
[----:B--2---:R-:W-:Y:S05]  /*24000*/  @!P1 NANOSLEEP.SYNCS 0x989680 ;  /* 0x009896800000995d */ /* 0x004fea0003900000 */
[----:B------:R-:W2:Y:S02]  /*24010*/  @!P1 SYNCS.PHASECHK.TRANS64 P1, [R3+URZ+0x13260], R0 ;  /* 0x01326000030095a7 */ /* 0x000ea4000802007f */
[----:B--2---:R-:W-:Y:S05]  /*24020*/  @!P1 BRA `(.L_x_1380) ;  /* 0xfffffffc00f09947 */ /* 0x004fea000383ffff */
[----:B------:R-:W-:Y:S05]  /*24030*/  BRA `(.L_x_1465) ;  /* 0xffffffd400807947 */ /* 0x000fea000383ffff */
.L_x_1384:
[----:B------:R-:W-:Y:S01]  /*24040*/  BSSY B0, `(.L_x_1466) ;  /* 0x0000008000007945 */ /* 0x000fe20003800000 */
[----:B0-----:R-:W-:Y:S02]  /*24050*/  IMAD.MOV.U32 R13, RZ, RZ, R16 ;  /* 0x000000ffff0d7224 */ /* 0x001fe400078e0010 */
[----:B------:R-:W-:Y:S02]  /*24060*/  IMAD.MOV.U32 R12, RZ, RZ, RZ ;  /* 0x000000ffff0c7224 */ /* 0x000fe400078e00ff */
[----:B------:R-:W-:Y:S02]  /*24070*/  IMAD.MOV.U32 R11, RZ, RZ, 0x1f ;  /* 0x0000001fff0b7424 */ /* 0x000fe400078e00ff */
[----:B------:R-:W-:-:S07]  /*24080*/  IMAD.MOV.U32 R15, RZ, RZ, -0x1 ;  /* 0xffffffffff0f7424 */ /* 0x000fce00078e00ff */
[----:B------:R-:W-:Y:S05]  /*24090*/  WARPSYNC.COLLECTIVE R15, `(.L_x_1467) ;  /* 0x000000000f087348 */ /* 0x000fea0003c00000 */
[----:B------:R0:W1:Y:S02]  /*240a0*/  SHFL.IDX P6, R14, R13, R12, R11 ;  /* 0x0000000c0d0e7389 */ /* 0x00006400000c000b */
[----:B01----:R-:W-:Y:S01]  /*240b0*/  ENDCOLLECTIVE ;  /* 0x000000000000791b */ /* 0x003fe20003800000 */
.L_x_1467:
[----:B------:R-:W-:Y:S05]  /*240c0*/  BSYNC B0 ;  /* 0x0000000000007941 */ /* 0x000fea0003800000 */
.L_x_1466:
[----:B------:R-:W-:Y:S02]  /*240d0*/  IMAD.MOV.U32 R13, RZ, RZ, R16 ;  /* 0x000000ffff0d7224 */ /* 0x000fe400078e0010 */
[----:B------:R-:W-:Y:S02]  /*240e0*/  IMAD.MOV.U32 R12, RZ, RZ, 0x1 ;  /* 0x00000001ff0c7424 */ /* 0x000fe400078e00ff */
[----:B------:R-:W-:Y:S02]  /*240f0*/  IMAD.MOV.U32 R11, RZ, RZ, 0x1f ;  /* 0x0000001fff0b7424 */ /* 0x000fe400078e00ff */
[----:B------:R-:W-:Y:S02]  /*24100*/  IMAD.MOV.U32 R15, RZ, RZ, -0x1 ;  /* 0xffffffffff0f7424 */ /* 0x000fe400078e00ff */
[----:B------:R-:W-:Y:S02]  /*24110*/  IMAD.IADD R5, R19, 0x1, R7 ;  /* 0x0000000113057824 */ /* 0x000fe400078e0207 */
[----:B------:R-:W-:-:S07]  /*24120*/  IMAD.MOV.U32 R0, RZ, RZ, R14 ;  /* 0x000000ffff007224 */ /* 0x000fce00078e000e */
[----:B------:R-:W-:Y:S05]  /*24130*/  WARPSYNC.COLLECTIVE R15, `(.L_x_1468) ;  /* 0x000000000f087348 */ /* 0x000fea0003c00000 */
[----:B------:R0:W1:Y:S02]  /*24140*/  SHFL.IDX P6, R14, R13, R12, R11 ;  /* 0x0000000c0d0e7389 */ /* 0x00006400000c000b */
[----:B01----:R-:W-:Y:S01]  /*24150*/  ENDCOLLECTIVE ;  /* 0x000000000000791b */ /* 0x003fe20003800000 */
.L_x_1468:
[----:B------:R-:W-:Y:S02]  /*24160*/  ULDC UR4, c[0x0][0xc3c] ;  /* 0x00030f0000047ab9 */ /* 0x000fe40000000800 */
[----:B------:R-:W-:-:S13]  /*24170*/  ISETP.GE.OR P1, PT, R5, UR4, !P0 ;  /* 0x0000000405007c0c */ /* 0x000fda000c726670 */
[----:B------:R-:W0:Y:S01]  /*24180*/  @!P1 LDC.64 R2, c[0x0][0xc80] ;  /* 0x00032000ff029b82 */ /* 0x000e220000000a00 */
[----:B------:R-:W-:Y:S02]  /*24190*/  IMAD.MOV.U32 R11, RZ, RZ, RZ ;  /* 0x000000ffff0b7224 */ /* 0x000fe400078e00ff */
        /* <DEDUP_REMOVED lines=14> */
.L_x_1469:
[----:B------:R-:W-:Y:S01]  /*24280*/  IMAD.MOV.U32 R12, RZ, RZ, 0x2 ;  /* 0x00000002ff0c7424 */ /* 0x000fe200078e00ff */
[----:B------:R-:W-:-:S05]  /*24290*/  SEL R5, R14, RZ, P1 ;  /* 0x000000ff0e057207 */ /* 0x000fca0000800000 */
[----:B------:R-:W-:-:S04]  /*242a0*/  IMAD.IADD R4, R2, 0x1, R5 ;  /* 0x0000000102047824 */ /* 0x000fc800078e0205 */
[----:B------:R-:W-:-:S07]  /*242b0*/  IMAD.MOV.U32 R13, RZ, RZ, R4 ;  /* 0x000000ffff0d7224 */ /* 0x000fce00078e0004 */
[----:B------:R-:W-:Y:S05]  /*242c0*/  WARPSYNC.COLLECTIVE R15, `(.L_x_1470) ;  /* 0x000000000f087348 */ /* 0x000fea0003c00000 */
[----:B------:R0:W1:Y:S02]  /*242d0*/  SHFL.UP P6, R14, R13, R12, R11 ;  /* 0x0400000c0d0e7389 */ /* 0x00006400000c000b */
[----:B01----:R-:W-:Y:S01]  /*242e0*/  ENDCOLLECTIVE ;  /* 0x000000000000791b */ /* 0x003fe20003800000 */
.L_x_1470:
[----:B------:R-:W-:Y:S01]  /*242f0*/  IMAD.MOV.U32 R12, RZ, RZ, 0x4 ;  /* 0x00000004ff0c7424 */ /* 0x000fe200078e00ff */
[----:B------:R-:W-:-:S05]  /*24300*/  SEL R5, R14, RZ, P2 ;  /* 0x000000ff0e057207 */ /* 0x000fca0001000000 */
[----:B------:R-:W-:-:S04]  /*24310*/  IMAD.IADD R5, R4, 0x1, R5 ;  /* 0x0000000104057824 */ /* 0x000fc800078e0205 */
[----:B------:R-:W-:-:S07]  /*24320*/  IMAD.MOV.U32 R13, RZ, RZ, R5 ;  /* 0x000000ffff0d7224 */ /* 0x000fce00078e0005 */
[----:B------:R-:W-:Y:S05]  /*24330*/  WARPSYNC.COLLECTIVE R15, `(.L_x_1471) ;  /* 0x000000000f087348 */ /* 0x000fea0003c00000 */
[----:B------:R0:W1:Y:S02]  /*24340*/  SHFL.UP P6, R14, R13, R12, R11 ;  /* 0x0400000c0d0e7389 */ /* 0x00006400000c000b */
[----:B01----:R-:W-:Y:S01]  /*24350*/  ENDCOLLECTIVE ;  /* 0x000000000000791b */ /* 0x003fe20003800000 */
.L_x_1471:
[----:B------:R-:W-:Y:S01]  /*24360*/  IMAD.MOV.U32 R12, RZ, RZ, 0x8 ;  /* 0x00000008ff0c7424 */ /* 0x000fe200078e00ff */
[----:B------:R-:W-:-:S05]  /*24370*/  SEL R6, R14, RZ, P3 ;  /* 0x000000ff0e067207 */ /* 0x000fca0001800000 */
[----:B------:R-:W-:-:S04]  /*24380*/  IMAD.IADD R6, R5, 0x1, R6 ;  /* 0x0000000105067824 */ /* 0x000fc800078e0206 */
[----:B------:R-:W-:-:S07]  /*24390*/  IMAD.MOV.U32 R13, RZ, RZ, R6 ;  /* 0x000000ffff0d7224 */ /* 0x000fce00078e0006 */
[----:B------:R-:W-:Y:S05]  /*243a0*/  WARPSYNC.COLLECTIVE R15, `(.L_x_1472) ;  /* 0x000000000f087348 */ /* 0x000fea0003c00000 */
[----:B------:R0:W1:Y:S02]  /*243b0*/  SHFL.UP P6, R14, R13, R12, R11 ;  /* 0x0400000c0d0e7389 */ /* 0x00006400000c000b */
[----:B01----:R-:W-:Y:S01]  /*243c0*/  ENDCOLLECTIVE ;  /* 0x000000000000791b */ /* 0x003fe20003800000 */
.L_x_1472:
[----:B------:R-:W-:Y:S01]  /*243d0*/  IMAD.MOV.U32 R12, RZ, RZ, 0x10 ;  /* 0x00000010ff0c7424 */ /* 0x000fe200078e00ff */
[----:B------:R-:W-:-:S05]  /*243e0*/  SEL R3, R14, RZ, P4 ;  /* 0x000000ff0e037207 */ /* 0x000fca0002000000 */
[----:B------:R-:W-:-:S04]  /*243f0*/  IMAD.IADD R4, R6, 0x1, R3 ;  /* 0x0000000106047824 */ /* 0x000fc800078e0203 */
[----:B------:R-:W-:-:S07]  /*24400*/  IMAD.MOV.U32 R13, RZ, RZ, R4 ;  /* 0x000000ffff0d7224 */ /* 0x000fce00078e0004 */
[----:B------:R-:W-:Y:S05]  /*24410*/  WARPSYNC.COLLECTIVE R15, `(.L_x_1473) ;  /* 0x000000000f087348 */ /* 0x000fea0003c00000 */
[----:B------:R0:W1:Y:S02]  /*24420*/  SHFL.UP P6, R14, R13, R12, R11 ;  /* 0x0400000c0d0e7389 */ /* 0x00006400000c000b */
[----:B01----:R-:W-:Y:S01]  /*24430*/  ENDCOLLECTIVE ;  /* 0x000000000000791b */ /* 0x003fe20003800000 */
.L_x_1473:
        /* <DEDUP_REMOVED lines=8> */
.L_x_1474:
[----:B------:R-:W-:Y:S05]  /*244c0*/  BRA `(.L_x_1475) ;  /* 0xffffffd400f87947 */ /* 0x000fea000383ffff */
.L_x_1389:
[----:B------:R-:W-:Y:S01]  /*244d0*/  BSSY B0, `(.L_x_1476) ;  /* 0x0000008000007945 */ /* 0x000fe20003800000 */
[----:B-----5:R-:W-:Y:S02]  /*244e0*/  IMAD.MOV.U32 R13, RZ, RZ, R2 ;  /* 0x000000ffff0d7224 */ /* 0x020fe400078e0002 */
[----:B------:R-:W-:Y:S02]  /*244f0*/  IMAD.MOV.U32 R12, RZ, RZ, 0x1 ;  /* 0x00000001ff0c7424 */ /* 0x000fe400078e00ff */
[----:B------:R-:W-:Y:S02]  /*24500*/  IMAD.MOV.U32 R11, RZ, RZ, RZ ;  /* 0x000000ffff0b7224 */ /* 0x000fe400078e00ff */
[----:B------:R-:W-:-:S07]  /*24510*/  IMAD.MOV.U32 R15, RZ, RZ, -0x1 ;  /* 0xffffffffff0f7424 */ /* 0x000fce00078e00ff */
[----:B01----:R-:W-:Y:S05]  /*24520*/  WARPSYNC.COLLECTIVE R15, `(.L_x_1477) ;  /* 0x000000000f087348 */ /* 0x003fea0003c00000 */
[----:B------:R2:W3:Y:S02]  /*24530*/  SHFL.UP P6, R14, R13, R12, R11 ;  /* 0x0400000c0d0e7389 */ /* 0x0004e400000c000b */
[----:B0123--:R-:W-:Y:S01]  /*24540*/  ENDCOLLECTIVE ;  /* 0x000000000000791b */ /* 0x00ffe20003800000 */
.L_x_1477:
[----:B------:R-:W-:Y:S05]  /*24550*/  BSYNC B0 ;  /* 0x0000000000007941 */ /* 0x000fea0003800000 */
.L_x_1476:
[----:B------:R-:W-:Y:S01]  /*24560*/  SEL R13, R14, RZ, P1 ;  /* 0x000000ff0e0d7207 */ /* 0x000fe20000800000 */
[----:B------:R-:W-:Y:S02]  /*24570*/  IMAD.MOV.U32 R12, RZ, RZ, 0x2 ;  /* 0x00000002ff0c7424 */ /* 0x000fe400078e00ff */
[----:B------:R-:W-:Y:S02]  /*24580*/  IMAD.MOV.U32 R11, RZ, RZ, RZ ;  /* 0x000000ffff0b7224 */ /* 0x000fe400078e00ff */
[----:B------:R-:W-:Y:S02]  /*24590*/  IMAD.IADD R13, R2, 0x1, R13 ;  /* 0x00000001020d7824 */ /* 0x000fe400078e020d */
[----:B------:R-:W-:-:S07]  /*245a0*/  IMAD.MOV.U32 R15, RZ, RZ, -0x1 ;  /* 0xffffffffff0f7424 */ /* 0x000fce00078e00ff */
[----:B------:R-:W-:Y:S05]  /*245b0*/  WARPSYNC.COLLECTIVE R15, `(.L_x_1478) ;  /* 0x000000000f087348 */ /* 0x000fea0003c00000 */
[----:B------:R0:W1:Y:S02]  /*245c0*/  SHFL.UP P6, R14, R13, R12, R11 ;  /* 0x0400000c0d0e7389 */ /* 0x00006400000c000b */
[----:B01----:R-:W-:Y:S01]  /*245d0*/  ENDCOLLECTIVE ;  /* 0x000000000000791b */ /* 0x003fe20003800000 */
.L_x_1478:
[----:B------:R-:W-:Y:S01]  /*245e0*/  IMAD.MOV.U32 R12, RZ, RZ, 0x4 ;  /* 0x00000004ff0c7424 */ /* 0x000fe200078e00ff */
[----:B------:R-:W-:-:S05]  /*245f0*/  SEL R4, R14, RZ, P2 ;  /* 0x000000ff0e047207 */ /* 0x000fca0001000000 */
[----:B------:R-:W-:-:S04]  /*24600*/  IMAD.IADD R4, R13, 0x1, R4 ;  /* 0x000000010d047824 */ /* 0x000fc800078e0204 */
[----:B------:R-:W-:-:S07]  /*24610*/  IMAD.MOV.U32 R13, RZ, RZ, R4 ;  /* 0x000000ffff0d7224 */ /* 0x000fce00078e0004 */
[----:B------:R-:W-:Y:S05]  /*24620*/  WARPSYNC.COLLECTIVE R15, `(.L_x_1479) ;  /* 0x000000000f087348 */ /* 0x000fea0003c00000 */
[----:B------:R0:W1:Y:S02]  /*24630*/  SHFL.UP P6, R14, R13, R12, R11 ;  /* 0x0400000c0d0e7389 */ /* 0x00006400000c000b */
[----:B01----:R-:W-:Y:S01]  /*24640*/  ENDCOLLECTIVE ;  /* 0x000000000000791b */ /* 0x003fe20003800000 */
.L_x_1479:
[----:B------:R-:W-:Y:S01]  /*24650*/  IMAD.MOV.U32 R12, RZ, RZ, 0x8 ;  /* 0x00000008ff0c7424 */ /* 0x000fe200078e00ff */
[----:B------:R-:W-:-:S05]  /*24660*/  SEL R5, R14, RZ, P3 ;  /* 0x000000ff0e057207 */ /* 0x000fca0001800000 */
[----:B------:R-:W-:-:S04]  /*24670*/  IMAD.IADD R5, R4, 0x1, R5 ;  /* 0x0000000104057824 */ /* 0x000fc800078e0205 */
[----:B------:R-:W-:-:S07]  /*24680*/  IMAD.MOV.U32 R13, RZ, RZ, R5 ;  /* 0x000000ffff0d7224 */ /* 0x000fce00078e0005 */
[----:B------:R-:W-:Y:S05]  /*24690*/  WARPSYNC.COLLECTIVE R15, `(.L_x_1480) ;  /* 0x000000000f087348 */ /* 0x000fea0003c00000 */
[----:B------:R0:W1:Y:S02]  /*246a0*/  SHFL.UP P6, R14, R13, R12, R11 ;  /* 0x0400000c0d0e7389 */ /* 0x00006400000c000b */
[----:B01----:R-:W-:Y:S01]  /*246b0*/  ENDCOLLECTIVE ;  /* 0x000000000000791b */ /* 0x003fe20003800000 */
.L_x_1480:
[----:B------:R-:W-:Y:S01]  /*246c0*/  IMAD.MOV.U32 R12, RZ, RZ, 0x10 ;  /* 0x00000010ff0c7424 */ /* 0x000fe200078e00ff */
[----:B------:R-:W-:-:S05]  /*246d0*/  SEL R6, R14, RZ, P4 ;  /* 0x000000ff0e067207 */ /* 0x000fca0002000000 */
[----:B------:R-:W-:-:S04]  /*246e0*/  IMAD.IADD R6, R5, 0x1, R6 ;  /* 0x0000000105067824 */ /* 0x000fc800078e0206 */
[----:B------:R-:W-:-:S07]  /*246f0*/  IMAD.MOV.U32 R13, RZ, RZ, R6 ;  /* 0x000000ffff0d7224 */ /* 0x000fce00078e0006 */
[----:B------:R-:W-:Y:S05]  /*24700*/  WARPSYNC.COLLECTIVE R15, `(.L_x_1481) ;  /* 0x000000000f087348 */ /* 0x000fea0003c00000 */
[----:B------:R0:W1:Y:S02]  /*24710*/  SHFL.UP P6, R14, R13, R12, R11 ;  /* 0x0400000c0d0e7389 */ /* 0x00006400000c000b */
[----:B01----:R-:W-:Y:S01]  /*24720*/  ENDCOLLECTIVE ;  /* 0x000000000000791b */ /* 0x003fe20003800000 */
.L_x_1481:
        /* <DEDUP_REMOVED lines=8> */
.L_x_1482:
[----:B------:R-:W-:Y:S05]  /*247b0*/  BRA `(.L_x_1483) ;  /* 0xffffffd400d87947 */ /* 0x000fea000383ffff */
.L_x_1391:
[----:B------:R-:W-:Y:S01]  /*247c0*/  BSSY B0, `(.L_x_1484) ;  /* 0x0000006000007945 */ /* 0x000fe20003800000 */
[----:B------:R-:W-:Y:S01]  /*247d0*/  PLOP3.LUT P6, PT, P6, PT, PT, 0x8, 0x0 ;  /* 0x000000000000781c */ /* 0x000fe200037ce170 */
[----:B------:R-:W-:-:S12]  /*247e0*/  IMAD.MOV.U32 R15, RZ, RZ, -0x1 ;  /* 0xffffffffff0f7424 */ /* 0x000fd800078e00ff */
[----:B0-----:R-:W-:Y:S05]  /*247f0*/  WARPSYNC.COLLECTIVE R15, `(.L_x_1485) ;  /* 0x000000000f087348 */ /* 0x001fea0003c00000 */
[----:B------:R-:W-:Y:S01]  /*24800*/  VOTE.ANY R14, PT, P6 ;  /* 0x00000000000e7806 */ /* 0x000fe200030e0100 */
[----:B0-----:R-:W-:Y:S06]  /*24810*/  ENDCOLLECTIVE ;  /* 0x000000000000791b */ /* 0x001fec0003800000 */
.L_x_1485:
[----:B------:R-:W-:Y:S05]  /*24820*/  BSYNC B0 ;  /* 0x0000000000007941 */ /* 0x000fea0003800000 */
.L_x_1484:
[----:B------:R-:W-:Y:S02]  /*24830*/  IMAD.MOV.U32 R5, RZ, RZ, R14 ;  /* 0x000000ffff057224 */ /* 0x000fe400078e000e */
[----:B------:R-:W-:Y:S02]  /*24840*/  IMAD.MOV.U32 R13, RZ, RZ, R2 ;  /* 0x000000ffff0d7224 */ /* 0x000fe400078e0002 */
[----:B------:R-:W0:Y:S01]  /*24850*/  POPC R6, R5 ;  /* 0x0000000500067309 */ /* 0x000e220000000000 */
[----:B------:R-:W-:Y:S02]  /*24860*/  IMAD.MOV.U32 R11, RZ, RZ, 0x1f ;  /* 0x0000001fff0b7424 */ /* 0x000fe400078e00ff */
[----:B------:R-:W-:Y:S02]  /*24870*/  IMAD.MOV.U32 R15, RZ, RZ, -0x1 ;  /* 0xffffffffff0f7424 */ /* 0x000fe400078e00ff */
[----:B0-----:R-:W-:-:S07]  /*24880*/  IMAD.MOV.U32 R12, RZ, RZ, R6 ;  /* 0x000000ffff0c7224 */ /* 0x001fce00078e0006 */
[----:B------:R-:W-:Y:S05]  /*24890*/  WARPSYNC.COLLECTIVE R15, `(.L_x_1486) ;  /* 0x000000000f087348 */ /* 0x000fea0003c00000 */
[----:B------:R0:W1:Y:S02]  /*248a0*/  SHFL.IDX P6, R14, R13, R12, R11 ;  /* 0x0000000c0d0e7389 */ /* 0x00006400000c000b */
[----:B01----:R-:W-:Y:S01]  /*248b0*/  ENDCOLLECTIVE ;  /* 0x000000000000791b */ /* 0x003fe20003800000 */
.L_x_1486:
[----:B------:R-:W-:Y:S01]  /*248c0*/  IMAD.MOV.U32 R17, RZ, RZ, R14 ;  /* 0x000000ffff117224 */ /* 0x000fe200078e000e */
[----:B------:R-:W-:Y:S06]  /*248d0*/  BRA `(.L_x_1487) ;  /* 0xffffffd400c87947 */ /* 0x000fec000383ffff */
.L_x_1393:
[----:B------:R-:W-:Y:S01]  /*248e0*/  BSSY B0, `(.L_x_1488) ;  /* 0x0000007000007945 */ /* 0x000fe20003800000 */
[----:B------:R-:W-:Y:S02]  /*248f0*/  IMAD.MOV.U32 R13, RZ, RZ, R3 ;  /* 0x000000ffff0d7224 */ /* 0x000fe400078e0003 */
[----:B------:R-:W-:Y:S02]  /*24900*/  IMAD.MOV.U32 R11, RZ, RZ, 0x1f ;  /* 0x0000001fff0b7424 */ /* 0x000fe400078e00ff */
[----:B------:R-:W-:-:S07]  /*24910*/  IMAD.MOV.U32 R15, RZ, RZ, -0x1 ;  /* 0xffffffffff0f7424 */ /* 0x000fce00078e00ff */
[----:B012---:R-:W-:Y:S05]  /*24920*/  WARPSYNC.COLLECTIVE R15, `(.L_x_1489) ;  /* 0x000000000f087348 */ /* 0x007fea0003c00000 */
[----:B------:R3:W4:Y:S02]  /*24930*/  SHFL.IDX P6, R14, R13, R12, R11 ;  /* 0x0000000c0d0e7389 */ /* 0x00072400000c000b */
[----:B01234-:R-:W-:Y:S01]  /*24940*/  ENDCOLLECTIVE ;  /* 0x000000000000791b */ /* 0x01ffe20003800000 */
.L_x_1489:
[----:B------:R-:W-:Y:S05]  /*24950*/  BSYNC B0 ;  /* 0x0000000000007941 */ /* 0x000fea0003800000 */
.L_x_1488:
[----:B------:R-:W-:Y:S01]  /*24960*/  IMAD.MOV.U32 R5, RZ, RZ, R14 ;  /* 0x000000ffff057224 */ /* 0x000fe200078e000e */
[----:B------:R-:W-:Y:S06]  /*24970*/  BRA `(.L_x_1392) ;  /* 0xffffffd400bc7947 */ /* 0x000fec000383ffff */
.L_x_1397:
[----:B0-----:R0:W2:Y:S02]  /*24980*/  SYNCS.PHASECHK.TRANS64.TRYWAIT P0, [R9+URZ+0x13220], R0 ;  /* 0x01322000090075a7 */ /* 0x0010a4000800017f */
[----:B--2---:R-:W-:Y:S05]  /*24990*/  @!P0 NANOSLEEP.SYNCS 0x989680 ;  /* 0x009896800000895d */ /* 0x004fea0003900000 */
[----:B------:R-:W2:Y:S02]  /*249a0*/  @!P0 SYNCS.PHASECHK.TRANS64 P0, [R9+URZ+0x13220], R0 ;  /* 0x01322000090085a7 */ /* 0x000ea4000800007f */
[----:B--2---:R-:W-:Y:S05]  /*249b0*/  @!P0 BRA `(.L_x_1397) ;  /* 0xfffffffc00f08947 */ /* 0x004fea000383ffff */
[----:B------:R-:W-:Y:S05]  /*249c0*/  BRA `(.L_x_1490) ;  /* 0xffffffdc00347947 */ /* 0x000fea000383ffff */
.L_x_1398:
        /* <DEDUP_REMOVED lines=8> */
[----:B01-3--:R-:W-:Y:S05]  /*24a50*/  WARPSYNC.COLLECTIVE R15, `(.L_x_1492) ;  /* 0x000000000f087348 */ /* 0x00bfea0003c00000 */
[----:B------:R2:W4:Y:S02]  /*24a60*/  SHFL.IDX P6, R14, R13, R12, R11 ;  /* 0x0000000c0d0e7389 */ /* 0x00052400000c000b */
[----:B01234-:R-:W-:Y:S01]  /*24a70*/  ENDCOLLECTIVE ;  /* 0x000000000000791b */ /* 0x01ffe20003800000 */
.L_x_1492:
[----:B------:R-:W-:Y:S05]  /*24a80*/  BSYNC B0 ;  /* 0x0000000000007941 */ /* 0x000fea0003800000 */
.L_x_1491:
[----:B------:R-:W-:Y:S05]  /*24a90*/  BRA `(.L_x_1493) ;  /* 0xffffffdc001c7947 */ /* 0x000fea000383ffff */
.L_x_1399:
[----:B------:R-:W-:Y:S01]  /*24aa0*/  BSSY B0, `(.L_x_1494) ;  /* 0x0000006000007945 */ /* 0x000fe20003800000 */
[----:B------:R-:W-:-:S07]  /*24ab0*/  IMAD.MOV.U32 R15, RZ, RZ, -0x1 ;  /* 0xffffffffff0f7424 */ /* 0x000fce00078e00ff */
[----:B01-3--:R-:W-:Y:S05]  /*24ac0*/  WARPSYNC.COLLECTIVE R15, `(.L_x_1495) ;  /* 0x000000000f0c7348 */ /* 0x00bfea0003c00000 */
[----:B------:R-:W-:Y:S02]  /*24ad0*/  ELECT P6, UR62, PT ;  /* 0x00000000003e782f */ /* 0x000fe400038c0000 */
[----:B------:R-:W-:Y:S01]  /*24ae0*/  MOV R14, UR62 ;  /* 0x0000003e000e7c02 */ /* 0x000fe20008000f00 */
[----:B01-3--:R-:W-:Y:S10]  /*24af0*/  ENDCOLLECTIVE ;  /* 0x000000000000791b */ /* 0x00bff40003800000 */
.L_x_1495:
[----:B------:R-:W-:Y:S05]  /*24b00*/  BSYNC B0 ;  /* 0x0000000000007941 */ /* 0x000fea0003800000 */
.L_x_1494:
[----:B------:R-:W-:Y:S05]  /*24b10*/  BRA `(.L_x_1496) ;  /* 0xffffffdc00107947 */ /* 0x000fea000383ffff */
.L_x_1401:
[----:B0-----:R0:W2:Y:S02]  /*24b20*/  SYNCS.PHASECHK.TRANS64.TRYWAIT P1, [R7+URZ], R2 ;  /* 0x00000002070075a7 */ /* 0x0010a4000802017f */
[----:B--2---:R-:W-:Y:S05]  /*24b30*/  @!P1 NANOSLEEP.SYNCS 0x989680 ;  /* 0x009896800000995d */ /* 0x004fea0003900000 */
[----:B------:R-:W2:Y:S02]  /*24b40*/  @!P1 SYNCS.PHASECHK.TRANS64 P1, [R7+URZ], R2 ;  /* 0x00000002070095a7 */ /* 0x000ea4000802007f */
[----:B--2---:R-:W-:Y:S05]  /*24b50*/  @!P1 BRA `(.L_x_1401) ;  /* 0xfffffffc00f09947 */ /* 0x004fea000383ffff */
[----:B------:R-:W-:Y:S05]  /*24b60*/  BRA `(.L_x_1497) ;  /* 0xffffffdc00447947 */ /* 0x000fea000383ffff */
.L_x_1402:
[----:B--2---:R2:W4:Y:S02]  /*24b70*/  SYNCS.PHASECHK.TRANS64.TRYWAIT P1, [R3+URZ], R0 ;  /* 0x00000000030075a7 */ /* 0x004524000802017f */
[----:B----4-:R-:W-:Y:S05]  /*24b80*/  @!P1 NANOSLEEP.SYNCS 0x989680 ;  /* 0x009896800000995d */ /* 0x010fea0003900000 */
[----:B------:R-:W4:Y:S02]  /*24b90*/  @!P1 SYNCS.PHASECHK.TRANS64 P1, [R3+URZ], R0 ;  /* 0x00000000030095a7 */ /* 0x000f24000802007f */
[----:B----4-:R-:W-:Y:S05]  /*24ba0*/  @!P1 BRA `(.L_x_1402) ;  /* 0xfffffffc00f09947 */ /* 0x010fea000383ffff */
[----:B------:R-:W-:Y:S05]  /*24bb0*/  BRA `(.L_x_1498) ;  /* 0xffffffdc00387947 */ /* 0x000fea000383ffff */
.L_x_1404:
[----:B--2---:R2:W4:Y:S02]  /*24bc0*/  SYNCS.PHASECHK.TRANS64.TRYWAIT P1, [R3+URZ+0x13260], R2 ;  /* 0x01326002030075a7 */ /* 0x004524000802017f */
[----:B----4-:R-:W-:Y:S05]  /*24bd0*/  @!P1 NANOSLEEP.SYNCS 0x989680 ;  /* 0x009896800000995d */ /* 0x010fea0003900000 */
[----:B------:R-:W4:Y:S02]  /*24be0*/  @!P1 SYNCS.PHASECHK.TRANS64 P1, [R3+URZ+0x13260], R2 ;  /* 0x01326002030095a7 */ /* 0x000f24000802007f */
[----:B----4-:R-:W-:Y:S05]  /*24bf0*/  @!P1 BRA `(.L_x_1404) ;  /* 0xfffffffc00f09947 */ /* 0x010fea000383ffff */
[----:B------:R-:W-:Y:S05]  /*24c00*/  BRA `(.L_x_1499) ;  /* 0xffffffdc00387947 */ /* 0x000fea000383ffff */
.L_x_1406:
[----:B----4-:R4:W0:Y:S02]  /*24c10*/  SYNCS.PHASECHK.TRANS64.TRYWAIT P1, [R5+URZ+0x13260], R0 ;  /* 0x01326000050075a7 */ /* 0x010824000802017f */
[----:B0-----:R-:W-:Y:S05]  /*24c20*/  @!P1 NANOSLEEP.SYNCS 0x989680 ;  /* 0x009896800000995d */ /* 0x001fea0003900000 */
[----:B------:R-:W0:Y:S02]  /*24c30*/  @!P1 SYNCS.PHASECHK.TRANS64 P1, [R5+URZ+0x13260], R0 ;  /* 0x01326000050095a7 */ /* 0x000e24000802007f */
[----:B0-----:R-:W-:Y:S05]  /*24c40*/  @!P1 BRA `(.L_x_1406) ;  /* 0xfffffffc00f09947 */ /* 0x001fea000383ffff */
[----:B------:R-:W-:Y:S05]  /*24c50*/  BRA `(.L_x_1500) ;  /* 0xffffffdc00387947 */ /* 0x000fea000383ffff */
.L_x_1408:
[----:B------:R0:W0:Y:S02]  /*24c60*/  SYNCS.PHASECHK.TRANS64.TRYWAIT P0, [R3+URZ+0x13280], R2 ;  /* 0x01328002030075a7 */ /* 0x000024000800017f */
[----:B0-----:R-:W-:Y:S05]  /*24c70*/  @!P0 NANOSLEEP.SYNCS 0x989680 ;  /* 0x009896800000895d */ /* 0x001fea0003900000 */
[----:B------:R-:W0:Y:S02]  /*24c80*/  @!P0 SYNCS.PHASECHK.TRANS64 P0, [R3+URZ+0x13280], R2 ;  /* 0x01328002030085a7 */ /* 0x000e24000800007f */
[----:B0-----:R-:W-:Y:S05]  /*24c90*/  @!P0 BRA `(.L_x_1408) ;  /* 0xfffffffc00f08947 */ /* 0x001fea000383ffff */
[----:B------:R-:W-:Y:S05]  /*24ca0*/  BRA `(.L_x_1409) ;  /* 0xffffffdc00347947 */ /* 0x000fea000383ffff */
.L_x_1501:
        /* <DEDUP_REMOVED lines=13> */
.L_x_2201:


//--------------------- .text._ZN7cutlass13device_kernelIN5flash11enable_sm90INS1_16FlashAttnFwdSm90INS1_25CollectiveMainloopFwdSm90ILi2EN4cute5tupleIJNS5_1CILi1EEES8_S8_EEENS6_IJNS7_ILi192EEENS7_ILi160EEENS7_ILi64EEEEEELi64ENS_12float_e4m3_tEfNS_4arch4Sm90ELb1ELb0ELb1ELb0ELb0ELb0ELb0ELb1ELb1ELb1ELb0ELb0EEENS1_21CollectiveEpilogueFwdINS6_IJSA_SC_SB_EEES9_NS_10bfloat16_tESG_Li384ELb0ELb1ELb0ELb1EEENS1_30DynamicPersistentTileSchedulerILi384ELi128ELb0ELb1ELb1EEEEEEEEEvNT_6ParamsE --------------------------
	.section	.text._ZN7cutlass13device_kernelIN5flash11enable_sm90INS1_16FlashAttnFwdSm90INS1_25CollectiveMainloopFwdSm90ILi2EN4cute5tupleIJNS5_1CILi1EEES8_S8_EEENS6_IJNS7_ILi192EEENS7_ILi160EEENS7_ILi64EEEEEELi64ENS_12float_e4m3_tEfNS_4arch4Sm90ELb1ELb0ELb1ELb0ELb0ELb0ELb0ELb1ELb1ELb1ELb0ELb0EEENS1_21CollectiveEpilogueFwdINS6_IJSA_SC_SB_EEES9_NS_10bfloat16_tESG_Li384ELb0ELb1ELb0ELb1EEENS1_30DynamicPersistentTileSchedulerILi384ELi128ELb0ELb1ELb1EEEEEEEEEvNT_6ParamsE,"ax",@progbits
	.align	128
.text._ZN7cutlass13device_kernelIN5flash11enable_sm90INS1_16FlashAttnFwdSm90INS1_25CollectiveMainloopFwdSm90ILi2EN4cute5tupleIJNS5_1CILi1EEES8_S8_EEENS6_IJNS7_ILi192EEENS7_ILi160EEENS7_ILi64EEEEEELi64ENS_12float_e4m3_tEfNS_4arch4Sm90ELb1ELb0ELb1ELb0ELb0ELb0ELb0ELb1ELb1ELb1ELb0ELb0EEENS1_21CollectiveEpilogueFwdINS6_IJSA_SC_SB_EEES9_NS_10bfloat16_tESG_Li384ELb0ELb1ELb0ELb1EEENS1_30DynamicPersistentTileSchedulerILi384ELi128ELb0ELb1ELb1EEEEEEEEEvNT_6ParamsE:
        .type           _ZN7cutlass13device_kernelIN5flash11enable_sm90INS1_16FlashAttnFwdSm90INS1_25CollectiveMainloopFwdSm90ILi2EN4cute5tupleIJNS5_1CILi1EEES8_S8_EEENS6_IJNS7_ILi192EEENS7_ILi160EEENS7_ILi64EEEEEELi64ENS_12float_e4m3_tEfNS_4arch4Sm90ELb1ELb0ELb1ELb0ELb0ELb0ELb0ELb1ELb1ELb1ELb0ELb0EEENS1_21CollectiveEpilogueFwdINS6_IJSA_SC_SB_EEES9_NS_10bfloat16_tESG_Li384ELb0ELb1ELb0ELb1EEENS1_30DynamicPersistentTileSchedulerILi384ELi128ELb0ELb1ELb1EEEEEEEEEvNT_6ParamsE,@function
        .size           _ZN7cutlass13device_kernelIN5flash11enable_sm90INS1_16FlashAttnFwdSm90INS1_25CollectiveMainloopFwdSm90ILi2EN4cute5tupleIJNS5_1CILi1EEES8_S8_EEENS6_IJNS7_ILi192EEENS7_ILi160EEENS7_ILi64EEEEEELi64ENS_12float_e4m3_tEfNS_4arch4Sm90ELb1ELb0ELb1ELb0ELb0ELb0ELb0ELb1ELb1ELb1ELb0ELb0EEENS1_21CollectiveEpilogueFwdINS6_IJSA_SC_SB_EEES9_NS_10bfloat16_tESG_Li384ELb0ELb1ELb0ELb1EEENS1_30DynamicPersistentTileSchedulerILi384ELi128ELb0ELb1ELb1EEEEEEEEEvNT_6ParamsE,(.L_x_2202 - _ZN7cutlass13device_kernelIN5flash11enable_sm90INS1_16FlashAttnFwdSm90INS1_25CollectiveMainloopFwdSm90ILi2EN4cute5tupleIJNS5_1CILi1EEES8_S8_EEENS6_IJNS7_ILi192EEENS7_ILi160EEENS7_ILi64EEEEEELi64ENS_12float_e4m3_tEfNS_4arch4Sm90ELb1ELb0ELb1ELb0ELb0ELb0ELb0ELb1ELb1ELb1ELb0ELb0EEENS1_21CollectiveEpilogueFwdINS6_IJSA_SC_SB_EEES9_NS_10bfloat16_tESG_Li384ELb0ELb1ELb0ELb1EEENS1_30DynamicPersistentTileSchedulerILi384ELi128ELb0ELb1ELb1EEEEEEEEEvNT_6ParamsE)
        .other          _ZN7cutlass13device_kernelIN5flash11enable_sm90INS1_16FlashAttnFwdSm90INS1_25CollectiveMainloopFwdSm90ILi2EN4cute5tupleIJNS5_1CILi1EEES8_S8_EEENS6_IJNS7_ILi192EEENS7_ILi160EEENS7_ILi64EEEEEELi64ENS_12float_e4m3_tEfNS_4arch4Sm90ELb1ELb0ELb1ELb0ELb0ELb0ELb0ELb1ELb1ELb1ELb0ELb0EEENS1_21CollectiveEpilogueFwdINS6_IJSA_SC_SB_EEES9_NS_10bfloat16_tESG_Li384ELb0ELb1ELb0ELb1EEENS1_30DynamicPersistentTileSchedulerILi384ELi128ELb0ELb1ELb1EEEEEEEEEvNT_6ParamsE,@"STO_CUDA_ENTRY STV_DEFAULT"
_ZN7cutlass13device_kernelIN5flash11enable_sm90INS1_16FlashAttnFwdSm90INS1_25CollectiveMainloopFwdSm90ILi2EN4cute5tupleIJNS5_1CILi1EEES8_S8_EEENS6_IJNS7_ILi192EEENS7_ILi160EEENS7_ILi64EEEEEELi64ENS_12float_e4m3_tEfNS_4arch4Sm90ELb1ELb0ELb1ELb0ELb0ELb0ELb0ELb1ELb1ELb1ELb0ELb0EEENS1_21CollectiveEpilogueFwdINS6_IJSA_SC_SB_EEES9_NS_10bfloat16_tESG_Li384ELb0ELb1ELb0ELb1EEENS1_30DynamicPersistentTileSchedulerILi384ELi128ELb0ELb1ELb1EEEEEEEEEvNT_6ParamsE:
        /* <DEDUP_REMOVED lines=18> */
.L_x_1503:
[----:B------:R-:W-:Y:S05]  /*0120*/  BSYNC B0 ;  /* 0x0000000000007941 */ /* 0x000fea0003800000 */
.L_x_1502:
        /* <DEDUP_REMOVED lines=41> */
.L_x_1504:
        /* <DEDUP_REMOVED lines=22> */
.L_x_1505:
        /* <DEDUP_REMOVED lines=18> */
.L_x_1506:
        /* <DEDUP_REMOVED lines=22> */
.L_x_1507:
        /* <DEDUP_REMOVED lines=22> */
.L_x_1508:
[----:B------:R-:W-:Y:S01]  /*0900*/  PLOP3.LUT P0, PT, PT, PT, UP0, 0x80, 0x0 ;  /* 0x000000000000781c */ /* 0x000fe20003f0f008 */
[----:B------:R-:W-:Y:S01]  /*0910*/  UMOV UR38, 0x1 ;  /* 0x0000000100267882 */ /* 0x000fe20000000000 */
[----:B------:R-:W-:Y:S01]  /*0920*/  NOP ;  /* 0x0000000000007918 */ /* 0x000fe20000000000 */
[----:B------:R-:W-:Y:S01]  /*0930*/  USEL UR38, UR38, 0x2, !UP0 ;  /* 0x0000000226267887 */ /* 0x000fe2000c000000 */
[----:B------:R-:W-:Y:S01]  /*0940*/  ULDC.64 UR46, c[0x0][0x208] ;  /* 0x00008200002e7ab9 */ /* 0x000fe20000000a00 */
[----:B012-4-:R-:W-:Y:S08]  /*0950*/  BAR.SYNC.DEFER_BLOCKING 0x0 ;  /* 0x0000000000007b1d */ /* 0x017ff00000010000 */
[----:B------:R-:W-:Y:S05]  /*0960*/  @!P0 BRA `(.L_x_1509) ;  /* 0x000000c800588947 */ /* 0x000fea0003800000 */
.L_x_1510:
        /* <DEDUP_REMOVED lines=10> */
[----:B------:R-:W0:Y:S01]  /*0a10*/  S2R R2, SR_TID.X ;  /* 0x0000000000027919 */ /* 0x000e220000002100 */
[----:B------:R-:W-:Y:S01]  /*0a20*/  ULOP3.LUT UR40, UR38, 0x1, URZ, 0xfc, !UPT ;  /* 0x0000000126287892 */ /* 0x000fe2000f8efc3f */
[----:B------:R-:W-:Y:S01]  /*0a30*/  UMOV UR36, URZ ;  /* 0x0000003f00247c82 */ /* 0x000fe20008000000 */
[----:B------:R-:W-:Y:S01]  /*0a40*/  UMOV UR37, URZ ;  /* 0x0000003f00257c82 */ /* 0x000fe20008000000 */
[----:B------:R-:W-:Y:S01]  /*0a50*/  UMOV UR39, URZ ;  /* 0x0000003f00277c82 */ /* 0x000fe20008000000 */
[----:B0-----:R-:W-:-:S05]  /*0a60*/  VIADD R10, R2, 0xffffff80 ;  /* 0xffffff80020a7836 */ /* 0x001fca0000000000 */
[----:B------:R-:W-:-:S04]  /*0a70*/  SHF.R.S32.HI R0, RZ, 0x1f, R10 ;  /* 0x0000001fff007819 */ /* 0x000fc8000001140a */
[CC--:B------:R-:W-:Y:S02]  /*0a80*/  LEA.HI R156, R0.reuse, R10.reuse, RZ, 0x7 ;  /* 0x0000000a009c7211 */ /* 0x0c0fe400078f38ff */
[CC--:B------:R-:W-:Y:S02]  /*0a90*/  LEA.HI R2, R0.reuse, R10.reuse, RZ, 0x4 ;  /* 0x0000000a00027211 */ /* 0x0c0fe400078f20ff */
[----:B------:R-:W-:Y:S02]  /*0aa0*/  LEA.HI R3, R0, R10, RZ, 0x5 ;  /* 0x0000000a00037211 */ /* 0x000fe400078f28ff */
[----:B------:R-:W-:Y:S02]  /*0ab0*/  LOP3.LUT R23, R156, 0xffffff80, RZ, 0xc0, !PT ;  /* 0xffffff809c177812 */ /* 0x000fe400078ec0ff */
[----:B------:R-:W-:Y:S01]  /*0ac0*/  SHF.R.S32.HI R5, RZ, 0x4, R2 ;  /* 0x00000004ff057819 */ /* 0x000fe20000011402 */
[----:B------:R-:W-:Y:S01]  /*0ad0*/  IMAD.SHL.U32 R4, R3, 0x20, RZ ;  /* 0x0000002003047824 */ /* 0x000fe200078e00ff */
[----:B------:R-:W-:Y:S01]  /*0ae0*/  LOP3.LUT R3, R2, 0x3fffff0, RZ, 0xc0, !PT ;  /* 0x03fffff002037812 */ /* 0x000fe200078ec0ff */
[----:B------:R-:W-:Y:S01]  /*0af0*/  IMAD.IADD R23, R10, 0x1, -R23 ;  /* 0x000000010a177824 */ /* 0x000fe200078e0a17 */
[----:B------:R-:W-:-:S02]  /*0b00*/  LEA.HI R2, R2, R5, RZ, 0x1 ;  /* 0x0000000502027211 */ /* 0x000fc400078f08ff */
[----:B------:R-:W-:Y:S01]  /*0b10*/  LOP3.LUT R4, R4, 0xfffffc00, RZ, 0xc0, !PT ;  /* 0xfffffc0004047812 */ /* 0x000fe200078ec0ff */
[----:B------:R-:W-:Y:S01]  /*0b20*/  IMAD.IADD R3, R10, 0x1, -R3 ;  /* 0x000000010a037824 */ /* 0x000fe200078e0a03 */
[----:B------:R-:W-:Y:S02]  /*0b30*/  SHF.R.S32.HI R6, RZ, 0x1f, R23 ;  /* 0x0000001fff067819 */ /* 0x000fe40000011417 */
[----:B------:R-:W-:Y:S01]  /*0b40*/  LOP3.LUT R2, R2, 0x1ffffffe, RZ, 0xc0, !PT ;  /* 0x1ffffffe02027812 */ /* 0x000fe200078ec0ff */
[----:B------:R-:W-:Y:S01]  /*0b50*/  IMAD R3, R3, 0x40, R4 ;  /* 0x0000004003037824 */ /* 0x000fe200078e0204 */
[----:B------:R-:W-:Y:S02]  /*0b60*/  LEA.HI R4, R6, R23, RZ, 0x2 ;  /* 0x0000001706047211 */ /* 0x000fe400078f10ff */
[----:B------:R-:W-:Y:S01]  /*0b70*/  LEA.HI R7, R0, R10, RZ, 0x2 ;  /* 0x0000000a00077211 */ /* 0x000fe200078f10ff */
[----:B------:R-:W-:Y:S01]  /*0b80*/  IMAD.IADD R2, R5, 0x1, -R2 ;  /* 0x0000000105027824 */ /* 0x000fe200078e0a02 */
[----:B------:R-:W-:-:S02]  /*0b90*/  SHF.R.S32.HI R5, RZ, 0x2, R4 ;  /* 0x00000002ff057819 */ /* 0x000fc40000011404 */
[----:B------:R-:W-:Y:S01]  /*0ba0*/  SHF.R.S32.HI R8, RZ, 0x1f, R4 ;  /* 0x0000001fff087819 */ /* 0x000fe20000011404 */
[----:B------:R-:W-:Y:S01]  /*0bb0*/  IMAD R2, R2, 0x8, R3 ;  /* 0x0000000802027824 */ /* 0x000fe200078e0203 */
[----:B------:R-:W-:Y:S02]  /*0bc0*/  SHF.R.S32.HI R156, RZ, 0x7, R156 ;  /* 0x00000007ff9c7819 */ /* 0x000fe4000001149c */
[----:B------:R-:W-:Y:S02]  /*0bd0*/  LOP3.LUT R7, R7, 0xfffffffc, RZ, 0xc0, !PT ;  /* 0xfffffffc07077812 */ /* 0x000fe400078ec0ff */
[----:B------:R-:W-:Y:S01]  /*0be0*/  LEA.HI R8, R8, R5, RZ, 0x3 ;  /* 0x0000000508087211 */ /* 0x000fe200078f18ff */
[----:B------:R0:W-:Y:S01]  /*0bf0*/  STL [R1], R2 ;  /* 0x0000000201007387 */ /* 0x0001e20000100800 */
[----:B------:R-:W-:Y:S01]  /*0c00*/  LEA.HI R0, R0, R10, RZ, 0x3 ;  /* 0x0000000a00007211 */ /* 0x000fe200078f18ff */
[----:B------:R-:W-:Y:S01]  /*0c10*/  IMAD.IADD R7, R10, 0x1, -R7 ;  /* 0x000000010a077824 */ /* 0x000fe200078e0a07 */
[----:B------:R-:W-:-:S02]  /*0c20*/  LOP3.LUT R8, R8, 0xfffffff8, RZ, 0xc0, !PT ;  /* 0xfffffff808087812 */ /* 0x000fc400078ec0ff */
[----:B------:R-:W-:Y:S02]  /*0c30*/  LEA.HI R6, R6, R23, RZ, 0x5 ;  /* 0x0000001706067211 */ /* 0x000fe400078f28ff */
[----:B------:R-:W-:Y:S01]  /*0c40*/  LOP3.LUT R18, R0, 0xfffffff8, RZ, 0xc0, !PT ;  /* 0xfffffff800127812 */ /* 0x000fe200078ec0ff */
[----:B------:R-:W-:Y:S01]  /*0c50*/  IMAD.IADD R5, R5, 0x1, -R8 ;  /* 0x0000000105057824 */ /* 0x000fe200078e0a08 */
[----:B------:R-:W-:Y:S01]  /*0c60*/  LEA.HI R9, R7, R7, RZ, 0x1 ;  /* 0x0000000707097211 */ /* 0x000fe200078f08ff */
[----:B0-----:R-:W-:Y:S01]  /*0c70*/  IMAD.HI R2, R156, 0x55555556, RZ ;  /* 0x555555569c027827 */ /* 0x001fe200078e02ff */
[----:B------:R-:W-:Y:S02]  /*0c80*/  SHF.R.S32.HI R6, RZ, 0x5, R6 ;  /* 0x00000005ff067819 */ /* 0x000fe40000011406 */
[----:B------:R-:W-:Y:S01]  /*0c90*/  LOP3.LUT R16, R4, 0x7ffffffc, RZ, 0xc0, !PT ;  /* 0x7ffffffc04107812 */ /* 0x000fe200078ec0ff */
[----:B------:R-:W-:Y:S01]  /*0ca0*/  IMAD.IADD R18, R10, 0x1, -R18 ;  /* 0x000000010a127824 */ /* 0x000fe200078e0a12 */
[----:B------:R-:W-:Y:S01]  /*0cb0*/  LEA.HI R3, R2, R2, RZ, 0x1 ;  /* 0x0000000202037211 */ /* 0x000fe200078f08ff */
[----:B------:R-:W-:Y:S01]  /*0cc0*/  IMAD R6, R6, 0x10, R5 ;  /* 0x0000001006067824 */ /* 0x000fe200078e0205 */
[----:B------:R-:W-:Y:S01]  /*0cd0*/  LOP3.LUT R2, R9, 0x1ffffffe, RZ, 0xc0, !PT ;  /* 0x1ffffffe09027812 */ /* 0x000fe200078ec0ff */
[----:B------:R-:W-:Y:S01]  /*0ce0*/  IMAD.SHL.U32 R19, R18, 0x8, RZ ;  /* 0x0000000812137824 */ /* 0x000fe200078e00ff */
[----:B------:R-:W-:Y:S01]  /*0cf0*/  SHF.R.S32.HI R22, RZ, 0x3, R0 ;  /* 0x00000003ff167819 */ /* 0x000fe20000011400 */
[----:B------:R-:W-:-:S02]  /*0d00*/  IMAD R3, R3, -0x3, R156 ;  /* 0xfffffffd03037824 */ /* 0x000fc400078e029c */
[----:B------:R-:W-:Y:S01]  /*0d10*/  IMAD.IADD R2, R7, 0x1, -R2 ;  /* 0x0000000107027824 */ /* 0x000fe200078e0a02 */
[----:B------:R-:W-:Y:S01]  /*0d20*/  SHF.R.S32.HI R0, RZ, 0x1f, R19 ;  /* 0x0000001fff007819 */ /* 0x000fe20000011413 */
[----:B------:R-:W-:Y:S02]  /*0d30*/  IMAD R157, R3, 0x40, R6 ;  /* 0x00000040039d7824 */ /* 0x000fe400078e0206 */
[----:B------:R-:W-:Y:S02]  /*0d40*/  IMAD.IADD R16, R23, 0x1, -R16 ;  /* 0x0000000117107824 */ /* 0x000fe400078e0a10 */
[----:B------:R-:W-:-:S07]  /*0d50*/  IMAD R17, R2, 0x8, R157 ;  /* 0x0000000802117824 */ /* 0x000fce00078e029d */
.L_x_1552:
        /* <DEDUP_REMOVED lines=21> */
.L_x_1511:
[----:B------:R-:W-:Y:S01]  /*0eb0*/  ULDC UR8, c[0x0][0xc54] ;  /* 0x0003150000087ab9 */ /* 0x000fe20000000800 */
[----:B------:R-:W-:Y:S01]  /*0ec0*/  UMOV UR4, UR9 ;  /* 0x0000000900047c82 */ /* 0x000fe20008000000 */
[----:B------:R-:W-:-:S11]  /*0ed0*/  UISETP.NE.AND UP0, UPT, UR8, 0x1, UPT ;  /* 0x000000010800788c */ /* 0x000fd6000bf05270 */
[----:B------:R-:W-:Y:S02]  /*0ee0*/  @UP0 ULDC.64 UR10, c[0x0][0xc58] ;  /* 0x00031600000a0ab9 */ /* 0x000fe40000000a00 */
[----:B------:R-:W-:-:S04]  /*0ef0*/  UIMAD.WIDE.U32 UR6, UR9, UR10, URZ ;  /* 0x0000000a090672a5 */ /* 0x000fc8000f8e003f */
[----:B------:R-:W-:-:S04]  /*0f00*/  @UP0 USHF.R.U32.HI UR4, URZ, UR11, UR7 ;  /* 0x0000000b3f040299 */ /* 0x000fc80008011607 */
[----:B------:R-:W-:-:S12]  /*0f10*/  UIMAD UR6, UR4, UR8, URZ ;  /* 0x00000008040672a4 */ /* 0x000fd8000f8e023f */
.L_x_1512:
[----:B------:R-:W-:Y:S01]  /*0f20*/  ULOP3.LUT UR4, URZ, UR4, URZ, 0x33, !UPT ;  /* 0x000000043f047292 */ /* 0x000fe2000f8e333f */
[----:B------:R-:W-:Y:S01]  /*0f30*/  PLOP3.LUT P0, PT, PT, PT, PT, 0x80, 0x0 ;  /* 0x000000000000781c */ /* 0x000fe20003f0f070 */
[----:B------:R-:W-:Y:S01]  /*0f40*/  UIADD3 UR10, UR9, -UR6, URZ ;  /* 0x80000006090a7290 */ /* 0x000fe2000fffe03f */
[----:B------:R-:W-:Y:S01]  /*0f50*/  IMAD.MOV.U32 R0, RZ, RZ, RZ ;  /* 0x000000ffff007224 */ /* 0x000fe200078e00ff */
[----:B------:R-:W-:Y:S01]  /*0f60*/  ULDC UR7, c[0x0][0x448] ;  /* 0x0001120000077ab9 */ /* 0x000fe20000000800 */
[----:B------:R-:W-:Y:S01]  /*0f70*/  ULDC UR6, c[0x0][0xc3c] ;  /* 0x00030f0000067ab9 */ /* 0x000fe20000000800 */
[----:B------:R-:W-:Y:S01]  /*0f80*/  UISETP.NE.AND UP2, UPT, UR7, 0x1, UPT ;  /* 0x000000010700788c */ /* 0x000fe2000bf45270 */
[----:B------:R-:W-:Y:S01]  /*0f90*/  IMAD.MOV.U32 R2, RZ, RZ, RZ ;  /* 0x000000ffff027224 */ /* 0x000fe200078e00ff */
[----:B------:R-:W-:Y:S01]  /*0fa0*/  UIADD3 UR4, UR4, UR6, URZ ;  /* 0x0000000604047290 */ /* 0x000fe2000fffe03f */
[----:B------:R-:W-:Y:S01]  /*0fb0*/  CS2R R54, SRZ ;  /* 0x0000000000367805 */ /* 0x000fe2000001ff00 */
[----:B------:R-:W-:Y:S01]  /*0fc0*/  ULDC.64 UR12, c[0x0][0x418] ;  /* 0x00010600000c7ab9 */ /* 0x000fe20000000a00 */
[----:B------:R-:W-:Y:S01]  /*0fd0*/  ULDC UR48, c[0x0][0x424] ;  /* 0x0001090000307ab9 */ /* 0x000fe20000000800 */
[----:B------:R-:W-:Y:S01]  /*0fe0*/  UISETP.NE.U32.AND UP0, UPT, UR12, URZ, UPT ;  /* 0x0000003f0c00728c */ /* 0x000fe2000bf05070 */
[----:B------:R-:W-:Y:S01]  /*0ff0*/  CS2R R6, SRZ ;  /* 0x0000000000067805 */ /* 0x000fe2000001ff00 */
[----:B------:R-:W-:Y:S01]  /*1000*/  UIMAD UR41, UR4, 0xc0, URZ ;  /* 0x000000c0042978a4 */ /* 0x000fe2000f8e023f */
[----:B------:R-:W-:Y:S01]  /*1010*/  CS2R R52, SRZ ;  /* 0x0000000000347805 */ /* 0x000fe2000001ff00 */
[----:B------:R-:W-:Y:S01]  /*1020*/  UISETP.NE.AND.EX UP0, UPT, UR13, URZ, UPT, UP0 ;  /* 0x0000003f0d00728c */ /* 0x000fe2000bf05300 */
[----:B------:R-:W-:Y:S01]  /*1030*/  CS2R R8, SRZ ;  /* 0x0000000000087805 */ /* 0x000fe2000001ff00 */
[----:B------:R-:W-:Y:S01]  /*1040*/  UIADD3 UR4, UR41, 0xbf, URZ ;  /* 0x000000bf29047890 */ /* 0x000fe2000fffe03f */
[----:B------:R-:W-:Y:S01]  /*1050*/  CS2R R46, SRZ ;  /* 0x00000000002e7805 */ /* 0x000fe2000001ff00 */
[----:B------:R-:W-:Y:S01]  /*1060*/  ULDC UR8, c[0x0][0x288] ;  /* 0x0000a20000087ab9 */ /* 0x000fe20000000800 */
[----:B------:R-:W-:Y:S01]  /*1070*/  @UP2 ULDC UR6, c[0x0][0x44c] ;  /* 0x0001130000062ab9 */ /* 0x000fe20000000800 */
[----:B------:R-:W-:Y:S01]  /*1080*/  UIADD3 UR8, -UR8, 0xa0, URZ ;  /* 0x000000a008087890 */ /* 0x000fe2000fffe13f */
[----:B------:R-:W-:Y:S01]  /*1090*/  CS2R R10, SRZ ;  /* 0x00000000000a7805 */ /* 0x000fe2000001ff00 */
[----:B------:R-:W-:Y:S01]  /*10a0*/  UIMAD.WIDE.U32 UR6, UR4, UR6, URZ ;  /* 0x00000006040672a5 */ /* 0x000fe2000f8e003f */
[----:B------:R-:W-:Y:S01]  /*10b0*/  CS2R R44, SRZ ;  /* 0x00000000002c7805 */ /* 0x000fe2000001ff00 */
[----:B------:R-:W-:Y:S01]  /*10c0*/  USEL UR48, UR48, 0x1, UP0 ;  /* 0x0000000130307887 */ /* 0x000fe20008000000 */
[----:B------:R-:W-:Y:S01]  /*10d0*/  CS2R R12, SRZ ;  /* 0x00000000000c7805 */ /* 0x000fe2000001ff00 */
[----:B------:R-:W-:Y:S01]  /*10e0*/  ULDC UR9, c[0x0][0x2f0] ;  /* 0x0000bc0000097ab9 */ /* 0x000fe20000000800 */
[----:B------:R-:W-:Y:S01]  /*10f0*/  @UP2 ULDC UR12, c[0x0][0x450] ;  /* 0x00011400000c2ab9 */ /* 0x000fe20000000800 */
[----:B------:R-:W-:Y:S01]  /*1100*/  UIMAD UR8, UR48, UR9, UR8 ;  /* 0x00000009300872a4 */ /* 0x000fe2000f8e0208 */
[----:B------:R-:W-:Y:S01]  /*1110*/  CS2R R38, SRZ ;  /* 0x0000000000267805 */ /* 0x000fe2000001ff00 */
[----:B------:R-:W-:Y:S01]  /*1120*/  @UP2 USHF.R.U32.HI UR4, URZ, UR12, UR7 ;  /* 0x0000000c3f042299 */ /* 0x000fe20008011607 */
[----:B------:R-:W-:Y:S01]  /*1130*/  CS2R R14, SRZ ;  /* 0x00000000000e7805 */ /* 0x000fe2000001ff00 */
[----:B------:R-:W-:Y:S01]  /*1140*/  UIMAD UR6, UR48, UR9, 0x9f ;  /* 0x0000009f300674a4 */ /* 0x000fe2000f8e0209 */
[----:B------:R-:W-:Y:S01]  /*1150*/  CS2R R36, SRZ ;  /* 0x0000000000247805 */ /* 0x000fe2000001ff00 */
[----:B------:R-:W-:Y:S01]  /*1160*/  UIADD3 UR8, UR8, UR4, URZ ;  /* 0x0000000408087290 */ /* 0x000fe2000fffe03f */
[----:B------:R-:W-:Y:S01]  /*1170*/  CS2R R20, SRZ ;  /* 0x0000000000147805 */ /* 0x000fe2000001ff00 */
[----:B------:R-:W-:Y:S01]  /*1180*/  UIMAD.WIDE UR6, UR6, 0x66666667, URZ ;  /* 0x66666667060678a5 */ /* 0x000fe2000f8e023f */
[----:B------:R-:W-:Y:S01]  /*1190*/  CS2R R30, SRZ ;  /* 0x00000000001e7805 */ /* 0x000fe2000001ff00 */
[----:B------:R-:W-:Y:S01]  /*11a0*/  UIMAD.WIDE UR8, UR8, 0x66666667, URZ ;  /* 0x66666667080878a5 */ /* 0x000fe2000f8e023f */
[----:B------:R-:W-:Y:S01]  /*11b0*/  CS2R R24, SRZ ;  /* 0x0000000000187805 */ /* 0x000fe2000001ff00 */
[----:B------:R-:W-:Y:S01]  /*11c0*/  ULDC UR11, c[0x0][0xc54] ;  /* 0x00031500000b7ab9 */ /* 0x000fe20000000800 */
[----:B------:R-:W-:Y:S01]  /*11d0*/  USHF.R.U32.HI UR4, URZ, 0x1f, UR7 ;  /* 0x0000001f3f047899 */ /* 0x000fe20008011607 */
[----:B------:R-:W-:Y:S01]  /*11e0*/  CS2R R28, SRZ ;  /* 0x00000000001c7805 */ /* 0x000fe2000001ff00 */
[----:B------:R-:W-:Y:S01]  /*11f0*/  UIMAD UR11, UR5, UR11, UR10 ;  /* 0x0000000b050b72a4 */ /* 0x000fe2000f8e020a */
[----:B------:R-:W-:Y:S01]  /*1200*/  CS2R R56, SRZ ;  /* 0x0000000000387805 */ /* 0x000fe2000001ff00 */
[----:B------:R-:W-:-:S02]  /*1210*/  USHF.R.U32.HI UR5, URZ, 0x1f, UR9 ;  /* 0x0000001f3f057899 */ /* 0x000fc40008011609 */
[----:B------:R-:W-:Y:S02]  /*1220*/  ULEA.HI.SX32 UR7, UR7, UR4, 0x1a ;  /* 0x0000000407077291 */ /* 0x000fe4000f8fd23f */
[----:B------:R-:W-:Y:S01]  /*1230*/  ULEA.HI.SX32 UR9, UR9, UR5, 0x1a ;  /* 0x0000000509097291 */ /* 0x000fe2000f8fd23f */
[----:B------:R-:W-:Y:S01]  /*1240*/  ULDC UR43, c[0x0][0xc48] ;  /* 0x00031200002b7ab9 */ /* 0x000fe20000000800 */
[----:B------:R-:W-:Y:S02]  /*1250*/  UMOV UR42, UR11 ;  /* 0x0000000b002a7c82 */ /* 0x000fe40008000000 */
[----:B------:R-:W-:Y:S02]  /*1260*/  UISETP.LT.AND UP0, UPT, UR7, UR9, UPT ;  /* 0x000000090700728c */ /* 0x000fe4000bf01270 */
[----:B------:R-:W-:Y:S02]  /*1270*/  UISETP.NE.AND UP1, UPT, UR43, 0x1, UPT ;  /* 0x000000012b00788c */ /* 0x000fe4000bf25270 */
[----:B------:R-:W-:-:S04]  /*1280*/  USEL UR49, UR7, UR9, UP0 ;  /* 0x0000000907317287 */ /* 0x000fc80008000000 */
[----:B------:R-:W-:-:S05]  /*1290*/  UISETP.GE.AND UP0, UPT, UR49, 0x1, UPT ;  /* 0x000000013100788c */ /* 0x000fca000bf06270 */
[----:B------:R-:W-:Y:S01]  /*12a0*/  @UP1 ULDC UR10, c[0x0][0xc4c] ;  /* 0x00031300000a1ab9 */ /* 0x000fe20000000800 */
[----:B------:R-:W-:Y:S01]  /*12b0*/  PLOP3.LUT P1, PT, PT, PT, UP0, 0x80, 0x0 ;  /* 0x000000000000781c */ /* 0x000fe20003f2f008 */
[----:B------:R-:W-:Y:S01]  /*12c0*/  UIMAD.WIDE.U32 UR4, UR11, UR10, URZ ;  /* 0x0000000a0b0472a5 */ /* 0x000fe2000f8e003f */
[----:B------:R-:W-:-:S03]  /*12d0*/  @UP1 ULDC UR6, c[0x0][0xc50] ;  /* 0x0003140000061ab9 */ /* 0x000fc60000000800 */
[----:B------:R-:W-:-:S04]  /*12e0*/  @UP1 USHF.R.U32.HI UR42, URZ, UR6, UR5 ;  /* 0x000000063f2a1299 */ /* 0x000fc80008011605 */
[----:B------:R-:W-:-:S04]  /*12f0*/  UIADD3 UR4, -UR42, URZ, URZ ;  /* 0x0000003f2a047290 */ /* 0x000fc8000fffe13f */
[----:B------:R-:W-:Y:S01]  /*1300*/  UIMAD UR43, UR43, UR4, UR11 ;  /* 0x000000042b2b72a4 */ /* 0x000fe2000f8e020b */
[----:B------:R-:W-:Y:S11]  /*1310*/  @!P1 BRA `(.L_x_1513) ;  /* 0x000000a400c89947 */ /* 0x000ff60003800000 */
        /* <DEDUP_REMOVED lines=31> */
.L_x_1514:
        /* <DEDUP_REMOVED lines=37> */
[----:B------:R-:W-:Y:S01]  /*1760*/  MOV R2, UR6 ;  /* 0x0000000600027c02 */ /* 0x000fe20008000f00 */
        /* <DEDUP_REMOVED lines=18> */
.L_x_1629:
[----:B------:R-:W-:Y:S05]  /*1890*/  @!P0 BRA `(.L_x_1516) ;  /* 0x0000000000048947 */ /* 0x000fea0003800000 */
[----:B------:R-:W-:Y:S01]  /*18a0*/  BPT.TRAP 0x1 ;  /* 0x000000040000795c */ /* 0x000fe20000300000 */
.L_x_1516:
[----:B------:R-:W-:Y:S02]  /*18b0*/  IMAD.U32 R2, RZ, RZ, UR39 ;  /* 0x00000027ff027e24 */ /* 0x000fe4000f8e00ff */
[----:B0-----:R-:W-:-:S03]  /*18c0*/  IMAD.U32 R3, RZ, RZ, UR37 ;  /* 0x00000025ff037e24 */ /* 0x001fc6000f8e00ff */
[----:B------:R-:W-:Y:S02]  /*18d0*/  LEA R2, R2, UR45, 0x3 ;  /* 0x0000002d02027c11 */ /* 0x000fe4000f8e18ff */
[----:B------:R-:W-:-:S04]  /*18e0*/  SHF.L.U32 R3, R3, 0x1f, RZ ;  /* 0x0000001f03037819 */ /* 0x000fc800000006ff */
[----:B------:R0:W1:Y:S01]  /*18f0*/  SYNCS.PHASECHK.TRANS64.TRYWAIT P1, [R2+URZ+0x13230], R3 ;  /* 0x01323003020075a7 */ /* 0x000062000802017f */
[----:B------:R-:W-:Y:S05]  /*1900*/  @!P0 BRA `(.L_x_1517) ;  /* 0x0000000000048947 */ /* 0x000fea0003800000 */
[----:B------:R-:W-:Y:S01]  /*1910*/  BPT.TRAP 0x1 ;  /* 0x000000040000795c */ /* 0x000fe20000300000 */
.L_x_1517:
[----:B-1----:R-:W-:Y:S05]  /*1920*/  @P1 BRA `(.L_x_1518) ;  /* 0x0000000000081947 */ /* 0x002fea0003800000 */
[----:B------:R-:W1:Y:S02]  /*1930*/  SYNCS.PHASECHK.TRANS64.TRYWAIT P1, [R2+URZ+0x13230], R3 ;  /* 0x01323003020075a7 */ /* 0x000e64000802017f */
[----:B-1----:R-:W-:Y:S05]  /*1940*/  @!P1 BRA `(.L_x_1519) ;  /* 0x000000f000209947 */ /* 0x002fea0003800000 */
.L_x_1518:
[----:B------:R-:W2:Y:S01]  /*1950*/  S2R R5, SR_TID.X ;  /* 0x0000000000057919 */ /* 0x000ea20000002100 */
[----:B------:R-:W-:-:S04]  /*1960*/  UIADD3 UR4, UR45, 0xe000, URZ ;  /* 0x0000e0002d047890 */ /* 0x000fc8000fffe03f */
[----:B------:R-:W-:-:S04]  /*1970*/  USHF.R.U32.HI UR4, URZ, 0x4, UR4 ;  /* 0x000000043f047899 */ /* 0x000fc80008011604 */
[----:B------:R-:W-:-:S06]  /*1980*/  ULOP3.LUT UR4, UR4, 0x3fff, URZ, 0xc0, !UPT ;  /* 0x00003fff04047892 */ /* 0x000fcc000f8ec03f */
[----:B------:R-:W-:Y:S01]  /*1990*/  IMAD.U32 R4, RZ, RZ, UR4 ;  /* 0x00000004ff047e24 */ /* 0x000fe2000f8e00ff */
        /* <DEDUP_REMOVED lines=9> */
[----:B------:R-:W-:Y:S01]  /*1a30*/  ULDC UR20, c[0x0][0x988] ;  /* 0x0002620000147ab9 */ /* 0x000fe20000000800 */
[----:B------:R-:W-:Y:S01]  /*1a40*/  UIADD3 UR24, UR49, -0x2, URZ ;  /* 0xfffffffe31187890 */ /* 0x000fe2000fffe03f */
[----:B------:R-:W-:-:S05]  /*1a50*/  IMAD.U32 R106, RZ, RZ, UR20 ;  /* 0x00000014ff6a7e24 */ /* 0x000fca000f8e00ff */
        /* <DEDUP_REMOVED lines=28> */
[----:B------:R-:W-:Y:S01]  /*1c20*/  ULDC UR13, c[0x0][0x288] ;  /* 0x0000a200000d7ab9 */ /* 0x000fe20000000800 */
[----:B------:R-:W-:Y:S02]  /*1c30*/  WARPGROUP.DEPBAR.LE gsb0, 0x0 ;  /* 0x00008000000079c5 */ /* 0x000fe40000010000 */
[----:B------:R-:W-:-:S06]  /*1c40*/  WARPGROUP.ARRIVE ;  /* 0x00000000000079c5 */ /* 0x000fcc0000000000 */
[----:B------:R-:W-:Y:S01]  /*1c50*/  QGMMA.64x32x32.F32.E4M3.E4M3 R24, gdesc[UR8], RZ, !UPT, gsb0 ;  /* 0x00600000081879f3 */ /* 0x000fe2000c0008ff */
[----:B------:R-:W-:Y:S01]  /*1c60*/  ULDC UR11, c[0x0][0x2f0] ;  /* 0x0000bc00000b7ab9 */ /* 0x000fe20000000800 */
[----:B------:R-:W-:Y:S01]  /*1c70*/  UMOV UR10, UR41 ;  /* 0x00000029000a7c82 */ /* 0x000fe20008000000 */
        /* <DEDUP_REMOVED lines=8> */
[C---:B01----:R-:W-:Y:S01]  /*1d00*/  FMUL.FTZ R3, R0.reuse, R88 ;  /* 0x0000005800037220 */ /* 0x043fe20000410000 */
[C---:B------:R-:W-:Y:S01]  /*1d10*/  FMUL.FTZ R5, R0.reuse, R89 ;  /* 0x0000005900057220 */ /* 0x040fe20000410000 */
[C---:B------:R-:W-:Y:S01]  /*1d20*/  FMUL.FTZ R88, R0.reuse, R90 ;  /* 0x0000005a00587220 */ /* 0x040fe20000410000 */
[C---:B------:R-:W-:Y:S01]  /*1d30*/  FMUL.FTZ R89, R0.reuse, R91 ;  /* 0x0000005b00597220 */ /* 0x040fe20000410000 */
[----:B------:R-:W-:Y:S01]  /*1d40*/  QGMMA.64x32x32.F32.E4M3.E4M3 R72, gdesc[UR4], R72, gsb0 ;  /* 0x00600000044879f3 */ /* 0x000fe20008000848 */
[----:B------:R-:W-:Y:S01]  /*1d50*/  UIADD3 UR6, UR12, 0x102, URZ ;  /* 0x000001020c067890 */ /* 0x000fe2000fffe03f */
[C---:B------:R-:W-:Y:S01]  /*1d60*/  FMUL.FTZ R90, R0.reuse, R94 ;  /* 0x0000005e005a7220 */ /* 0x040fe20000410000 */
[----:B------:R-:W-:Y:S01]  /*1d70*/  UMOV UR7, 0x80000020 ;  /* 0x8000002000077882 */ /* 0x000fe20000000000 */
        /* <DEDUP_REMOVED lines=11> */
[----:B------:R-:W-:-:S05]  /*1e30*/  FMUL.FTZ R11, R0, R101 ;  /* 0x00000065000b7220 */ /* 0x000fca0000410000 */
[----:B------:R-:W2:Y:S08]  /*1e40*/  MUFU.TANH R90, R90 ;  /* 0x0000005a005a7308 */ /* 0x000eb00000002400 */
[----:B------:R-:W3:Y:S08]  /*1e50*/  MUFU.TANH R91, R91 ;  /* 0x0000005b005b7308 */ /* 0x000ef00000002400 */
[----:B------:R-:W4:Y:S08]  /*1e60*/  MUFU.TANH R92, R92 ;  /* 0x0000005c005c7308 */ /* 0x000f300000002400 */
[----:B------:R-:W5:Y:S08]  /*1e70*/  MUFU.TANH R93, R93 ;  /* 0x0000005d005d7308 */ /* 0x000f700000002400 */
[----:B------:R-:W5:Y:S01]  /*1e80*/  MUFU.TANH R94, R94 ;  /* 0x0000005e005e7308 */ /* 0x000f620000002400 */
[----:B------:R-:W-:-:S02]  /*1e90*/  WARPGROUP.DEPBAR.LE gsb0, 0x0 ;  /* 0x00008000000079c5 */ /* 0x000fc40000010000 */
[----:B------:R-:W-:Y:S01]  /*1ea0*/  WARPGROUP.ARRIVE ;  /* 0x00000000000079c5 */ /* 0x000fe20000000000 */
[C---:B------:R-:W-:Y:S01]  /*1eb0*/  FMUL.FTZ R21, R0.reuse, R81 ;  /* 0x0000005100157220 */ /* 0x040fe20000410000 */
[----:B------:R-:W-:Y:S02]  /*1ec0*/  VIADD R81, R17, UR41 ;  /* 0x0000002911517c36 */ /* 0x000fe40008000000 */
[C---:B------:R-:W-:Y:S01]  /*1ed0*/  FMUL.FTZ R96, R0.reuse, R74 ;  /* 0x0000004a00607220 */ /* 0x040fe20000410000 */
[C---:B------:R-:W-:Y:S01]  /*1ee0*/  FMUL.FTZ R15, R0.reuse, R77 ;  /* 0x0000004d000f7220 */ /* 0x040fe20000410000 */
[C---:B------:R-:W-:Y:S01]  /*1ef0*/  FMUL.FTZ R77, R0.reuse, R86 ;  /* 0x00000056004d7220 */ /* 0x040fe20000410000 */
[----:B------:R-:W-:Y:S01]  /*1f00*/  QGMMA.64x32x32.F32.E4M3.E4M3 R56, gdesc[UR4], R56, gsb0 ;  /* 0x00600000043879f3 */ /* 0x000fe20008000838 */
[----:B------:R-:W-:Y:S01]  /*1f10*/  ULDC UR7, c[0x0][0x448] ;  /* 0x0001120000077ab9 */ /* 0x000fe20000000800 */
[----:B------:R-:W-:Y:S01]  /*1f20*/  UIADD3 UR6, UR12, 0x182, URZ ;  /* 0x000001820c067890 */ /* 0x000fe2000fffe03f */
[C---:B------:R-:W-:Y:S01]  /*1f30*/  FMUL.FTZ R13, R0.reuse, R73 ;  /* 0x00000049000d7220 */ /* 0x040fe20000410000 */
[----:B------:R-:W-:Y:S01]  /*1f40*/  UISETP.NE.AND UP0, UPT, UR7, 0x1, UPT ;  /* 0x000000010700788c */ /* 0x000fe2000bf05270 */
[C---:B------:R-:W-:Y:S01]  /*1f50*/  FMUL.FTZ R20, R0.reuse, R80 ;  /* 0x0000005000147220 */ /* 0x040fe20000410000 */
[C---:B------:R-:W-:Y:S01]  /*1f60*/  FMUL.FTZ R73, R0.reuse, R85 ;  /* 0x0000005500497220 */ /* 0x040fe20000410000 */
[----:B------:R-:W-:Y:S01]  /*1f70*/  UMOV UR7, 0x80000020 ;  /* 0x8000002000077882 */ /* 0x000fe20000000000 */
[C---:B------:R-:W-:Y:S01]  /*1f80*/  FMUL.FTZ R85, R0.reuse, R75 ;  /* 0x0000004b00557220 */ /* 0x040fe20000410000 */
[C---:B------:R-:W-:Y:S01]  /*1f90*/  FMUL.FTZ R80, R0.reuse, R79 ;  /* 0x0000004f00507220 */ /* 0x040fe20000410000 */
[----:B------:R-:W-:Y:S01]  /*1fa0*/  PLOP3.LUT P2, PT, PT, PT, UP0, 0x80, 0x0 ;  /* 0x000000000000781c */ /* 0x000fe20003f4f008 */
[C---:B------:R-:W-:Y:S01]  /*1fb0*/  FMUL.FTZ R79, R0.reuse, R82 ;  /* 0x00000052004f7220 */ /* 0x040fe20000410000 */
[C---:B------:R-:W-:Y:S01]  /*1fc0*/  FMUL.FTZ R75, R0.reuse, R87 ;  /* 0x00000057004b7220 */ /* 0x040fe20000410000 */
[----:B------:R-:W-:Y:S01]  /*1fd0*/  FMUL.FTZ R12, R0, R72 ;  /* 0x00000048000c7220 */ /* 0x000fe20000410000 */
[----:B------:R-:W-:-:S02]  /*1fe0*/  IMAD.U32 R87, RZ, RZ, UR11 ;  /* 0x0000000bff577e24 */ /* 0x000fc4000f8e00ff */
[C---:B------:R-:W-:Y:S01]  /*1ff0*/  FMUL.FTZ R72, R0.reuse, R84 ;  /* 0x0000005400487220 */ /* 0x040fe20000410000 */
[C---:B------:R-:W-:Y:S01]  /*2000*/  FMUL.FTZ R84, R0.reuse, R78 ;  /* 0x0000004e00547220 */ /* 0x040fe20000410000 */
[C---:B------:R-:W-:Y:S01]  /*2010*/  FMUL.FTZ R78, R0.reuse, R83 ;  /* 0x00000053004e7220 */ /* 0x040fe20000410000 */
[----:B------:R-:W-:Y:S01]  /*2020*/  FMUL.FTZ R14, R0, R76 ;  /* 0x0000004c000e7220 */ /* 0x000fe20000410000 */
[----:B------:R-:W5:Y:S08]  /*2030*/  MUFU.TANH R95, R95 ;  /* 0x0000005f005f7308 */ /* 0x000f700000002400 */
[----:B------:R-:W5:Y:S08]  /*2040*/  MUFU.TANH R96, R96 ;  /* 0x0000006000607308 */ /* 0x000f700000002400 */
[----:B------:R-:W5:Y:S08]  /*2050*/  MUFU.TANH R85, R85 ;  /* 0x0000005500557308 */ /* 0x000f700000002400 */
[----:B------:R-:W5:Y:S08]  /*2060*/  MUFU.TANH R84, R84 ;  /* 0x0000005400547308 */ /* 0x000f700000002400 */
[----:B------:R-:W5:Y:S08]  /*2070*/  MUFU.TANH R80, R80 ;  /* 0x0000005000507308 */ /* 0x000f700000002400 */
[----:B------:R-:W5:Y:S01]  /*2080*/  MUFU.TANH R79, R79 ;  /* 0x0000004f004f7308 */ /* 0x000f620000002400 */
        /* <DEDUP_REMOVED lines=8> */
[----:B------:R-:W-:Y:S01]  /*2110*/  @UP0 ULDC UR6, c[0x0][0x44c] ;  /* 0x0001130000060ab9 */ /* 0x000fe20000000800 */
[C---:B------:R-:W-:Y:S01]  /*2120*/  FMUL.FTZ R63, R0.reuse, R66 ;  /* 0x00000042003f7220 */ /* 0x040fe20000410000 */
[----:B------:R-:W-:Y:S01]  /*2130*/  @P2 IMAD.HI.U32 R57, R81, UR6, RZ ;  /* 0x0000000651392c27 */ /* 0x000fe2000f8e00ff */
[----:B------:R-:W-:Y:S01]  /*2140*/  @UP0 ULDC UR6, c[0x0][0x450] ;  /* 0x0001140000060ab9 */ /* 0x000fe20000000800 */
[----:B------:R-:W5:Y:S02]  /*2150*/  MUFU.TANH R78, R78 ;  /* 0x0000004e004e7308 */ /* 0x000f640000002400 */
[C---:B------:R-:W-:Y:S01]  /*2160*/  FMUL.FTZ R58, R0.reuse, R58 ;  /* 0x0000003a003a7220 */ /* 0x040fe20000410000 */
[C---:B------:R-:W-:Y:S01]  /*2170*/  FMUL.FTZ R70, R0.reuse, R70 ;  /* 0x0000004600467220 */ /* 0x040fe20000410000 */
[----:B------:R-:W-:Y:S01]  /*2180*/  @P2 SHF.R.U32.HI R81, RZ, UR6, R57 ;  /* 0x00000006ff512c19 */ /* 0x000fe20008011639 */
[----:B------:R-:W-:Y:S01]  /*2190*/  UIMAD UR6, UR49, -0xa0, URZ ;  /* 0xffffff60310678a4 */ /* 0x000fe2000f8e023f */
[C---:B------:R-:W-:Y:S01]  /*21a0*/  FMUL.FTZ R56, R0.reuse, R56 ;  /* 0x0000003800387220 */ /* 0x040fe20000410000 */
[C---:B------:R-:W-:Y:S01]  /*21b0*/  FMUL.FTZ R60, R0.reuse, R60 ;  /* 0x0000003c003c7220 */ /* 0x040fe20000410000 */
[C---:B------:R-:W-:Y:S01]  /*21c0*/  FMUL.FTZ R61, R0.reuse, R61 ;  /* 0x0000003d003d7220 */ /* 0x040fe20000410000 */
[----:B------:R-:W0:Y:S01]  /*21d0*/  SHFL.IDX PT, R57, R81, 0x1, 0x1c1f ;  /* 0x003c1f0051397f89 */ /* 0x000e2200000e0000 */
[----:B------:R-:W-:Y:S01]  /*21e0*/  UIADD3 UR7, UR6, 0xa1, URZ ;  /* 0x000000a106077890 */ /* 0x000fe2000fffe03f */
[----:B------:R-:W5:Y:S01]  /*21f0*/  MUFU.TANH R77, R77 ;  /* 0x0000004d004d7308 */ /* 0x000f620000002400 */
[----:B------:R-:W-:Y:S01]  /*2200*/  UIMAD UR6, UR48, UR11, UR6 ;  /* 0x0000000b300672a4 */ /* 0x000fe2000f8e0206 */
[C---:B------:R-:W-:Y:S01]  /*2210*/  FMUL.FTZ R64, R0.reuse, R64 ;  /* 0x0000004000407220 */ /* 0x040fe20000410000 */
[C---:B------:R-:W-:Y:S01]  /*2220*/  FMUL.FTZ R65, R0.reuse, R65 ;  /* 0x0000004100417220 */ /* 0x040fe20000410000 */
[C---:B------:R-:W-:Y:S01]  /*2230*/  FMUL.FTZ R68, R0.reuse, R68 ;  /* 0x0000004400447220 */ /* 0x040fe20000410000 */
[----:B------:R-:W-:Y:S01]  /*2240*/  IMAD.U32 R67, RZ, RZ, UR7 ;  /* 0x00000007ff437e24 */ /* 0x000fe2000f8e00ff */
[----:B------:R-:W-:Y:S01]  /*2250*/  UIADD3 UR6, UR6, 0xa0, URZ ;  /* 0x000000a006067890 */ /* 0x000fe2000fffe03f */
[----:B------:R-:W-:Y:S01]  /*2260*/  FMUL.FTZ R69, R0, R69 ;  /* 0x0000004500457220 */ /* 0x000fe20000410000 */
[----:B------:R-:W-:Y:S01]  /*2270*/  UMOV UR7, 0x80000020 ;  /* 0x8000002000077882 */ /* 0x000fe20000000000 */
[----:B------:R-:W-:Y:S01]  /*2280*/  IMAD R82, R16, -0x2, R67 ;  /* 0xfffffffe10527824 */ /* 0x000fe200078e0243 */
[----:B------:R-:W5:Y:S01]  /*2290*/  MUFU.TANH R75, R75 ;  /* 0x0000004b004b7308 */ /* 0x000f620000002400 */
[----:B------:R-:W-:Y:S01]  /*22a0*/  UIMAD UR11, UR48, UR11, -UR13 ;  /* 0x0000000b300b72a4 */ /* 0x000fe2000f8e0a0d */
[----:B------:R-:W-:Y:S01]  /*22b0*/  IMAD.U32 R83, RZ, RZ, UR6 ;  /* 0x00000006ff537e24 */ /* 0x000fe2000f8e00ff */
[----:B------:R-:W-:Y:S01]  /*22c0*/  UIADD3 UR6, UR12, 0x202, URZ ;  /* 0x000002020c067890 */ /* 0x000fe2000fffe03f */
[----:B------:R-:W-:-:S02]  /*22d0*/  IMAD R82, R87, UR48, R82 ;  /* 0x0000003057527c24 */ /* 0x000fc4000f8e0252 */
[----:B------:R-:W-:Y:S01]  /*22e0*/  FMUL.FTZ R87, R0, R71 ;  /* 0x0000004700577220 */ /* 0x000fe20000410000 */
[----:B------:R-:W-:Y:S01]  /*22f0*/  IMAD R83, R16, -0x2, R83 ;  /* 0xfffffffe10537824 */ /* 0x000fe200078e0253 */
[----:B------:R-:W-:Y:S01]  /*2300*/  @UP0 ULDC UR12, c[0x0][0x450] ;  /* 0x00011400000c0ab9 */ /* 0x000fe20000000800 */
[----:B------:R-:W5:Y:S01]  /*2310*/  MUFU.TANH R58, R58 ;  /* 0x0000003a003a7308 */ /* 0x000f620000002400 */
[----:B0-----:R-:W-:-:S04]  /*2320*/  IADD3 R66, R57, -UR13, R82 ;  /* 0x8000000d39427c10 */ /* 0x001fc8000fffe052 */
[----:B------:R-:W-:-:S03]  /*2330*/  VIMNMX R57, R83, R66, PT ;  /* 0x0000004253397248 */ /* 0x000fc60003fe0100 */
[----:B------:R-:W0:Y:S01]  /*2340*/  MUFU.TANH R76, R76 ;  /* 0x0000004c004c7308 */ /* 0x000e220000002400 */
[C---:B------:R-:W-:Y:S02]  /*2350*/  ISETP.GT.AND P5, PT, R57.reuse, RZ, PT ;  /* 0x000000ff3900720c */ /* 0x040fe40003fa4270 */
[C---:B------:R-:W-:Y:S02]  /*2360*/  ISETP.GT.AND P6, PT, R57.reuse, 0x1, PT ;  /* 0x000000013900780c */ /* 0x040fe40003fc4270 */
[----:B------:R-:W-:-:S03]  /*2370*/  ISETP.GT.AND P3, PT, R57, 0x8, PT ;  /* 0x000000083900780c */ /* 0x000fc60003f64270 */
[----:B------:R-:W0:Y:S01]  /*2380*/  MUFU.TANH R59, R59 ;  /* 0x0000003b003b7308 */ /* 0x000e220000002400 */
[----:B------:R-:W-:Y:S02]  /*2390*/  FSEL R88, R88, -INF , P5 ;  /* 0xff80000058587808 */ /* 0x000fe40002800000 */
[----:B-1----:R-:W-:Y:S02]  /*23a0*/  FSEL R98, R89, -INF , P6 ;  /* 0xff80000059627808 */ /* 0x002fe40003000000 */
[----:B------:R-:W-:Y:S02]  /*23b0*/  ISETP.GT.AND P4, PT, R57, 0x9, PT ;  /* 0x000000093900780c */ /* 0x000fe40003f84270 */
[----:B--2---:R-:W-:Y:S01]  /*23c0*/  FSEL R90, R90, -INF , P3 ;  /* 0xff8000005a5a7808 */ /* 0x004fe20001800000 */
[----:B------:R-:W1:Y:S01]  /*23d0*/  MUFU.TANH R62, R62 ;  /* 0x0000003e003e7308 */ /* 0x000e620000002400 */
[----:B------:R-:W-:Y:S01]  /*23e0*/  FMNMX.FTZ R67, R88, R98, !PT ;  /* 0x0000006258437209 */ /* 0x000fe20007810000 */
[----:B------:R-:W-:-:S02]  /*23f0*/  WARPGROUP.DEPBAR.LE gsb0, 0x0 ;  /* 0x00008000000079c5 */ /* 0x000fc40000010000 */
[----:B------:R-:W-:Y:S01]  /*2400*/  ISETP.GT.AND P5, PT, R57, 0x10, PT ;  /* 0x000000103900780c */ /* 0x000fe20003fa4270 */
[----:B------:R-:W-:Y:S01]  /*2410*/  WARPGROUP.ARRIVE ;  /* 0x00000000000079c5 */ /* 0x000fe20000000000 */
[----:B---3--:R-:W-:Y:S01]  /*2420*/  FSEL R100, R91, -INF , P4 ;  /* 0xff8000005b647808 */ /* 0x008fe20002000000 */
[----:B------:R-:W-:Y:S01]  /*2430*/  FMUL.FTZ R42, R0, R42 ;  /* 0x0000002a002a7220 */ /* 0x000fe20000410000 */
[----:B------:R-:W-:Y:S01]  /*2440*/  FMNMX.FTZ R67, R90, R67, !PT ;  /* 0x000000435a437209 */ /* 0x000fe20007810000 */
[----:B------:R-:W-:Y:S01]  /*2450*/  FMUL.FTZ R43, R0, R43 ;  /* 0x0000002b002b7220 */ /* 0x000fe20000410000 */
[C---:B------:R-:W-:Y:S01]  /*2460*/  ISETP.GT.AND P3, PT, R57.reuse, 0x11, PT ;  /* 0x000000113900780c */ /* 0x040fe20003f64270 */
[----:B------:R-:W-:Y:S01]  /*2470*/  QGMMA.64x32x32.F32.E4M3.E4M3 R24, gdesc[UR4], R24, gsb0 ;  /* 0x00600000041879f3 */ /* 0x000fe20008000818 */
[----:B----4-:R-:W-:Y:S01]  /*2480*/  FSEL R104, R92, -INF , P5 ;  /* 0xff8000005c687808 */ /* 0x010fe20002800000 */
[----:B------:R2:W-:Y:S01]  /*2490*/  MUFU.TANH R89, R42 ;  /* 0x0000002a00597308 */ /* 0x0005e20000002400 */
[----:B------:R-:W-:Y:S01]  /*24a0*/  FMNMX.FTZ R67, R100, R67, !PT ;  /* 0x0000004364437209 */ /* 0x000fe20007810000 */
[C---:B------:R-:W-:Y:S01]  /*24b0*/  FMUL.FTZ R46, R0.reuse, R46 ;  /* 0x0000002e002e7220 */ /* 0x040fe20000410000 */
[----:B------:R-:W-:Y:S01]  /*24c0*/  ISETP.GT.AND P4, PT, R57, 0x18, PT ;  /* 0x000000183900780c */ /* 0x000fe20003f84270 */
[C---:B------:R-:W-:Y:S01]  /*24d0*/  FMUL.FTZ R50, R0.reuse, R50 ;  /* 0x0000003200327220 */ /* 0x040fe20000410000 */
[----:B-----5:R-:W-:Y:S01]  /*24e0*/  FSEL R102, R93, -INF , P3 ;  /* 0xff8000005d667808 */ /* 0x020fe20001800000 */
[----:B------:R-:W-:Y:S01]  /*24f0*/  FMUL.FTZ R47, R0, R47 ;  /* 0x0000002f002f7220 */ /* 0x000fe20000410000 */
[----:B------:R-:W-:Y:S01]  /*2500*/  FMNMX.FTZ R67, R104, R67, !PT ;  /* 0x0000004368437209 */ /* 0x000fe20007810000 */
[----:B------:R3:W-:Y:S01]  /*2510*/  MUFU.TANH R91, R43 ;  /* 0x0000002b005b7308 */ /* 0x0007e20000002400 */
[C---:B------:R-:W-:Y:S01]  /*2520*/  ISETP.GT.AND P3, PT, R57.reuse, 0x19, PT ;  /* 0x000000193900780c */ /* 0x040fe20003f64270 */
[----:B------:R-:W-:Y:S01]  /*2530*/  FMUL.FTZ R51, R0, R51 ;  /* 0x0000003300337220 */ /* 0x000fe20000410000 */
[----:B------:R-:W-:Y:S01]  /*2540*/  FSEL R92, R94, -INF , P4 ;  /* 0xff8000005e5c7808 */ /* 0x000fe20002000000 */
[----:B------:R-:W-:Y:S01]  /*2550*/  FMUL.FTZ R54, R0, R54 ;  /* 0x0000003600367220 */ /* 0x000fe20000410000 */
[----:B------:R-:W-:Y:S01]  /*2560*/  FMNMX.FTZ R67, R102, R67, !PT ;  /* 0x0000004366437209 */ /* 0x000fe20007810000 */
[C---:B------:R-:W-:Y:S01]  /*2570*/  FMUL.FTZ R40, R0.reuse, R40 ;  /* 0x0000002800287220 */ /* 0x040fe20000410000 */
[----:B------:R-:W-:Y:S01]  /*2580*/  ISETP.GT.AND P4, PT, R57, 0x20, PT ;  /* 0x000000203900780c */ /* 0x000fe20003f84270 */
[----:B------:R-:W-:Y:S01]  /*2590*/  MUFU.TANH R71, R70 ;  /* 0x0000004600477308 */ /* 0x000fe20000002400 */
[----:B------:R-:W-:Y:S01]  /*25a0*/  FSEL R94, R95, -INF , P3 ;  /* 0xff8000005f5e7808 */ /* 0x000fe20001800000 */
[----:B------:R-:W-:Y:S01]  /*25b0*/  FMUL.FTZ R41, R0, R41 ;  /* 0x0000002900297220 */ /* 0x000fe20000410000 */
[----:B------:R-:W-:Y:S01]  /*25c0*/  FMNMX.FTZ R67, R92, R67, !PT ;  /* 0x000000435c437209 */ /* 0x000fe20007810000 */
[----:B------:R-:W-:Y:S01]  /*25d0*/  @UP0 ULDC UR6, c[0x0][0x44c] ;  /* 0x0001130000060ab9 */ /* 0x000fe20000000800 */
[C---:B------:R-:W-:Y:S01]  /*25e0*/  ISETP.GT.AND P3, PT, R57.reuse, 0x21, PT ;  /* 0x000000213900780c */ /* 0x040fe20003f64270 */
[----:B------:R-:W-:Y:S01]  /*25f0*/  UIMAD.WIDE.U32 UR6, UR41, UR6, URZ ;  /* 0x00000006290672a5 */ /* 0x000fe2000f8e003f */
[----:B------:R-:W-:Y:S01]  /*2600*/  FSEL R96, R96, -INF , P4 ;  /* 0xff80000060607808 */ /* 0x000fe20002000000 */
[----:B------:R-:W4:Y:S01]  /*2610*/  MUFU.TANH R63, R63 ;  /* 0x0000003f003f7308 */ /* 0x000f220000002400 */
[----:B------:R-:W-:Y:S01]  /*2620*/  FMNMX.FTZ R67, R94, R67, !PT ;  /* 0x000000435e437209 */ /* 0x000fe20007810000 */
[----:B------:R-:W-:Y:S01]  /*2630*/  @UP0 USHF.R.U32.HI UR10, URZ, UR12, UR7 ;  /* 0x0000000c3f0a0299 */ /* 0x000fe20008011607 */
[----:B------:R-:W-:-:S02]  /*2640*/  ISETP.GT.AND P4, PT, R57, 0x28, PT ;  /* 0x000000283900780c */ /* 0x000fc40003f84270 */
[----:B------:R-:W-:Y:S01]  /*2650*/  FSEL R85, R85, -INF , P3 ;  /* 0xff80000055557808 */ /* 0x000fe20001800000 */
[----:B------:R-:W-:Y:S01]  /*2660*/  UIADD3 UR6, UR11, UR10, URZ ;  /* 0x0000000a0b067290 */ /* 0x000fe2000fffe03f */
[----:B--2---:R-:W-:Y:S01]  /*2670*/  FMNMX.FTZ R42, R96, R67, !PT ;  /* 0x00000043602a7209 */ /* 0x004fe20007810000 */
[----:B------:R-:W2:Y:S01]  /*2680*/  MUFU.TANH R86, R86 ;  /* 0x0000005600567308 */ /* 0x000ea20000002400 */
[----:B------:R-:W-:Y:S01]  /*2690*/  ISETP.GT.AND P3, PT, R57, 0x29, PT ;  /* 0x000000293900780c */ /* 0x000fe20003f64270 */
[----:B------:R-:W-:Y:S01]  /*26a0*/  UIMAD.WIDE UR6, UR6, 0x66666667, URZ ;  /* 0x66666667060678a5 */ /* 0x000fe2000f8e023f */
[----:B------:R-:W-:Y:S02]  /*26b0*/  FSEL R84, R84, -INF , P4 ;  /* 0xff80000054547808 */ /* 0x000fe40002000000 */
[----:B---3--:R-:W-:Y:S01]  /*26c0*/  FMNMX.FTZ R43, R85, R42, !PT ;  /* 0x0000002a552b7209 */ /* 0x008fe20007810000 */
[----:B------:R-:W-:Y:S01]  /*26d0*/  USHF.R.U32.HI UR6, URZ, 0x1f, UR7 ;  /* 0x0000001f3f067899 */ /* 0x000fe20008011607 */
[----:B------:R-:W-:Y:S01]  /*26e0*/  ISETP.GT.AND P4, PT, R57, 0x30, PT ;  /* 0x000000303900780c */ /* 0x000fe20003f84270 */
[----:B------:R3:W-:Y:S01]  /*26f0*/  MUFU.TANH R93, R46 ;  /* 0x0000002e005d7308 */ /* 0x0007e20000002400 */
[----:B------:R-:W-:Y:S01]  /*2700*/  FSEL R80, R80, -INF , P3 ;  /* 0xff80000050507808 */ /* 0x000fe20001800000 */
[----:B------:R-:W-:Y:S01]  /*2710*/  ULEA.HI.SX32 UR6, UR7, UR6, 0x1a ;  /* 0x0000000607067291 */ /* 0x000fe2000f8fd23f */
[----:B------:R-:W-:-:S02]  /*2720*/  FMNMX.FTZ R43, R84, R43, !PT ;  /* 0x0000002b542b7209 */ /* 0x000fc40007810000 */
[----:B------:R-:W-:Y:S01]  /*2730*/  ISETP.GT.AND P3, PT, R57, 0x31, PT ;  /* 0x000000313900780c */ /* 0x000fe20003f64270 */
[----:B------:R-:W-:Y:S01]  /*2740*/  UISETP.LT.AND UP1, UPT, URZ, UR6, UPT ;  /* 0x000000063f00728c */ /* 0x000fe2000bf21270 */
[----:B------:R-:W-:Y:S01]  /*2750*/  FSEL R79, R79, -INF , P4 ;  /* 0xff8000004f4f7808 */ /* 0x000fe20002000000 */
[----:B------:R-:W-:Y:S01]  /*2760*/  MUFU.TANH R97, R50 ;  /* 0x0000003200617308 */ /* 0x000fe20000002400 */
[----:B------:R-:W-:Y:S01]  /*2770*/  FMNMX.FTZ R42, R80, R43, !PT ;  /* 0x0000002b502a7209 */ /* 0x000fe20007810000 */
[----:B---3--:R-:W-:Y:S01]  /*2780*/  FMUL.FTZ R46, R0, R55 ;  /* 0x00000037002e7220 */ /* 0x008fe20000410000 */
[----:B------:R-:W-:Y:S01]  /*2790*/  ISETP.GT.AND P4, PT, R57, 0x38, PT ;  /* 0x000000383900780c */ /* 0x000fe20003f84270 */
[----:B------:R-:W-:Y:S01]  /*27a0*/  USEL UR23, URZ, UR6, !UP1 ;  /* 0x000000063f177287 */ /* 0x000fe2000c800000 */
[----:B------:R-:W-:Y:S02]  /*27b0*/  FSEL R78, R78, -INF , P3 ;  /* 0xff8000004e4e7808 */ /* 0x000fe40001800000 */
[----:B------:R-:W-:Y:S01]  /*27c0*/  FMNMX.FTZ R43, R79, R42, !PT ;  /* 0x0000002a4f2b7209 */ /* 0x000fe20007810000 */
[----:B------:R-:W3:Y:S01]  /*27d0*/  MUFU.TANH R87, R87 ;  /* 0x0000005700577308 */ /* 0x000ee20000002400 */
[----:B------:R-:W-:Y:S01]  /*27e0*/  ISETP.GT.AND P3, PT, R57, 0x39, PT ;  /* 0x000000393900780c */ /* 0x000fe20003f64270 */
[----:B------:R-:W-:-:S02]  /*27f0*/  WARPGROUP.DEPBAR.LE gsb0, 0x0 ;  /* 0x00008000000079c5 */ /* 0x000fc40000010000 */
[----:B------:R-:W-:Y:S01]  /*2800*/  FSEL R77, R77, -INF , P4 ;  /* 0xff8000004d4d7808 */ /* 0x000fe20002000000 */
[----:B------:R-:W-:Y:S01]  /*2810*/  FMUL.FTZ R24, R0, R24 ;  /* 0x0000001800187220 */ /* 0x000fe20000410000 */
[----:B------:R-:W-:Y:S01]  /*2820*/  FMNMX.FTZ R42, R78, R43, !PT ;  /* 0x0000002b4e2a7209 */ /* 0x000fe20007810000 */
[C---:B------:R-:W-:Y:S01]  /*2830*/  FMUL.FTZ R25, R0.reuse, R25 ;  /* 0x0000001900197220 */ /* 0x040fe20000410000 */
[----:B------:R-:W-:Y:S01]  /*2840*/  ISETP.GT.AND P4, PT, R57, 0x40, PT ;  /* 0x000000403900780c */ /* 0x000fe20003f84270 */
[----:B------:R5:W3:Y:S01]  /*2850*/  MUFU.TANH R95, R47 ;  /* 0x0000002f005f7308 */ /* 0x000ae20000002400 */
[----:B------:R-:W-:Y:S01]  /*2860*/  FSEL R70, R75, -INF , P3 ;  /* 0xff8000004b467808 */ /* 0x000fe20001800000 */
[C---:B------:R-:W-:Y:S01]  /*2870*/  FMUL.FTZ R28, R0.reuse, R28 ;  /* 0x0000001c001c7220 */ /* 0x040fe20000410000 */
[----:B------:R-:W-:Y:S01]  /*2880*/  FMNMX.FTZ R43, R77, R42, !PT ;  /* 0x0000002a4d2b7209 */ /* 0x000fe20007810000 */
[----:B------:R-:W-:Y:S01]  /*2890*/  FMUL.FTZ R29, R0, R29 ;  /* 0x0000001d001d7220 */ /* 0x000fe20000410000 */
[C---:B------:R-:W-:Y:S01]  /*28a0*/  ISETP.GT.AND P3, PT, R57.reuse, 0x41, PT ;  /* 0x000000413900780c */ /* 0x040fe20003f64270 */
[----:B------:R-:W-:Y:S01]  /*28b0*/  UISETP.GE.AND UP1, UPT, UR24, UR23, UPT ;  /* 0x000000171800728c */ /* 0x000fe2000bf26270 */
[----:B------:R-:W-:Y:S01]  /*28c0*/  FSEL R67, R58, -INF , P4 ;  /* 0xff8000003a437808 */ /* 0x000fe20002000000 */
[----:B------:R2:W3:Y:S01]  /*28d0*/  MUFU.TANH R99, R51 ;  /* 0x0000003300637308 */ /* 0x0004e20000002400 */
[----:B------:R-:W-:Y:S01]  /*28e0*/  FMNMX.FTZ R42, R70, R43, !PT ;  /* 0x0000002b462a7209 */ /* 0x000fe20007810000 */
[----:B-----5:R-:W-:Y:S01]  /*28f0*/  FMUL.FTZ R47, R0, R26 ;  /* 0x0000001a002f7220 */ /* 0x020fe20000410000 */
[----:B------:R-:W-:-:S02]  /*2900*/  ISETP.GT.AND P4, PT, R57, 0x48, PT ;  /* 0x000000483900780c */ /* 0x000fc40003f84270 */
[----:B0-----:R-:W-:Y:S02]  /*2910*/  FSEL R66, R76, -INF , P3 ;  /* 0xff8000004c427808 */ /* 0x001fe40001800000 */
[----:B------:R-:W-:Y:S01]  /*2920*/  FMNMX.FTZ R43, R67, R42, !PT ;  /* 0x0000002a432b7209 */ /* 0x000fe20007810000 */
[----:B------:R0:W5:Y:S01]  /*2930*/  MUFU.TANH R75, R54 ;  /* 0x00000036004b7308 */ /* 0x0001620000002400 */
[----:B------:R-:W-:Y:S02]  /*2940*/  ISETP.GT.AND P3, PT, R57, 0x49, PT ;  /* 0x000000493900780c */ /* 0x000fe40003f64270 */
[----:B------:R-:W-:Y:S02]  /*2950*/  FSEL R55, R59, -INF , P4 ;  /* 0xff8000003b377808 */ /* 0x000fe40002000000 */
[----:B------:R-:W-:Y:S02]  /*2960*/  FMNMX.FTZ R50, R66, R43, !PT ;  /* 0x0000002b42327209 */ /* 0x000fe40007810000 */
[----:B------:R-:W-:Y:S01]  /*2970*/  ISETP.GT.AND P4, PT, R57, 0x50, PT ;  /* 0x000000503900780c */ /* 0x000fe20003f84270 */
[----:B------:R3:W5:Y:S01]  /*2980*/  MUFU.TANH R76, R46 ;  /* 0x0000002e004c7308 */ /* 0x0007620000002400 */
[----:B-1----:R-:W-:-:S02]  /*2990*/  FSEL R42, R62, -INF , P3 ;  /* 0xff8000003e2a7808 */ /* 0x002fc40001800000 */
[----:B------:R-:W-:Y:S01]  /*29a0*/  FMNMX.FTZ R43, R55, R50, !PT ;  /* 0x00000032372b7209 */ /* 0x000fe20007810000 */
[----:B------:R-:W-:Y:S01]  /*29b0*/  FMUL.FTZ R50, R0, R27 ;  /* 0x0000001b00327220 */ /* 0x000fe20000410000 */
[----:B------:R-:W-:Y:S02]  /*29c0*/  ISETP.GT.AND P3, PT, R57, 0x51, PT ;  /* 0x000000513900780c */ /* 0x000fe40003f64270 */
[----:B----4-:R-:W-:Y:S01]  /*29d0*/  FSEL R26, R63, -INF , P4 ;  /* 0xff8000003f1a7808 */ /* 0x010fe20002000000 */
[----:B------:R1:W4:Y:S01]  /*29e0*/  MUFU.TANH R101, R47 ;  /* 0x0000002f00657308 */ /* 0x0003220000002400 */
[----:B--2---:R-:W-:Y:S02]  /*29f0*/  FMNMX.FTZ R51, R42, R43, !PT ;  /* 0x0000002b2a337209 */ /* 0x004fe40007810000 */
[----:B------:R-:W-:Y:S02]  /*2a00*/  ISETP.GT.AND P4, PT, R57, 0x58, PT ;  /* 0x000000583900780c */ /* 0x000fe40003f84270 */
[----:B------:R-:W-:-:S02]  /*2a10*/  FSEL R43, R86, -INF , P3 ;  /* 0xff800000562b7808 */ /* 0x000fc40001800000 */
[----:B0-----:R-:W-:Y:S01]  /*2a20*/  FMNMX.FTZ R54, R26, R51, !PT ;  /* 0x000000331a367209 */ /* 0x001fe20007810000 */
[C---:B------:R-:W-:Y:S01]  /*2a30*/  FMUL.FTZ R51, R0.reuse, R30 ;  /* 0x0000001e00337220 */ /* 0x040fe20000410000 */
[----:B------:R-:W-:Y:S01]  /*2a40*/  ISETP.GT.AND P3, PT, R57, 0x59, PT ;  /* 0x000000593900780c */ /* 0x000fe20003f64270 */
[----:B------:R0:W2:Y:S01]  /*2a50*/  MUFU.TANH R86, R50 ;  /* 0x0000003200567308 */ /* 0x0000a20000002400 */
[----:B------:R-:W-:Y:S02]  /*2a60*/  FSEL R27, R71, -INF , P4 ;  /* 0xff800000471b7808 */ /* 0x000fe40002000000 */
[----:B------:R-:W-:Y:S02]  /*2a70*/  FMNMX.FTZ R54, R43, R54, !PT ;  /* 0x000000362b367209 */ /* 0x000fe40007810000 */
[----:B------:R-:W-:Y:S02]  /*2a80*/  ISETP.GT.AND P4, PT, R57, 0x60, PT ;  /* 0x000000603900780c */ /* 0x000fe40003f84270 */
[----:B---3--:R-:W-:Y:S01]  /*2a90*/  FSEL R46, R87, -INF , P3 ;  /* 0xff800000572e7808 */ /* 0x008fe20001800000 */
[----:B------:R-:W-:Y:S01]  /*2aa0*/  MUFU.TANH R3, R3 ;  /* 0x0000000300037308 */ /* 0x000fe20000002400 */
[----:B------:R-:W-:Y:S01]  /*2ab0*/  FMNMX.FTZ R59, R27, R54, !PT ;  /* 0x000000361b3b7209 */ /* 0x000fe20007810000 */
[----:B------:R-:W-:Y:S01]  /*2ac0*/  FMUL.FTZ R54, R0, R31 ;  /* 0x0000001f00367220 */ /* 0x000fe20000410000 */
[----:B------:R-:W-:-:S02]  /*2ad0*/  ISETP.GT.AND P3, PT, R57, 0x61, PT ;  /* 0x000000613900780c */ /* 0x000fc40003f64270 */
[----:B------:R-:W-:Y:S02]  /*2ae0*/  FSEL R30, R89, -INF , P4 ;  /* 0xff800000591e7808 */ /* 0x000fe40002000000 */
[----:B------:R-:W-:Y:S01]  /*2af0*/  FMNMX.FTZ R59, R46, R59, !PT ;  /* 0x0000003b2e3b7209 */ /* 0x000fe20007810000 */
[----:B------:R3:W2:Y:S01]  /*2b00*/  MUFU.TANH R87, R51 ;  /* 0x0000003300577308 */ /* 0x0006a20000002400 */
[----:B------:R-:W-:Y:S02]  /*2b10*/  ISETP.GT.AND P4, PT, R57, 0x68, PT ;  /* 0x000000683900780c */ /* 0x000fe40003f84270 */
[----:B-1----:R-:W-:Y:S02]  /*2b20*/  FSEL R47, R91, -INF , P3 ;  /* 0xff8000005b2f7808 */ /* 0x002fe40001800000 */
[----:B------:R-:W-:Y:S02]  /*2b30*/  FMNMX.FTZ R58, R30, R59, !PT ;  /* 0x0000003b1e3a7209 */ /* 0x000fe40007810000 */
[----:B------:R-:W-:Y:S01]  /*2b40*/  ISETP.GT.AND P3, PT, R57, 0x69, PT ;  /* 0x000000693900780c */ /* 0x000fe20003f64270 */
[----:B------:R5:W1:Y:S01]  /*2b50*/  MUFU.TANH R89, R54 ;  /* 0x0000003600597308 */ /* 0x000a620000002400 */
[----:B------:R-:W-:-:S02]  /*2b60*/  FSEL R31, R93, -INF , P4 ;  /* 0xff8000005d1f7808 */ /* 0x000fc40002000000 */
[----:B------:R-:W-:Y:S02]  /*2b70*/  FMNMX.FTZ R58, R47, R58, !PT ;  /* 0x0000003a2f3a7209 */ /* 0x000fe40007810000 */
[----:B------:R-:W-:Y:S02]  /*2b80*/  ISETP.GT.AND P4, PT, R57, 0x70, PT ;  /* 0x000000703900780c */ /* 0x000fe40003f84270 */
[----:B0-----:R-:W-:Y:S01]  /*2b90*/  FSEL R50, R95, -INF , P3 ;  /* 0xff8000005f327808 */ /* 0x001fe20001800000 */
[----:B------:R-:W-:Y:S01]  /*2ba0*/  MUFU.TANH R5, R5 ;  /* 0x0000000500057308 */ /* 0x000fe20000002400 */
[----:B------:R-:W-:Y:S01]  /*2bb0*/  FMNMX.FTZ R59, R31, R58, !PT ;  /* 0x0000003a1f3b7209 */ /* 0x000fe20007810000 */
[----:B------:R-:W-:Y:S01]  /*2bc0*/  FMUL.FTZ R58, R0, R34 ;  /* 0x00000022003a7220 */ /* 0x000fe20000410000 */
[----:B------:R-:W-:Y:S02]  /*2bd0*/  ISETP.GT.AND P3, PT, R57, 0x71, PT ;  /* 0x000000713900780c */ /* 0x000fe40003f64270 */
[----:B---3--:R-:W-:-:S02]  /*2be0*/  FSEL R51, R97, -INF , P4 ;  /* 0xff80000061337808 */ /* 0x008fc40002000000 */
[----:B------:R-:W-:Y:S01]  /*2bf0*/  FMNMX.FTZ R62, R50, R59, !PT ;  /* 0x0000003b323e7209 */ /* 0x000fe20007810000 */
[----:B------:R-:W-:Y:S01]  /*2c00*/  FMUL.FTZ R59, R0, R35 ;  /* 0x00000023003b7220 */ /* 0x000fe20000410000 */
[----:B------:R-:W-:Y:S01]  /*2c10*/  ISETP.GT.AND P4, PT, R57, 0x78, PT ;  /* 0x000000783900780c */ /* 0x000fe20003f84270 */
[----:B------:R2:W0:Y:S01]  /*2c20*/  MUFU.TANH R91, R58 ;  /* 0x0000003a005b7308 */ /* 0x0004220000002400 */
[----:B------:R-:W-:Y:S02]  /*2c30*/  FSEL R34, R99, -INF , P3 ;  /* 0xff80000063227808 */ /* 0x000fe40001800000 */
[----:B------:R-:W-:Y:S02]  /*2c40*/  FMNMX.FTZ R63, R51, R62, !PT ;  /* 0x0000003e333f7209 */ /* 0x000fe40007810000 */
[----:B------:R-:W-:Y:S02]  /*2c50*/  ISETP.GT.AND P3, PT, R57, 0x79, PT ;  /* 0x000000793900780c */ /* 0x000fe40003f64270 */
[----:B-----5:R-:W-:Y:S01]  /*2c60*/  FSEL R54, R75, -INF , P4 ;  /* 0xff8000004b367808 */ /* 0x020fe20002000000 */
[----:B------:R1:W3:Y:S01]  /*2c70*/  MUFU.TANH R93, R59 ;  /* 0x0000003b005d7308 */ /* 0x0002e20000002400 */
[----:B------:R-:W-:-:S02]  /*2c80*/  FMNMX.FTZ R63, R34, R63, !PT ;  /* 0x0000003f223f7209 */ /* 0x000fc40007810000 */
[C---:B------:R-:W-:Y:S02]  /*2c90*/  ISETP.GT.AND P4, PT, R57.reuse, 0x80, PT ;  /* 0x000000803900780c */ /* 0x040fe40003f84270 */
[----:B------:R-:W-:Y:S01]  /*2ca0*/  FSEL R35, R76, -INF , P3 ;  /* 0xff8000004c237808 */ /* 0x000fe20001800000 */
[----:B------:R-:W-:Y:S01]  /*2cb0*/  FMUL.FTZ R76, R0, R44 ;  /* 0x0000002c004c7220 */ /* 0x000fe20000410000 */
[----:B------:R-:W-:Y:S01]  /*2cc0*/  FMNMX.FTZ R62, R54, R63, !PT ;  /* 0x0000003f363e7209 */ /* 0x000fe20007810000 */
[----:B------:R-:W-:Y:S01]  /*2cd0*/  FMUL.FTZ R63, R0, R38 ;  /* 0x00000026003f7220 */ /* 0x000fe20000410000 */
[----:B------:R-:W-:Y:S01]  /*2ce0*/  ISETP.GT.AND P3, PT, R57, 0x81, PT ;  /* 0x000000813900780c */ /* 0x000fe20003f64270 */
[----:B------:R-:W-:Y:S01]  /*2cf0*/  MUFU.TANH R6, R6 ;  /* 0x0000000600067308 */ /* 0x000fe20000002400 */
[----:B----4-:R-:W-:Y:S02]  /*2d00*/  FSEL R38, R101, -INF , P4 ;  /* 0xff80000065267808 */ /* 0x010fe40002000000 */
[----:B------:R-:W-:-:S02]  /*2d10*/  FMNMX.FTZ R71, R35, R62, !PT ;  /* 0x0000003e23477209 */ /* 0x000fc40007810000 */
[C---:B------:R-:W-:Y:S02]  /*2d20*/  ISETP.GT.AND P4, PT, R57.reuse, 0x88, PT ;  /* 0x000000883900780c */ /* 0x040fe40003f84270 */
[----:B--2---:R-:W-:Y:S01]  /*2d30*/  FSEL R58, R86, -INF , P3 ;  /* 0xff800000563a7808 */ /* 0x004fe20001800000 */
[----:B------:R0:W2:Y:S01]  /*2d40*/  MUFU.TANH R95, R63 ;  /* 0x0000003f005f7308 */ /* 0x0000a20000002400 */
[----:B------:R-:W-:Y:S01]  /*2d50*/  FMNMX.FTZ R75, R38, R71, !PT ;  /* 0x00000047264b7209 */ /* 0x000fe20007810000 */
[----:B------:R-:W-:Y:S01]  /*2d60*/  FMUL.FTZ R71, R0, R39 ;  /* 0x0000002700477220 */ /* 0x000fe20000410000 */
[----:B------:R-:W-:Y:S02]  /*2d70*/  ISETP.GT.AND P3, PT, R57, 0x89, PT ;  /* 0x000000893900780c */ /* 0x000fe40003f64270 */
[----:B------:R-:W-:Y:S02]  /*2d80*/  FSEL R62, R87, -INF , P4 ;  /* 0xff800000573e7808 */ /* 0x000fe40002000000 */
[----:B------:R-:W-:Y:S01]  /*2d90*/  FMNMX.FTZ R75, R58, R75, !PT ;  /* 0x0000004b3a4b7209 */ /* 0x000fe20007810000 */
[----:B------:R4:W5:Y:S01]  /*2da0*/  MUFU.TANH R87, R71 ;  /* 0x0000004700577308 */ /* 0x0009620000002400 */
[----:B------:R-:W-:-:S02]  /*2db0*/  ISETP.GT.AND P4, PT, R57, 0x90, PT ;  /* 0x000000903900780c */ /* 0x000fc40003f84270 */
[----:B-1----:R-:W-:Y:S02]  /*2dc0*/  FSEL R59, R89, -INF , P3 ;  /* 0xff800000593b7808 */ /* 0x002fe40001800000 */
[----:B------:R-:W-:Y:S01]  /*2dd0*/  FMNMX.FTZ R86, R62, R75, !PT ;  /* 0x0000004b3e567209 */ /* 0x000fe20007810000 */
[C---:B------:R-:W-:Y:S01]  /*2de0*/  FMUL.FTZ R75, R0.reuse, R48 ;  /* 0x00000030004b7220 */ /* 0x040fe20000410000 */
[----:B------:R-:W-:Y:S01]  /*2df0*/  ISETP.GT.AND P3, PT, R57, 0x91, PT ;  /* 0x000000913900780c */ /* 0x000fe20003f64270 */
[C---:B------:R-:W-:Y:S01]  /*2e00*/  FMUL.FTZ R48, R0.reuse, R49 ;  /* 0x0000003100307220 */ /* 0x040fe20000410000 */
[----:B0-----:R-:W-:Y:S01]  /*2e10*/  FSEL R63, R91, -INF , P4 ;  /* 0xff8000005b3f7808 */ /* 0x001fe20002000000 */
[C---:B----4-:R-:W-:Y:S01]  /*2e20*/  FMUL.FTZ R71, R0.reuse, R45 ;  /* 0x0000002d00477220 */ /* 0x050fe20000410000 */
[----:B------:R-:W-:Y:S01]  /*2e30*/  FMNMX.FTZ R86, R59, R86, !PT ;  /* 0x000000563b567209 */ /* 0x000fe20007810000 */
[----:B------:R-:W-:Y:S01]  /*2e40*/  SHFL.IDX PT, R91, R81, RZ, 0x1c1f ;  /* 0x001c1fff515b7589 */ /* 0x000fe200000e0000 */
[----:B------:R-:W-:Y:S01]  /*2e50*/  ISETP.GT.AND P4, PT, R57, 0x98, PT ;  /* 0x000000983900780c */ /* 0x000fe20003f84270 */
[C---:B------:R-:W-:Y:S01]  /*2e60*/  FMUL.FTZ R49, R0.reuse, R52 ;  /* 0x0000003400317220 */ /* 0x040fe20000410000 */
[----:B---3--:R-:W-:Y:S01]  /*2e70*/  FSEL R39, R93, -INF , P3 ;  /* 0xff8000005d277808 */ /* 0x008fe20001800000 */
[C---:B------:R-:W-:Y:S01]  /*2e80*/  FMUL.FTZ R52, R0.reuse, R53 ;  /* 0x0000003500347220 */ /* 0x040fe20000410000 */
[----:B------:R-:W-:Y:S01]  /*2e90*/  FMNMX.FTZ R86, R63, R86, !PT ;  /* 0x000000563f567209 */ /* 0x000fe20007810000 */
[C---:B------:R-:W-:Y:S01]  /*2ea0*/  FMUL.FTZ R53, R0.reuse, R32 ;  /* 0x0000002000357220 */ /* 0x040fe20000410000 */
[----:B------:R-:W-:Y:S01]  /*2eb0*/  ISETP.GT.AND P3, PT, R57, 0x99, PT ;  /* 0x000000993900780c */ /* 0x000fe20003f64270 */
[----:B------:R-:W-:Y:S01]  /*2ec0*/  FMUL.FTZ R32, R0, R33 ;  /* 0x0000002100207220 */ /* 0x000fe20000410000 */
[----:B--2---:R-:W-:Y:S01]  /*2ed0*/  FSEL R45, R95, -INF , P4 ;  /* 0xff8000005f2d7808 */ /* 0x004fe20002000000 */
[----:B------:R-:W0:Y:S01]  /*2ee0*/  MUFU.TANH R7, R7 ;  /* 0x0000000700077308 */ /* 0x000e220000002400 */
[----:B------:R-:W-:-:S02]  /*2ef0*/  FMNMX.FTZ R86, R39, R86, !PT ;  /* 0x0000005627567209 */ /* 0x000fc40007810000 */
[----:B-----5:R-:W-:Y:S02]  /*2f00*/  FSEL R44, R87, -INF , P3 ;  /* 0xff800000572c7808 */ /* 0x020fe40001800000 */
[----:B------:R-:W-:-:S03]  /*2f10*/  FMNMX.FTZ R57, R45, R86, !PT ;  /* 0x000000562d397209 */ /* 0x000fc60007810000 */
[----:B------:R-:W1:Y:S01]  /*2f20*/  MUFU.TANH R8, R8 ;  /* 0x0000000800087308 */ /* 0x000e620000002400 */
[----:B------:R-:W-:-:S05]  /*2f30*/  FMNMX.FTZ R57, R44, R57, !PT ;  /* 0x000000392c397209 */ /* 0x000fca0007810000 */
[----:B------:R-:W2:Y:S02]  /*2f40*/  SHFL.BFLY PT, R86, R57, 0x2, 0x1f ;  /* 0x0c401f0039567f89 */ /* 0x000ea400000e0000 */
[----:B------:R-:W3:Y:S08]  /*2f50*/  MUFU.TANH R9, R9 ;  /* 0x0000000900097308 */ /* 0x000ef00000002400 */
[----:B------:R-:W4:Y:S08]  /*2f60*/  MUFU.TANH R10, R10 ;  /* 0x0000000a000a7308 */ /* 0x000f300000002400 */
[----:B------:R-:W5:Y:S01]  /*2f70*/  MUFU.TANH R11, R11 ;  /* 0x0000000b000b7308 */ /* 0x000f620000002400 */
[----:B--2---:R-:W-:-:S07]  /*2f80*/  FMNMX.FTZ R86, R57, R86, !PT ;  /* 0x0000005639567209 */ /* 0x004fce0007810000 */
[----:B------:R-:W2:Y:S01]  /*2f90*/  MUFU.TANH R12, R12 ;  /* 0x0000000c000c7308 */ /* 0x000ea20000002400 */
[----:B------:R-:W0:Y:S07]  /*2fa0*/  SHFL.BFLY PT, R57, R86, 0x1, 0x1f ;  /* 0x0c201f0056397f89 */ /* 0x000e2e00000e0000 */
[----:B------:R-:W2:Y:S08]  /*2fb0*/  MUFU.TANH R13, R13 ;  /* 0x0000000d000d7308 */ /* 0x000eb00000002400 */
[----:B------:R-:W2:Y:S08]  /*2fc0*/  MUFU.TANH R14, R14 ;  /* 0x0000000e000e7308 */ /* 0x000eb00000002400 */
[----:B------:R-:W2:Y:S01]  /*2fd0*/  MUFU.TANH R15, R15 ;  /* 0x0000000f000f7308 */ /* 0x000ea20000002400 */
[----:B0-----:R-:W-:Y:S01]  /*2fe0*/  FMNMX.FTZ R57, R86, R57, !PT ;  /* 0x0000003956397209 */ /* 0x001fe20007810000 */
[C---:B------:R-:W-:Y:S01]  /*2ff0*/  FMUL.FTZ R86, R0.reuse, R36 ;  /* 0x0000002400567220 */ /* 0x040fe20000410000 */
[----:B------:R-:W-:-:S02]  /*3000*/  FMUL.FTZ R36, R0, R37 ;  /* 0x0000002500247220 */ /* 0x000fc40000410000 */
[C---:B------:R-:W-:Y:S01]  /*3010*/  FSETP.NEU.FTZ.AND P3, PT, R57.reuse, -INF , PT ;  /* 0xff8000003900780b */ /* 0x040fe20003f7d000 */
[----:B------:R-:W-:-:S02]  /*3020*/  FFMA.FTZ R33, R57, R106, -8 ;  /* 0xc100000039217423 */ /* 0x000fc4000001006a */
[----:B------:R-:W0:Y:S03]  /*3030*/  MUFU.TANH R20, R20 ;  /* 0x0000001400147308 */ /* 0x000e260000002400 */
[----:B------:R-:W-:-:S05]  /*3040*/  FSEL R33, R33, RZ, P3 ;  /* 0x000000ff21217208 */ /* 0x000fca0001800000 */
[----:B------:R-:W0:Y:S01]  /*3050*/  MUFU.TANH R21, R21 ;  /* 0x0000001500157308 */ /* 0x000e220000002400 */
[----:B------:R-:W-:-:S01]  /*3060*/  FFMA.FTZ R37, R88, UR20, -R33 ;  /* 0x0000001458257c23 */ /* 0x000fc20008010821 */
[--C-:B------:R-:W-:Y:S01]  /*3070*/  FFMA.FTZ R88, R98, UR20, -R33.reuse ;  /* 0x0000001462587c23 */ /* 0x100fe20008010821 */
[----:B------:R-:W-:Y:S02]  /*3080*/  VIADD R98, R82, -UR13 ;  /* 0x8000000d52627c36 */ /* 0x000fe40008000000 */
[--C-:B------:R-:W-:Y:S01]  /*3090*/  FFMA.FTZ R89, R92, UR20, -R33.reuse ;  /* 0x000000145c597c23 */ /* 0x100fe20008010821 */
[----:B------:R-:W-:-:S01]  /*30a0*/  FFMA.FTZ R93, R96, UR20, -R33 ;  /* 0x00000014605d7c23 */ /* 0x000fc20008010821 */
[--C-:B------:R-:W-:Y:S01]  /*30b0*/  FFMA.FTZ R95, R85, UR20, -R33.reuse ;  /* 0x00000014555f7c23 */ /* 0x100fe20008010821 */
[----:B------:R-:W-:-:S01]  /*30c0*/  FFMA.FTZ R97, R84, UR20, -R33 ;  /* 0x0000001454617c23 */ /* 0x000fc20008010821 */
[----:B------:R-:W-:Y:S01]  /*30d0*/  VIADDMNMX R91, R91, R98, R83, PT ;  /* 0x000000625b5b7246 */ /* 0x000fe20003800153 */
[----:B------:R-:W0:Y:S01]  /*30e0*/  MUFU.TANH R72, R72 ;  /* 0x0000004800487308 */ /* 0x000e220000002400 */
[----:B------:R-:W-:-:S01]  /*30f0*/  FFMA.FTZ R87, R90, UR20, -R33 ;  /* 0x000000145a577c23 */ /* 0x000fc20008010821 */
[--C-:B------:R-:W-:Y:S01]  /*3100*/  FFMA.FTZ R90, R100, UR20, -R33.reuse ;  /* 0x00000014645a7c23 */ /* 0x100fe20008010821 */
[C---:B------:R-:W-:Y:S01]  /*3110*/  ISETP.GT.AND P3, PT, R91.reuse, RZ, PT ;  /* 0x000000ff5b00720c */ /* 0x040fe20003f64270 */
[--C-:B------:R-:W-:Y:S01]  /*3120*/  FFMA.FTZ R104, R104, UR20, -R33.reuse ;  /* 0x0000001468687c23 */ /* 0x100fe20008010821 */
[C---:B------:R-:W-:Y:S01]  /*3130*/  ISETP.GT.AND P4, PT, R91.reuse, 0x1, PT ;  /* 0x000000015b00780c */ /* 0x040fe20003f84270 */
[--C-:B------:R-:W-:Y:S01]  /*3140*/  FFMA.FTZ R81, R102, UR20, -R33.reuse ;  /* 0x0000001466517c23 */ /* 0x100fe20008010821 */
[----:B------:R-:W-:Y:S01]  /*3150*/  ISETP.GT.AND P5, PT, R91, 0x8, PT ;  /* 0x000000085b00780c */ /* 0x000fe20003fa4270 */
[----:B------:R-:W0:Y:S01]  /*3160*/  MUFU.TANH R73, R73 ;  /* 0x0000004900497308 */ /* 0x000e220000002400 */
[----:B------:R-:W-:Y:S01]  /*3170*/  FSEL R3, R3, -INF , P3 ;  /* 0xff80000003037808 */ /* 0x000fe20001800000 */
[--C-:B------:R-:W-:Y:S01]  /*3180*/  FFMA.FTZ R94, R94, UR20, -R33.reuse ;  /* 0x000000145e5e7c23 */ /* 0x100fe20008010821 */
[----:B------:R-:W-:Y:S01]  /*3190*/  FSEL R92, R5, -INF , P4 ;  /* 0xff800000055c7808 */ /* 0x000fe20002000000 */
[--C-:B------:R-:W-:Y:S01]  /*31a0*/  FFMA.FTZ R79, R79, UR20, -R33.reuse ;  /* 0x000000144f4f7c23 */ /* 0x100fe20008010821 */
[----:B------:R-:W-:Y:S01]  /*31b0*/  ISETP.GT.AND P3, PT, R91, 0x9, PT ;  /* 0x000000095b00780c */ /* 0x000fe20003f64270 */
[--C-:B------:R-:W-:Y:S01]  /*31c0*/  FFMA.FTZ R77, R77, UR20, -R33.reuse ;  /* 0x000000144d4d7c23 */ /* 0x100fe20008010821 */
[----:B------:R-:W-:Y:S01]  /*31d0*/  FSEL R6, R6, -INF , P5 ;  /* 0xff80000006067808 */ /* 0x000fe20002800000 */
[----:B------:R5:W-:Y:S01]  /*31e0*/  MUFU.EX2 R5, R89 ;  /* 0x0000005900057308 */ /* 0x000be20000000800 */
[----:B------:R-:W-:Y:S01]  /*31f0*/  FMNMX.FTZ R83, R3, R92, !PT ;  /* 0x0000005c03537209 */ /* 0x000fe20007810000 */
[--C-:B------:R-:W-:Y:S01]  /*3200*/  FFMA.FTZ R70, R70, UR20, -R33.reuse ;  /* 0x0000001446467c23 */ /* 0x100fe20008010821 */
[----:B------:R-:W-:Y:S01]  /*3210*/  ISETP.GT.AND P4, PT, R91, 0x10, PT ;  /* 0x000000105b00780c */ /* 0x000fe20003f84270 */
[--C-:B------:R-:W-:Y:S01]  /*3220*/  FFMA.FTZ R67, R67, UR20, -R33.reuse ;  /* 0x0000001443437c23 */ /* 0x100fe20008010821 */
[----:B------:R-:W-:Y:S01]  /*3230*/  FSEL R7, R7, -INF , P3 ;  /* 0xff80000007077808 */ /* 0x000fe20001800000 */
[--C-:B------:R-:W-:Y:S01]  /*3240*/  FFMA.FTZ R66, R66, UR20, -R33.reuse ;  /* 0x0000001442427c23 */ /* 0x100fe20008010821 */
[----:B------:R-:W-:Y:S01]  /*3250*/  FMNMX.FTZ R98, R6, R83, !PT ;  /* 0x0000005306627209 */ /* 0x000fe20007810000 */
[----:B------:R-:W0:Y:S01]  /*3260*/  MUFU.TANH R56, R56 ;  /* 0x0000003800387308 */ /* 0x000e220000002400 */
[----:B------:R-:W-:Y:S01]  /*3270*/  ISETP.GT.AND P3, PT, R91, 0x11, PT ;  /* 0x000000115b00780c */ /* 0x000fe20003f64270 */
[--C-:B------:R-:W-:Y:S01]  /*3280*/  FFMA.FTZ R55, R55, UR20, -R33.reuse ;  /* 0x0000001437377c23 */ /* 0x100fe20008010821 */
[----:B-1----:R-:W-:Y:S01]  /*3290*/  FSEL R8, R8, -INF , P4 ;  /* 0xff80000008087808 */ /* 0x002fe20002000000 */
[--C-:B------:R-:W-:Y:S01]  /*32a0*/  FFMA.FTZ R42, R42, UR20, -R33.reuse ;  /* 0x000000142a2a7c23 */ /* 0x100fe20008010821 */
[----:B------:R-:W-:Y:S01]  /*32b0*/  FMNMX.FTZ R83, R7, R98, !PT ;  /* 0x0000006207537209 */ /* 0x000fe20007810000 */
[--C-:B------:R-:W-:Y:S01]  /*32c0*/  FFMA.FTZ R26, R26, UR20, -R33.reuse ;  /* 0x000000141a1a7c23 */ /* 0x100fe20008010821 */
[----:B------:R-:W-:Y:S01]  /*32d0*/  ISETP.GT.AND P4, PT, R91, 0x18, PT ;  /* 0x000000185b00780c */ /* 0x000fe20003f84270 */
[----:B------:R-:W1:Y:S01]  /*32e0*/  MUFU.TANH R74, R74 ;  /* 0x0000004a004a7308 */ /* 0x000e620000002400 */
[----:B---3--:R-:W-:Y:S01]  /*32f0*/  FSEL R9, R9, -INF , P3 ;  /* 0xff80000009097808 */ /* 0x008fe20001800000 */
[--C-:B------:R-:W-:Y:S01]  /*3300*/  FFMA.FTZ R43, R43, UR20, -R33.reuse ;  /* 0x000000142b2b7c23 */ /* 0x100fe20008010821 */
[----:B------:R-:W-:Y:S01]  /*3310*/  FMNMX.FTZ R96, R8, R83, !PT ;  /* 0x0000005308607209 */ /* 0x000fe20007810000 */
[--C-:B------:R-:W-:Y:S01]  /*3320*/  FFMA.FTZ R31, R31, UR20, -R33.reuse ;  /* 0x000000141f1f7c23 */ /* 0x100fe20008010821 */
[----:B------:R-:W-:Y:S01]  /*3330*/  ISETP.GT.AND P3, PT, R91, 0x19, PT ;  /* 0x000000195b00780c */ /* 0x000fe20003f64270 */
[--C-:B------:R-:W-:Y:S01]  /*3340*/  FFMA.FTZ R35, R35, UR20, -R33.reuse ;  /* 0x0000001423237c23 */ /* 0x100fe20008010821 */
[----:B----4-:R-:W-:Y:S01]  /*3350*/  FSEL R10, R10, -INF , P4 ;  /* 0xff8000000a0a7808 */ /* 0x010fe20002000000 */
[----:B------:R-:W-:Y:S01]  /*3360*/  MUFU.EX2 R83, R93 ;  /* 0x0000005d00537308 */ /* 0x000fe20000000800 */
[----:B-----5:R-:W-:Y:S01]  /*3370*/  FMNMX.FTZ R89, R9, R96, !PT ;  /* 0x0000006009597209 */ /* 0x020fe20007810000 */
[--C-:B------:R-:W-:Y:S01]  /*3380*/  FFMA.FTZ R38, R38, UR20, -R33.reuse ;  /* 0x0000001426267c23 */ /* 0x100fe20008010821 */
[----:B------:R-:W-:Y:S01]  /*3390*/  ISETP.GT.AND P4, PT, R91, 0x20, PT ;  /* 0x000000205b00780c */ /* 0x000fe20003f84270 */
[--C-:B------:R-:W-:Y:S01]  /*33a0*/  FFMA.FTZ R59, R59, UR20, -R33.reuse ;  /* 0x000000143b3b7c23 */ /* 0x100fe20008010821 */
[----:B------:R-:W-:Y:S01]  /*33b0*/  FSEL R11, R11, -INF , P3 ;  /* 0xff8000000b0b7808 */ /* 0x000fe20001800000 */
[--C-:B------:R-:W-:Y:S01]  /*33c0*/  FFMA.FTZ R39, R39, UR20, -R33.reuse ;  /* 0x0000001427277c23 */ /* 0x100fe20008010821 */
[----:B------:R-:W-:Y:S01]  /*33d0*/  FMNMX.FTZ R96, R10, R89, !PT ;  /* 0x000000590a607209 */ /* 0x000fe20007810000 */
[----:B------:R-:W3:Y:S01]  /*33e0*/  MUFU.TANH R60, R60 ;  /* 0x0000003c003c7308 */ /* 0x000ee20000002400 */
[----:B------:R-:W-:Y:S01]  /*33f0*/  ISETP.GT.AND P3, PT, R91, 0x21, PT ;  /* 0x000000215b00780c */ /* 0x000fe20003f64270 */
[--C-:B------:R-:W-:Y:S01]  /*3400*/  FFMA.FTZ R45, R45, UR20, -R33.reuse ;  /* 0x000000142d2d7c23 */ /* 0x100fe20008010821 */
[----:B--2---:R-:W-:Y:S01]  /*3410*/  FSEL R85, R12, -INF , P4 ;  /* 0xff8000000c557808 */ /* 0x004fe20002000000 */
[----:B------:R-:W-:Y:S01]  /*3420*/  FFMA.FTZ R44, R44, UR20, -R33 ;  /* 0x000000142c2c7c23 */ /* 0x000fe20008010821 */
[----:B------:R-:W-:-:S02]  /*3430*/  FMNMX.FTZ R96, R11, R96, !PT ;  /* 0x000000600b607209 */ /* 0x000fc40007810000 */
[----:B------:R-:W-:Y:S01]  /*3440*/  ISETP.GT.AND P4, PT, R91, 0x28, PT ;  /* 0x000000285b00780c */ /* 0x000fe20003f84270 */
[----:B------:R2:W-:Y:S01]  /*3450*/  MUFU.EX2 R12, R95 ;  /* 0x0000005f000c7308 */ /* 0x0005e20000000800 */
[----:B------:R-:W-:Y:S02]  /*3460*/  FSEL R13, R13, -INF , P3 ;  /* 0xff8000000d0d7808 */ /* 0x000fe40001800000 */
[----:B------:R-:W-:Y:S02]  /*3470*/  FMNMX.FTZ R96, R85, R96, !PT ;  /* 0x0000006055607209 */ /* 0x000fe40007810000 */
[----:B------:R-:W-:Y:S02]  /*3480*/  ISETP.GT.AND P3, PT, R91, 0x29, PT ;  /* 0x000000295b00780c */ /* 0x000fe40003f64270 */
[----:B------:R-:W-:Y:S01]  /*3490*/  FSEL R84, R14, -INF , P4 ;  /* 0xff8000000e547808 */ /* 0x000fe20002000000 */
[----:B------:R-:W4:Y:S01]  /*34a0*/  MUFU.TANH R61, R61 ;  /* 0x0000003d003d7308 */ /* 0x000f220000002400 */
[----:B------:R-:W-:Y:S01]  /*34b0*/  FMNMX.FTZ R89, R13, R96, !PT ;  /* 0x000000600d597209 */ /* 0x000fe20007810000 */
[----:B--2---:R-:W-:Y:S01]  /*34c0*/  FFMA.FTZ R95, R80, UR20, -R33 ;  /* 0x00000014505f7c23 */ /* 0x004fe20008010821 */
[----:B------:R-:W-:-:S02]  /*34d0*/  ISETP.GT.AND P4, PT, R91, 0x30, PT ;  /* 0x000000305b00780c */ /* 0x000fc40003f84270 */
[----:B------:R-:W-:Y:S02]  /*34e0*/  FSEL R15, R15, -INF , P3 ;  /* 0xff8000000f0f7808 */ /* 0x000fe40001800000 */
[----:B------:R-:W-:Y:S01]  /*34f0*/  FMNMX.FTZ R80, R84, R89, !PT ;  /* 0x0000005954507209 */ /* 0x000fe20007810000 */
[----:B------:R-:W2:Y:S01]  /*3500*/  MUFU.TANH R64, R64 ;  /* 0x0000004000407308 */ /* 0x000ea20000002400 */
[----:B------:R-:W-:Y:S02]  /*3510*/  ISETP.GT.AND P3, PT, R91, 0x31, PT ;  /* 0x000000315b00780c */ /* 0x000fe40003f64270 */
[----:B0-----:R-:W-:Y:S02]  /*3520*/  FSEL R20, R20, -INF , P4 ;  /* 0xff80000014147808 */ /* 0x001fe40002000000 */
[----:B------:R-:W-:Y:S02]  /*3530*/  FMNMX.FTZ R93, R15, R80, !PT ;  /* 0x000000500f5d7209 */ /* 0x000fe40007810000 */
[----:B------:R-:W-:Y:S01]  /*3540*/  ISETP.GT.AND P4, PT, R91, 0x38, PT ;  /* 0x000000385b00780c */ /* 0x000fe20003f84270 */
[----:B------:R0:W-:Y:S01]  /*3550*/  MUFU.EX2 R89, R95 ;  /* 0x0000005f00597308 */ /* 0x0001e20000000800 */
[----:B------:R-:W-:-:S02]  /*3560*/  FSEL R21, R21, -INF , P3 ;  /* 0xff80000015157808 */ /* 0x000fc40001800000 */
[----:B------:R-:W-:Y:S02]  /*3570*/  FMNMX.FTZ R80, R20, R93, !PT ;  /* 0x0000005d14507209 */ /* 0x000fe40007810000 */
[----:B------:R-:W-:Y:S02]  /*3580*/  ISETP.GT.AND P3, PT, R91, 0x39, PT ;  /* 0x000000395b00780c */ /* 0x000fe40003f64270 */
[----:B------:R-:W-:Y:S01]  /*3590*/  FSEL R72, R72, -INF , P4 ;  /* 0xff80000048487808 */ /* 0x000fe20002000000 */
[----:B------:R-:W5:Y:S01]  /*35a0*/  MUFU.TANH R65, R65 ;  /* 0x0000004100417308 */ /* 0x000f620000002400 */
[----:B------:R-:W-:Y:S01]  /*35b0*/  FMNMX.FTZ R93, R21, R80, !PT ;  /* 0x00000050155d7209 */ /* 0x000fe20007810000 */
[----:B0-----:R-:W-:Y:S01]  /*35c0*/  FFMA.FTZ R95, R78, UR20, -R33 ;  /* 0x000000144e5f7c23 */ /* 0x001fe20008010821 */
[----:B------:R-:W-:Y:S02]  /*35d0*/  ISETP.GT.AND P4, PT, R91, 0x40, PT ;  /* 0x000000405b00780c */ /* 0x000fe40003f84270 */
[----:B------:R-:W-:-:S02]  /*35e0*/  FSEL R73, R73, -INF , P3 ;  /* 0xff80000049497808 */ /* 0x000fc40001800000 */
[----:B------:R-:W-:Y:S01]  /*35f0*/  FMNMX.FTZ R80, R72, R93, !PT ;  /* 0x0000005d48507209 */ /* 0x000fe20007810000 */
[----:B------:R-:W0:Y:S01]  /*3600*/  MUFU.TANH R68, R68 ;  /* 0x0000004400447308 */ /* 0x000e220000002400 */
[----:B------:R-:W-:Y:S02]  /*3610*/  ISETP.GT.AND P3, PT, R91, 0x41, PT ;  /* 0x000000415b00780c */ /* 0x000fe40003f64270 */
[----:B------:R-:W-:Y:S02]  /*3620*/  FSEL R78, R56, -INF , P4 ;  /* 0xff800000384e7808 */ /* 0x000fe40002000000 */
[----:B------:R-:W-:Y:S02]  /*3630*/  FMNMX.FTZ R93, R73, R80, !PT ;  /* 0x00000050495d7209 */ /* 0x000fe40007810000 */
[----:B------:R-:W-:Y:S01]  /*3640*/  ISETP.GT.AND P4, PT, R91, 0x48, PT ;  /* 0x000000485b00780c */ /* 0x000fe20003f84270 */
[----:B------:R-:W0:Y:S01]  /*3650*/  MUFU.TANH R69, R69 ;  /* 0x0000004500457308 */ /* 0x000e220000002400 */
[----:B-1----:R-:W-:-:S02]  /*3660*/  FSEL R74, R74, -INF , P3 ;  /* 0xff8000004a4a7808 */ /* 0x002fc40001800000 */
[----:B------:R-:W-:Y:S02]  /*3670*/  FMNMX.FTZ R93, R78, R93, !PT ;  /* 0x0000005d4e5d7209 */ /* 0x000fe40007810000 */
[C---:B------:R-:W-:Y:S02]  /*3680*/  ISETP.GT.AND P3, PT, R91.reuse, 0x49, PT ;  /* 0x000000495b00780c */ /* 0x040fe40003f64270 */
[----:B---3--:R-:W-:Y:S01]  /*3690*/  FSEL R60, R60, -INF , P4 ;  /* 0xff8000003c3c7808 */ /* 0x008fe20002000000 */
[----:B------:R-:W1:Y:S01]  /*36a0*/  MUFU.TANH R40, R40 ;  /* 0x0000002800287308 */ /* 0x000e620000002400 */
[----:B------:R-:W-:Y:S02]  /*36b0*/  FMNMX.FTZ R93, R74, R93, !PT ;  /* 0x0000005d4a5d7209 */ /* 0x000fe40007810000 */
[----:B------:R-:W-:Y:S02]  /*36c0*/  ISETP.GT.AND P4, PT, R91, 0x50, PT ;  /* 0x000000505b00780c */ /* 0x000fe40003f84270 */
[----:B----4-:R-:W-:-:S02]  /*36d0*/  FSEL R61, R61, -INF , P3 ;  /* 0xff8000003d3d7808 */ /* 0x010fc40001800000 */
[----:B------:R-:W-:Y:S01]  /*36e0*/  FMNMX.FTZ R80, R60, R93, !PT ;  /* 0x0000005d3c507209 */ /* 0x000fe20007810000 */
[----:B------:R-:W3:Y:S01]  /*36f0*/  MUFU.TANH R41, R41 ;  /* 0x0000002900297308 */ /* 0x000ee20000002400 */
[----:B------:R-:W-:Y:S02]  /*3700*/  ISETP.GT.AND P3, PT, R91, 0x51, PT ;  /* 0x000000515b00780c */ /* 0x000fe40003f64270 */
[----:B--2---:R-:W-:Y:S02]  /*3710*/  FSEL R64, R64, -INF , P4 ;  /* 0xff80000040407808 */ /* 0x004fe40002000000 */
[----:B------:R-:W-:Y:S02]  /*3720*/  FMNMX.FTZ R93, R61, R80, !PT ;  /* 0x000000503d5d7209 */ /* 0x000fe40007810000 */
[----:B------:R-:W-:Y:S01]  /*3730*/  ISETP.GT.AND P4, PT, R91, 0x58, PT ;  /* 0x000000585b00780c */ /* 0x000fe20003f84270 */
[----:B------:R-:W2:Y:S01]  /*3740*/  MUFU.TANH R76, R76 ;  /* 0x0000004c004c7308 */ /* 0x000ea20000002400 */
[----:B-----5:R-:W-:-:S02]  /*3750*/  FSEL R65, R65, -INF , P3 ;  /* 0xff80000041417808 */ /* 0x020fc40001800000 */
[----:B------:R-:W-:Y:S02]  /*3760*/  FMNMX.FTZ R80, R64, R93, !PT ;  /* 0x0000005d40507209 */ /* 0x000fe40007810000 */
[----:B------:R-:W-:Y:S02]  /*3770*/  ISETP.GT.AND P3, PT, R91, 0x59, PT ;  /* 0x000000595b00780c */ /* 0x000fe40003f64270 */
[----:B0-----:R-:W-:Y:S01]  /*3780*/  FSEL R68, R68, -INF , P4 ;  /* 0xff80000044447808 */ /* 0x001fe20002000000 */
[----:B------:R-:W0:Y:S01]  /*3790*/  MUFU.TANH R71, R71 ;  /* 0x0000004700477308 */ /* 0x000e220000002400 */
[----:B------:R-:W-:Y:S02]  /*37a0*/  FMNMX.FTZ R93, R65, R80, !PT ;  /* 0x00000050415d7209 */ /* 0x000fe40007810000 */
[----:B------:R-:W-:Y:S02]  /*37b0*/  ISETP.GT.AND P4, PT, R91, 0x60, PT ;  /* 0x000000605b00780c */ /* 0x000fe40003f84270 */
[----:B------:R-:W-:-:S02]  /*37c0*/  FSEL R69, R69, -INF , P3 ;  /* 0xff80000045457808 */ /* 0x000fc40001800000 */
[----:B------:R-:W-:Y:S01]  /*37d0*/  FMNMX.FTZ R80, R68, R93, !PT ;  /* 0x0000005d44507209 */ /* 0x000fe20007810000 */
[----:B------:R-:W4:Y:S01]  /*37e0*/  MUFU.TANH R75, R75 ;  /* 0x0000004b004b7308 */ /* 0x000f220000002400 */
[----:B------:R-:W-:Y:S02]  /*37f0*/  ISETP.GT.AND P3, PT, R91, 0x61, PT ;  /* 0x000000615b00780c */ /* 0x000fe40003f64270 */
[----:B-1----:R-:W-:Y:S02]  /*3800*/  FSEL R40, R40, -INF , P4 ;  /* 0xff80000028287808 */ /* 0x002fe40002000000 */
[----:B------:R-:W-:Y:S02]  /*3810*/  FMNMX.FTZ R93, R69, R80, !PT ;  /* 0x00000050455d7209 */ /* 0x000fe40007810000 */
[----:B------:R-:W-:Y:S01]  /*3820*/  ISETP.GT.AND P4, PT, R91, 0x68, PT ;  /* 0x000000685b00780c */ /* 0x000fe20003f84270 */
[----:B------:R-:W1:Y:S01]  /*3830*/  MUFU.TANH R48, R48 ;  /* 0x0000003000307308 */ /* 0x000e620000002400 */
[----:B---3--:R-:W-:-:S02]  /*3840*/  FSEL R41, R41, -INF , P3 ;  /* 0xff80000029297808 */ /* 0x008fc40001800000 */
[----:B------:R-:W-:Y:S02]  /*3850*/  FMNMX.FTZ R80, R40, R93, !PT ;  /* 0x0000005d28507209 */ /* 0x000fe40007810000 */
[----:B------:R-:W-:Y:S02]  /*3860*/  ISETP.GT.AND P3, PT, R91, 0x69, PT ;  /* 0x000000695b00780c */ /* 0x000fe40003f64270 */
[----:B--2---:R-:W-:Y:S01]  /*3870*/  FSEL R76, R76, -INF , P4 ;  /* 0xff8000004c4c7808 */ /* 0x004fe20002000000 */
[----:B------:R-:W2:Y:S01]  /*3880*/  MUFU.TANH R49, R49 ;  /* 0x0000003100317308 */ /* 0x000ea20000002400 */
[----:B------:R-:W-:Y:S02]  /*3890*/  FMNMX.FTZ R93, R41, R80, !PT ;  /* 0x00000050295d7209 */ /* 0x000fe40007810000 */
[----:B------:R-:W-:Y:S02]  /*38a0*/  ISETP.GT.AND P4, PT, R91, 0x70, PT ;  /* 0x000000705b00780c */ /* 0x000fe40003f84270 */
[----:B0-----:R-:W-:-:S02]  /*38b0*/  FSEL R71, R71, -INF , P3 ;  /* 0xff80000047477808 */ /* 0x001fc40001800000 */
[----:B------:R-:W-:Y:S01]  /*38c0*/  FMNMX.FTZ R80, R76, R93, !PT ;  /* 0x0000005d4c507209 */ /* 0x000fe20007810000 */
[----:B------:R-:W0:Y:S01]  /*38d0*/  MUFU.TANH R52, R52 ;  /* 0x0000003400347308 */ /* 0x000e220000002400 */
[----:B------:R-:W-:Y:S02]  /*38e0*/  ISETP.GT.AND P3, PT, R91, 0x71, PT ;  /* 0x000000715b00780c */ /* 0x000fe40003f64270 */
[----:B----4-:R-:W-:Y:S02]  /*38f0*/  FSEL R75, R75, -INF , P4 ;  /* 0xff8000004b4b7808 */ /* 0x010fe40002000000 */
[----:B------:R-:W-:Y:S02]  /*3900*/  FMNMX.FTZ R80, R71, R80, !PT ;  /* 0x0000005047507209 */ /* 0x000fe40007810000 */
[----:B------:R-:W-:Y:S01]  /*3910*/  ISETP.GT.AND P4, PT, R91, 0x78, PT ;  /* 0x000000785b00780c */ /* 0x000fe20003f84270 */
[----:B------:R-:W3:Y:S01]  /*3920*/  MUFU.TANH R24, R24 ;  /* 0x0000001800187308 */ /* 0x000ee20000002400 */
[----:B-1----:R-:W-:-:S02]  /*3930*/  FSEL R48, R48, -INF , P3 ;  /* 0xff80000030307808 */ /* 0x002fc40001800000 */
[----:B------:R-:W-:Y:S02]  /*3940*/  FMNMX.FTZ R93, R75, R80, !PT ;  /* 0x000000504b5d7209 */ /* 0x000fe40007810000 */
[----:B------:R-:W-:Y:S02]  /*3950*/  ISETP.GT.AND P3, PT, R91, 0x79, PT ;  /* 0x000000795b00780c */ /* 0x000fe40003f64270 */
[----:B--2---:R-:W-:Y:S01]  /*3960*/  FSEL R49, R49, -INF , P4 ;  /* 0xff80000031317808 */ /* 0x004fe20002000000 */
[----:B------:R-:W-:Y:S01]  /*3970*/  MUFU.TANH R25, R25 ;  /* 0x0000001900197308 */ /* 0x000fe20000002400 */
[----:B------:R-:W-:Y:S02]  /*3980*/  FMNMX.FTZ R80, R48, R93, !PT ;  /* 0x0000005d30507209 */ /* 0x000fe40007810000 */
[----:B------:R-:W-:Y:S02]  /*3990*/  ISETP.GT.AND P4, PT, R91, 0x80, PT ;  /* 0x000000805b00780c */ /* 0x000fe40003f84270 */
[----:B0-----:R-:W-:-:S02]  /*39a0*/  FSEL R52, R52, -INF , P3 ;  /* 0xff80000034347808 */ /* 0x001fc40001800000 */
[----:B------:R-:W-:Y:S01]  /*39b0*/  FMNMX.FTZ R93, R49, R80, !PT ;  /* 0x00000050315d7209 */ /* 0x000fe20007810000 */
[----:B------:R-:W0:Y:S01]  /*39c0*/  MUFU.TANH R28, R28 ;  /* 0x0000001c001c7308 */ /* 0x000e220000002400 */
[----:B------:R-:W-:Y:S02]  /*39d0*/  ISETP.GT.AND P3, PT, R91, 0x81, PT ;  /* 0x000000815b00780c */ /* 0x000fe40003f64270 */
[----:B---3--:R-:W-:Y:S01]  /*39e0*/  FSEL R80, R24, -INF , P4 ;  /* 0xff80000018507808 */ /* 0x008fe20002000000 */
[----:B------:R-:W-:-:S01]  /*39f0*/  FFMA.FTZ R24, R27, UR20, -R33 ;  /* 0x000000141b187c23 */ /* 0x000fc20008010821 */
[----:B------:R-:W-:Y:S01]  /*3a00*/  ISETP.GT.AND P4, PT, R91, 0x88, PT ;  /* 0x000000885b00780c */ /* 0x000fe20003f84270 */
[----:B------:R-:W-:-:S02]  /*3a10*/  FFMA.FTZ R27, R46, UR20, -R33 ;  /* 0x000000142e1b7c23 */ /* 0x000fc40008010821 */
[----:B------:R-:W1:Y:S08]  /*3a20*/  MUFU.TANH R29, R29 ;  /* 0x0000001d001d7308 */ /* 0x000e700000002400 */
[----:B------:R-:W2:Y:S01]  /*3a30*/  MUFU.TANH R53, R53 ;  /* 0x0000003500357308 */ /* 0x000ea20000002400 */
[----:B0-----:R-:W-:-:S02]  /*3a40*/  FSEL R28, R28, -INF , P4 ;  /* 0xff8000001c1c7808 */ /* 0x001fc40002000000 */
[----:B------:R-:W-:-:S05]  /*3a50*/  ISETP.GT.AND P4, PT, R91, 0x90, PT ;  /* 0x000000905b00780c */ /* 0x000fca0003f84270 */
[----:B------:R0:W-:Y:S08]  /*3a60*/  MUFU.EX2 R56, R95 ;  /* 0x0000005f00387308 */ /* 0x0001f00000000800 */
[----:B------:R-:W3:Y:S01]  /*3a70*/  MUFU.TANH R32, R32 ;  /* 0x0000002000207308 */ /* 0x000ee20000002400 */
[----:B0-----:R-:W-:Y:S02]  /*3a80*/  FMNMX.FTZ R95, R52, R93, !PT ;  /* 0x0000005d345f7209 */ /* 0x001fe40007810000 */
[----:B------:R-:W-:-:S02]  /*3a90*/  FSEL R93, R25, -INF , P3 ;  /* 0xff800000195d7808 */ /* 0x000fc40001800000 */
[----:B------:R-:W-:Y:S02]  /*3aa0*/  FMNMX.FTZ R96, R80, R95, !PT ;  /* 0x0000005f50607209 */ /* 0x000fe40007810000 */
[----:B------:R-:W-:Y:S01]  /*3ab0*/  ISETP.GT.AND P3, PT, R91, 0x89, PT ;  /* 0x000000895b00780c */ /* 0x000fe20003f64270 */
[----:B------:R-:W0:Y:S01]  /*3ac0*/  MUFU.TANH R86, R86 ;  /* 0x0000005600567308 */ /* 0x000e220000002400 */
[----:B------:R-:W-:Y:S02]  /*3ad0*/  FMNMX.FTZ R25, R93, R96, !PT ;  /* 0x000000605d197209 */ /* 0x000fe40007810000 */
[----:B-1----:R-:W-:Y:S02]  /*3ae0*/  FSEL R29, R29, -INF , P3 ;  /* 0xff8000001d1d7808 */ /* 0x002fe40001800000 */
[----:B------:R-:W-:Y:S01]  /*3af0*/  FMNMX.FTZ R46, R28, R25, !PT ;  /* 0x000000191c2e7209 */ /* 0x000fe20007810000 */
[--C-:B------:R-:W-:Y:S01]  /*3b00*/  FFMA.FTZ R25, R30, UR20, -R33.reuse ;  /* 0x000000141e197c23 */ /* 0x100fe20008010821 */
[----:B------:R-:W-:Y:S01]  /*3b10*/  ISETP.GT.AND P3, PT, R91, 0x91, PT ;  /* 0x000000915b00780c */ /* 0x000fe20003f64270 */
[----:B------:R-:W1:Y:S01]  /*3b20*/  MUFU.TANH R36, R36 ;  /* 0x0000002400247308 */ /* 0x000e620000002400 */
[----:B--2---:R-:W-:Y:S01]  /*3b30*/  FSEL R53, R53, -INF , P4 ;  /* 0xff80000035357808 */ /* 0x004fe20002000000 */
[--C-:B------:R-:W-:Y:S01]  /*3b40*/  FFMA.FTZ R30, R47, UR20, -R33.reuse ;  /* 0x000000142f1e7c23 */ /* 0x100fe20008010821 */
[----:B------:R-:W-:Y:S01]  /*3b50*/  FMNMX.FTZ R46, R29, R46, !PT ;  /* 0x0000002e1d2e7209 */ /* 0x000fe20007810000 */
[--C-:B------:R-:W-:Y:S01]  /*3b60*/  FFMA.FTZ R47, R34, UR20, -R33.reuse ;  /* 0x00000014222f7c23 */ /* 0x100fe20008010821 */
[----:B------:R-:W-:Y:S01]  /*3b70*/  ISETP.GT.AND P4, PT, R91, 0x98, PT ;  /* 0x000000985b00780c */ /* 0x000fe20003f84270 */
[--C-:B------:R-:W-:Y:S01]  /*3b80*/  FFMA.FTZ R34, R54, UR20, -R33.reuse ;  /* 0x0000001436227c23 */ /* 0x100fe20008010821 */
[----:B---3--:R-:W-:Y:S01]  /*3b90*/  FSEL R32, R32, -INF , P3 ;  /* 0xff80000020207808 */ /* 0x008fe20001800000 */
[--C-:B------:R-:W-:Y:S01]  /*3ba0*/  FFMA.FTZ R54, R63, UR20, -R33.reuse ;  /* 0x000000143f367c23 */ /* 0x100fe20008010821 */
[----:B------:R-:W-:Y:S01]  /*3bb0*/  FMNMX.FTZ R95, R53, R46, !PT ;  /* 0x0000002e355f7209 */ /* 0x000fe20007810000 */
[--C-:B------:R-:W-:Y:S01]  /*3bc0*/  FFMA.FTZ R46, R51, UR20, -R33.reuse ;  /* 0x00000014332e7c23 */ /* 0x100fe20008010821 */
[----:B------:R-:W-:Y:S01]  /*3bd0*/  ISETP.GT.AND P3, PT, R91, 0x99, PT ;  /* 0x000000995b00780c */ /* 0x000fe20003f64270 */
[----:B------:R-:W-:Y:S01]  /*3be0*/  FFMA.FTZ R51, R58, UR20, -R33 ;  /* 0x000000143a337c23 */ /* 0x000fe20008010821 */
[----:B0-----:R-:W-:Y:S01]  /*3bf0*/  FSEL R86, R86, -INF , P4 ;  /* 0xff80000056567808 */ /* 0x001fe20002000000 */
[----:B------:R-:W-:Y:S01]  /*3c00*/  IMAD.U32 R63, RZ, RZ, UR20 ;  /* 0x00000014ff3f7e24 */ /* 0x000fe2000f8e00ff */
[----:B------:R-:W-:Y:S01]  /*3c10*/  FMNMX.FTZ R95, R32, R95, !PT ;  /* 0x0000005f205f7209 */ /* 0x000fe20007810000 */
[----:B------:R-:W-:Y:S01]  /*3c20*/  MUFU.EX2 R37, R37 ;  /* 0x0000002500257308 */ /* 0x000fe20000000800 */
[----:B-1----:R-:W-:-:S02]  /*3c30*/  FSEL R91, R36, -INF , P3 ;  /* 0xff800000245b7808 */ /* 0x002fc40001800000 */
[----:B------:R-:W-:-:S04]  /*3c40*/  FMNMX.FTZ R36, R86, R95, !PT ;  /* 0x0000005f56247209 */ /* 0x000fc80007810000 */
[----:B------:R-:W-:Y:S01]  /*3c50*/  FMNMX.FTZ R95, R91, R36, !PT ;  /* 0x000000245b5f7209 */ /* 0x000fe20007810000 */
[----:B------:R-:W-:-:S01]  /*3c60*/  FFMA.FTZ R36, R50, UR20, -R33 ;  /* 0x0000001432247c23 */ /* 0x000fc20008010821 */
[----:B------:R-:W-:Y:S01]  /*3c70*/  FFMA.FTZ R50, R62, UR20, -R33 ;  /* 0x000000143e327c23 */ /* 0x000fe20008010821 */
[----:B------:R-:W-:Y:S02]  /*3c80*/  MUFU.EX2 R88, R88 ;  /* 0x0000005800587308 */ /* 0x000fe40000000800 */
[----:B------:R-:W0:Y:S06]  /*3c90*/  SHFL.BFLY PT, R96, R95, 0x2, 0x1f ;  /* 0x0c401f005f607f89 */ /* 0x000e2c00000e0000 */
[----:B------:R-:W-:Y:S08]  /*3ca0*/  MUFU.EX2 R87, R87 ;  /* 0x0000005700577308 */ /* 0x000ff00000000800 */
[----:B------:R-:W1:Y:S08]  /*3cb0*/  MUFU.EX2 R90, R90 ;  /* 0x0000005a005a7308 */ /* 0x000e700000000800 */
[----:B------:R-:W-:Y:S01]  /*3cc0*/  MUFU.EX2 R82, R104 ;  /* 0x0000006800527308 */ /* 0x000fe20000000800 */
[----:B0-----:R-:W-:-:S05]  /*3cd0*/  FMNMX.FTZ R96, R95, R96, !PT ;  /* 0x000000605f607209 */ /* 0x001fca0007810000 */
[----:B------:R-:W0:Y:S02]  /*3ce0*/  SHFL.BFLY PT, R95, R96, 0x1, 0x1f ;  /* 0x0c201f00605f7f89 */ /* 0x000e2400000e0000 */
[----:B------:R-:W-:Y:S01]  /*3cf0*/  MUFU.EX2 R81, R81 ;  /* 0x0000005100517308 */ /* 0x000fe20000000800 */
[----:B-1----:R-:W-:-:S04]  /*3d00*/  F2FP.SATFINITE.E4M3.F32.PACK_AB_MERGE_C R153, R90, R87, RZ ;  /* 0x000000575a99723e */ /* 0x002fc800048070ff */
[----:B------:R-:W-:-:S03]  /*3d10*/  F2FP.SATFINITE.E4M3.F32.PACK_AB_MERGE_C R153, R88, R37, R153 ;  /* 0x000000255899723e */ /* 0x000fc60004807099 */
[----:B------:R-:W1:Y:S08]  /*3d20*/  MUFU.EX2 R94, R94 ;  /* 0x0000005e005e7308 */ /* 0x000e700000000800 */
[----:B------:R-:W2:Y:S01]  /*3d30*/  MUFU.EX2 R14, R97 ;  /* 0x00000061000e7308 */ /* 0x000ea20000000800 */
[----:B0-----:R-:W-:-:S07]  /*3d40*/  FMNMX.FTZ R58, R96, R95, !PT ;  /* 0x0000005f603a7209 */ /* 0x001fce0007810000 */
[----:B------:R-:W-:Y:S01]  /*3d50*/  MUFU.EX2 R79, R79 ;  /* 0x0000004f004f7308 */ /* 0x000fe20000000800 */
[----:B-1----:R-:W-:Y:S02]  /*3d60*/  F2FP.SATFINITE.E4M3.F32.PACK_AB_MERGE_C R155, R94, R5, RZ ;  /* 0x000000055e9b723e */ /* 0x002fe400048070ff */
[C---:B------:R-:W-:Y:S01]  /*3d70*/  FSETP.NEU.FTZ.AND P3, PT, R58.reuse, -INF , PT ;  /* 0xff8000003a00780b */ /* 0x040fe20003f7d000 */
[----:B------:R-:W-:-:S01]  /*3d80*/  FFMA.FTZ R62, R58, R63, -8 ;  /* 0xc10000003a3e7423 */ /* 0x000fc2000001003f */
[----:B------:R-:W-:-:S03]  /*3d90*/  F2FP.SATFINITE.E4M3.F32.PACK_AB_MERGE_C R155, R81, R82, R155 ;  /* 0x00000052519b723e */ /* 0x000fc6000480709b */
[----:B------:R-:W-:Y:S01]  /*3da0*/  MUFU.EX2 R77, R77 ;  /* 0x0000004d004d7308 */ /* 0x000fe20000000800 */
[----:B------:R-:W-:Y:S02]  /*3db0*/  FSEL R33, R62, RZ, P3 ;  /* 0x000000ff3e217208 */ /* 0x000fe40001800000 */
[----:B--2---:R-:W-:Y:S02]  /*3dc0*/  F2FP.SATFINITE.E4M3.F32.PACK_AB_MERGE_C R149, R89, R14, RZ ;  /* 0x0000000e5995723e */ /* 0x004fe400048070ff */
[----:B------:R-:W-:Y:S01]  /*3dd0*/  PLOP3.LUT P3, PT, PT, PT, UP1, 0x80, 0x0 ;  /* 0x000000000000781c */ /* 0x000fe20003f6f018 */
        /* <DEDUP_REMOVED lines=24> */
[--C-:B------:R-:W-:Y:S01]  /*3f60*/  FFMA.FTZ R8, R85, UR20, -R33.reuse ;  /* 0x0000001455087c23 */ /* 0x100fe20008010821 */
[----:B------:R-:W-:-:S01]  /*3f70*/  FFMA.FTZ R74, R61, UR20, -R33 ;  /* 0x000000143d4a7c23 */ /* 0x000fc20008010821 */
[----:B------:R-:W-:Y:S01]  /*3f80*/  FFMA.FTZ R61, R65, UR20, -R33 ;  /* 0x00000014413d7c23 */ /* 0x000fe20008010821 */
[----:B------:R-:W-:-:S01]  /*3f90*/  FADD.FTZ R85, R87, R78 ;  /* 0x0000004e57557221 */ /* 0x000fc20000010000 */
[--C-:B------:R-:W-:Y:S01]  /*3fa0*/  FFMA.FTZ R65, R69, UR20, -R33.reuse ;  /* 0x0000001445417c23 */ /* 0x100fe20008010821 */
[----:B------:R-:W-:-:S01]  /*3fb0*/  FFMA.FTZ R71, R71, UR20, -R33 ;  /* 0x0000001447477c23 */ /* 0x000fc20008010821 */
[----:B------:R-:W2:Y:S01]  /*3fc0*/  MUFU.EX2 R92, R92 ;  /* 0x0000005c005c7308 */ /* 0x000ea20000000800 */
[----:B0-----:R-:W-:-:S01]  /*3fd0*/  FADD.FTZ R68, R3, R62 ;  /* 0x0000003e03447221 */ /* 0x001fc20000010000 */
[----:B------:R-:W-:Y:S01]  /*3fe0*/  FADD.FTZ R85, R90, R85 ;  /* 0x000000555a557221 */ /* 0x000fe20000010000 */
[----:B------:R-:W-:-:S01]  /*3ff0*/  FFMA.FTZ R41, R41, UR20, -R33 ;  /* 0x0000001429297c23 */ /* 0x000fc20008010821 */
[----:B------:R-:W-:Y:S01]  /*4000*/  FFMA.FTZ R75, R75, UR20, -R33 ;  /* 0x000000144b4b7c23 */ /* 0x000fe20008010821 */
[----:B------:R-:W-:Y:S01]  /*4010*/  F2FP.SATFINITE.E4M3.F32.PACK_AB_MERGE_C R149, R12, R83, R149 ;  /* 0x000000530c95723e */ /* 0x000fe20004807095 */
[----:B------:R-:W-:Y:S01]  /*4020*/  FADD.FTZ R98, R82, R85 ;  /* 0x0000005552627221 */ /* 0x000fe20000010000 */
[----:B------:R-:W-:-:S01]  /*4030*/  FFMA.FTZ R52, R52, UR20, -R33 ;  /* 0x0000001434347c23 */ /* 0x000fc20008010821 */
[----:B------:R-:W0:Y:S01]  /*4040*/  MUFU.EX2 R6, R6 ;  /* 0x0000000600067308 */ /* 0x000e220000000800 */
[----:B-1----:R-:W-:-:S01]  /*4050*/  FADD.FTZ R69, R63, R68 ;  /* 0x000000443f457221 */ /* 0x002fc20000010000 */
[----:B------:R-:W-:Y:S01]  /*4060*/  FFMA.FTZ R68, R40, UR20, -R33 ;  /* 0x0000001428447c23 */ /* 0x000fe20008010821 */
[----:B------:R-:W-:-:S02]  /*4070*/  @!P1 VIADD R40, R2, 0x13240 ;  /* 0x0001324002289836 */ /* 0x000fc40000000000 */
[----:B------:R-:W-:Y:S01]  /*4080*/  FADD.FTZ R98, R81, R98 ;  /* 0x0000006251627221 */ /* 0x000fe20000010000 */
[----:B------:R-:W-:-:S01]  /*4090*/  FFMA.FTZ R80, R80, UR20, -R33 ;  /* 0x0000001450507c23 */ /* 0x000fc20008010821 */
[--C-:B------:R-:W-:Y:S01]  /*40a0*/  FFMA.FTZ R93, R93, UR20, -R33.reuse ;  /* 0x000000145d5d7c23 */ /* 0x100fe20008010821 */
[----:B------:R-:W-:-:S01]  /*40b0*/  FFMA.FTZ R53, R53, UR20, -R33 ;  /* 0x0000001435357c23 */ /* 0x000fc20008010821 */
[----:B------:R-:W1:Y:S01]  /*40c0*/  MUFU.EX2 R7, R7 ;  /* 0x0000000700077308 */ /* 0x000e620000000800 */
[----:B--2---:R-:W-:-:S01]  /*40d0*/  FADD.FTZ R69, R92, R69 ;  /* 0x000000455c457221 */ /* 0x004fc20000010000 */
[----:B------:R-:W-:Y:S01]  /*40e0*/  @!P1 PRMT R40, RZ, 0x654, R40 ;  /* 0x00000654ff289816 */ /* 0x000fe20000000028 */
[----:B------:R-:W-:-:S01]  /*40f0*/  FADD.FTZ R85, R5, R98 ;  /* 0x0000006205557221 */ /* 0x000fc20000010000 */
[----:B------:R-:W-:Y:S01]  /*4100*/  F2FP.SATFINITE.E4M3.F32.PACK_AB_MERGE_C R63, R92, R63, RZ ;  /* 0x0000003f5c3f723e */ /* 0x000fe200048070ff */
[----:B------:R-:W-:-:S01]  /*4110*/  FFMA.FTZ R32, R32, UR20, -R33 ;  /* 0x0000001420207c23 */ /* 0x000fc20008010821 */
[----:B------:R2:W-:Y:S01]  /*4120*/  @!P1 SYNCS.ARRIVE.TRANS64.RED.A1T0 RZ, [R40+URZ], RZ ;  /* 0x000000ff28ff99a7 */ /* 0x0005e2000810043f */
[----:B------:R-:W-:-:S01]  /*4130*/  FFMA.FTZ R86, R86, UR20, -R33 ;  /* 0x0000001456567c23 */ /* 0x000fc20008010821 */
[----:B------:R-:W3:Y:S01]  /*4140*/  MUFU.EX2 R10, R10 ;  /* 0x0000000a000a7308 */ /* 0x000ee20000000800 */
[----:B0-----:R-:W-:-:S01]  /*4150*/  FADD.FTZ R78, R6, R69 ;  /* 0x00000045064e7221 */ /* 0x001fc20000010000 */
[----:B------:R-:W-:Y:S01]  /*4160*/  F2FP.SATFINITE.E4M3.F32.PACK_AB_MERGE_C R152, R62, R3, R63 ;  /* 0x000000033e98723e */ /* 0x000fe2000480703f */
[----:B--2---:R-:W-:-:S01]  /*4170*/  FFMA.FTZ R40, R76, UR20, -R33 ;  /* 0x000000144c287c23 */ /* 0x004fc20008010821 */
[----:B------:R-:W-:-:S04]  /*4180*/  FADD.FTZ R76, R94, R85 ;  /* 0x000000555e4c7221 */ /* 0x000fc80000010000 */
[----:B------:R-:W0:Y:S01]  /*4190*/  MUFU.EX2 R95, R95 ;  /* 0x0000005f005f7308 */ /* 0x000e220000000800 */
[----:B-1----:R-:W-:-:S01]  /*41a0*/  FADD.FTZ R69, R7, R78 ;  /* 0x0000004e07457221 */ /* 0x002fc20000010000 */
[----:B------:R-:W-:-:S04]  /*41b0*/  FADD.FTZ R85, R83, R76 ;  /* 0x0000004c53557221 */ /* 0x000fc80000010000 */
[----:B------:R-:W-:Y:S02]  /*41c0*/  FADD.FTZ R85, R12, R85 ;  /* 0x000000550c557221 */ /* 0x000fe40000010000 */
[----:B------:R-:W1:Y:S02]  /*41d0*/  MUFU.EX2 R8, R8 ;  /* 0x0000000800087308 */ /* 0x000e640000000800 */
[----:B------:R-:W-:-:S04]  /*41e0*/  FADD.FTZ R78, R14, R85 ;  /* 0x000000550e4e7221 */ /* 0x000fc80000010000 */
[----:B------:R-:W-:Y:S02]  /*41f0*/  FADD.FTZ R78, R89, R78 ;  /* 0x0000004e594e7221 */ /* 0x000fe40000010000 */
[----:B------:R-:W2:Y:S08]  /*4200*/  MUFU.EX2 R9, R9 ;  /* 0x0000000900097308 */ /* 0x000eb00000000800 */
[----:B------:R-:W4:Y:S08]  /*4210*/  MUFU.EX2 R13, R13 ;  /* 0x0000000d000d7308 */ /* 0x000f300000000800 */
[----:B------:R3:W-:Y:S08]  /*4220*/  MUFU.EX2 R2, R68 ;  /* 0x0000004400027308 */ /* 0x0007f00000000800 */
[----:B------:R-:W5:Y:S01]  /*4230*/  MUFU.EX2 R84, R84 ;  /* 0x0000005400547308 */ /* 0x000f620000000800 */
[----:B---3--:R-:W-:-:S04]  /*4240*/  FADD.FTZ R68, R10, R69 ;  /* 0x000000450a447221 */ /* 0x008fc80000010000 */
[----:B0-----:R-:W-:Y:S01]  /*4250*/  FADD.FTZ R69, R95, R68 ;  /* 0x000000445f457221 */ /* 0x001fe20000010000 */
[----:B------:R-:W-:-:S01]  /*4260*/  FFMA.FTZ R68, R48, UR20, -R33 ;  /* 0x0000001430447c23 */ /* 0x000fc20008010821 */
[----:B------:R-:W-:Y:S01]  /*4270*/  FFMA.FTZ R48, R49, UR20, -R33 ;  /* 0x0000001431307c23 */ /* 0x000fe20008010821 */
[----:B------:R-:W0:Y:S01]  /*4280*/  MUFU.EX2 R11, R11 ;  /* 0x0000000b000b7308 */ /* 0x000e220000000800 */
[----:B-1----:R-:W-:-:S01]  /*4290*/  FADD.FTZ R76, R8, R69 ;  /* 0x00000045084c7221 */ /* 0x002fc20000010000 */
[----:B------:R-:W-:-:S03]  /*42a0*/  F2FP.SATFINITE.E4M3.F32.PACK_AB_MERGE_C R95, R95, R10, RZ ;  /* 0x0000000a5f5f723e */ /* 0x000fc600048070ff */
[----:B--2---:R-:W-:Y:S01]  /*42b0*/  FADD.FTZ R76, R9, R76 ;  /* 0x0000004c094c7221 */ /* 0x004fe20000010000 */
[----:B------:R-:W-:Y:S02]  /*42c0*/  F2FP.SATFINITE.E4M3.F32.PACK_AB_MERGE_C R154, R7, R6, R95 ;  /* 0x00000006079a723e */ /* 0x000fe4000480705f */
[----:B------:R-:W1:Y:S01]  /*42d0*/  MUFU.EX2 R20, R20 ;  /* 0x0000001400147308 */ /* 0x000e620000000800 */
[----:B----4-:R-:W-:-:S01]  /*42e0*/  FADD.FTZ R69, R13, R76 ;  /* 0x0000004c0d457221 */ /* 0x010fc20000010000 */
[----:B------:R-:W-:-:S03]  /*42f0*/  FFMA.FTZ R76, R28, UR20, -R33 ;  /* 0x000000141c4c7c23 */ /* 0x000fc60008010821 */
[----:B-----5:R-:W-:Y:S01]  /*4300*/  FADD.FTZ R98, R84, R69 ;  /* 0x0000004554627221 */ /* 0x020fe20000010000 */
[----:B------:R-:W-:-:S01]  /*4310*/  FADD.FTZ R69, R79, R78 ;  /* 0x0000004e4f457221 */ /* 0x000fc20000010000 */
[----:B------:R-:W-:Y:S01]  /*4320*/  FFMA.FTZ R78, R29, UR20, -R33 ;  /* 0x000000141d4e7c23 */ /* 0x000fe20008010821 */
[----:B------:R-:W2:Y:S01]  /*4330*/  MUFU.EX2 R21, R21 ;  /* 0x0000001500157308 */ /* 0x000ea20000000800 */
[----:B0-----:R-:W-:-:S01]  /*4340*/  FADD.FTZ R29, R11, R98 ;  /* 0x000000620b1d7221 */ /* 0x001fc20000010000 */
[----:B------:R-:W-:Y:S01]  /*4350*/  FADD.FTZ R100, R56, R69 ;  /* 0x0000004538647221 */ /* 0x000fe20000010000 */
[----:B------:R-:W-:Y:S01]  /*4360*/  F2FP.SATFINITE.E4M3.F32.PACK_AB_MERGE_C R84, R84, R13, RZ ;  /* 0x0000000d5454723e */ /* 0x000fe200048070ff */
[----:B------:R-:W-:-:S03]  /*4370*/  FFMA.FTZ R33, R91, UR20, -R33 ;  /* 0x000000145b217c23 */ /* 0x000fc60008010821 */
[----:B------:R-:W-:Y:S01]  /*4380*/  F2FP.SATFINITE.E4M3.F32.PACK_AB_MERGE_C R148, R9, R8, R84 ;  /* 0x000000080994723e */ /* 0x000fe20004807054 */
[----:B------:R-:W0:Y:S01]  /*4390*/  MUFU.EX2 R70, R70 ;  /* 0x0000004600467308 */ /* 0x000e220000000800 */
[----:B-1----:R-:W-:-:S07]  /*43a0*/  FADD.FTZ R98, R20, R29 ;  /* 0x0000001d14627221 */ /* 0x002fce0000010000 */
[----:B------:R-:W1:Y:S01]  /*43b0*/  MUFU.EX2 R96, R96 ;  /* 0x0000006000607308 */ /* 0x000e620000000800 */
[----:B--2---:R-:W-:-:S07]  /*43c0*/  FADD.FTZ R69, R21, R98 ;  /* 0x0000006215457221 */ /* 0x004fce0000010000 */
[----:B------:R-:W-:Y:S01]  /*43d0*/  MUFU.EX2 R67, R67 ;  /* 0x0000004300437308 */ /* 0x000fe20000000800 */
[----:B0-----:R-:W-:-:S04]  /*43e0*/  F2FP.SATFINITE.E4M3.F32.PACK_AB_MERGE_C R151, R70, R77, RZ ;  /* 0x0000004d4697723e */ /* 0x001fc800048070ff */
[----:B------:R-:W-:-:S03]  /*43f0*/  F2FP.SATFINITE.E4M3.F32.PACK_AB_MERGE_C R151, R56, R79, R151 ;  /* 0x0000004f3897723e */ /* 0x000fc60004807097 */
[----:B------:R-:W0:Y:S01]  /*4400*/  MUFU.EX2 R15, R15 ;  /* 0x0000000f000f7308 */ /* 0x000e220000000800 */
[----:B-1----:R-:W-:-:S01]  /*4410*/  FADD.FTZ R90, R96, R69 ;  /* 0x00000045605a7221 */ /* 0x002fc20000010000 */
[----:B------:R-:W-:-:S04]  /*4420*/  F2FP.SATFINITE.E4M3.F32.PACK_AB_MERGE_C R96, R96, R21, RZ ;  /* 0x000000156060723e */ /* 0x000fc800048070ff */
[----:B------:R-:W-:Y:S02]  /*4430*/  F2FP.SATFINITE.E4M3.F32.PACK_AB_MERGE_C R150, R20, R11, R96 ;  /* 0x0000000b1496723e */ /* 0x000fe40004807060 */
[----:B------:R-:W-:Y:S08]  /*4440*/  MUFU.EX2 R66, R66 ;  /* 0x0000004200427308 */ /* 0x000ff00000000800 */
[----:B------:R-:W1:Y:S01]  /*4450*/  MUFU.EX2 R72, R72 ;  /* 0x0000004800487308 */ /* 0x000e620000000800 */
[----:B0-----:R-:W-:-:S07]  /*4460*/  FADD.FTZ R5, R15, R90 ;  /* 0x0000005a0f057221 */ /* 0x001fce0000010000 */
[----:B------:R-:W-:Y:S08]  /*4470*/  MUFU.EX2 R55, R55 ;  /* 0x0000003700377308 */ /* 0x000ff00000000800 */
[----:B------:R0:W-:Y:S01]  /*4480*/  MUFU.EX2 R49, R71 ;  /* 0x0000004700317308 */ /* 0x0001e20000000800 */
[----:B-1----:R-:W-:-:S07]  /*4490*/  FADD.FTZ R14, R72, R5 ;  /* 0x00000005480e7221 */ /* 0x002fce0000010000 */
[----:B------:R-:W1:Y:S01]  /*44a0*/  MUFU.EX2 R73, R73 ;  /* 0x0000004900497308 */ /* 0x000e620000000800 */
[----:B0-----:R-:W-:-:S04]  /*44b0*/  FADD.FTZ R71, R77, R100 ;  /* 0x000000644d477221 */ /* 0x001fc80000010000 */
[----:B------:R-:W-:-:S03]  /*44c0*/  FADD.FTZ R98, R70, R71 ;  /* 0x0000004746627221 */ /* 0x000fc60000010000 */
[----:B------:R-:W0:Y:S01]  /*44d0*/  MUFU.EX2 R42, R42 ;  /* 0x0000002a002a7308 */ /* 0x000e220000000800 */
[----:B------:R-:W-:-:S07]  /*44e0*/  FADD.FTZ R69, R67, R98 ;  /* 0x0000006243457221 */ /* 0x000fce0000010000 */
[----:B------:R-:W2:Y:S01]  /*44f0*/  MUFU.EX2 R74, R74 ;  /* 0x0000004a004a7308 */ /* 0x000ea20000000800 */
[----:B-1----:R-:W-:-:S07]  /*4500*/  FADD.FTZ R5, R73, R14 ;  /* 0x0000000e49057221 */ /* 0x002fce0000010000 */
[----:B------:R-:W-:Y:S01]  /*4510*/  MUFU.EX2 R26, R26 ;  /* 0x0000001a001a7308 */ /* 0x000fe20000000800 */
[----:B0-----:R-:W-:-:S04]  /*4520*/  F2FP.SATFINITE.E4M3.F32.PACK_AB_MERGE_C R145, R42, R55, RZ ;  /* 0x000000372a91723e */ /* 0x001fc800048070ff */
[----:B------:R-:W-:-:S03]  /*4530*/  F2FP.SATFINITE.E4M3.F32.PACK_AB_MERGE_C R145, R66, R67, R145 ;  /* 0x000000434291723e */ /* 0x000fc60004807091 */
[----:B------:R-:W0:Y:S01]  /*4540*/  MUFU.EX2 R60, R60 ;  /* 0x0000003c003c7308 */ /* 0x000e220000000800 */
[----:B--2---:R-:W-:-:S04]  /*4550*/  F2FP.SATFINITE.E4M3.F32.PACK_AB_MERGE_C R73, R74, R73, RZ ;  /* 0x000000494a49723e */ /* 0x004fc800048070ff */
[----:B------:R-:W-:-:S03]  /*4560*/  F2FP.SATFINITE.E4M3.F32.PACK_AB_MERGE_C R144, R72, R15, R73 ;  /* 0x0000000f4890723e */ /* 0x000fc60004807049 */
[----:B------:R-:W1:Y:S08]  /*4570*/  MUFU.EX2 R43, R43 ;  /* 0x0000002b002b7308 */ /* 0x000e700000000800 */
[----:B------:R2:W-:Y:S08]  /*4580*/  MUFU.EX2 R29, R68 ;  /* 0x00000044001d7308 */ /* 0x0005f00000000800 */
[----:B------:R-:W3:Y:S01]  /*4590*/  MUFU.EX2 R61, R61 ;  /* 0x0000003d003d7308 */ /* 0x000ee20000000800 */
[----:B--2---:R-:W-:-:S04]  /*45a0*/  FADD.FTZ R68, R66, R69 ;  /* 0x0000004542447221 */ /* 0x004fc80000010000 */
[----:B------:R-:W-:Y:S01]  /*45b0*/  FADD.FTZ R71, R55, R68 ;  /* 0x0000004437477221 */ /* 0x000fe20000010000 */
[----:B------:R-:W-:-:S02]  /*45c0*/  FADD.FTZ R55, R74, R5 ;  /* 0x000000054a377221 */ /* 0x000fc40000010000 */
[----:B------:R-:W2:Y:S01]  /*45d0*/  MUFU.EX2 R24, R24 ;  /* 0x0000001800187308 */ /* 0x000ea20000000800 */
[----:B------:R-:W-:-:S01]  /*45e0*/  FADD.FTZ R71, R42, R71 ;  /* 0x000000472a477221 */ /* 0x000fc20000010000 */
[----:B0-----:R-:W-:-:S03]  /*45f0*/  FADD.FTZ R10, R60, R55 ;  /* 0x000000373c0a7221 */ /* 0x001fc60000010000 */
[----:B------:R-:W-:-:S03]  /*4600*/  FADD.FTZ R14, R26, R71 ;  /* 0x000000471a0e7221 */ /* 0x000fc60000010000 */
[----:B------:R-:W0:Y:S01]  /*4610*/  MUFU.EX2 R64, R64 ;  /* 0x0000004000407308 */ /* 0x000e220000000800 */
[----:B-1----:R-:W-:-:S01]  /*4620*/  FADD.FTZ R21, R43, R14 ;  /* 0x0000000e2b157221 */ /* 0x002fc20000010000 */
[----:B---3--:R-:W-:-:S06]  /*4630*/  FADD.FTZ R13, R61, R10 ;  /* 0x0000000a3d0d7221 */ /* 0x008fcc0000010000 */
[----:B------:R-:W1:Y:S01]  /*4640*/  MUFU.EX2 R27, R27 ;  /* 0x0000001b001b7308 */ /* 0x000e620000000800 */
[----:B--2---:R-:W-:-:S07]  /*4650*/  FADD.FTZ R42, R24, R21 ;  /* 0x00000015182a7221 */ /* 0x004fce0000010000 */
[----:B------:R-:W2:Y:S01]  /*4660*/  MUFU.EX2 R65, R65 ;  /* 0x0000004100417308 */ /* 0x000ea20000000800 */
[----:B0-----:R-:W-:-:S07]  /*4670*/  FADD.FTZ R14, R64, R13 ;  /* 0x0000000d400e7221 */ /* 0x001fce0000010000 */
[----:B------:R-:W0:Y:S01]  /*4680*/  MUFU.EX2 R25, R25 ;  /* 0x0000001900197308 */ /* 0x000e220000000800 */
[----:B-1----:R-:W-:-:S01]  /*4690*/  FADD.FTZ R42, R27, R42 ;  /* 0x0000002a1b2a7221 */ /* 0x002fc20000010000 */
[----:B------:R-:W-:-:S04]  /*46a0*/  F2FP.SATFINITE.E4M3.F32.PACK_AB_MERGE_C R24, R27, R24, RZ ;  /* 0x000000181b18723e */ /* 0x000fc800048070ff */
[----:B------:R-:W-:Y:S02]  /*46b0*/  F2FP.SATFINITE.E4M3.F32.PACK_AB_MERGE_C R147, R43, R26, R24 ;  /* 0x0000001a2b93723e */ /* 0x000fe40004807018 */
[----:B------:R-:W1:Y:S01]  /*46c0*/  MUFU.EX2 R30, R30 ;  /* 0x0000001e001e7308 */ /* 0x000e620000000800 */
[C---:B--2---:R-:W-:Y:S01]  /*46d0*/  F2FP.SATFINITE.E4M3.F32.PACK_AB_MERGE_C R64, R65.reuse, R64, RZ ;  /* 0x000000404140723e */ /* 0x044fe200048070ff */
[----:B------:R-:W-:-:S03]  /*46e0*/  FADD.FTZ R65, R65, R14 ;  /* 0x0000000e41417221 */ /* 0x000fc60000010000 */
[----:B------:R-:W-:Y:S01]  /*46f0*/  F2FP.SATFINITE.E4M3.F32.PACK_AB_MERGE_C R146, R61, R60, R64 ;  /* 0x0000003c3d92723e */ /* 0x000fe20004807040 */
[----:B------:R-:W-:-:S02]  /*4700*/  FADD.FTZ R14, R2, R65 ;  /* 0x00000041020e7221 */ /* 0x000fc40000010000 */
[----:B------:R-:W2:Y:S01]  /*4710*/  MUFU.EX2 R41, R41 ;  /* 0x0000002900297308 */ /* 0x000ea20000000800 */
[----:B0-----:R-:W-:-:S01]  /*4720*/  FADD.FTZ R13, R25, R42 ;  /* 0x0000002a190d7221 */ /* 0x001fc20000010000 */
[----:B------:R-:W-:-:S06]  /*4730*/  CS2R R42, SRZ ;  /* 0x00000000002a7805 */ /* 0x000fcc000001ff00 */
        /* <DEDUP_REMOVED lines=8> */
[----:B------:R-:W-:-:S03]  /*47c0*/  F2FP.SATFINITE.E4M3.F32.PACK_AB_MERGE_C R40, R49, R40, RZ ;  /* 0x000000283128723e */ /* 0x000fc600048070ff */
[----:B------:R-:W-:Y:S01]  /*47d0*/  FADD.FTZ R49, R49, R12 ;  /* 0x0000000c31317221 */ /* 0x000fe20000010000 */
[----:B------:R-:W-:Y:S02]  /*47e0*/  F2FP.SATFINITE.E4M3.F32.PACK_AB_MERGE_C R140, R41, R2, R40 ;  /* 0x00000002298c723e */ /* 0x000fe40004807028 */
[----:B------:R-:W-:Y:S01]  /*47f0*/  CS2R R40, SRZ ;  /* 0x0000000000287805 */ /* 0x000fe2000001ff00 */
[----:B------:R-:W1:Y:S01]  /*4800*/  MUFU.EX2 R28, R75 ;  /* 0x0000004b001c7308 */ /* 0x000e620000000800 */
[----:B--2---:R-:W-:-:S01]  /*4810*/  FADD.FTZ R27, R36, R27 ;  /* 0x0000001b241b7221 */ /* 0x004fc20000010000 */
[----:B------:R-:W-:Y:S02]  /*4820*/  F2FP.SATFINITE.E4M3.F32.PACK_AB_MERGE_C R31, R36, R31, RZ ;  /* 0x0000001f241f723e */ /* 0x000fe400048070ff */
[----:B------:R-:W-:Y:S02]  /*4830*/  CS2R R36, SRZ ;  /* 0x0000000000247805 */ /* 0x000fe4000001ff00 */
[----:B------:R-:W-:-:S02]  /*4840*/  F2FP.SATFINITE.E4M3.F32.PACK_AB_MERGE_C R141, R30, R25, R31 ;  /* 0x000000191e8d723e */ /* 0x000fc4000480701f */
[----:B------:R-:W-:Y:S01]  /*4850*/  CS2R R30, SRZ ;  /* 0x00000000001e7805 */ /* 0x000fe2000001ff00 */
[----:B------:R-:W2:Y:S01]  /*4860*/  MUFU.EX2 R47, R47 ;  /* 0x0000002f002f7308 */ /* 0x000ea20000000800 */
[----:B0-----:R-:W-:-:S01]  /*4870*/  FADD.FTZ R14, R46, R27 ;  /* 0x0000001b2e0e7221 */ /* 0x001fc20000010000 */
[----:B------:R-:W-:-:S06]  /*4880*/  CS2R R26, SRZ ;  /* 0x00000000001a7805 */ /* 0x000fcc000001ff00 */
[----:B------:R-:W-:Y:S01]  /*4890*/  MUFU.EX2 R34, R34 ;  /* 0x0000002200227308 */ /* 0x000fe20000000800 */
[----:B-1----:R-:W-:-:S04]  /*48a0*/  FADD.FTZ R12, R28, R49 ;  /* 0x000000311c0c7221 */ /* 0x002fc80000010000 */
[----:B------:R-:W-:-:S03]  /*48b0*/  FADD.FTZ R21, R29, R12 ;  /* 0x0000000c1d157221 */ /* 0x000fc60000010000 */
[----:B------:R-:W0:Y:S01]  /*48c0*/  MUFU.EX2 R35, R35 ;  /* 0x0000002300237308 */ /* 0x000e220000000800 */
[----:B--2---:R-:W-:-:S07]  /*48d0*/  FADD.FTZ R25, R47, R14 ;  /* 0x0000000e2f197221 */ /* 0x004fce0000010000 */
[----:B------:R-:W1:Y:S08]  /*48e0*/  MUFU.EX2 R48, R48 ;  /* 0x0000003000307308 */ /* 0x000e700000000800 */
[----:B------:R-:W2:Y:S01]  /*48f0*/  MUFU.EX2 R69, R52 ;  /* 0x0000003400457308 */ /* 0x000ea20000000800 */
[----:B0-----:R-:W-:Y:S01]  /*4900*/  F2FP.SATFINITE.E4M3.F32.PACK_AB_MERGE_C R14, R35, R34, RZ ;  /* 0x00000022230e723e */ /* 0x001fe200048070ff */
[----:B------:R-:W-:Y:S01]  /*4910*/  FADD.FTZ R34, R34, R25 ;  /* 0x0000001922227221 */ /* 0x000fe20000010000 */
[----:B------:R-:W-:-:S02]  /*4920*/  CS2R R24, SRZ ;  /* 0x0000000000187805 */ /* 0x000fc4000001ff00 */
[----:B------:R-:W-:Y:S01]  /*4930*/  F2FP.SATFINITE.E4M3.F32.PACK_AB_MERGE_C R143, R47, R46, R14 ;  /* 0x0000002e2f8f723e */ /* 0x000fe2000480700e */
[----:B------:R-:W-:-:S01]  /*4940*/  FADD.FTZ R35, R35, R34 ;  /* 0x0000002223237221 */ /* 0x000fc20000010000 */
[----:B------:R-:W-:Y:S01]  /*4950*/  CS2R R46, SRZ ;  /* 0x00000000002e7805 */ /* 0x000fe2000001ff00 */
[----:B------:R-:W-:Y:S01]  /*4960*/  MUFU.EX2 R50, R50 ;  /* 0x0000003200327308 */ /* 0x000fe20000000800 */
[----:B-1----:R-:W-:-:S07]  /*4970*/  FADD.FTZ R12, R48, R21 ;  /* 0x00000015300c7221 */ /* 0x002fce0000010000 */
[----:B------:R-:W0:Y:S01]  /*4980*/  MUFU.EX2 R59, R59 ;  /* 0x0000003b003b7308 */ /* 0x000e220000000800 */
[----:B--2---:R-:W-:-:S01]  /*4990*/  FADD.FTZ R12, R69, R12 ;  /* 0x0000000c450c7221 */ /* 0x004fc20000010000 */
[----:B------:R-:W-:-:S04]  /*49a0*/  F2FP.SATFINITE.E4M3.F32.PACK_AB_MERGE_C R48, R69, R48, RZ ;  /* 0x000000304530723e */ /* 0x000fc800048070ff */
[----:B------:R-:W-:Y:S02]  /*49b0*/  F2FP.SATFINITE.E4M3.F32.PACK_AB_MERGE_C R142, R29, R28, R48 ;  /* 0x0000001c1d8e723e */ /* 0x000fe40004807030 */
[----:B------:R-:W-:Y:S01]  /*49c0*/  CS2R R48, SRZ ;  /* 0x0000000000307805 */ /* 0x000fe2000001ff00 */
[----:B------:R-:W1:Y:S01]  /*49d0*/  MUFU.EX2 R38, R38 ;  /* 0x0000002600267308 */ /* 0x000e620000000800 */
[----:B------:R-:W-:-:S07]  /*49e0*/  CS2R R28, SRZ ;  /* 0x00000000001c7805 */ /* 0x000fce000001ff00 */
[----:B------:R-:W2:Y:S01]  /*49f0*/  MUFU.EX2 R5, R80 ;  /* 0x0000005000057308 */ /* 0x000ea20000000800 */
[----:B0-----:R-:W-:-:S07]  /*4a00*/  F2FP.SATFINITE.E4M3.F32.PACK_AB_MERGE_C R21, R59, R50, RZ ;  /* 0x000000323b15723e */ /* 0x001fce00048070ff */
[----:B------:R-:W0:Y:S01]  /*4a10*/  MUFU.EX2 R51, R51 ;  /* 0x0000003300337308 */ /* 0x000e220000000800 */
[----:B-1----:R-:W-:-:S01]  /*4a20*/  FADD.FTZ R14, R38, R35 ;  /* 0x00000023260e7221 */ /* 0x002fc20000010000 */
[----:B------:R-:W-:-:S06]  /*4a30*/  CS2R R34, SRZ ;  /* 0x0000000000227805 */ /* 0x000fcc000001ff00 */
[----:B------:R-:W1:Y:S01]  /*4a40*/  MUFU.EX2 R10, R93 ;  /* 0x0000005d000a7308 */ /* 0x000e620000000800 */
[----:B--2---:R-:W-:-:S07]  /*4a50*/  FADD.FTZ R3, R5, R12 ;  /* 0x0000000c05037221 */ /* 0x004fce0000010000 */
[----:B------:R-:W2:Y:S01]  /*4a60*/  MUFU.EX2 R76, R76 ;  /* 0x0000004c004c7308 */ /* 0x000ea20000000800 */
[C---:B0-----:R-:W-:Y:S01]  /*4a70*/  F2FP.SATFINITE.E4M3.F32.PACK_AB_MERGE_C R137, R51.reuse, R38, R21 ;  /* 0x000000263389723e */ /* 0x041fe20004807015 */
[----:B------:R-:W-:-:S04]  /*4a80*/  FADD.FTZ R51, R51, R14 ;  /* 0x0000000e33337221 */ /* 0x000fc80000010000 */
[----:B------:R-:W-:Y:S02]  /*4a90*/  FADD.FTZ R50, R50, R51 ;  /* 0x0000003332327221 */ /* 0x000fe40000010000 */
[----:B------:R-:W0:Y:S01]  /*4aa0*/  MUFU.EX2 R13, R78 ;  /* 0x0000004e000d7308 */ /* 0x000e220000000800 */
[----:B-1----:R-:W-:-:S01]  /*4ab0*/  FADD.FTZ R3, R10, R3 ;  /* 0x000000030a037221 */ /* 0x002fc20000010000 */
[----:B------:R-:W-:Y:S01]  /*4ac0*/  FADD.FTZ R59, R59, R50 ;  /* 0x000000323b3b7221 */ /* 0x000fe20000010000 */
[----:B------:R-:W-:-:S05]  /*4ad0*/  CS2R R50, SRZ ;  /* 0x0000000000327805 */ /* 0x000fca000001ff00 */
        /* <DEDUP_REMOVED lines=9> */
[----:B--2---:R-:W-:-:S07]  /*4b70*/  FADD.FTZ R3, R53, R6 ;  /* 0x0000000635037221 */ /* 0x004fce0000010000 */
[----:B------:R-:W-:Y:S01]  /*4b80*/  MUFU.EX2 R45, R45 ;  /* 0x0000002d002d7308 */ /* 0x000fe20000000800 */
[----:B0-----:R-:W-:-:S07]  /*4b90*/  FADD.FTZ R8, R39, R8 ;  /* 0x0000000827087221 */ /* 0x001fce0000010000 */
[----:B------:R-:W0:Y:S01]  /*4ba0*/  MUFU.EX2 R44, R44 ;  /* 0x0000002c002c7308 */ /* 0x000e220000000800 */
[----:B-1----:R-:W-:-:S07]  /*4bb0*/  FADD.FTZ R3, R32, R3 ;  /* 0x0000000320037221 */ /* 0x002fce0000010000 */
[----:B------:R-:W-:Y:S08]  /*4bc0*/  MUFU.EX2 R86, R86 ;  /* 0x0000005600567308 */ /* 0x000ff00000000800 */
[----:B------:R-:W1:Y:S01]  /*4bd0*/  MUFU.EX2 R33, R33 ;  /* 0x0000002100217308 */ /* 0x000e620000000800 */
[----:B0-----:R-:W-:Y:S01]  /*4be0*/  F2FP.SATFINITE.E4M3.F32.PACK_AB_MERGE_C R7, R44, R45, RZ ;  /* 0x0000002d2c07723e */ /* 0x001fe200048070ff */
[----:B------:R-:W-:-:S03]  /*4bf0*/  FADD.FTZ R45, R45, R8 ;  /* 0x000000082d2d7221 */ /* 0x000fc60000010000 */
[----:B------:R-:W-:Y:S02]  /*4c00*/  F2FP.SATFINITE.E4M3.F32.PACK_AB_MERGE_C R139, R39, R54, R7 ;  /* 0x00000036278b723e */ /* 0x000fe40004807007 */
[----:B------:R-:W-:Y:S02]  /*4c10*/  CS2R R54, SRZ ;  /* 0x0000000000367805 */ /* 0x000fe4000001ff00 */
[----:B------:R-:W-:Y:S02]  /*4c20*/  CS2R R38, SRZ ;  /* 0x0000000000267805 */ /* 0x000fe4000001ff00 */
[----:B-1----:R-:W-:Y:S01]  /*4c30*/  F2FP.SATFINITE.E4M3.F32.PACK_AB_MERGE_C R2, R33, R86, RZ ;  /* 0x000000562102723e */ /* 0x002fe200048070ff */
[----:B------:R-:W-:-:S03]  /*4c40*/  FADD.FTZ R86, R86, R3 ;  /* 0x0000000356567221 */ /* 0x000fc60000010000 */
[----:B------:R-:W-:Y:S01]  /*4c50*/  F2FP.SATFINITE.E4M3.F32.PACK_AB_MERGE_C R138, R32, R53, R2 ;  /* 0x00000035208a723e */ /* 0x000fe20004807002 */
[----:B------:R-:W-:-:S01]  /*4c60*/  FADD.FTZ R2, R44, R45 ;  /* 0x0000002d2c027221 */ /* 0x000fc20000010000 */
[----:B------:R-:W-:Y:S01]  /*4c70*/  FADD.FTZ R3, R33, R86 ;  /* 0x0000005621037221 */ /* 0x000fe20000010000 */
[----:B------:R-:W-:Y:S02]  /*4c80*/  CS2R R52, SRZ ;  /* 0x0000000000347805 */ /* 0x000fe4000001ff00 */
[----:B------:R-:W-:Y:S02]  /*4c90*/  CS2R R44, SRZ ;  /* 0x00000000002c7805 */ /* 0x000fe4000001ff00 */
[----:B------:R-:W-:Y:S01]  /*4ca0*/  CS2R R32, SRZ ;  /* 0x0000000000207805 */ /* 0x000fe2000001ff00 */
[----:B------:R-:W-:Y:S06]  /*4cb0*/  @!P3 BRA `(.L_x_1520) ;  /* 0x000000380000b947 */ /* 0x000fec0003800000 */
[----:B------:R-:W-:Y:S01]  /*4cc0*/  IMAD.MOV.U32 R6, RZ, RZ, R57 ;  /* 0x000000ffff067224 */ /* 0x000fe200078e0039 */
[----:B------:R-:W-:Y:S01]  /*4cd0*/  UMOV UR26, UR37 ;  /* 0x00000025001a7c82 */ /* 0x000fe20008000000 */
[----:B------:R-:W-:Y:S01]  /*4ce0*/  IMAD.MOV.U32 R5, RZ, RZ, R58 ;  /* 0x000000ffff057224 */ /* 0x000fe200078e003a */
[----:B------:R-:W-:Y:S01]  /*4cf0*/  UMOV UR25, UR39 ;  /* 0x0000002700197c82 */ /* 0x000fe20008000000 */
[----:B------:R-:W-:Y:S01]  /*4d00*/  IMAD.MOV.U32 R55, RZ, RZ, RZ ;  /* 0x000000ffff377224 */ /* 0x000fe200078e00ff */
[----:B------:R-:W-:Y:S01]  /*4d10*/  ULDC UR21, c[0x0][0x288] ;  /* 0x0000a20000157ab9 */ /* 0x000fe20000000800 */
[----:B------:R-:W-:-:S05]  /*4d20*/  ULDC UR20, c[0x0][0x988] ;  /* 0x0002620000147ab9 */ /* 0x000fca0000000800 */
.L_x_1530:
[----:B------:R-:W-:-:S04]  /*4d30*/  UISETP.NE.AND UP1, UPT, UR25, 0x1, UPT ;  /* 0x000000011900788c */ /* 0x000fc8000bf25270 */
[----:B------:R-:W-:-:S04]  /*4d40*/  USEL UR37, URZ, 0x1, UP1 ;  /* 0x000000013f257887 */ /* 0x000fc80008800000 */
[----:B------:R-:W-:Y:S01]  /*4d50*/  ULOP3.LUT UR37, UR26, UR37, URZ, 0x3c, !UPT ;  /* 0x000000251a257292 */ /* 0x000fe2000f8e3c3f */
[----:B------:R-:W-:Y:S11]  /*4d60*/  @!P0 BRA `(.L_x_1521) ;  /* 0x0000000000048947 */ /* 0x000ff60003800000 */
[----:B------:R-:W-:Y:S01]  /*4d70*/  BPT.TRAP 0x1 ;  /* 0x000000040000795c */ /* 0x000fe20000300000 */
.L_x_1521:
        /* <DEDUP_REMOVED lines=9> */
.L_x_1522:
[----:B-1----:R-:W-:Y:S05]  /*4e10*/  @P3 BRA `(.L_x_1523) ;  /* 0x0000000000083947 */ /* 0x002fea0003800000 */
[----:B------:R-:W1:Y:S02]  /*4e20*/  SYNCS.PHASECHK.TRANS64.TRYWAIT P3, [UR22+0x13230], R7 ;  /* 0x01323007ff0075a7 */ /* 0x000e640008060156 */
[----:B-1----:R-:W-:Y:S05]  /*4e30*/  @!P3 BRA `(.L_x_1524) ;  /* 0x000000b800f8b947 */ /* 0x002fea0003800000 */
.L_x_1523:
        /* <DEDUP_REMOVED lines=64> */
.L_x_1525:
[----:B------:R-:W-:Y:S01]  /*5240*/  ULEA UR11, UR25, UR45, 0x3 ;  /* 0x0000002d190b7291 */ /* 0x000fe2000f8e183f */
[----:B01----:R-:W-:-:S05]  /*5250*/  IMAD.U32 R7, RZ, RZ, UR26 ;  /* 0x0000001aff077e24 */ /* 0x003fca000f8e00ff */
[----:B------:R-:W-:-:S04]  /*5260*/  SHF.L.U32 R7, R7, 0x1f, RZ ;  /* 0x0000001f07077819 */ /* 0x000fc800000006ff */
[----:B------:R0:W1:Y:S01]  /*5270*/  SYNCS.PHASECHK.TRANS64.TRYWAIT P3, [UR11+0x13250], R7 ;  /* 0x01325007ff0075a7 */ /* 0x000062000806014b */
[----:B------:R-:W-:Y:S05]  /*5280*/  @!P0 BRA `(.L_x_1526) ;  /* 0x0000000000048947 */ /* 0x000fea0003800000 */
[----:B------:R-:W-:Y:S01]  /*5290*/  BPT.TRAP 0x1 ;  /* 0x000000040000795c */ /* 0x000fe20000300000 */
.L_x_1526:
[----:B-1----:R-:W-:Y:S05]  /*52a0*/  @P3 BRA `(.L_x_1527) ;  /* 0x0000000000083947 */ /* 0x002fea0003800000 */
[----:B------:R-:W1:Y:S02]  /*52b0*/  SYNCS.PHASECHK.TRANS64.TRYWAIT P3, [UR11+0x13250], R7 ;  /* 0x01325007ff0075a7 */ /* 0x000e64000806014b */
[----:B-1----:R-:W-:Y:S05]  /*52c0*/  @!P3 BRA `(.L_x_1528) ;  /* 0x000000b400ecb947 */ /* 0x002fea0003800000 */
.L_x_1527:
[----:B------:R-:W-:Y:S01]  /*52d0*/  UIADD3 UR6, UR45, 0x1000, URZ ;  /* 0x000010002d067890 */ /* 0x000fe2000fffe03f */
[----:B------:R-:W-:Y:S01]  /*52e0*/  WARPGROUP.ARRIVE ;  /* 0x00000000000079c5 */ /* 0x000fe20000000000 */
[----:B------:R-:W-:Y:S01]  /*52f0*/  UMOV UR7, 0xc0000010 ;  /* 0xc000001000077882 */ /* 0x000fe20000000000 */
[C---:B------:R-:W-:Y:S01]  /*5300*/  FMUL.FTZ R13, R0.reuse, R126 ;  /* 0x0000007e000d7220 */ /* 0x040fe20000410000 */
[----:B------:R-:W-:Y:S01]  /*5310*/  USHF.R.U32.HI UR6, URZ, 0x4, UR6 ;  /* 0x000000043f067899 */ /* 0x000fe20008011606 */
[----:B------:R-:W-:Y:S02]  /*5320*/  VIADD R126, R17, UR41 ;  /* 0x00000029117e7c36 */ /* 0x000fe40008000000 */
[C---:B------:R-:W-:Y:S01]  /*5330*/  FMUL.FTZ R14, R0.reuse, R127 ;  /* 0x0000007f000e7220 */ /* 0x040fe20000410000 */
[C---:B------:R-:W-:Y:S01]  /*5340*/  FMUL.FTZ R12, R0.reuse, R125 ;  /* 0x0000007d000c7220 */ /* 0x040fe20000410000 */
[----:B------:R-:W-:Y:S01]  /*5350*/  ULOP3.LUT UR6, UR6, 0x3fff, URZ, 0xc0, !UPT ;  /* 0x00003fff06067892 */ /* 0x000fe2000f8ec03f */
[C---:B------:R-:W-:Y:S01]  /*5360*/  FMUL.FTZ R125, R0.reuse, R84 ;  /* 0x00000054007d7220 */ /* 0x040fe20000410000 */
[C---:B------:R-:W-:Y:S01]  /*5370*/  FMUL.FTZ R20, R0.reuse, R129 ;  /* 0x0000008100147220 */ /* 0x040fe20000410000 */
[----:B------:R-:W-:Y:S01]  /*5380*/  IMAD.MOV.U32 R84, RZ, RZ, R126 ;  /* 0x000000ffff547224 */ /* 0x000fe200078e007e */
[----:B------:R-:W-:Y:S01]  /*5390*/  ULOP3.LUT UR6, UR6, 0x10000, URZ, 0xfc, !UPT ;  /* 0x0001000006067892 */ /* 0x000fe2000f8efc3f */
[----:B------:R-:W2:Y:S01]  /*53a0*/  LDC R129, c[0x0][0x2f0] ;  /* 0x0000bc00ff817b82 */ /* 0x000ea20000000800 */
[C---:B01----:R-:W-:Y:S01]  /*53b0*/  FMUL.FTZ R7, R0.reuse, R120 ;  /* 0x0000007800077220 */ /* 0x043fe20000410000 */
[C---:B------:R-:W-:Y:S01]  /*53c0*/  FMUL.FTZ R8, R0.reuse, R121 ;  /* 0x0000007900087220 */ /* 0x040fe20000410000 */
[----:B------:R-:W-:Y:S01]  /*53d0*/  UIMAD UR10, UR25, 0x280, UR6 ;  /* 0x00000280190a78a4 */ /* 0x000fe2000f8e0206 */
[C---:B------:R-:W-:Y:S01]  /*53e0*/  FMUL.FTZ R11, R0.reuse, R124 ;  /* 0x0000007c000b7220 */ /* 0x040fe20000410000 */
[----:B------:R-:W-:Y:S01]  /*53f0*/  FMUL.FTZ R120, R0, R131 ;  /* 0x0000008300787220 */ /* 0x000fe20000410000 */
[----:B------:R-:W-:-:S02]  /*5400*/  IMAD.MOV.U32 R131, RZ, RZ, -0x2 ;  /* 0xfffffffeff837424 */ /* 0x000fc400078e00ff */
[C---:B------:R-:W-:Y:S01]  /*5410*/  FMUL.FTZ R9, R0.reuse, R122 ;  /* 0x0000007a00097220 */ /* 0x040fe20000410000 */
[C---:B------:R-:W-:Y:S01]  /*5420*/  FMUL.FTZ R15, R0.reuse, R128 ;  /* 0x00000080000f7220 */ /* 0x040fe20000410000 */
[C---:B------:R-:W-:Y:S01]  /*5430*/  FMUL.FTZ R121, R0.reuse, R132 ;  /* 0x0000008400797220 */ /* 0x040fe20000410000 */
[----:B------:R-:W-:Y:S01]  /*5440*/  UMOV UR6, UR10 ;  /* 0x0000000a00067c82 */ /* 0x000fe20008000000 */
[C---:B------:R-:W-:Y:S01]  /*5450*/  FMUL.FTZ R122, R0.reuse, R133 ;  /* 0x00000085007a7220 */ /* 0x040fe20000410000 */
[----:B------:R-:W-:Y:S01]  /*5460*/  QGMMA.64x64x32.F32.E4M3.E4M3 R24, R152, gdesc[UR4], R24, gsb0 ;  /* 0x00e0000498187df3 */ /* 0x000fe20008000818 */
        /* <DEDUP_REMOVED lines=25> */
[----:B------:R-:W4:Y:S01]  /*5600*/  MUFU.TANH R12, R12 ;  /* 0x0000000c000c7308 */ /* 0x000f220000002400 */
        /* <DEDUP_REMOVED lines=42> */
[----:B------:R-:W5:Y:S01]  /*58b0*/  MUFU.TANH R105, R105 ;  /* 0x0000006900697308 */ /* 0x000f620000002400 */
[----:B------:R-:W-:Y:S02]  /*58c0*/  WARPGROUP.DEPBAR.LE gsb0, 0x0 ;  /* 0x00008000000079c5 */ /* 0x000fe40000010000 */
[----:B------:R-:W-:-:S05]  /*58d0*/  WARPGROUP.ARRIVE ;  /* 0x00000000000079c5 */ /* 0x000fca0000000000 */
[----:B------:R-:W5:Y:S01]  /*58e0*/  MUFU.TANH R108, R108 ;  /* 0x0000006c006c7308 */ /* 0x000f620000002400 */
[----:B------:R-:W-:Y:S01]  /*58f0*/  QGMMA.64x64x32.F32.E4M3.E4M3 R24, R148, gdesc[UR4], R24, gsb0 ;  /* 0x00e0000494187df3 */ /* 0x000fe20008000818 */
[----:B------:R-:W-:Y:S01]  /*5900*/  @UP0 ULDC UR6, c[0x0][0x44c] ;  /* 0x0001130000060ab9 */ /* 0x000fe20000000800 */
[----:B------:R-:W-:Y:S01]  /*5910*/  UMOV UR7, 0xc0000010 ;  /* 0xc000001000077882 */ /* 0x000fe20000000000 */
[----:B------:R-:W-:Y:S01]  /*5920*/  @P2 IMAD.HI.U32 R127, R126, UR6, RZ ;  /* 0x000000067e7f2c27 */ /* 0x000fe2000f8e00ff */
[----:B------:R-:W-:-:S03]  /*5930*/  @UP0 ULDC UR6, c[0x0][0x450] ;  /* 0x0001140000060ab9 */ /* 0x000fc60000000800 */
[----:B------:R-:W5:Y:S01]  /*5940*/  MUFU.TANH R109, R109 ;  /* 0x0000006d006d7308 */ /* 0x000f620000002400 */
[----:B------:R-:W-:Y:S01]  /*5950*/  @P2 SHF.R.U32.HI R84, RZ, UR6, R127 ;  /* 0x00000006ff542c19 */ /* 0x000fe2000801167f */
[----:B------:R-:W-:Y:S02]  /*5960*/  UMOV UR6, 0x1 ;  /* 0x0000000100067882 */ /* 0x000fe40000000000 */
[----:B------:R-:W-:Y:S02]  /*5970*/  UIMAD UR6, UR24, -0xa0, UR6 ;  /* 0xffffff60180678a4 */ /* 0x000fe4000f8e0206 */
[----:B------:R-:W0:Y:S02]  /*5980*/  SHFL.IDX PT, R127, R84, RZ, 0x1c1f ;  /* 0x001c1fff547f7589 */ /* 0x000e2400000e0000 */
[----:B------:R-:W5:Y:S02]  /*5990*/  MUFU.TANH R112, R112 ;  /* 0x0000007000707308 */ /* 0x000f640000002400 */
[----:B------:R-:W-:Y:S01]  /*59a0*/  IMAD R126, R16, R131, UR6 ;  /* 0x00000006107e7e24 */ /* 0x000fe2000f8e0283 */
[----:B------:R-:W-:-:S03]  /*59b0*/  UIADD3 UR6, UR10, 0x100, URZ ;  /* 0x000001000a067890 */ /* 0x000fc6000fffe03f */
[----:B--2---:R-:W-:Y:S02]  /*59c0*/  IMAD R126, R129, UR48, R126 ;  /* 0x00000030817e7c24 */ /* 0x004fe4000f8e027e */
[C---:B------:R-:W-:Y:S01]  /*59d0*/  FMUL.FTZ R129, R0.reuse, R61 ;  /* 0x0000003d00817220 */ /* 0x040fe20000410000 */
[----:B------:R-:W2:Y:S08]  /*59e0*/  MUFU.TANH R113, R113 ;  /* 0x0000007100717308 */ /* 0x000eb00000002400 */
[----:B------:R-:W2:Y:S01]  /*59f0*/  MUFU.TANH R116, R116 ;  /* 0x0000007400747308 */ /* 0x000ea20000002400 */
[----:B0-----:R-:W-:Y:S01]  /*5a00*/  IADD3 R61, R127, -UR21, R126 ;  /* 0x800000157f3d7c10 */ /* 0x001fe2000fffe07e */
[----:B------:R-:W-:-:S06]  /*5a10*/  FMUL.FTZ R127, R0, R115 ;  /* 0x00000073007f7220 */ /* 0x000fcc0000410000 */
[----:B------:R-:W0:Y:S01]  /*5a20*/  MUFU.TANH R117, R117 ;  /* 0x0000007500757308 */ /* 0x000e220000002400 */
[C---:B------:R-:W-:Y:S02]  /*5a30*/  ISETP.GT.AND P5, PT, R61.reuse, RZ, PT ;  /* 0x000000ff3d00720c */ /* 0x040fe40003fa4270 */
[C---:B------:R-:W-:Y:S02]  /*5a40*/  ISETP.GT.AND P6, PT, R61.reuse, 0x1, PT ;  /* 0x000000013d00780c */ /* 0x040fe40003fc4270 */
[C---:B------:R-:W-:Y:S02]  /*5a50*/  ISETP.GT.AND P3, PT, R61.reuse, 0x8, PT ;  /* 0x000000083d00780c */ /* 0x040fe40003f64270 */
[----:B------:R-:W-:Y:S01]  /*5a60*/  ISETP.GT.AND P4, PT, R61, 0x9, PT ;  /* 0x000000093d00780c */ /* 0x000fe20003f84270 */
[----:B------:R-:W0:Y:S01]  /*5a70*/  MUFU.TANH R88, R88 ;  /* 0x0000005800587308 */ /* 0x000e220000002400 */
[----:B------:R-:W-:Y:S01]  /*5a80*/  FSEL R128, R7, -INF , P5 ;  /* 0xff80000007807808 */ /* 0x000fe20002800000 */
[----:B------:R-:W-:Y:S01]  /*5a90*/  FMUL.FTZ R7, R0, R118 ;  /* 0x0000007600077220 */ /* 0x000fe20000410000 */
[----:B-1----:R-:W-:-:S02]  /*5aa0*/  FSEL R8, R8, -INF , P6 ;  /* 0xff80000008087808 */ /* 0x002fc40003000000 */
[----:B---3--:R-:W-:Y:S02]  /*5ab0*/  FSEL R11, R11, -INF , P3 ;  /* 0xff8000000b0b7808 */ /* 0x008fe40001800000 */
[----:B----4-:R-:W-:Y:S01]  /*5ac0*/  FSEL R12, R12, -INF , P4 ;  /* 0xff8000000c0c7808 */ /* 0x010fe20002000000 */
[----:B------:R-:W1:Y:S01]  /*5ad0*/  MUFU.TANH R89, R89 ;  /* 0x0000005900597308 */ /* 0x000e620000002400 */
[C---:B------:R-:W-:Y:S02]  /*5ae0*/  ISETP.GT.AND P5, PT, R61.reuse, 0x10, PT ;  /* 0x000000103d00780c */ /* 0x040fe40003fa4270 */
[C---:B------:R-:W-:Y:S02]  /*5af0*/  ISETP.GT.AND P6, PT, R61.reuse, 0x11, PT ;  /* 0x000000113d00780c */ /* 0x040fe40003fc4270 */
[C---:B------:R-:W-:Y:S02]  /*5b00*/  ISETP.GT.AND P3, PT, R61.reuse, 0x18, PT ;  /* 0x000000183d00780c */ /* 0x040fe40003f64270 */
[----:B------:R-:W-:Y:S01]  /*5b10*/  ISETP.GT.AND P4, PT, R61, 0x19, PT ;  /* 0x000000193d00780c */ /* 0x000fe20003f84270 */
[----:B------:R-:W3:Y:S01]  /*5b20*/  MUFU.TANH R92, R92 ;  /* 0x0000005c005c7308 */ /* 0x000ee20000002400 */
[----:B-----5:R-:W-:-:S02]  /*5b30*/  FSEL R15, R15, -INF , P5 ;  /* 0xff8000000f0f7808 */ /* 0x020fc40002800000 */
[----:B------:R-:W-:Y:S02]  /*5b40*/  FSEL R20, R20, -INF , P6 ;  /* 0xff80000014147808 */ /* 0x000fe40003000000 */
[----:B------:R-:W-:Y:S02]  /*5b50*/  FSEL R121, R121, -INF , P3 ;  /* 0xff80000079797808 */ /* 0x000fe40001800000 */
[----:B------:R-:W-:Y:S01]  /*5b60*/  FSEL R122, R122, -INF , P4 ;  /* 0xff8000007a7a7808 */ /* 0x000fe20002000000 */
[----:B------:R-:W4:Y:S01]  /*5b70*/  MUFU.TANH R93, R93 ;  /* 0x0000005d005d7308 */ /* 0x000f220000002400 */
[C---:B------:R-:W-:Y:S02]  /*5b80*/  ISETP.GT.AND P5, PT, R61.reuse, 0x20, PT ;  /* 0x000000203d00780c */ /* 0x040fe40003fa4270 */
[C---:B------:R-:W-:Y:S02]  /*5b90*/  ISETP.GT.AND P6, PT, R61.reuse, 0x21, PT ;  /* 0x000000213d00780c */ /* 0x040fe40003fc4270 */
[----:B------:R-:W-:Y:S01]  /*5ba0*/  ISETP.GT.AND P3, PT, R61, 0x28, PT ;  /* 0x000000283d00780c */ /* 0x000fe20003f64270 */
[----:B------:R-:W-:-:S02]  /*5bb0*/  WARPGROUP.DEPBAR.LE gsb0, 0x0 ;  /* 0x00008000000079c5 */ /* 0x000fc40000010000 */
[----:B------:R-:W-:Y:S01]  /*5bc0*/  ISETP.GT.AND P4, PT, R61, 0x29, PT ;  /* 0x000000293d00780c */ /* 0x000fe20003f84270 */
[----:B------:R-:W5:Y:S01]  /*5bd0*/  MUFU.TANH R96, R96 ;  /* 0x0000006000607308 */ /* 0x000f620000002400 */
[----:B------:R-:W-:Y:S01]  /*5be0*/  FSEL R104, R104, -INF , P5 ;  /* 0xff80000068687808 */ /* 0x000fe20002800000 */
[----:B------:R-:W-:Y:S01]  /*5bf0*/  WARPGROUP.ARRIVE ;  /* 0x00000000000079c5 */ /* 0x000fe20000000000 */
[----:B------:R-:W-:Y:S02]  /*5c00*/  FSEL R105, R105, -INF , P6 ;  /* 0xff80000069697808 */ /* 0x000fe40003000000 */
[----:B------:R-:W-:Y:S02]  /*5c10*/  FSEL R108, R108, -INF , P3 ;  /* 0xff8000006c6c7808 */ /* 0x000fe40001800000 */
[----:B------:R-:W-:Y:S01]  /*5c20*/  FSEL R109, R109, -INF , P4 ;  /* 0xff8000006d6d7808 */ /* 0x000fe20002000000 */
[----:B------:R-:W5:Y:S01]  /*5c30*/  MUFU.TANH R97, R97 ;  /* 0x0000006100617308 */ /* 0x000f620000002400 */
[C---:B------:R-:W-:Y:S01]  /*5c40*/  ISETP.GT.AND P5, PT, R61.reuse, 0x30, PT ;  /* 0x000000303d00780c */ /* 0x040fe20003fa4270 */
[----:B------:R-:W-:Y:S01]  /*5c50*/  QGMMA.64x64x32.F32.E4M3.E4M3 R24, R144, gdesc[UR4], R24, gsb0 ;  /* 0x00e0000490187df3 */ /* 0x000fe20008000818 */
[C---:B------:R-:W-:Y:S01]  /*5c60*/  ISETP.GT.AND P6, PT, R61.reuse, 0x31, PT ;  /* 0x000000313d00780c */ /* 0x040fe20003fc4270 */
[----:B------:R-:W-:Y:S01]  /*5c70*/  UIADD3 UR6, UR10, 0x180, URZ ;  /* 0x000001800a067890 */ /* 0x000fe2000fffe03f */
[C---:B------:R-:W-:Y:S01]  /*5c80*/  ISETP.GT.AND P3, PT, R61.reuse, 0x38, PT ;  /* 0x000000383d00780c */ /* 0x040fe20003f64270 */
[----:B------:R-:W-:Y:S01]  /*5c90*/  UMOV UR7, 0xc0000010 ;  /* 0xc000001000077882 */ /* 0x000fe20000000000 */
[----:B------:R-:W-:Y:S01]  /*5ca0*/  ISETP.GT.AND P4, PT, R61, 0x39, PT ;  /* 0x000000393d00780c */ /* 0x000fe20003f84270 */
[----:B------:R-:W5:Y:S01]  /*5cb0*/  MUFU.TANH R100, R100 ;  /* 0x0000006400647308 */ /* 0x000f620000002400 */
[----:B------:R-:W-:-:S02]  /*5cc0*/  FSEL R112, R112, -INF , P5 ;  /* 0xff80000070707808 */ /* 0x000fc40002800000 */
[----:B--2---:R-:W-:Y:S02]  /*5cd0*/  FSEL R113, R113, -INF , P6 ;  /* 0xff80000071717808 */ /* 0x004fe40003000000 */
[----:B------:R-:W-:Y:S02]  /*5ce0*/  FSEL R116, R116, -INF , P3 ;  /* 0xff80000074747808 */ /* 0x000fe40001800000 */
[----:B0-----:R-:W-:Y:S01]  /*5cf0*/  FSEL R117, R117, -INF , P4 ;  /* 0xff80000075757808 */ /* 0x001fe20002000000 */
[----:B------:R-:W0:Y:S01]  /*5d00*/  MUFU.TANH R101, R101 ;  /* 0x0000006500657308 */ /* 0x000e220000002400 */
[C---:B------:R-:W-:Y:S02]  /*5d10*/  ISETP.GT.AND P5, PT, R61.reuse, 0x40, PT ;  /* 0x000000403d00780c */ /* 0x040fe40003fa4270 */
[C---:B------:R-:W-:Y:S02]  /*5d20*/  ISETP.GT.AND P6, PT, R61.reuse, 0x41, PT ;  /* 0x000000413d00780c */ /* 0x040fe40003fc4270 */
[----:B------:R-:W-:-:S02]  /*5d30*/  ISETP.GT.AND P3, PT, R61, 0x48, PT ;  /* 0x000000483d00780c */ /* 0x000fc40003f64270 */
[----:B------:R-:W-:Y:S01]  /*5d40*/  ISETP.GT.AND P4, PT, R61, 0x49, PT ;  /* 0x000000493d00780c */ /* 0x000fe20003f84270 */
[----:B------:R-:W2:Y:S01]  /*5d50*/  MUFU.TANH R72, R72 ;  /* 0x0000004800487308 */ /* 0x000ea20000002400 */
[----:B------:R-:W-:Y:S02]  /*5d60*/  FSEL R88, R88, -INF , P5 ;  /* 0xff80000058587808 */ /* 0x000fe40002800000 */
[----:B-1----:R-:W-:Y:S02]  /*5d70*/  FSEL R89, R89, -INF , P6 ;  /* 0xff80000059597808 */ /* 0x002fe40003000000 */
[----:B---3--:R-:W-:Y:S02]  /*5d80*/  FSEL R92, R92, -INF , P3 ;  /* 0xff8000005c5c7808 */ /* 0x008fe40001800000 */
[----:B----4-:R-:W-:Y:S01]  /*5d90*/  FSEL R93, R93, -INF , P4 ;  /* 0xff8000005d5d7808 */ /* 0x010fe20002000000 */
[----:B------:R-:W1:Y:S01]  /*5da0*/  MUFU.TANH R73, R73 ;  /* 0x0000004900497308 */ /* 0x000e620000002400 */
[----:B------:R-:W-:-:S02]  /*5db0*/  ISETP.GT.AND P5, PT, R61, 0x50, PT ;  /* 0x000000503d00780c */ /* 0x000fc40003fa4270 */
[C---:B------:R-:W-:Y:S02]  /*5dc0*/  ISETP.GT.AND P6, PT, R61.reuse, 0x51, PT ;  /* 0x000000513d00780c */ /* 0x040fe40003fc4270 */
[C---:B------:R-:W-:Y:S02]  /*5dd0*/  ISETP.GT.AND P3, PT, R61.reuse, 0x58, PT ;  /* 0x000000583d00780c */ /* 0x040fe40003f64270 */
[----:B------:R-:W-:Y:S01]  /*5de0*/  ISETP.GT.AND P4, PT, R61, 0x59, PT ;  /* 0x000000593d00780c */ /* 0x000fe20003f84270 */
[----:B------:R-:W3:Y:S01]  /*5df0*/  MUFU.TANH R76, R76 ;  /* 0x0000004c004c7308 */ /* 0x000ee20000002400 */
[----:B-----5:R-:W-:Y:S02]  /*5e00*/  FSEL R96, R96, -INF , P5 ;  /* 0xff80000060607808 */ /* 0x020fe40002800000 */
[----:B------:R-:W-:Y:S02]  /*5e10*/  FSEL R97, R97, -INF , P6 ;  /* 0xff80000061617808 */ /* 0x000fe40003000000 */
[----:B------:R-:W-:-:S02]  /*5e20*/  FSEL R100, R100, -INF , P3 ;  /* 0xff80000064647808 */ /* 0x000fc40001800000 */
[----:B0-----:R-:W-:Y:S01]  /*5e30*/  FSEL R101, R101, -INF , P4 ;  /* 0xff80000065657808 */ /* 0x001fe20002000000 */
[----:B------:R-:W0:Y:S01]  /*5e40*/  MUFU.TANH R77, R77 ;  /* 0x0000004d004d7308 */ /* 0x000e220000002400 */
[C---:B------:R-:W-:Y:S02]  /*5e50*/  ISETP.GT.AND P5, PT, R61.reuse, 0x60, PT ;  /* 0x000000603d00780c */ /* 0x040fe40003fa4270 */
[C---:B------:R-:W-:Y:S02]  /*5e60*/  ISETP.GT.AND P6, PT, R61.reuse, 0x61, PT ;  /* 0x000000613d00780c */ /* 0x040fe40003fc4270 */
[C---:B------:R-:W-:Y:S02]  /*5e70*/  ISETP.GT.AND P3, PT, R61.reuse, 0x68, PT ;  /* 0x000000683d00780c */ /* 0x040fe40003f64270 */
[----:B------:R-:W-:Y:S01]  /*5e80*/  ISETP.GT.AND P4, PT, R61, 0x69, PT ;  /* 0x000000693d00780c */ /* 0x000fe20003f84270 */
[----:B------:R-:W4:Y:S01]  /*5e90*/  MUFU.TANH R80, R80 ;  /* 0x0000005000507308 */ /* 0x000f220000002400 */
[----:B--2---:R-:W-:-:S02]  /*5ea0*/  FSEL R72, R72, -INF , P5 ;  /* 0xff80000048487808 */ /* 0x004fc40002800000 */
[----:B-1----:R-:W-:Y:S02]  /*5eb0*/  FSEL R73, R73, -INF , P6 ;  /* 0xff80000049497808 */ /* 0x002fe40003000000 */
[----:B---3--:R-:W-:Y:S02]  /*5ec0*/  FSEL R76, R76, -INF , P3 ;  /* 0xff8000004c4c7808 */ /* 0x008fe40001800000 */
[----:B------:R-:W-:Y:S01]  /*5ed0*/  ISETP.GT.AND P5, PT, R61, 0x70, PT ;  /* 0x000000703d00780c */ /* 0x000fe20003fa4270 */
[----:B------:R-:W1:Y:S01]  /*5ee0*/  MUFU.TANH R81, R81 ;  /* 0x0000005100517308 */ /* 0x000e620000002400 */
[----:B0-----:R-:W-:Y:S02]  /*5ef0*/  FSEL R77, R77, -INF , P4 ;  /* 0xff8000004d4d7808 */ /* 0x001fe40002000000 */
[C---:B------:R-:W-:Y:S02]  /*5f00*/  ISETP.GT.AND P6, PT, R61.reuse, 0x71, PT ;  /* 0x000000713d00780c */ /* 0x040fe40003fc4270 */
[----:B------:R-:W-:-:S02]  /*5f10*/  ISETP.GT.AND P3, PT, R61, 0x78, PT ;  /* 0x000000783d00780c */ /* 0x000fc40003f64270 */
[C---:B------:R-:W-:Y:S01]  /*5f20*/  ISETP.GT.AND P4, PT, R61.reuse, 0x79, PT ;  /* 0x000000793d00780c */ /* 0x040fe20003f84270 */
[----:B------:R-:W0:Y:S01]  /*5f30*/  MUFU.TANH R125, R125 ;  /* 0x0000007d007d7308 */ /* 0x000e220000002400 */
[----:B----4-:R-:W-:Y:S02]  /*5f40*/  FSEL R80, R80, -INF , P5 ;  /* 0xff80000050507808 */ /* 0x010fe40002800000 */
[----:B------:R-:W-:-:S05]  /*5f50*/  ISETP.GT.AND P5, PT, R61, 0x80, PT ;  /* 0x000000803d00780c */ /* 0x000fca0003fa4270 */
[----:B------:R-:W2:Y:S01]  /*5f60*/  MUFU.TANH R85, R85 ;  /* 0x0000005500557308 */ /* 0x000ea20000002400 */
[----:B-1----:R-:W-:Y:S01]  /*5f70*/  FSEL R81, R81, -INF , P6 ;  /* 0xff80000051517808 */ /* 0x002fe20003000000 */
[----:B------:R-:W-:Y:S02]  /*5f80*/  WARPGROUP.DEPBAR.LE gsb0, 0x0 ;  /* 0x00008000000079c5 */ /* 0x000fe40000010000 */
[----:B------:R-:W-:Y:S01]  /*5f90*/  ISETP.GT.AND P6, PT, R61, 0x81, PT ;  /* 0x000000813d00780c */ /* 0x000fe20003fc4270 */
[----:B------:R-:W-:-:S03]  /*5fa0*/  WARPGROUP.ARRIVE ;  /* 0x00000000000079c5 */ /* 0x000fc60000000000 */
[----:B------:R-:W1:Y:S01]  /*5fb0*/  MUFU.TANH R56, R56 ;  /* 0x0000003800387308 */ /* 0x000e620000002400 */
[----:B0-----:R-:W-:Y:S02]  /*5fc0*/  FSEL R125, R125, -INF , P3 ;  /* 0xff8000007d7d7808 */ /* 0x001fe40001800000 */
[----:B------:R-:W-:Y:S01]  /*5fd0*/  ISETP.GT.AND P3, PT, R61, 0x88, PT ;  /* 0x000000883d00780c */ /* 0x000fe20003f64270 */
[----:B------:R-:W-:Y:S01]  /*5fe0*/  QGMMA.64x64x32.F32.E4M3.E4M3 R24, R140, gdesc[UR4], R24, gsb0 ;  /* 0x00e000048c187df3 */ /* 0x000fe20008000818 */
[----:B------:R-:W-:Y:S01]  /*5ff0*/  UIADD3 UR6, UR10, 0x200, URZ ;  /* 0x000002000a067890 */ /* 0x000fe2000fffe03f */
[----:B------:R-:W-:Y:S02]  /*6000*/  UMOV UR7, 0xc0000010 ;  /* 0xc000001000077882 */ /* 0x000fe40000000000 */
[----:B------:R-:W0:Y:S01]  /*6010*/  MUFU.TANH R57, R57 ;  /* 0x0000003900397308 */ /* 0x000e220000002400 */
[----:B--2---:R-:W-:Y:S02]  /*6020*/  FSEL R85, R85, -INF , P4 ;  /* 0xff80000055557808 */ /* 0x004fe40002000000 */
[----:B------:R-:W-:-:S05]  /*6030*/  ISETP.GT.AND P4, PT, R61, 0x89, PT ;  /* 0x000000893d00780c */ /* 0x000fca0003f84270 */
[----:B------:R-:W2:Y:S01]  /*6040*/  MUFU.TANH R60, R60 ;  /* 0x0000003c003c7308 */ /* 0x000ea20000002400 */
[----:B-1----:R-:W-:Y:S02]  /*6050*/  FSEL R56, R56, -INF , P5 ;  /* 0xff80000038387808 */ /* 0x002fe40002800000 */
[----:B------:R-:W-:-:S05]  /*6060*/  ISETP.GT.AND P5, PT, R61, 0x90, PT ;  /* 0x000000903d00780c */ /* 0x000fca0003fa4270 */
[----:B------:R-:W1:Y:S01]  /*6070*/  MUFU.TANH R115, R129 ;  /* 0x0000008100737308 */ /* 0x000e620000002400 */
[----:B0-----:R-:W-:Y:S02]  /*6080*/  FSEL R57, R57, -INF , P6 ;  /* 0xff80000039397808 */ /* 0x001fe40003000000 */
[----:B------:R-:W-:-:S05]  /*6090*/  ISETP.GT.AND P6, PT, R61, 0x91, PT ;  /* 0x000000913d00780c */ /* 0x000fca0003fc4270 */
[----:B------:R-:W-:Y:S01]  /*60a0*/  MUFU.TANH R64, R64 ;  /* 0x0000004000407308 */ /* 0x000fe20000002400 */
[----:B--2---:R-:W-:Y:S02]  /*60b0*/  FSEL R60, R60, -INF , P3 ;  /* 0xff8000003c3c7808 */ /* 0x004fe40001800000 */
[----:B------:R-:W-:-:S05]  /*60c0*/  ISETP.GT.AND P3, PT, R61, 0x98, PT ;  /* 0x000000983d00780c */ /* 0x000fca0003f64270 */
[----:B------:R-:W-:Y:S01]  /*60d0*/  MUFU.TANH R14, R14 ;  /* 0x0000000e000e7308 */ /* 0x000fe20000002400 */
[----:B-1----:R-:W-:Y:S02]  /*60e0*/  FSEL R115, R115, -INF , P4 ;  /* 0xff80000073737808 */ /* 0x002fe40002000000 */
[----:B------:R-:W-:Y:S02]  /*60f0*/  ISETP.GT.AND P4, PT, R61, 0x99, PT ;  /* 0x000000993d00780c */ /* 0x000fe40003f84270 */
[----:B------:R-:W-:-:S03]  /*6100*/  FMNMX.FTZ R61, R128, R5, !PT ;  /* 0x00000005803d7209 */ /* 0x000fc60007810000 */
[----:B------:R-:W-:Y:S01]  /*6110*/  MUFU.TANH R124, R124 ;  /* 0x0000007c007c7308 */ /* 0x000fe20000002400 */
[----:B------:R-:W-:Y:S01]  /*6120*/  FMNMX.FTZ R118, R8, R61, !PT ;  /* 0x0000003d08767209 */ /* 0x000fe20007810000 */
[----:B------:R-:W-:-:S03]  /*6130*/  FMUL.FTZ R61, R0, R119 ;  /* 0x00000077003d7220 */ /* 0x000fc60000410000 */
[----:B------:R-:W-:-:S03]  /*6140*/  FMNMX.FTZ R129, R11, R118, !PT ;  /* 0x000000760b817209 */ /* 0x000fc60007810000 */
[----:B------:R-:W-:Y:S01]  /*6150*/  MUFU.TANH R111, R111 ;  /* 0x0000006f006f7308 */ /* 0x000fe20000002400 */
[----:B------:R-:W-:Y:S01]  /*6160*/  FMNMX.FTZ R118, R12, R129, !PT ;  /* 0x000000810c767209 */ /* 0x000fe20007810000 */
[----:B------:R-:W-:-:S03]  /*6170*/  FMUL.FTZ R129, R0, R68 ;  /* 0x0000004400817220 */ /* 0x000fc60000410000 */
[----:B------:R-:W-:-:S03]  /*6180*/  FMNMX.FTZ R119, R15, R118, !PT ;  /* 0x000000760f777209 */ /* 0x000fc60007810000 */
[----:B------:R-:W0:Y:S01]  /*6190*/  MUFU.TANH R131, R129 ;  /* 0x0000008100837308 */ /* 0x000e220000002400 */
[----:B------:R-:W-:-:S04]  /*61a0*/  FMNMX.FTZ R118, R20, R119, !PT ;  /* 0x0000007714767209 */ /* 0x000fc80007810000 */
[----:B------:R-:W-:-:S03]  /*61b0*/  FMNMX.FTZ R119, R121, R118, !PT ;  /* 0x0000007679777209 */ /* 0x000fc60007810000 */
[----:B------:R-:W-:Y:S01]  /*61c0*/  MUFU.TANH R9, R9 ;  /* 0x0000000900097308 */ /* 0x000fe20000002400 */
[----:B------:R-:W-:-:S04]  /*61d0*/  FMNMX.FTZ R119, R122, R119, !PT ;  /* 0x000000777a777209 */ /* 0x000fc80007810000 */
[----:B------:R-:W-:-:S03]  /*61e0*/  FMNMX.FTZ R118, R104, R119, !PT ;  /* 0x0000007768767209 */ /* 0x000fc60007810000 */
[----:B------:R-:W-:Y:S01]  /*61f0*/  MUFU.TANH R10, R10 ;  /* 0x0000000a000a7308 */ /* 0x000fe20000002400 */
[----:B------:R-:W-:Y:S01]  /*6200*/  FMNMX.FTZ R119, R105, R118, !PT ;  /* 0x0000007669777209 */ /* 0x000fe20007810000 */
[----:B------:R-:W-:Y:S02]  /*6210*/  WARPGROUP.DEPBAR.LE gsb0, 0x0 ;  /* 0x00008000000079c5 */ /* 0x000fe40000010000 */
[----:B------:R-:W-:Y:S01]  /*6220*/  WARPGROUP.ARRIVE ;  /* 0x00000000000079c5 */ /* 0x000fe20000000000 */
[----:B------:R-:W-:-:S03]  /*6230*/  FMNMX.FTZ R118, R108, R119, !PT ;  /* 0x000000776c767209 */ /* 0x000fc60007810000 */
[----:B------:R-:W-:Y:S01]  /*6240*/  MUFU.TANH R13, R13 ;  /* 0x0000000d000d7308 */ /* 0x000fe20000002400 */
[----:B------:R-:W-:Y:S01]  /*6250*/  FMNMX.FTZ R119, R109, R118, !PT ;  /* 0x000000766d777209 */ /* 0x000fe20007810000 */
[----:B------:R-:W-:Y:S03]  /*6260*/  QGMMA.64x64x32.F32.E4M3.E4M3 R24, R136, gdesc[UR4], R24, gsb0 ;  /* 0x00e0000488187df3 */ /* 0x000fe60008000818 */
[----:B------:R-:W-:-:S03]  /*6270*/  FMNMX.FTZ R118, R112, R119, !PT ;  /* 0x0000007770767209 */ /* 0x000fc60007810000 */
[----:B------:R-:W-:Y:S01]  /*6280*/  MUFU.TANH R21, R21 ;  /* 0x0000001500157308 */ /* 0x000fe20000002400 */
[----:B------:R-:W-:-:S04]  /*6290*/  FMNMX.FTZ R119, R113, R118, !PT ;  /* 0x0000007671777209 */ /* 0x000fc80007810000 */
        /* <DEDUP_REMOVED lines=20> */
[----:B------:R-:W-:Y:S01]  /*63e0*/  FMNMX.FTZ R119, R77, R118, !PT ;  /* 0x000000764d777209 */ /* 0x000fe20007810000 */
[----:B------:R-:W-:-:S03]  /*63f0*/  FMUL.FTZ R118, R0, R65 ;  /* 0x0000004100767220 */ /* 0x000fc60000410000 */
[----:B------:R-:W-:Y:S01]  /*6400*/  FMNMX.FTZ R130, R80, R119, !PT ;  /* 0x0000007750827209 */ /* 0x000fe20007810000 */
[C---:B------:R-:W-:Y:S01]  /*6410*/  FMUL.FTZ R119, R0.reuse, R79 ;  /* 0x0000004f00777220 */ /* 0x040fe20000410000 */
[----:B------:R-:W-:Y:S01]  /*6420*/  FMUL.FTZ R79, R0, R82 ;  /* 0x00000052004f7220 */ /* 0x000fe20000410000 */
[----:B------:R-:W1:Y:S01]  /*6430*/  MUFU.TANH R118, R118 ;  /* 0x0000007600767308 */ /* 0x000e620000002400 */
[----:B------:R-:W-:-:S04]  /*6440*/  FMNMX.FTZ R130, R81, R130, !PT ;  /* 0x0000008251827209 */ /* 0x000fc80007810000 */
[----:B------:R-:W-:-:S03]  /*6450*/  FMNMX.FTZ R130, R125, R130, !PT ;  /* 0x000000827d827209 */ /* 0x000fc60007810000 */
[----:B------:R-:W-:Y:S01]  /*6460*/  MUFU.TANH R7, R7 ;  /* 0x0000000700077308 */ /* 0x000fe20000002400 */
[----:B------:R-:W-:Y:S01]  /*6470*/  FMNMX.FTZ R65, R85, R130, !PT ;  /* 0x0000008255417209 */ /* 0x000fe20007810000 */
[----:B------:R-:W-:Y:S01]  /*6480*/  FMUL.FTZ R130, R0, R69 ;  /* 0x0000004500827220 */ /* 0x000fe20000410000 */
[----:B0-----:R-:W-:Y:S01]  /*6490*/  FSEL R69, R131, -INF , P3 ;  /* 0xff80000083457808 */ /* 0x001fe20001800000 */
[----:B------:R-:W-:Y:S02]  /*64a0*/  WARPGROUP.DEPBAR.LE gsb0, 0x0 ;  /* 0x00008000000079c5 */ /* 0x000fe40000010000 */
[----:B------:R-:W-:Y:S02]  /*64b0*/  FMNMX.FTZ R68, R56, R65, !PT ;  /* 0x0000004138447209 */ /* 0x000fe40007810000 */
[----:B------:R-:W0:Y:S02]  /*64c0*/  MUFU.TANH R130, R130 ;  /* 0x0000008200827308 */ /* 0x000e240000002400 */
[----:B------:R-:W-:-:S04]  /*64d0*/  FMNMX.FTZ R65, R57, R68, !PT ;  /* 0x0000004439417209 */ /* 0x000fc80007810000 */
[----:B------:R-:W-:Y:S02]  /*64e0*/  FMNMX.FTZ R68, R60, R65, !PT ;  /* 0x000000413c447209 */ /* 0x000fe40007810000 */
[----:B------:R-:W-:Y:S01]  /*64f0*/  FSEL R65, R64, -INF , P5 ;  /* 0xff80000040417808 */ /* 0x000fe20002800000 */
[----:B------:R-:W2:Y:S01]  /*6500*/  MUFU.TANH R61, R61 ;  /* 0x0000003d003d7308 */ /* 0x000ea20000002400 */
[----:B------:R-:W-:Y:S02]  /*6510*/  FMNMX.FTZ R132, R115, R68, !PT ;  /* 0x0000004473847209 */ /* 0x000fe40007810000 */
[----:B-1----:R-:W-:Y:S02]  /*6520*/  FSEL R68, R118, -INF , P6 ;  /* 0xff80000076447808 */ /* 0x002fe40003000000 */
[----:B------:R-:W-:Y:S02]  /*6530*/  FMNMX.FTZ R129, R65, R132, !PT ;  /* 0x0000008441817209 */ /* 0x000fe40007810000 */
[----:B0-----:R-:W-:Y:S01]  /*6540*/  FSEL R82, R130, -INF , P4 ;  /* 0xff80000082527808 */ /* 0x001fe20002000000 */
[----:B------:R0:W-:Y:S01]  /*6550*/  MUFU.TANH R64, R119 ;  /* 0x0000007700407308 */ /* 0x0001e20000002400 */
[----:B------:R-:W-:-:S04]  /*6560*/  FMNMX.FTZ R118, R68, R129, !PT ;  /* 0x0000008144767209 */ /* 0x000fc80007810000 */
[----:B------:R-:W-:Y:S01]  /*6570*/  FMNMX.FTZ R129, R69, R118, !PT ;  /* 0x0000007645817209 */ /* 0x000fe20007810000 */
[----:B------:R-:W-:Y:S02]  /*6580*/  FMUL.FTZ R118, R0, R58 ;  /* 0x0000003a00767220 */ /* 0x000fe40000410000 */
[----:B------:R-:W1:Y:S01]  /*6590*/  MUFU.TANH R90, R90 ;  /* 0x0000005a005a7308 */ /* 0x000e620000002400 */
[----:B------:R-:W-:-:S05]  /*65a0*/  FMNMX.FTZ R129, R82, R129, !PT ;  /* 0x0000008152817209 */ /* 0x000fca0007810000 */
[----:B------:R-:W0:Y:S02]  /*65b0*/  SHFL.BFLY PT, R130, R129, 0x2, 0x1f ;  /* 0x0c401f0081827f89 */ /* 0x000e2400000e0000 */
[----:B------:R-:W3:Y:S08]  /*65c0*/  MUFU.TANH R91, R91 ;  /* 0x0000005b005b7308 */ /* 0x000ef00000002400 */
[----:B------:R-:W4:Y:S08]  /*65d0*/  MUFU.TANH R94, R94 ;  /* 0x0000005e005e7308 */ /* 0x000f300000002400 */
[----:B------:R-:W5:Y:S01]  /*65e0*/  MUFU.TANH R95, R95 ;  /* 0x0000005f005f7308 */ /* 0x000f620000002400 */
[----:B0-----:R-:W-:-:S02]  /*65f0*/  FMNMX.FTZ R119, R129, R130, !PT ;  /* 0x0000008281777209 */ /* 0x001fc40007810000 */
[----:B------:R-:W0:Y:S05]  /*6600*/  SHFL.IDX PT, R129, R84, 0x1, 0x1c1f ;  /* 0x003c1f0054817f89 */ /* 0x000e2a00000e0000 */
[----:B------:R-:W5:Y:S01]  /*6610*/  MUFU.TANH R98, R98 ;  /* 0x0000006200627308 */ /* 0x000f620000002400 */
[----:B------:R-:W2:Y:S07]  /*6620*/  SHFL.BFLY PT, R58, R119, 0x1, 0x1f ;  /* 0x0c201f00773a7f89 */ /* 0x000eae00000e0000 */
[----:B------:R-:W5:Y:S08]  /*6630*/  MUFU.TANH R99, R99 ;  /* 0x0000006300637308 */ /* 0x000f700000002400 */
[----:B------:R-:W5:Y:S01]  /*6640*/  MUFU.TANH R102, R102 ;  /* 0x0000006600667308 */ /* 0x000f620000002400 */
[----:B0-----:R-:W-:-:S07]  /*6650*/  IADD3 R126, R129, -UR21, R126 ;  /* 0x80000015817e7c10 */ /* 0x001fce000fffe07e */
[----:B------:R-:W0:Y:S01]  /*6660*/  MUFU.TANH R103, R103 ;  /* 0x0000006700677308 */ /* 0x000e220000002400 */
[----:B------:R-:W-:Y:S02]  /*6670*/  ISETP.GT.AND P3, PT, R126, 0x9, PT ;  /* 0x000000097e00780c */ /* 0x000fe40003f64270 */
[----:B--2---:R-:W-:Y:S01]  /*6680*/  FMNMX.FTZ R58, R119, R58, !PT ;  /* 0x0000003a773a7209 */ /* 0x004fe20007810000 */
[----:B------:R-:W-:Y:S01]  /*6690*/  IMAD.U32 R119, RZ, RZ, UR20 ;  /* 0x00000014ff777e24 */ /* 0x000fe2000f8e00ff */
[----:B------:R-:W-:-:S03]  /*66a0*/  FSEL R14, R14, -INF , P3 ;  /* 0xff8000000e0e7808 */ /* 0x000fc60001800000 */
[----:B------:R-:W2:Y:S01]  /*66b0*/  MUFU.TANH R74, R74 ;  /* 0x0000004a004a7308 */ /* 0x000ea20000002400 */
[----:B------:R-:W-:Y:S01]  /*66c0*/  ISETP.GT.AND P3, PT, R126, 0x19, PT ;  /* 0x000000197e00780c */ /* 0x000fe20003f64270 */
[----:B------:R-:W-:-:S01]  /*66d0*/  FFMA.FTZ R84, R58, R119, -8 ;  /* 0xc10000003a547423 */ /* 0x000fc20000010077 */
[----:B------:R-:W-:Y:S02]  /*66e0*/  ISETP.GT.AND P6, PT, R126, RZ, PT ;  /* 0x000000ff7e00720c */ /* 0x000fe40003fc4270 */
[----:B------:R-:W-:Y:S02]  /*66f0*/  FSEL R124, R124, -INF , P3 ;  /* 0xff8000007c7c7808 */ /* 0x000fe40001800000 */
[C---:B------:R-:W-:Y:S01]  /*6700*/  ISETP.GT.AND P3, PT, R126.reuse, 0x29, PT ;  /* 0x000000297e00780c */ /* 0x040fe20003f64270 */
[----:B------:R-:W2:Y:S01]  /*6710*/  MUFU.TANH R75, R75 ;  /* 0x0000004b004b7308 */ /* 0x000ea20000002400 */
[----:B------:R-:W-:Y:S02]  /*6720*/  ISETP.GT.AND P4, PT, R126, 0x1, PT ;  /* 0x000000017e00780c */ /* 0x000fe40003f84270 */
[----:B------:R-:W-:-:S02]  /*6730*/  FSEL R111, R111, -INF , P3 ;  /* 0xff8000006f6f7808 */ /* 0x000fc40001800000 */
[----:B------:R-:W-:Y:S02]  /*6740*/  FSETP.NEU.FTZ.AND P3, PT, R58, -INF , PT ;  /* 0xff8000003a00780b */ /* 0x000fe40003f7d000 */
[----:B------:R-:W-:Y:S01]  /*6750*/  FSEL R9, R9, -INF , P6 ;  /* 0xff80000009097808 */ /* 0x000fe20003000000 */
[----:B------:R-:W2:Y:S01]  /*6760*/  MUFU.TANH R78, R78 ;  /* 0x0000004e004e7308 */ /* 0x000ea20000002400 */
[----:B------:R-:W-:Y:S02]  /*6770*/  FSEL R84, R84, RZ, P3 ;  /* 0x000000ff54547208 */ /* 0x000fe40001800000 */
[----:B------:R-:W-:Y:S02]  /*6780*/  ISETP.GT.AND P5, PT, R126, 0x8, PT ;  /* 0x000000087e00780c */ /* 0x000fe40003fa4270 */
[----:B------:R-:W-:Y:S01]  /*6790*/  FSEL R10, R10, -INF , P4 ;  /* 0xff8000000a0a7808 */ /* 0x000fe20002000000 */
[--C-:B------:R-:W-:Y:S01]  /*67a0*/  FFMA.FTZ R119, R8, UR20, -R84.reuse ;  /* 0x0000001408777c23 */ /* 0x100fe20008010854 */
[----:B------:R-:W-:-:S01]  /*67b0*/  FFMA.FTZ R8, R11, UR20, -R84 ;  /* 0x000000140b087c23 */ /* 0x000fc20008010854 */
[--C-:B------:R-:W-:Y:S01]  /*67c0*/  FFMA.FTZ R11, R12, UR20, -R84.reuse ;  /* 0x000000140c0b7c23 */ /* 0x100fe20008010854 */
[----:B------:R-:W-:-:S01]  /*67d0*/  FFMA.FTZ R12, R15, UR20, -R84 ;  /* 0x000000140f0c7c23 */ /* 0x000fc20008010854 */
[----:B------:R-:W-:Y:S01]  /*67e0*/  FMNMX.FTZ R129, R9, R6, !PT ;  /* 0x0000000609817209 */ /* 0x000fe20007810000 */
[----:B------:R-:W-:-:S01]  /*67f0*/  FFMA.FTZ R15, R20, UR20, -R84 ;  /* 0x00000014140f7c23 */ /* 0x000fc20008010854 */
[--C-:B------:R-:W-:Y:S01]  /*6800*/  FFMA.FTZ R20, R121, UR20, -R84.reuse ;  /* 0x0000001479147c23 */ /* 0x100fe20008010854 */
[----:B------:R-:W-:-:S01]  /*6810*/  FFMA.FTZ R121, R122, UR20, -R84 ;  /* 0x000000147a797c23 */ /* 0x000fc20008010854 */
[----:B------:R-:W-:Y:S01]  /*6820*/  FSEL R13, R13, -INF , P5 ;  /* 0xff8000000d0d7808 */ /* 0x000fe20002800000 */
[----:B------:R-:W2:Y:S01]  /*6830*/  MUFU.TANH R79, R79 ;  /* 0x0000004f004f7308 */ /* 0x000ea20000002400 */
[----:B------:R-:W-:Y:S01]  /*6840*/  FMNMX.FTZ R122, R10, R129, !PT ;  /* 0x000000810a7a7209 */ /* 0x000fe20007810000 */
[--C-:B------:R-:W-:Y:S01]  /*6850*/  FFMA.FTZ R128, R128, UR20, -R84.reuse ;  /* 0x0000001480807c23 */ /* 0x100fe20008010854 */
[----:B------:R-:W-:Y:S01]  /*6860*/  ISETP.GT.AND P6, PT, R126, 0x10, PT ;  /* 0x000000107e00780c */ /* 0x000fe20003fc4270 */
[--C-:B------:R-:W-:Y:S01]  /*6870*/  FFMA.FTZ R104, R104, UR20, -R84.reuse ;  /* 0x0000001468687c23 */ /* 0x100fe20008010854 */
[----:B------:R-:W-:Y:S01]  /*6880*/  FMNMX.FTZ R129, R13, R122, !PT ;  /* 0x0000007a0d817209 */ /* 0x000fe20007810000 */
[--C-:B------:R-:W-:Y:S01]  /*6890*/  FFMA.FTZ R105, R105, UR20, -R84.reuse ;  /* 0x0000001469697c23 */ /* 0x100fe20008010854 */
[----:B------:R-:W-:Y:S01]  /*68a0*/  ISETP.GT.AND P4, PT, R126, 0x11, PT ;  /* 0x000000117e00780c */ /* 0x000fe20003f84270 */
[----:B------:R-:W2:Y:S01]  /*68b0*/  MUFU.TANH R83, R83 ;  /* 0x0000005300537308 */ /* 0x000ea20000002400 */
[----:B------:R-:W-:Y:S01]  /*68c0*/  FSEL R21, R21, -INF , P6 ;  /* 0xff80000015157808 */ /* 0x000fe20003000000 */
[--C-:B------:R-:W-:Y:S01]  /*68d0*/  FFMA.FTZ R108, R108, UR20, -R84.reuse ;  /* 0x000000146c6c7c23 */ /* 0x100fe20008010854 */
[----:B------:R-:W-:Y:S01]  /*68e0*/  FMNMX.FTZ R122, R14, R129, !PT ;  /* 0x000000810e7a7209 */ /* 0x000fe20007810000 */
[--C-:B------:R-:W-:Y:S01]  /*68f0*/  FFMA.FTZ R109, R109, UR20, -R84.reuse ;  /* 0x000000146d6d7c23 */ /* 0x100fe20008010854 */
[----:B------:R-:W-:Y:S01]  /*6900*/  ISETP.GT.AND P5, PT, R126, 0x18, PT ;  /* 0x000000187e00780c */ /* 0x000fe20003fa4270 */
[--C-:B------:R-:W-:Y:S01]  /*6910*/  FFMA.FTZ R112, R112, UR20, -R84.reuse ;  /* 0x0000001470707c23 */ /* 0x100fe20008010854 */
[----:B------:R-:W-:Y:S01]  /*6920*/  FSEL R120, R120, -INF , P4 ;  /* 0xff80000078787808 */ /* 0x000fe20002000000 */
[----:B------:R-:W2:Y:S01]  /*6930*/  MUFU.TANH R86, R86 ;  /* 0x0000005600567308 */ /* 0x000ea20000002400 */
[----:B------:R-:W-:Y:S01]  /*6940*/  FMNMX.FTZ R129, R21, R122, !PT ;  /* 0x0000007a15817209 */ /* 0x000fe20007810000 */
[--C-:B------:R-:W-:Y:S01]  /*6950*/  FFMA.FTZ R113, R113, UR20, -R84.reuse ;  /* 0x0000001471717c23 */ /* 0x100fe20008010854 */
[----:B------:R-:W-:Y:S01]  /*6960*/  FSEL R123, R123, -INF , P5 ;  /* 0xff8000007b7b7808 */ /* 0x000fe20002800000 */
[--C-:B------:R-:W-:Y:S01]  /*6970*/  FFMA.FTZ R116, R116, UR20, -R84.reuse ;  /* 0x0000001474747c23 */ /* 0x100fe20008010854 */
[----:B------:R-:W-:Y:S01]  /*6980*/  FMNMX.FTZ R122, R120, R129, !PT ;  /* 0x00000081787a7209 */ /* 0x000fe20007810000 */
[--C-:B------:R-:W-:Y:S01]  /*6990*/  FFMA.FTZ R117, R117, UR20, -R84.reuse ;  /* 0x0000001475757c23 */ /* 0x100fe20008010854 */
[----:B------:R-:W-:Y:S01]  /*69a0*/  ISETP.GT.AND P6, PT, R126, 0x20, PT ;  /* 0x000000207e00780c */ /* 0x000fe20003fc4270 */
[----:B------:R-:W2:Y:S01]  /*69b0*/  MUFU.TANH R87, R87 ;  /* 0x0000005700577308 */ /* 0x000ea20000002400 */
[----:B------:R-:W-:Y:S01]  /*69c0*/  FMNMX.FTZ R129, R123, R122, !PT ;  /* 0x0000007a7b817209 */ /* 0x000fe20007810000 */
[--C-:B------:R-:W-:Y:S01]  /*69d0*/  FFMA.FTZ R88, R88, UR20, -R84.reuse ;  /* 0x0000001458587c23 */ /* 0x100fe20008010854 */
[----:B------:R-:W-:Y:S01]  /*69e0*/  ISETP.GT.AND P4, PT, R126, 0x21, PT ;  /* 0x000000217e00780c */ /* 0x000fe20003f84270 */
[--C-:B------:R-:W-:Y:S01]  /*69f0*/  FFMA.FTZ R89, R89, UR20, -R84.reuse ;  /* 0x0000001459597c23 */ /* 0x100fe20008010854 */
[----:B------:R-:W-:Y:S01]  /*6a00*/  FSEL R106, R106, -INF , P6 ;  /* 0xff8000006a6a7808 */ /* 0x000fe20003000000 */
[--C-:B------:R-:W-:Y:S01]  /*6a10*/  FFMA.FTZ R92, R92, UR20, -R84.reuse ;  /* 0x000000145c5c7c23 */ /* 0x100fe20008010854 */
[----:B------:R-:W-:Y:S01]  /*6a20*/  FMNMX.FTZ R129, R124, R129, !PT ;  /* 0x000000817c817209 */ /* 0x000fe20007810000 */
[----:B------:R-:W2:Y:S01]  /*6a30*/  MUFU.TANH R118, R118 ;  /* 0x0000007600767308 */ /* 0x000ea20000002400 */
[----:B------:R-:W-:Y:S01]  /*6a40*/  ISETP.GT.AND P5, PT, R126, 0x28, PT ;  /* 0x000000287e00780c */ /* 0x000fe20003fa4270 */
[--C-:B------:R-:W-:Y:S01]  /*6a50*/  FFMA.FTZ R93, R93, UR20, -R84.reuse ;  /* 0x000000145d5d7c23 */ /* 0x100fe20008010854 */
[----:B------:R-:W-:Y:S01]  /*6a60*/  FSEL R107, R107, -INF , P4 ;  /* 0xff8000006b6b7808 */ /* 0x000fe20002000000 */
[--C-:B------:R-:W-:Y:S01]  /*6a70*/  FFMA.FTZ R96, R96, UR20, -R84.reuse ;  /* 0x0000001460607c23 */ /* 0x100fe20008010854 */
[----:B------:R-:W-:Y:S01]  /*6a80*/  FMNMX.FTZ R122, R106, R129, !PT ;  /* 0x000000816a7a7209 */ /* 0x000fe20007810000 */
[--C-:B------:R-:W-:Y:S01]  /*6a90*/  FFMA.FTZ R97, R97, UR20, -R84.reuse ;  /* 0x0000001461617c23 */ /* 0x100fe20008010854 */
        /* <DEDUP_REMOVED lines=20> */
[C---:B------:R-:W-:Y:S01]  /*6be0*/  ISETP.GT.AND P6, PT, R126.reuse, 0x39, PT ;  /* 0x000000397e00780c */ /* 0x040fe20003fc4270 */
        /* <DEDUP_REMOVED lines=11> */
[----:B------:R-:W-:Y:S01]  /*6ca0*/  ISETP.GT.AND P5, PT, R126, 0x41, PT ;  /* 0x000000417e00780c */ /* 0x000fe20003fa4270 */
[----:B------:R-:W2:Y:S01]  /*6cb0*/  MUFU.TANH R67, R67 ;  /* 0x0000004300437308 */ /* 0x000ea20000002400 */
[----:B-1----:R-:W-:Y:S01]  /*6cc0*/  FSEL R90, R90, -INF , P4 ;  /* 0xff8000005a5a7808 */ /* 0x002fe20002000000 */
[--C-:B------:R-:W-:Y:S01]  /*6cd0*/  FFMA.FTZ R65, R65, UR20, -R84.reuse ;  /* 0x0000001441417c23 */ /* 0x100fe20008010854 */
[----:B------:R-:W-:Y:S01]  /*6ce0*/  FMNMX.FTZ R129, R61, R122, !PT ;  /* 0x0000007a3d817209 */ /* 0x000fe20007810000 */
[--C-:B------:R-:W-:Y:S01]  /*6cf0*/  FFMA.FTZ R68, R68, UR20, -R84.reuse ;  /* 0x0000001444447c23 */ /* 0x100fe20008010854 */
[----:B------:R-:W-:Y:S01]  /*6d00*/  ISETP.GT.AND P6, PT, R126, 0x48, PT ;  /* 0x000000487e00780c */ /* 0x000fe20003fc4270 */
[--C-:B------:R-:W-:Y:S01]  /*6d10*/  FFMA.FTZ R69, R69, UR20, -R84.reuse ;  /* 0x0000001445457c23 */ /* 0x100fe20008010854 */
[----:B---3--:R-:W-:Y:S01]  /*6d20*/  FSEL R91, R91, -INF , P5 ;  /* 0xff8000005b5b7808 */ /* 0x008fe20002800000 */
[----:B------:R-:W1:Y:S01]  /*6d30*/  MUFU.TANH R70, R70 ;  /* 0x0000004600467308 */ /* 0x000e620000002400 */
[----:B------:R-:W-:Y:S01]  /*6d40*/  FMNMX.FTZ R122, R90, R129, !PT ;  /* 0x000000815a7a7209 */ /* 0x000fe20007810000 */
[----:B------:R-:W-:Y:S01]  /*6d50*/  FFMA.FTZ R82, R82, UR20, -R84 ;  /* 0x0000001452527c23 */ /* 0x000fe20008010854 */
[----:B------:R-:W-:-:S02]  /*6d60*/  ISETP.GT.AND P4, PT, R126, 0x49, PT ;  /* 0x000000497e00780c */ /* 0x000fc40003f84270 */
[----:B----4-:R-:W-:Y:S02]  /*6d70*/  FSEL R94, R94, -INF , P6 ;  /* 0xff8000005e5e7808 */ /* 0x010fe40003000000 */
[----:B------:R-:W-:Y:S01]  /*6d80*/  FMNMX.FTZ R129, R91, R122, !PT ;  /* 0x0000007a5b817209 */ /* 0x000fe20007810000 */
[----:B------:R-:W3:Y:S01]  /*6d90*/  MUFU.TANH R71, R71 ;  /* 0x0000004700477308 */ /* 0x000ee20000002400 */
[----:B------:R-:W-:Y:S02]  /*6da0*/  ISETP.GT.AND P5, PT, R126, 0x50, PT ;  /* 0x000000507e00780c */ /* 0x000fe40003fa4270 */
[----:B-----5:R-:W-:Y:S02]  /*6db0*/  FSEL R95, R95, -INF , P4 ;  /* 0xff8000005f5f7808 */ /* 0x020fe40002000000 */
[----:B------:R-:W-:Y:S02]  /*6dc0*/  FMNMX.FTZ R122, R94, R129, !PT ;  /* 0x000000815e7a7209 */ /* 0x000fe40007810000 */
[----:B------:R-:W-:Y:S01]  /*6dd0*/  ISETP.GT.AND P6, PT, R126, 0x51, PT ;  /* 0x000000517e00780c */ /* 0x000fe20003fc4270 */
[----:B------:R-:W-:Y:S01]  /*6de0*/  MUFU.EX2 R128, R128 ;  /* 0x0000008000807308 */ /* 0x000fe20000000800 */
[----:B------:R-:W-:-:S02]  /*6df0*/  FSEL R98, R98, -INF , P5 ;  /* 0xff80000062627808 */ /* 0x000fc40002800000 */
[----:B------:R-:W-:Y:S02]  /*6e00*/  FMNMX.FTZ R129, R95, R122, !PT ;  /* 0x0000007a5f817209 */ /* 0x000fe40007810000 */
[----:B------:R-:W-:Y:S02]  /*6e10*/  ISETP.GT.AND P4, PT, R126, 0x58, PT ;  /* 0x000000587e00780c */ /* 0x000fe40003f84270 */
[----:B------:R-:W-:Y:S01]  /*6e20*/  FSEL R99, R99, -INF , P6 ;  /* 0xff80000063637808 */ /* 0x000fe20003000000 */
[----:B------:R-:W-:Y:S01]  /*6e30*/  MUFU.EX2 R119, R119 ;  /* 0x0000007700777308 */ /* 0x000fe20000000800 */
[----:B------:R-:W-:Y:S02]  /*6e40*/  FMNMX.FTZ R122, R98, R129, !PT ;  /* 0x00000081627a7209 */ /* 0x000fe40007810000 */
[----:B------:R-:W-:Y:S02]  /*6e50*/  ISETP.GT.AND P5, PT, R126, 0x59, PT ;  /* 0x000000597e00780c */ /* 0x000fe40003fa4270 */
[----:B------:R-:W-:-:S02]  /*6e60*/  FSEL R102, R102, -INF , P4 ;  /* 0xff80000066667808 */ /* 0x000fc40002000000 */
[----:B------:R-:W-:Y:S01]  /*6e70*/  FMNMX.FTZ R129, R99, R122, !PT ;  /* 0x0000007a63817209 */ /* 0x000fe20007810000 */
[----:B------:R-:W-:Y:S01]  /*6e80*/  MUFU.EX2 R8, R8 ;  /* 0x0000000800087308 */ /* 0x000fe20000000800 */
[----:B------:R-:W-:Y:S02]  /*6e90*/  ISETP.GT.AND P6, PT, R126, 0x60, PT ;  /* 0x000000607e00780c */ /* 0x000fe40003fc4270 */
[----:B0-----:R-:W-:Y:S02]  /*6ea0*/  FSEL R103, R103, -INF , P5 ;  /* 0xff80000067677808 */ /* 0x001fe40002800000 */
[----:B------:R-:W-:Y:S02]  /*6eb0*/  FMNMX.FTZ R122, R102, R129, !PT ;  /* 0x00000081667a7209 */ /* 0x000fe40007810000 */
[----:B------:R-:W-:Y:S01]  /*6ec0*/  ISETP.GT.AND P4, PT, R126, 0x61, PT ;  /* 0x000000617e00780c */ /* 0x000fe20003f84270 */
[----:B------:R-:W-:Y:S01]  /*6ed0*/  MUFU.EX2 R11, R11 ;  /* 0x0000000b000b7308 */ /* 0x000fe20000000800 */
[----:B--2---:R-:W-:-:S02]  /*6ee0*/  FSEL R74, R74, -INF , P6 ;  /* 0xff8000004a4a7808 */ /* 0x004fc40003000000 */
        /* <DEDUP_REMOVED lines=10> */
[----:B------:R-:W-:Y:S02]  /*6f90*/  FSEL R64, R64, -INF , P6 ;  /* 0xff80000040407808 */ /* 0x000fe40003000000 */
[----:B------:R-:W-:Y:S02]  /*6fa0*/  FMNMX.FTZ R129, R78, R129, !PT ;  /* 0x000000814e817209 */ /* 0x000fe40007810000 */
[----:B------:R-:W-:Y:S01]  /*6fb0*/  ISETP.GT.AND P5, PT, R126, 0x71, PT ;  /* 0x000000717e00780c */ /* 0x000fe20003fa4270 */
[----:B------:R-:W-:Y:S01]  /*6fc0*/  MUFU.EX2 R20, R20 ;  /* 0x0000001400147308 */ /* 0x000fe20000000800 */
[----:B------:R-:W-:-:S02]  /*6fd0*/  FSEL R79, R79, -INF , P4 ;  /* 0xff8000004f4f7808 */ /* 0x000fc40002000000 */
[----:B------:R-:W-:Y:S02]  /*6fe0*/  FMNMX.FTZ R122, R64, R129, !PT ;  /* 0x00000081407a7209 */ /* 0x000fe40007810000 */
[C---:B------:R-:W-:Y:S02]  /*6ff0*/  ISETP.GT.AND P6, PT, R126.reuse, 0x78, PT ;  /* 0x000000787e00780c */ /* 0x040fe40003fc4270 */
        /* <DEDUP_REMOVED lines=34> */
[----:B-1----:R-:W-:-:S02]  /*7220*/  FSEL R70, R70, -INF , P5 ;  /* 0xff80000046467808 */ /* 0x002fc40002800000 */
[----:B------:R-:W-:Y:S01]  /*7230*/  FMNMX.FTZ R129, R67, R122, !PT ;  /* 0x0000007a43817209 */ /* 0x000fe20007810000 */
[----:B------:R-:W-:Y:S01]  /*7240*/  MUFU.EX2 R116, R116 ;  /* 0x0000007400747308 */ /* 0x000fe20000000800 */
[----:B---3--:R-:W-:Y:S02]  /*7250*/  FSEL R71, R71, -INF , P6 ;  /* 0xff80000047477808 */ /* 0x008fe40003000000 */
[----:B------:R-:W-:Y:S02]  /*7260*/  FMNMX.FTZ R122, R70, R129, !PT ;  /* 0x00000081467a7209 */ /* 0x000fe40007810000 */
[----:B------:R-:W-:Y:S02]  /*7270*/  FSEL R130, R58, RZ, P3 ;  /* 0x000000ff3a827208 */ /* 0x000fe40001800000 */
[----:B------:R-:W-:Y:S01]  /*7280*/  FMNMX.FTZ R126, R71, R122, !PT ;  /* 0x0000007a477e7209 */ /* 0x000fe20007810000 */
[----:B------:R-:W-:-:S01]  /*7290*/  FFMA.FTZ R122, R125, UR20, -R84 ;  /* 0x000000147d7a7c23 */ /* 0x000fc20008010854 */
[----:B------:R-:W-:Y:S01]  /*72a0*/  FFMA.FTZ R125, R57, UR20, -R84 ;  /* 0x00000014397d7c23 */ /* 0x000fe20008010854 */
[----:B------:R-:W-:-:S01]  /*72b0*/  FADD.FTZ R130, -R130, R5 ;  /* 0x0000000582827221 */ /* 0x000fc20000010100 */
[----:B------:R-:W-:Y:S01]  /*72c0*/  MUFU.EX2 R117, R117 ;  /* 0x0000007500757308 */ /* 0x000fe20000000800 */
[----:B------:R-:W0:Y:S07]  /*72d0*/  SHFL.BFLY PT, R129, R126, 0x2, 0x1f ;  /* 0x0c401f007e817f89 */ /* 0x000e2e00000e0000 */
[----:B------:R-:W-:Y:S08]  /*72e0*/  MUFU.EX2 R88, R88 ;  /* 0x0000005800587308 */ /* 0x000ff00000000800 */
[----:B------:R-:W-:Y:S08]  /*72f0*/  MUFU.EX2 R89, R89 ;  /* 0x0000005900597308 */ /* 0x000ff00000000800 */
[----:B------:R-:W-:Y:S01]  /*7300*/  MUFU.EX2 R92, R92 ;  /* 0x0000005c005c7308 */ /* 0x000fe20000000800 */
[----:B0-----:R-:W-:-:S05]  /*7310*/  FMNMX.FTZ R129, R126, R129, !PT ;  /* 0x000000817e817209 */ /* 0x001fca0007810000 */
[----:B------:R-:W0:Y:S02]  /*7320*/  SHFL.BFLY PT, R126, R129, 0x1, 0x1f ;  /* 0x0c201f00817e7f89 */ /* 0x000e2400000e0000 */
[----:B------:R-:W-:Y:S08]  /*7330*/  MUFU.EX2 R93, R93 ;  /* 0x0000005d005d7308 */ /* 0x000ff00000000800 */
[----:B------:R-:W-:Y:S08]  /*7340*/  MUFU.EX2 R96, R96 ;  /* 0x0000006000607308 */ /* 0x000ff00000000800 */
[----:B------:R-:W-:Y:S01]  /*7350*/  MUFU.EX2 R97, R97 ;  /* 0x0000006100617308 */ /* 0x000fe20000000800 */
[----:B0-----:R-:W-:Y:S01]  /*7360*/  FMNMX.FTZ R57, R129, R126, !PT ;  /* 0x0000007e81397209 */ /* 0x001fe20007810000 */
[----:B------:R-:W-:-:S06]  /*7370*/  IMAD.U32 R126, RZ, RZ, UR20 ;  /* 0x00000014ff7e7e24 */ /* 0x000fcc000f8e00ff */
[----:B------:R-:W-:Y:S01]  /*7380*/  MUFU.EX2 R100, R100 ;  /* 0x0000006400647308 */ /* 0x000fe20000000800 */
[C---:B------:R-:W-:Y:S01]  /*7390*/  FSETP.NEU.FTZ.AND P4, PT, R57.reuse, -INF , PT ;  /* 0xff8000003900780b */ /* 0x040fe20003f9d000 */
[----:B------:R-:W-:-:S03]  /*73a0*/  FFMA.FTZ R126, R57, R126, -8 ;  /* 0xc1000000397e7423 */ /* 0x000fc6000001007e */
[----:B------:R-:W-:Y:S02]  /*73b0*/  FSEL R129, R57, RZ, P4 ;  /* 0x000000ff39817208 */ /* 0x000fe40002000000 */
[----:B------:R-:W-:Y:S01]  /*73c0*/  FSEL R84, R126, RZ, P4 ;  /* 0x000000ff7e547208 */ /* 0x000fe20002000000 */
[----:B------:R-:W-:Y:S02]  /*73d0*/  MUFU.EX2 R101, R101 ;  /* 0x0000006500657308 */ /* 0x000fe40000000800 */
[----:B------:R-:W-:-:S02]  /*73e0*/  FADD.FTZ R129, -R129, R6 ;  /* 0x0000000681817221 */ /* 0x000fc40000010100 */
[--C-:B------:R-:W-:Y:S01]  /*73f0*/  FFMA.FTZ R126, R61, UR20, -R84.reuse ;  /* 0x000000143d7e7c23 */ /* 0x100fe20008010854 */
[----:B------:R-:W-:-:S01]  /*7400*/  FFMA.FTZ R61, R90, UR20, -R84 ;  /* 0x000000145a3d7c23 */ /* 0x000fc20008010854 */
[--C-:B------:R-:W-:Y:S01]  /*7410*/  FFMA.FTZ R90, R91, UR20, -R84.reuse ;  /* 0x000000145b5a7c23 */ /* 0x100fe20008010854 */
[----:B------:R-:W-:Y:S01]  /*7420*/  FMUL.FTZ R91, R130, UR20 ;  /* 0x00000014825b7c20 */ /* 0x000fe20008410000 */
[--C-:B------:R-:W-:Y:S01]  /*7430*/  FFMA.FTZ R9, R9, UR20, -R84.reuse ;  /* 0x0000001409097c23 */ /* 0x100fe20008010854 */
[----:B------:R-:W-:Y:S01]  /*7440*/  FMUL.FTZ R6, R129, UR20 ;  /* 0x0000001481067c20 */ /* 0x000fe20008410000 */
[--C-:B------:R-:W-:Y:S01]  /*7450*/  FFMA.FTZ R10, R10, UR20, -R84.reuse ;  /* 0x000000140a0a7c23 */ /* 0x100fe20008010854 */
        /* <DEDUP_REMOVED lines=27> */
[----:B------:R-:W-:-:S01]  /*7610*/  FADD.FTZ R130, R8, R129 ;  /* 0x0000008108827221 */ /* 0x000fc20000010000 */
[----:B------:R-:W-:-:S03]  /*7620*/  FFMA.FTZ R78, R78, UR20, -R84 ;  /* 0x000000144e4e7c23 */ /* 0x000fc60008010854 */
[----:B------:R-:W-:-:S03]  /*7630*/  FADD.FTZ R103, R11, R130 ;  /* 0x000000820b677221 */ /* 0x000fc60000010000 */
[----:B------:R-:W2:Y:S01]  /*7640*/  MUFU.EX2 R13, R13 ;  /* 0x0000000d000d7308 */ /* 0x000ea20000000800 */
[----:B-1----:R-:W-:-:S01]  /*7650*/  FFMA.FTZ R3, R6, R2, R9 ;  /* 0x0000000206037223 */ /* 0x002fc20000010009 */
        /* <DEDUP_REMOVED lines=16> */
[----:B------:R-:W-:Y:S01]  /*7760*/  FADD.FTZ R2, R104, R103 ;  /* 0x0000006768027221 */ /* 0x000fe20000010000 */
[----:B------:R-:W-:-:S05]  /*7770*/  FFMA.FTZ R103, R64, UR20, -R84 ;  /* 0x0000001440677c23 */ /* 0x000fca0008010854 */
[----:B------:R-:W1:Y:S01]  /*7780*/  MUFU.EX2 R107, R107 ;  /* 0x0000006b006b7308 */ /* 0x000e620000000800 */
[----:B0-----:R-:W-:-:S07]  /*7790*/  FADD.FTZ R3, R124, R3 ;  /* 0x000000037c037221 */ /* 0x001fce0000010000 */
        /* <DEDUP_REMOVED lines=14> */
[--C-:B------:R-:W-:Y:S01]  /*7880*/  FFMA.FTZ R64, R79, UR20, -R84.reuse ;  /* 0x000000144f407c23 */ /* 0x100fe20008010854 */
[----:B------:R-:W-:-:S01]  /*7890*/  FFMA.FTZ R79, R83, UR20, -R84 ;  /* 0x00000014534f7c23 */ /* 0x000fc20008010854 */
[----:B------:R-:W-:-:S04]  /*78a0*/  FFMA.FTZ R83, R86, UR20, -R84 ;  /* 0x0000001456537c23 */ /* 0x000fc80008010854 */
[----:B------:R-:W2:Y:S01]  /*78b0*/  MUFU.EX2 R7, R7 ;  /* 0x0000000700077308 */ /* 0x000ea20000000800 */
[----:B-1----:R-:W-:-:S01]  /*78c0*/  FADD.FTZ R130, R114, R129 ;  /* 0x0000008172827221 */ /* 0x002fc20000010000 */
[----:B------:R-:W-:-:S04]  /*78d0*/  FADD.FTZ R129, R117, R2 ;  /* 0x0000000275817221 */ /* 0x000fc80000010000 */
[----:B------:R-:W-:Y:S02]  /*78e0*/  FADD.FTZ R86, R88, R129 ;  /* 0x0000008158567221 */ /* 0x000fe40000010000 */
[----:B------:R-:W1:Y:S01]  /*78f0*/  MUFU.EX2 R126, R126 ;  /* 0x0000007e007e7308 */ /* 0x000e620000000800 */
[----:B0-----:R-:W-:-:S01]  /*7900*/  FADD.FTZ R130, R127, R130 ;  /* 0x000000827f827221 */ /* 0x001fc20000010000 */
[----:B------:R-:W-:Y:S01]  /*7910*/  FADD.FTZ R129, R89, R86 ;  /* 0x0000005659817221 */ /* 0x000fe20000010000 */
[----:B------:R-:W-:-:S01]  /*7920*/  FFMA.FTZ R86, R87, UR20, -R84 ;  /* 0x0000001457567c23 */ /* 0x000fc20008010854 */
[----:B------:R-:W-:-:S04]  /*7930*/  FFMA.FTZ R87, R118, UR20, -R84 ;  /* 0x0000001476577c23 */ /* 0x000fc80008010854 */
[----:B------:R-:W0:Y:S01]  /*7940*/  MUFU.EX2 R61, R61 ;  /* 0x0000003d003d7308 */ /* 0x000e220000000800 */
[----:B--2---:R-:W-:-:S01]  /*7950*/  FADD.FTZ R3, R7, R130 ;  /* 0x0000008207037221 */ /* 0x004fc20000010000 */
[----:B------:R-:W-:-:S04]  /*7960*/  FADD.FTZ R130, R92, R129 ;  /* 0x000000815c827221 */ /* 0x000fc80000010000 */
[----:B------:R-:W-:Y:S02]  /*7970*/  FADD.FTZ R129, R93, R130 ;  /* 0x000000825d817221 */ /* 0x000fe40000010000 */
[----:B------:R-:W2:Y:S01]  /*7980*/  MUFU.EX2 R90, R90 ;  /* 0x0000005a005a7308 */ /* 0x000ea20000000800 */
[----:B-1----:R-:W-:-:S01]  /*7990*/  FADD.FTZ R2, R126, R3 ;  /* 0x000000037e027221 */ /* 0x002fc20000010000 */
[----:B------:R-:W-:-:S04]  /*79a0*/  FADD.FTZ R118, R96, R129 ;  /* 0x0000008160767221 */ /* 0x000fc80000010000 */
[----:B------:R-:W-:Y:S01]  /*79b0*/  FADD.FTZ R129, R97, R118 ;  /* 0x0000007661817221 */ /* 0x000fe20000010000 */
[----:B------:R-:W-:-:S01]  /*79c0*/  FFMA.FTZ R118, R59, UR20, -R84 ;  /* 0x000000143b767c23 */ /* 0x000fc20008010854 */
[----:B------:R-:W1:Y:S01]  /*79d0*/  MUFU.EX2 R5, R5 ;  /* 0x0000000500057308 */ /* 0x000e620000000800 */
[----:B0-----:R-:W-:-:S01]  /*79e0*/  FADD.FTZ R3, R61, R2 ;  /* 0x000000023d037221 */ /* 0x001fc20000010000 */
[----:B------:R-:W-:Y:S01]  /*79f0*/  FADD.FTZ R130, R100, R129 ;  /* 0x0000008164827221 */ /* 0x000fe20000010000 */
[----:B------:R-:W-:-:S03]  /*7a00*/  FFMA.FTZ R59, R62, UR20, -R84 ;  /* 0x000000143e3b7c23 */ /* 0x000fc60008010854 */
        /* <DEDUP_REMOVED lines=23> */
[--C-:B------:R-:W-:Y:S01]  /*7b80*/  FFMA.FTZ R62, R63, UR20, -R84.reuse ;  /* 0x000000143f3e7c23 */ /* 0x100fe20008010854 */
[----:B------:R-:W-:-:S05]  /*7b90*/  FFMA.FTZ R63, R66, UR20, -R84 ;  /* 0x00000014423f7c23 */ /* 0x000fca0008010854 */
        /* <DEDUP_REMOVED lines=16> */
[--C-:B------:R-:W-:Y:S01]  /*7ca0*/  FFMA.FTZ R66, R67, UR20, -R84.reuse ;  /* 0x0000001443427c23 */ /* 0x100fe20008010854 */
[----:B------:R-:W-:-:S05]  /*7cb0*/  FFMA.FTZ R67, R70, UR20, -R84 ;  /* 0x0000001446437c23 */ /* 0x000fca0008010854 */
[----:B------:R-:W2:Y:S01]  /*7cc0*/  MUFU.EX2 R85, R85 ;  /* 0x0000005500557308 */ /* 0x000ea20000000800 */
[----:B-1----:R-:W-:-:S07]  /*7cd0*/  FADD.FTZ R130, R122, R3 ;  /* 0x000000037a827221 */ /* 0x002fce0000010000 */
[----:B------:R-:W1:Y:S01]  /*7ce0*/  MUFU.EX2 R86, R86 ;  /* 0x0000005600567308 */ /* 0x000e620000000800 */
[----:B0-----:R-:W-:-:S07]  /*7cf0*/  FADD.FTZ R3, R83, R2 ;  /* 0x0000000253037221 */ /* 0x001fce0000010000 */
[----:B------:R-:W0:Y:S01]  /*7d00*/  MUFU.EX2 R56, R56 ;  /* 0x0000003800387308 */ /* 0x000e220000000800 */
[----:B--2---:R-:W-:-:S01]  /*7d10*/  FADD.FTZ R129, R85, R130 ;  /* 0x0000008255817221 */ /* 0x004fc20000010000 */
[----:B------:R-:W-:-:S06]  /*7d20*/  IMAD.U32 R130, RZ, RZ, UR22 ;  /* 0x00000016ff827e24 */ /* 0x000fcc000f8e00ff */
[----:B------:R-:W2:Y:S01]  /*7d30*/  MUFU.EX2 R87, R87 ;  /* 0x0000005700577308 */ /* 0x000ea20000000800 */
[----:B-1----:R-:W-:-:S07]  /*7d40*/  FADD.FTZ R2, R86, R3 ;  /* 0x0000000356027221 */ /* 0x002fce0000010000 */
[----:B------:R-:W1:Y:S01]  /*7d50*/  MUFU.EX2 R125, R125 ;  /* 0x0000007d007d7308 */ /* 0x000e620000000800 */
[----:B0-----:R-:W-:-:S07]  /*7d60*/  FADD.FTZ R70, R56, R129 ;  /* 0x0000008138467221 */ /* 0x001fce0000010000 */
[----:B------:R-:W0:Y:S01]  /*7d70*/  MUFU.EX2 R118, R118 ;  /* 0x0000007600767308 */ /* 0x000e220000000800 */
[----:B--2---:R-:W-:-:S01]  /*7d80*/  FADD.FTZ R3, R87, R2 ;  /* 0x0000000257037221 */ /* 0x004fc20000010000 */
[----:B------:R-:W-:-:S05]  /*7d90*/  @!P1 VIADD R2, R130, 0x13240 ;  /* 0x0001324082029836 */ /* 0x000fca0000000000 */
[----:B------:R-:W-:Y:S01]  /*7da0*/  @!P1 PRMT R2, RZ, 0x654, R2 ;  /* 0x00000654ff029816 */ /* 0x000fe20000000002 */
[----:B------:R-:W2:Y:S01]  /*7db0*/  MUFU.EX2 R60, R60 ;  /* 0x0000003c003c7308 */ /* 0x000ea20000000800 */
[----:B-1----:R-:W-:-:S01]  /*7dc0*/  FADD.FTZ R129, R125, R70 ;  /* 0x000000467d817221 */ /* 0x002fc20000010000 */
[----:B------:R-:W-:Y:S01]  /*7dd0*/  FFMA.FTZ R70, R71, UR20, -R84 ;  /* 0x0000001447467c23 */ /* 0x000fe20008010854 */
[----:B------:R1:W-:Y:S05]  /*7de0*/  @!P1 SYNCS.ARRIVE.TRANS64.RED.A1T0 RZ, [R2+URZ], RZ ;  /* 0x000000ff02ff99a7 */ /* 0x0003ea000810043f */
[----:B------:R-:W3:Y:S01]  /*7df0*/  MUFU.EX2 R59, R59 ;  /* 0x0000003b003b7308 */ /* 0x000ee20000000800 */
[----:B0-----:R-:W-:-:S07]  /*7e00*/  FADD.FTZ R130, R118, R3 ;  /* 0x0000000376827221 */ /* 0x001fce0000010000 */
[----:B------:R-:W0:Y:S01]  /*7e10*/  MUFU.EX2 R115, R115 ;  /* 0x0000007300737308 */ /* 0x000e220000000800 */
[----:B--2---:R-:W-:-:S07]  /*7e20*/  FADD.FTZ R84, R60, R129 ;  /* 0x000000813c547221 */ /* 0x004fce0000010000 */
        /* <DEDUP_REMOVED lines=22> */
.L_x_1529:
[----:B------:R-:W-:Y:S01]  /*7f90*/  UISETP.GT.AND UP1, UPT, UR24, UR23, UPT ;  /* 0x000000171800728c */ /* 0x000fe2000bf24270 */
[----:B------:R-:W-:Y:S01]  /*7fa0*/  F2FP.SATFINITE.E4M3.F32.PACK_AB_MERGE_C R5, R94, R5, RZ ;  /* 0x000000055e05723e */ /* 0x000fe200048070ff */
[----:B------:R-:W-:Y:S01]  /*7fb0*/  UIADD3 UR6, UR11, 0x13260, URZ ;  /* 0x000132600b067890 */ /* 0x000fe2000fffe03f */
[----:B------:R-:W-:Y:S01]  /*7fc0*/  F2FP.SATFINITE.E4M3.F32.PACK_AB_MERGE_C R8, R11, R8, RZ ;  /* 0x000000080b08723e */ /* 0x000fe200048070ff */
[----:B------:R-:W-:Y:S01]  /*7fd0*/  UIADD3 UR24, UR24, -0x1, URZ ;  /* 0xffffffff18187890 */ /* 0x000fe2000fffe03f */
[----:B------:R-:W-:Y:S01]  /*7fe0*/  F2FP.SATFINITE.E4M3.F32.PACK_AB_MERGE_C R13, R14, R13, RZ ;  /* 0x0000000d0e0d723e */ /* 0x000fe200048070ff */
[----:B------:R-:W-:Y:S01]  /*7ff0*/  UPRMT UR6, UR44, 0x654, UR6 ;  /* 0x000006542c067896 */ /* 0x000fe20008000006 */
[----:B------:R-:W-:Y:S01]  /*8000*/  PLOP3.LUT P3, PT, PT, PT, UP1, 0x80, 0x0 ;  /* 0x000000000000781c */ /* 0x000fe20003f6f018 */
[----:B------:R-:W-:Y:S01]  /*8010*/  UMOV UR26, UR37 ;  /* 0x00000025001a7c82 */ /* 0x000fe20008000000 */
[----:B------:R-:W-:Y:S01]  /*8020*/  F2FP.SATFINITE.E4M3.F32.PACK_AB_MERGE_C R20, R121, R20, RZ ;  /* 0x000000147914723e */ /* 0x000fe200048070ff */
[----:B------:R-:W-:Y:S01]  /*8030*/  UMOV UR25, UR39 ;  /* 0x0000002700197c82 */ /* 0x000fe20008000000 */
        /* <DEDUP_REMOVED lines=68> */
[----:B------:R-:W-:-:S02]  /*8480*/  F2FP.SATFINITE.E4M3.F32.PACK_AB_MERGE_C R138, R68, R65, R69 ;  /* 0x00000041448a723e */ /* 0x000fc40004807045 */
[----:B------:R-:W-:Y:S02]  /*8490*/  F2FP.SATFINITE.E4M3.F32.PACK_AB_MERGE_C R139, R66, R63, R67 ;  /* 0x0000003f428b723e */ /* 0x000fe40004807043 */
[----:B------:R-:W-:Y:S01]  /*84a0*/  MOV R6, R57 ;  /* 0x0000003900067202 */ /* 0x000fe20000000f00 */
[----:B------:R-:W-:Y:S06]  /*84b0*/  @P3 BRA `(.L_x_1530) ;  /* 0xffffffc8001c3947 */ /* 0x000fec000383ffff */
.L_x_1520:
[----:B------:R-:W-:-:S13]  /*84c0*/  ISETP.LE.AND P2, PT, RZ, UR24, PT ;  /* 0x00000018ff007c0c */ /* 0x000fda000bf43270 */
[----:B------:R-:W-:Y:S05]  /*84d0*/  @!P2 BRA `(.L_x_1531) ;  /* 0x0000002c0020a947 */ /* 0x000fea0003800000 */
[----:B------:R-:W-:Y:S01]  /*84e0*/  IMAD.MOV.U32 R6, RZ, RZ, R57 ;  /* 0x000000ffff067224 */ /* 0x000fe200078e0039 */
[----:B------:R-:W-:Y:S01]  /*84f0*/  UMOV UR22, UR37 ;  /* 0x0000002500167c82 */ /* 0x000fe20008000000 */
[----:B------:R-:W-:Y:S01]  /*8500*/  IMAD.MOV.U32 R5, RZ, RZ, R58 ;  /* 0x000000ffff057224 */ /* 0x000fe200078e003a */
[----:B------:R-:W-:Y:S01]  /*8510*/  UMOV UR21, UR39 ;  /* 0x0000002700157c82 */ /* 0x000fe20008000000 */
[----:B------:R-:W-:-:S05]  /*8520*/  ULDC UR20, c[0x0][0x988] ;  /* 0x0002620000147ab9 */ /* 0x000fca0000000800 */
.L_x_1541:
[----:B------:R-:W-:-:S04]  /*8530*/  UIADD3 UR39, UR21, 0x1, URZ ;  /* 0x0000000115277890 */ /* 0x000fc8000fffe03f */
[----:B------:R-:W-:-:S04]  /*8540*/  UISETP.NE.AND UP0, UPT, UR39, 0x2, UPT ;  /* 0x000000022700788c */ /* 0x000fc8000bf05270 */
[----:B------:R-:W-:Y:S02]  /*8550*/  USEL UR37, URZ, 0x1, UP0 ;  /* 0x000000013f257887 */ /* 0x000fe40008000000 */
[----:B------:R-:W-:Y:S02]  /*8560*/  USEL UR39, UR39, URZ, UP0 ;  /* 0x0000003f27277287 */ /* 0x000fe40008000000 */
[----:B------:R-:W-:Y:S01]  /*8570*/  ULOP3.LUT UR37, UR22, UR37, URZ, 0x3c, !UPT ;  /* 0x0000002516257292 */ /* 0x000fe2000f8e3c3f */
[----:B------:R-:W-:Y:S11]  /*8580*/  @!P0 BRA `(.L_x_1532) ;  /* 0x0000000000048947 */ /* 0x000ff60003800000 */
[----:B------:R-:W-:Y:S01]  /*8590*/  BPT.TRAP 0x1 ;  /* 0x000000040000795c */ /* 0x000fe20000300000 */
.L_x_1532:
[----:B------:R-:W-:Y:S01]  /*85a0*/  ULEA UR6, UR39, UR45, 0x3 ;  /* 0x0000002d27067291 */ /* 0x000fe2000f8e183f */
[----:B------:R-:W-:-:S05]  /*85b0*/  IMAD.U32 R7, RZ, RZ, UR37 ;  /* 0x00000025ff077e24 */ /* 0x000fca000f8e00ff */
[----:B------:R-:W-:-:S04]  /*85c0*/  SHF.L.U32 R7, R7, 0x1f, RZ ;  /* 0x0000001f07077819 */ /* 0x000fc800000006ff */
[----:B------:R0:W1:Y:S01]  /*85d0*/  SYNCS.PHASECHK.TRANS64.TRYWAIT P2, [UR6+0x13230], R7 ;  /* 0x01323007ff0075a7 */ /* 0x0000620008040146 */
[----:B------:R-:W-:Y:S05]  /*85e0*/  @!P0 BRA `(.L_x_1533) ;  /* 0x0000000000048947 */ /* 0x000fea0003800000 */
[----:B------:R-:W-:Y:S01]  /*85f0*/  BPT.TRAP 0x1 ;  /* 0x000000040000795c */ /* 0x000fe20000300000 */
.L_x_1533:
[----:B-1----:R-:W-:Y:S05]  /*8600*/  @P2 BRA `(.L_x_1534) ;  /* 0x0000000000082947 */ /* 0x002fea0003800000 */
[----:B------:R-:W1:Y:S02]  /*8610*/  SYNCS.PHASECHK.TRANS64.TRYWAIT P2, [UR6+0x13230], R7 ;  /* 0x01323007ff0075a7 */ /* 0x000e640008040146 */
[----:B-1----:R-:W-:Y:S05]  /*8620*/  @!P2 BRA `(.L_x_1535) ;  /* 0x00000084002ca947 */ /* 0x002fea0003800000 */
.L_x_1534:
        /* <DEDUP_REMOVED lines=64> */
.L_x_1536:
[----:B------:R-:W-:Y:S01]  /*8a30*/  ULEA UR11, UR21, UR45, 0x3 ;  /* 0x0000002d150b7291 */ /* 0x000fe2000f8e183f */
[----:B01----:R-:W-:-:S05]  /*8a40*/  IMAD.U32 R7, RZ, RZ, UR22 ;  /* 0x00000016ff077e24 */ /* 0x003fca000f8e00ff */
[----:B------:R-:W-:-:S04]  /*8a50*/  SHF.L.U32 R7, R7, 0x1f, RZ ;  /* 0x0000001f07077819 */ /* 0x000fc800000006ff */
[----:B------:R0:W1:Y:S01]  /*8a60*/  SYNCS.PHASECHK.TRANS64.TRYWAIT P2, [UR11+0x13250], R7 ;  /* 0x01325007ff0075a7 */ /* 0x000062000804014b */
[----:B------:R-:W-:Y:S05]  /*8a70*/  @!P0 BRA `(.L_x_1537) ;  /* 0x0000000000048947 */ /* 0x000fea0003800000 */
[----:B------:R-:W-:Y:S01]  /*8a80*/  BPT.TRAP 0x1 ;  /* 0x000000040000795c */ /* 0x000fe20000300000 */
.L_x_1537:
[----:B-1----:R-:W-:Y:S05]  /*8a90*/  @P2 BRA `(.L_x_1538) ;  /* 0x0000000000082947 */ /* 0x002fea0003800000 */
[----:B------:R-:W1:Y:S02]  /*8aa0*/  SYNCS.PHASECHK.TRANS64.TRYWAIT P2, [UR11+0x13250], R7 ;  /* 0x01325007ff0075a7 */ /* 0x000e64000804014b */
[----:B-1----:R-:W-:Y:S05]  /*8ab0*/  @!P2 BRA `(.L_x_1539) ;  /* 0x000000800020a947 */ /* 0x002fea0003800000 */
.L_x_1538:
        /* <DEDUP_REMOVED lines=41> */
[----:B------:R-:W-:Y:S01]  /*8d50*/  WARPGROUP.ARRIVE ;  /* 0x00000000000079c5 */ /* 0x000fe20000000000 */
[C---:B------:R-:W-:Y:S01]  /*8d60*/  FMUL.FTZ R115, R0.reuse, R115 ;  /* 0x0000007300737220 */ /* 0x040fe20000410000 */
[C---:B------:R-:W-:Y:S01]  /*8d70*/  FMUL.FTZ R117, R0.reuse, R117 ;  /* 0x0000007500757220 */ /* 0x040fe20000410000 */
[----:B------:R-:W-:Y:S01]  /*8d80*/  UMOV UR7, 0xc0000010 ;  /* 0xc000001000077882 */ /* 0x000fe20000000000 */
[----:B------:R-:W-:Y:S01]  /*8d90*/  FMUL.FTZ R118, R0, R118 ;  /* 0x0000007600767220 */ /* 0x000fe20000410000 */
[----:B------:R-:W2:Y:S01]  /*8da0*/  MUFU.TANH R13, R13 ;  /* 0x0000000d000d7308 */ /* 0x000ea20000002400 */
[----:B0-----:R-:W-:Y:S01]  /*8db0*/  FMNMX.FTZ R128, R10, R125, !PT ;  /* 0x0000007d0a807209 */ /* 0x001fe20007810000 */
[----:B------:R-:W-:Y:S01]  /*8dc0*/  UMOV UR6, UR10 ;  /* 0x0000000a00067c82 */ /* 0x000fe20008000000 */
[C---:B------:R-:W-:Y:S01]  /*8dd0*/  FMUL.FTZ R88, R0.reuse, R88 ;  /* 0x0000005800587220 */ /* 0x040fe20000410000 */
[----:B------:R-:W-:Y:S01]  /*8de0*/  QGMMA.64x64x32.F32.E4M3.E4M3 R24, R152, gdesc[UR4], R24, gsb0 ;  /* 0x00e0000498187df3 */ /* 0x000fe20008000818 */
        /* <DEDUP_REMOVED lines=42> */
[----:B------:R-:W-:Y:S01]  /*9090*/  UIADD3 UR6, UR10, 0x80, URZ ;  /* 0x000000800a067890 */ /* 0x000fe2000fffe03f */
[----:B------:R-:W2:Y:S01]  /*90a0*/  MUFU.TANH R120, R120 ;  /* 0x0000007800787308 */ /* 0x000ea20000002400 */
[----:B0-----:R-:W-:Y:S01]  /*90b0*/  FMNMX.FTZ R127, R21, R128, !PT ;  /* 0x00000080157f7209 */ /* 0x001fe20007810000 */
[C---:B------:R-:W-:Y:S01]  /*90c0*/  FMUL.FTZ R87, R0.reuse, R87 ;  /* 0x0000005700577220 */ /* 0x040fe20000410000 */
[C---:B------:R-:W-:Y:S01]  /*90d0*/  FMUL.FTZ R60, R0.reuse, R60 ;  /* 0x0000003c003c7220 */ /* 0x040fe20000410000 */
[----:B------:R-:W-:Y:S01]  /*90e0*/  UMOV UR7, 0xc0000010 ;  /* 0xc000001000077882 */ /* 0x000fe20000000000 */
        /* <DEDUP_REMOVED lines=16> */
[----:B------:R-:W-:-:S03]  /*91f0*/  FMUL.FTZ R71, R0, R71 ;  /* 0x0000004700477220 */ /* 0x000fc60000410000 */
[----:B------:R-:W2:Y:S01]  /*9200*/  MUFU.TANH R122, R122 ;  /* 0x0000007a007a7308 */ /* 0x000ea20000002400 */
[----:B0-----:R-:W-:Y:S01]  /*9210*/  FMNMX.FTZ R127, R121, R126, !PT ;  /* 0x0000007e797f7209 */ /* 0x001fe20007810000 */
[----:B------:R-:W-:-:S06]  /*9220*/  FMUL.FTZ R126, R0, R58 ;  /* 0x0000003a007e7220 */ /* 0x000fcc0000410000 */
        /* <DEDUP_REMOVED lines=60> */
[----:B------:R-:W-:Y:S01]  /*95f0*/  QGMMA.64x64x32.F32.E4M3.E4M3 R24, R140, gdesc[UR4], R24, gsb0 ;  /* 0x00e000048c187df3 */ /* 0x000fe20008000818 */
[----:B------:R-:W-:Y:S01]  /*9600*/  UIADD3 UR6, UR10, 0x200, URZ ;  /* 0x000002000a067890 */ /* 0x000fe2000fffe03f */
[----:B------:R-:W-:-:S04]  /*9610*/  UMOV UR7, 0xc0000010 ;  /* 0xc000001000077882 */ /* 0x000fc80000000000 */
        /* <DEDUP_REMOVED lines=24> */
[----:B------:R-:W-:Y:S06]  /*97a0*/  QGMMA.64x64x32.F32.E4M3.E4M3 R24, R136, gdesc[UR4], R24, gsb0 ;  /* 0x00e0000488187df3 */ /* 0x000fec0008000818 */
        /* <DEDUP_REMOVED lines=20> */
[----:B------:R-:W-:-:S06]  /*98f0*/  WARPGROUP.DEPBAR.LE gsb0, 0x0 ;  /* 0x00008000000079c5 */ /* 0x000fcc0000010000 */
        /* <DEDUP_REMOVED lines=39> */
[----:B--2---:R-:W-:-:S05]  /*9b70*/  FMNMX.FTZ R57, R69, R58, !PT ;  /* 0x0000003a45397209 */ /* 0x004fca0007810000 */
[----:B------:R-:W2:Y:S01]  /*9b80*/  SHFL.BFLY PT, R58, R57, 0x2, 0x1f ;  /* 0x0c401f00393a7f89 */ /* 0x000ea200000e0000 */
[----:B0-----:R-:W-:-:S04]  /*9b90*/  FMNMX.FTZ R128, R70, R127, !PT ;  /* 0x0000007f46807209 */ /* 0x001fc80007810000 */
[----:B-1----:R-:W-:-:S05]  /*9ba0*/  FMNMX.FTZ R128, R71, R128, !PT ;  /* 0x0000008047807209 */ /* 0x002fca0007810000 */
[----:B------:R-:W0:Y:S01]  /*9bb0*/  SHFL.BFLY PT, R129, R128, 0x2, 0x1f ;  /* 0x0c401f0080817f89 */ /* 0x000e2200000e0000 */
[----:B--2---:R-:W-:-:S05]  /*9bc0*/  FMNMX.FTZ R127, R57, R58, !PT ;  /* 0x0000003a397f7209 */ /* 0x004fca0007810000 */
[----:B------:R-:W1:Y:S01]  /*9bd0*/  SHFL.BFLY PT, R58, R127, 0x1, 0x1f ;  /* 0x0c201f007f3a7f89 */ /* 0x000e6200000e0000 */
[----:B0-----:R-:W-:-:S05]  /*9be0*/  FMNMX.FTZ R129, R128, R129, !PT ;  /* 0x0000008180817209 */ /* 0x001fca0007810000 */
[----:B------:R-:W0:Y:S01]  /*9bf0*/  SHFL.BFLY PT, R130, R129, 0x1, 0x1f ;  /* 0x0c201f0081827f89 */ /* 0x000e2200000e0000 */
[----:B-1----:R-:W-:Y:S01]  /*9c00*/  FMNMX.FTZ R58, R127, R58, !PT ;  /* 0x0000003a7f3a7209 */ /* 0x002fe20007810000 */
        /* <DEDUP_REMOVED lines=10> */
[----:B0-----:R-:W-:Y:S01]  /*9cb0*/  FMNMX.FTZ R57, R129, R130, !PT ;  /* 0x0000008281397209 */ /* 0x001fe20007810000 */
        /* <DEDUP_REMOVED lines=92> */
[----:B------:R-:W-:-:S02]  /*a280*/  IMAD.U32 R130, RZ, RZ, UR39 ;  /* 0x00000027ff827e24 */ /* 0x000fc4000f8e00ff */
[----:B------:R-:W-:-:S01]  /*a290*/  FFMA.FTZ R67, R67, UR20, -R125 ;  /* 0x0000001443437c23 */ /* 0x000fc2000801087d */
[----:B------:R-:W2:Y:S01]  /*a2a0*/  MUFU.EX2 R14, R14 ;  /* 0x0000000e000e7308 */ /* 0x000ea20000000800 */
[----:B0-----:R-:W-:-:S01]  /*a2b0*/  FADD.FTZ R3, R13, R2 ;  /* 0x000000020d037221 */ /* 0x001fc20000010000 */
[--C-:B------:R-:W-:Y:S01]  /*a2c0*/  FFMA.FTZ R70, R70, UR20, -R125.reuse ;  /* 0x0000001446467c23 */ /* 0x100fe2000801087d */
[----:B------:R-:W-:-:S05]  /*a2d0*/  FFMA.FTZ R71, R71, UR20, -R125 ;  /* 0x0000001447477c23 */ /* 0x000fca000801087d */
        /* <DEDUP_REMOVED lines=149> */
.L_x_1540:
        /* <DEDUP_REMOVED lines=83> */
.L_x_1531:
[----:B------:R-:W-:Y:S06]  /*b160*/  BAR.ARV 0x8, 0x200 ;  /* 0x0208000000007b1d */ /* 0x000fec0000002000 */
[----:B------:R-:W-:Y:S05]  /*b170*/  @!P0 BRA `(.L_x_1542) ;  /* 0x0000000000048947 */ /* 0x000fea0003800000 */
[----:B------:R-:W-:Y:S01]  /*b180*/  BPT.TRAP 0x1 ;  /* 0x000000040000795c */ /* 0x000fe20000300000 */
.L_x_1542:
[----:B------:R-:W-:Y:S01]  /*b190*/  ULEA UR14, UR39, UR45, 0x3 ;  /* 0x0000002d270e7291 */ /* 0x000fe2000f8e183f */
[----:B------:R-:W-:-:S05]  /*b1a0*/  IMAD.U32 R0, RZ, RZ, UR37 ;  /* 0x00000025ff007e24 */ /* 0x000fca000f8e00ff */
[----:B------:R-:W-:-:S04]  /*b1b0*/  SHF.L.U32 R0, R0, 0x1f, RZ ;  /* 0x0000001f00007819 */ /* 0x000fc800000006ff */
[----:B------:R0:W1:Y:S01]  /*b1c0*/  SYNCS.PHASECHK.TRANS64.TRYWAIT P1, [UR14+0x13250], R0 ;  /* 0x01325000ff0075a7 */ /* 0x000062000802014e */
[----:B------:R-:W-:Y:S05]  /*b1d0*/  @!P0 BRA `(.L_x_1543) ;  /* 0x0000000000048947 */ /* 0x000fea0003800000 */
[----:B------:R-:W-:Y:S01]  /*b1e0*/  BPT.TRAP 0x1 ;  /* 0x000000040000795c */ /* 0x000fe20000300000 */
.L_x_1543:
[----:B-1----:R-:W-:Y:S05]  /*b1f0*/  @P1 BRA `(.L_x_1544) ;  /* 0x0000000000081947 */ /* 0x002fea0003800000 */
[----:B------:R-:W1:Y:S02]  /*b200*/  SYNCS.PHASECHK.TRANS64.TRYWAIT P1, [UR14+0x13250], R0 ;  /* 0x01325000ff0075a7 */ /* 0x000e64000802014e */
[----:B-1----:R-:W-:Y:S05]  /*b210*/  @!P1 BRA `(.L_x_1545) ;  /* 0x0000005800609947 */ /* 0x002fea0003800000 */
.L_x_1544:
[----:B------:R-:W-:Y:S01]  /*b220*/  ULDC.64 UR4, c[0x0][0x9a0] ;  /* 0x0002680000047ab9 */ /* 0x000fe20000000a00 */
[----:B------:R-:W-:Y:S01]  /*b230*/  UIADD3 UR45, UR45, 0x1000, URZ ;  /* 0x000010002d2d7890 */ /* 0x000fe2000fffe03f */
[----:B------:R-:W-:Y:S01]  /*b240*/  WARPGROUP.ARRIVE ;  /* 0x00000000000079c5 */ /* 0x000fe20000000000 */
[----:B------:R-:W-:Y:S01]  /*b250*/  UISETP.NE.U32.AND UP0, UPT, UR4, URZ, UPT ;  /* 0x0000003f0400728c */ /* 0x000fe2000bf05070 */
[----:B------:R-:W-:Y:S01]  /*b260*/  IMAD.MOV.U32 R6, RZ, RZ, 0x3f800000 ;  /* 0x3f800000ff067424 */ /* 0x000fe200078e00ff */
        /* <DEDUP_REMOVED lines=23> */
[----:B-1----:R-:W-:Y:S01]  /*b3e0*/  IMAD.U32 R5, RZ, RZ, UR5 ;  /* 0x00000005ff057e24 */ /* 0x002fe2000f8e00ff */
        /* <DEDUP_REMOVED lines=27> */
[----:B------:R-:W-:-:S02]  /*b5a0*/  IMAD.MOV.U32 R3, RZ, RZ, RZ ;  /* 0x000000ffff037224 */ /* 0x000fc400078e00ff */
[----:B0-----:R-:W-:Y:S01]  /*b5b0*/  FADD.FTZ R5, R0, R5 ;  /* 0x0000000500057221 */ /* 0x001fe20000010000 */
[----:B-1----:R-:W-:-:S04]  /*b5c0*/  FADD.FTZ R9, R7, R4 ;  /* 0x0000000407097221 */ /* 0x002fc80000010000 */
[C---:B------:R-:W-:Y:S01]  /*b5d0*/  FSETP.NE.FTZ.AND P1, PT, R5.reuse, RZ, PT ;  /* 0x000000ff0500720b */ /* 0x040fe20003f35000 */
[----:B------:R-:W-:Y:S01]  /*b5e0*/  FMUL.FTZ R10, R5, 0.00390625 ;  /* 0x3b800000050a7820 */ /* 0x000fe20000410000 */
[----:B------:R-:W-:Y:S01]  /*b5f0*/  FMUL.FTZ R11, R9, 0.00390625 ;  /* 0x3b800000090b7820 */ /* 0x000fe20000410000 */
        /* <DEDUP_REMOVED lines=26> */
.L_x_1546:
        /* <DEDUP_REMOVED lines=9> */
[-C--:B------:R-:W-:Y:S01]  /*b830*/  FMUL.FTZ R20, R33, R3.reuse ;  /* 0x0000000321147220 */ /* 0x080fe20000410000 */
[-C--:B------:R-:W-:Y:S01]  /*b840*/  FMUL.FTZ R36, R36, R3.reuse ;  /* 0x0000000324247220 */ /* 0x080fe20000410000 */
        /* <DEDUP_REMOVED lines=31> */
.L_x_1513:
[----:B------:R-:W0:Y:S01]  /*ba40*/  S2R R4, SR_CgaCtaId ;  /* 0x0000000000047919 */ /* 0x000e220000008800 */
[----:B------:R-:W-:Y:S01]  /*ba50*/  MOV R3, 0x400 ;  /* 0x0000040000037802 */ /* 0x000fe20000000f00 */
[----:B------:R-:W-:Y:S01]  /*ba60*/  BSSY B0, `(.L_x_1547) ;  /* 0x0000181000007945 */ /* 0x000fe20003800000 */
[----:B------:R-:W-:Y:S02]  /*ba70*/  BAR.SYNC.DEFER_BLOCKING 0x5, 0x200 ;  /* 0x0148000000007b1d */ /* 0x000fe40000010000 */
[----:B0-----:R-:W-:-:S05]  /*ba80*/  LEA R3, R4, R3, 0x18 ;  /* 0x0000000304037211 */ /* 0x001fca00078ec0ff */
[----:B------:R-:W0:Y:S02]  /*ba90*/  LDS R4, [R3+0x132d0] ;  /* 0x0132d00003047984 */ /* 0x000e240000000800 */
[----:B0-----:R-:W-:Y:S01]  /*baa0*/  R2UR UR4, R4 ;  /* 0x00000000040472ca */ /* 0x001fe200000e0000 */
[----:B------:R-:W-:Y:S06]  /*bab0*/  BAR.ARV 0x4, 0x200 ;  /* 0x0108000000007b1d */ /* 0x000fec0000002000 */
[----:B------:R-:W-:Y:S08]  /*bac0*/  @P0 BRA `(.L_x_1548) ;  /* 0x0000001000080947 */ /* 0x000ff00003800000 */
[----:B------:R-:W0:Y:S01]  /*bad0*/  S2R R27, SR_TID.X ;  /* 0x00000000001b7919 */ /* 0x000e220000002100 */
[----:B------:R-:W-:Y:S01]  /*bae0*/  ULDC.64 UR6, c[0x4][0x38] ;  /* 0x01000e0000067ab9 */ /* 0x000fe20000000a00 */
[----:B------:R-:W1:Y:S01]  /*baf0*/  LDC R32, c[0x0][0xbe8] ;  /* 0x0002fa00ff207b82 */ /* 0x000e620000000800 */
[----:B------:R-:W2:Y:S01]  /*bb00*/  LDL R40, [R1] ;  /* 0x0000000001287983 */ /* 0x000ea20000100800 */
[----:B------:R-:W3:Y:S01]  /*bb10*/  S2R R34, SR_SWINHI ;  /* 0x0000000000227919 */ /* 0x000ee20000002f00 */
        /* <DEDUP_REMOVED lines=15> */
[----:B------:R-:W-:Y:S02]  /*bc10*/  F2FP.BF16.F32.PACK_AB R21, R36, R21 ;  /* 0x000000152415723e */ /* 0x000fe400000010ff */
[----:B------:R-:W-:Y:S01]  /*bc20*/  F2FP.BF16.F32.PACK_AB R15, R38, R15 ;  /* 0x0000000f260f723e */ /* 0x000fe200000010ff */
[----:B------:R-:W-:Y:S01]  /*bc30*/  USHF.R.S32.HI UR12, URZ, 0x1f, UR43 ;  /* 0x0000001f3f0c7899 */ /* 0x000fe2000801142b */
[----:B------:R-:W-:Y:S01]  /*bc40*/  LOP3.LUT R4, R4, 0xc, RZ, 0xc0, !PT ;  /* 0x0000000c04047812 */ /* 0x000fe200078ec0ff */
[----:B------:R-:W-:Y:S01]  /*bc50*/  ULDC.64 UR8, c[0x0][0xb90] ;  /* 0x0002e40000087ab9 */ /* 0x000fe20000000a00 */
[----:B------:R-:W-:Y:S01]  /*bc60*/  USHF.R.S32.HI UR13, URZ, 0x1f, UR42 ;  /* 0x0000001f3f0d7899 */ /* 0x000fe2000801142a */
[----:B------:R-:W-:Y:S01]  /*bc70*/  BAR.SYNC.DEFER_BLOCKING 0x1, 0x180 ;  /* 0x0046000000007b1d */ /* 0x000fe20000010000 */
[----:B------:R-:W-:-:S05]  /*bc80*/  IADD3 R4, P0, R4, UR6, RZ ;  /* 0x0000000604047c10 */ /* 0x000fca000ff1e0ff */
[----:B------:R-:W-:Y:S01]  /*bc90*/  IMAD.X R5, RZ, RZ, UR7, P0 ;  /* 0x00000007ff057e24 */ /* 0x000fe200080e06ff */
[----:B------:R-:W-:-:S04]  /*bca0*/  ULDC.64 UR10, c[0x0][0xb98] ;  /* 0x0002e600000a7ab9 */ /* 0x000fc80000000a00 */
[----:B------:R0:W4:Y:S01]  /*bcb0*/  LDG.E.CONSTANT R26, desc[UR46][R4.64] ;  /* 0x0000002e041a7981 */ /* 0x000122000c1e9900 */
[----:B-1----:R-:W-:Y:S01]  /*bcc0*/  ISETP.NE.AND P2, PT, R32, 0x1, PT ;  /* 0x000000012000780c */ /* 0x002fe20003f45270 */
[----:B------:R-:W-:Y:S02]  /*bcd0*/  UIMAD UR5, UR12, UR8, URZ ;  /* 0x000000080c0572a4 */ /* 0x000fe4000f8e023f */
[----:B------:R-:W-:Y:S02]  /*bce0*/  UIMAD.WIDE.U32 UR6, UR43, UR8, URZ ;  /* 0x000000082b0672a5 */ /* 0x000fe4000f8e003f */
[----:B------:R-:W-:Y:S02]  /*bcf0*/  UIMAD UR5, UR43, UR9, UR5 ;  /* 0x000000092b0572a4 */ /* 0x000fe4000f8e0205 */
[----:B------:R-:W-:Y:S01]  /*bd00*/  UIMAD UR8, UR13, UR10, URZ ;  /* 0x0000000a0d0872a4 */ /* 0x000fe2000f8e023f */
[----:B0-----:R-:W-:Y:S01]  /*bd10*/  LOP3.LUT P0, R4, R27, 0x3, RZ, 0xc0, !PT ;  /* 0x000000031b047812 */ /* 0x001fe2000780c0ff */
[----:B------:R-:W-:Y:S01]  /*bd20*/  IMAD R5, R22, 0x40, R19 ;  /* 0x0000004016057824 */ /* 0x000fe200078e0213 */
[----:B------:R-:W-:-:S02]  /*bd30*/  UIADD3 UR7, UR7, UR5, URZ ;  /* 0x0000000507077290 */ /* 0x000fc4000fffe03f */
[----:B------:R-:W-:Y:S01]  /*bd40*/  ISETP.EQ.OR P0, PT, R4, 0x3, !P0 ;  /* 0x000000030400780c */ /* 0x000fe20004702670 */
[----:B------:R-:W-:Y:S02]  /*bd50*/  UIMAD UR8, UR42, UR11, UR8 ;  /* 0x0000000b2a0872a4 */ /* 0x000fe4000f8e0208 */
[----:B------:R-:W-:Y:S01]  /*bd60*/  UIMAD.WIDE.U32 UR6, UR42, UR10, UR6 ;  /* 0x0000000a2a0672a5 */ /* 0x000fe2000f8e0006 */
[----:B------:R-:W-:Y:S01]  /*bd70*/  SEL R33, R13, R12, P0 ;  /* 0x0000000c0d217207 */ /* 0x000fe20000000000 */
[----:B------:R-:W-:Y:S01]  /*bd80*/  ULDC UR5, c[0x0][0xa88] ;  /* 0x0002a20000057ab9 */ /* 0x000fe20000000800 */
[----:B------:R-:W-:Y:S01]  /*bd90*/  SEL R35, R12, R13, P0 ;  /* 0x0000000d0c237207 */ /* 0x000fe20000000000 */
[----:B------:R-:W-:Y:S01]  /*bda0*/  IMAD R46, R32, UR5, RZ ;  /* 0x00000005202e7c24 */ /* 0x000fe2000f8e02ff */
[----:B------:R-:W-:Y:S02]  /*bdb0*/  MOV R12, R3 ;  /* 0x00000003000c7202 */ /* 0x000fe40000000f00 */
[----:B---3--:R-:W-:Y:S01]  /*bdc0*/  MOV R13, R34 ;  /* 0x00000022000d7202 */ /* 0x008fe20000000f00 */
[----:B------:R-:W-:Y:S01]  /*bdd0*/  ULDC.64 UR10, c[0x0][0xaf0] ;  /* 0x0002bc00000a7ab9 */ /* 0x000fe20000000a00 */
[----:B------:R-:W-:-:S02]  /*bde0*/  SEL R37, R9, R8, P0 ;  /* 0x0000000809257207 */ /* 0x000fc40000000000 */
[----:B------:R-:W-:Y:S02]  /*bdf0*/  SEL R39, R8, R9, P0 ;  /* 0x0000000908277207 */ /* 0x000fe40000000000 */
[----:B------:R-:W-:Y:S02]  /*be00*/  SEL R41, R25, R24, P0 ;  /* 0x0000001819297207 */ /* 0x000fe40000000000 */
[----:B------:R-:W-:Y:S02]  /*be10*/  SEL R25, R24, R25, P0 ;  /* 0x0000001918197207 */ /* 0x000fe40000000000 */
[----:B------:R-:W-:Y:S01]  /*be20*/  SEL R45, R11, R10, P0 ;  /* 0x0000000a0b2d7207 */ /* 0x000fe20000000000 */
[----:B------:R-:W0:Y:S01]  /*be30*/  @P2 LDC R24, c[0x0][0xbec] ;  /* 0x0002fb00ff182b82 */ /* 0x000e220000000800 */
[----:B------:R-:W-:Y:S02]  /*be40*/  SEL R47, R10, R11, P0 ;  /* 0x0000000b0a2f7207 */ /* 0x000fe40000000000 */
[----:B------:R-:W-:-:S02]  /*be50*/  SEL R27, R28, R29, P0 ;  /* 0x0000001d1c1b7207 */ /* 0x000fc40000000000 */
[----:B------:R-:W-:Y:S02]  /*be60*/  SEL R29, R29, R28, P0 ;  /* 0x0000001c1d1d7207 */ /* 0x000fe40000000000 */
[----:B------:R-:W-:Y:S01]  /*be70*/  SEL R31, R21, R20, P0 ;  /* 0x00000014151f7207 */ /* 0x000fe20000000000 */
[----:B------:R-:W1:Y:S01]  /*be80*/  @P2 LDC R28, c[0x0][0xbf0] ;  /* 0x0002fc00ff1c2b82 */ /* 0x000e620000000800 */
[----:B------:R-:W-:Y:S02]  /*be90*/  SEL R21, R20, R21, P0 ;  /* 0x0000001514157207 */ /* 0x000fe40000000000 */
[----:B------:R-:W-:Y:S02]  /*bea0*/  SEL R43, R15, R14, P0 ;  /* 0x0000000e0f2b7207 */ /* 0x000fe40000000000 */
[----:B------:R-:W-:Y:S02]  /*beb0*/  SEL R15, R14, R15, P0 ;  /* 0x0000000f0e0f7207 */ /* 0x000fe40000000000 */
[----:B------:R-:W-:-:S02]  /*bec0*/  SEL R49, R54, R55, P0 ;  /* 0x0000003736317207 */ /* 0x000fc40000000000 */
[----:B------:R-:W-:Y:S01]  /*bed0*/  SEL R55, R55, R54, P0 ;  /* 0x0000003637377207 */ /* 0x000fe20000000000 */
[----:B--2---:R-:W-:-:S04]  /*bee0*/  IMAD.WIDE R6, R40, 0x2, R12 ;  /* 0x0000000228067825 */ /* 0x004fc800078e020c */
[----:B------:R-:W-:Y:S01]  /*bef0*/  IMAD.WIDE R12, R5, 0x2, R12 ;  /* 0x00000002050c7825 */ /* 0x000fe200078e020c */
[C---:B------:R-:W-:Y:S02]  /*bf00*/  IADD3 R53, P1, R6.reuse, 0x60, RZ ;  /* 0x0000006006357810 */ /* 0x040fe40007f3e0ff */
[C---:B------:R-:W-:Y:S02]  /*bf10*/  LOP3.LUT R5, R6.reuse, 0x380, RZ, 0xc0, !PT ;  /* 0x0000038006057812 */ /* 0x040fe400078ec0ff */
[C---:B------:R-:W-:Y:S01]  /*bf20*/  IADD3 R51, P3, R6.reuse, 0x40, RZ ;  /* 0x0000004006337810 */ /* 0x040fe20007f7e0ff */
[--C-:B------:R-:W-:Y:S01]  /*bf30*/  IMAD.X R9, RZ, RZ, R7.reuse, P1 ;  /* 0x000000ffff097224 */ /* 0x100fe200008e0607 */
[----:B------:R-:W-:Y:S02]  /*bf40*/  LOP3.LUT R8, R53, 0x380, RZ, 0xc0, !PT ;  /* 0x0000038035087812 */ /* 0x000fe400078ec0ff */
[----:B------:R-:W-:Y:S01]  /*bf50*/  SHF.R.U64 R5, R5, 0x3, RZ ;  /* 0x0000000305057819 */ /* 0x000fe200000012ff */
[----:B------:R-:W-:Y:S01]  /*bf60*/  IMAD.X R11, RZ, RZ, R7, P3 ;  /* 0x000000ffff0b7224 */ /* 0x000fe200018e0607 */
[----:B------:R-:W-:-:S02]  /*bf70*/  IADD3 R57, P4, R6, 0x20, RZ ;  /* 0x0000002006397810 */ /* 0x000fc40007f9e0ff */
[----:B------:R-:W-:Y:S02]  /*bf80*/  SHF.R.U64 R8, R8, 0x3, RZ ;  /* 0x0000000308087819 */ /* 0x000fe400000012ff */
[----:B------:R-:W-:Y:S02]  /*bf90*/  LOP3.LUT R10, R51, 0x380, RZ, 0xc0, !PT ;  /* 0x00000380330a7812 */ /* 0x000fe400078ec0ff */
[----:B------:R-:W-:Y:S01]  /*bfa0*/  LOP3.LUT R6, R5, R6, RZ, 0x3c, !PT ;  /* 0x0000000605067212 */ /* 0x000fe200078e3cff */
[----:B------:R-:W-:Y:S01]  /*bfb0*/  IMAD.X R5, RZ, RZ, R7, P4 ;  /* 0x000000ffff057224 */ /* 0x000fe200020e0607 */
[----:B------:R-:W-:Y:S02]  /*bfc0*/  LOP3.LUT R8, R8, R53, RZ, 0x3c, !PT ;  /* 0x0000003508087212 */ /* 0x000fe400078e3cff */
[----:B------:R-:W-:Y:S02]  /*bfd0*/  SHF.R.U64 R10, R10, 0x3, RZ ;  /* 0x000000030a0a7819 */ /* 0x000fe400000012ff */
[----:B------:R-:W-:-:S02]  /*bfe0*/  IADD3 R53, P4, R12, 0x1800, RZ ;  /* 0x000018000c357810 */ /* 0x000fc40007f9e0ff */
[----:B------:R-:W-:Y:S02]  /*bff0*/  LOP3.LUT R10, R10, R51, RZ, 0x3c, !PT ;  /* 0x000000330a0a7212 */ /* 0x000fe400078e3cff */
[----:B------:R-:W-:Y:S02]  /*c000*/  IADD3 R51, P3, R12, 0x3000, RZ ;  /* 0x000030000c337810 */ /* 0x000fe40007f7e0ff */
[----:B------:R-:W-:Y:S02]  /*c010*/  LOP3.LUT R20, R53, 0x380, RZ, 0xc0, !PT ;  /* 0x0000038035147812 */ /* 0x000fe400078ec0ff */
[----:B------:R-:W-:Y:S02]  /*c020*/  LOP3.LUT R14, R51, 0x380, RZ, 0xc0, !PT ;  /* 0x00000380330e7812 */ /* 0x000fe400078ec0ff */
[----:B------:R-:W-:Y:S02]  /*c030*/  SHF.R.U64 R20, R20, 0x3, RZ ;  /* 0x0000000314147819 */ /* 0x000fe400000012ff */
[----:B------:R-:W-:-:S02]  /*c040*/  SHF.R.U64 R14, R14, 0x3, RZ ;  /* 0x000000030e0e7819 */ /* 0x000fc400000012ff */
[----:B------:R-:W-:Y:S02]  /*c050*/  LOP3.LUT R20, R20, R53, RZ, 0x3c, !PT ;  /* 0x0000003514147212 */ /* 0x000fe400078e3cff */
[----:B------:R-:W-:Y:S02]  /*c060*/  IADD3 R53, R17, UR41, RZ ;  /* 0x0000002911357c10 */ /* 0x000fe4000fffe0ff */
[----:B------:R-:W-:Y:S02]  /*c070*/  LOP3.LUT R14, R14, R51, RZ, 0x3c, !PT ;  /* 0x000000330e0e7212 */ /* 0x000fe400078e3cff */
[----:B------:R-:W-:Y:S01]  /*c080*/  MOV R51, R6 ;  /* 0x0000000600337202 */ /* 0x000fe20000000f00 */
[----:B0-----:R-:W-:Y:S01]  /*c090*/  @P2 IMAD.HI.U32 R7, R53, R24, RZ ;  /* 0x0000001835072227 */ /* 0x001fe200078e00ff */
[----:B------:R-:W-:Y:S02]  /*c0a0*/  MOV R50, R10 ;  /* 0x0000000a00327202 */ /* 0x000fe40000000f00 */
[----:B------:R-:W-:Y:S01]  /*c0b0*/  MOV R48, R8 ;  /* 0x0000000800307202 */ /* 0x000fe20000000f00 */
[----:B------:R-:W-:Y:S01]  /*c0c0*/  IMAD.MOV.U32 R6, RZ, RZ, R53 ;  /* 0x000000ffff067224 */ /* 0x000fe200078e0035 */
[----:B-1----:R-:W-:Y:S01]  /*c0d0*/  @P2 SHF.R.U32.HI R6, RZ, R28, R7 ;  /* 0x0000001cff062219 */ /* 0x002fe20000011607 */
[----:B------:R-:W-:Y:S01]  /*c0e0*/  IMAD.U32 R10, RZ, RZ, UR8 ;  /* 0x00000008ff0a7e24 */ /* 0x000fe2000f8e00ff */
[----:B----4-:R-:W-:Y:S01]  /*c0f0*/  LOP3.LUT R8, R26, 0x2, RZ, 0x3c, !PT ;  /* 0x000000021a087812 */ /* 0x010fe200078e3cff */
[----:B------:R-:W-:Y:S01]  /*c100*/  SHFL.IDX PT, R27, R27, R26, 0x1c1f ;  /* 0x001c1f1a1b1b7589 */ /* 0x000fe200000e0000 */
[--C-:B------:R-:W-:Y:S01]  /*c110*/  SHF.R.S32.HI R7, RZ, 0x1f, R6.reuse ;  /* 0x0000001fff077819 */ /* 0x100fe20000011406 */
[----:B------:R-:W-:Y:S01]  /*c120*/  IMAD.MOV R11, RZ, RZ, -R6 ;  /* 0x000000ffff0b7224 */ /* 0x000fe200078e0a06 */
[----:B------:R-:W-:Y:S01]  /*c130*/  IADD3 R6, P1, R6, UR6, RZ ;  /* 0x0000000606067c10 */ /* 0x000fe2000ff3e0ff */
[----:B------:R-:W-:Y:S01]  /*c140*/  SHFL.IDX PT, R31, R31, R26, 0x1c1f ;  /* 0x001c1f1a1f1f7589 */ /* 0x000fe200000e0000 */
[----:B------:R-:W-:Y:S01]  /*c150*/  LOP3.LUT R4, R57, 0x380, RZ, 0xc0, !PT ;  /* 0x0000038039047812 */ /* 0x000fe200078ec0ff */
[----:B------:R-:W-:Y:S01]  /*c160*/  IMAD R11, R32, R11, R53 ;  /* 0x0000000b200b7224 */ /* 0x000fe200078e0235 */
[----:B------:R-:W-:Y:S01]  /*c170*/  IADD3.X R7, R7, UR7, R10, P1, !PT ;  /* 0x0000000707077c10 */ /* 0x000fe20008ffe40a */
[----:B------:R0:W-:Y:S01]  /*c180*/  SHFL.IDX PT, R24, R21, R8, 0x1c1f ;  /* 0x001c1f0815187589 */ /* 0x0001e200000e0000 */
[----:B------:R-:W-:Y:S01]  /*c190*/  ULDC.64 UR6, c[0x0][0xb88] ;  /* 0x0002e20000067ab9 */ /* 0x000fe20000000a00 */
[----:B------:R-:W-:Y:S01]  /*c1a0*/  SHF.R.U64 R4, R4, 0x3, RZ ;  /* 0x0000000304047819 */ /* 0x000fe200000012ff */
[----:B------:R-:W-:Y:S01]  /*c1b0*/  ULDC.64 UR8, c[0x0][0xae8] ;  /* 0x0002ba0000087ab9 */ /* 0x000fe20000000a00 */
[----:B------:R1:W2:Y:S01]  /*c1c0*/  SHFL.IDX PT, R10, R29, R8, 0x1c1f ;  /* 0x001c1f081d0a7589 */ /* 0x0002a200000e0000 */
[----:B------:R-:W-:Y:S01]  /*c1d0*/  SHF.R.S32.HI R36, RZ, 0x1f, R11 ;  /* 0x0000001fff247819 */ /* 0x000fe2000001140b */
[----:B------:R-:W-:Y:S01]  /*c1e0*/  IMAD.WIDE.U32 R6, R11, UR6, R6 ;  /* 0x000000060b067c25 */ /* 0x000fe2000f8e0006 */
[----:B------:R-:W-:Y:S01]  /*c1f0*/  LOP3.LUT P1, RZ, R23, 0x3, RZ, 0xc0, !PT ;  /* 0x0000000317ff7812 */ /* 0x000fe2000782c0ff */
[----:B------:R-:W-:Y:S01]  /*c200*/  SHFL.IDX PT, R33, R33, R26, 0x1c1f ;  /* 0x001c1f1a21217589 */ /* 0x000fe200000e0000 */
[----:B------:R-:W-:Y:S01]  /*c210*/  LOP3.LUT R4, R4, R57, RZ, 0x3c, !PT ;  /* 0x0000003904047212 */ /* 0x000fe200078e3cff */
[----:B------:R-:W-:-:S02]  /*c220*/  IMAD R36, R36, UR6, RZ ;  /* 0x0000000624247c24 */ /* 0x000fc4000f8e02ff */
[----:B------:R3:W4:Y:S01]  /*c230*/  SHFL.IDX PT, R28, R35, R8, 0x1c1f ;  /* 0x001c1f08231c7589 */ /* 0x00072200000e0000 */
[----:B0-----:R-:W-:Y:S02]  /*c240*/  VIADD R21, R157, UR41 ;  /* 0x000000299d157c36 */ /* 0x001fe40008000000 */
[----:B-1----:R-:W-:Y:S01]  /*c250*/  IMAD R29, R11, UR7, R36 ;  /* 0x000000070b1d7c24 */ /* 0x002fe2000f8e0224 */
[----:B------:R-:W-:Y:S01]  /*c260*/  SHFL.IDX PT, R30, R37, R26, 0x1c1f ;  /* 0x001c1f1a251e7589 */ /* 0x000fe200000e0000 */
[----:B------:R-:W-:Y:S01]  /*c270*/  ULDC.64 UR6, c[0x0][0xb50] ;  /* 0x0002d40000067ab9 */ /* 0x000fe20000000a00 */
[C---:B------:R-:W-:Y:S01]  /*c280*/  VIADD R11, R21.reuse, 0x8 ;  /* 0x00000008150b7836 */ /* 0x040fe20000000000 */
[----:B------:R-:W-:Y:S01]  /*c290*/  ISETP.GE.OR P5, PT, R21, R46, P1 ;  /* 0x0000002e1500720c */ /* 0x000fe20000fa6670 */
[----:B------:R-:W0:Y:S01]  /*c2a0*/  SHFL.IDX PT, R9, R39, R8, 0x1c1f ;  /* 0x001c1f0827097589 */ /* 0x000e2200000e0000 */
[----:B------:R-:W-:Y:S01]  /*c2b0*/  IMAD.IADD R7, R7, 0x1, R29 ;  /* 0x0000000107077824 */ /* 0x000fe200078e021d */
[----:B---3--:R-:W-:-:S02]  /*c2c0*/  LOP3.LUT R35, R12, 0x380, RZ, 0xc0, !PT ;  /* 0x000003800c237812 */ /* 0x008fc400078ec0ff */
[----:B------:R-:W-:Y:S01]  /*c2d0*/  SHFL.IDX PT, R41, R41, R26, 0x1c1f ;  /* 0x001c1f1a29297589 */ /* 0x000fe200000e0000 */
[----:B------:R-:W-:Y:S02]  /*c2e0*/  ISETP.GE.OR P1, PT, R11, R46, P1 ;  /* 0x0000002e0b00720c */ /* 0x000fe40000f26670 */
[----:B------:R-:W-:Y:S01]  /*c2f0*/  SHF.R.U64 R35, R35, 0x3, RZ ;  /* 0x0000000323237819 */ /* 0x000fe200000012ff */
[----:B------:R-:W1:Y:S04]  /*c300*/  SHFL.IDX PT, R34, R25, R8, 0x1c1f ;  /* 0x001c1f0819227589 */ /* 0x000e6800000e0000 */
[----:B------:R-:W-:Y:S04]  /*c310*/  SHFL.IDX PT, R43, R43, R26, 0x1c1f ;  /* 0x001c1f1a2b2b7589 */ /* 0x000fe800000e0000 */
[----:B------:R3:W1:Y:S04]  /*c320*/  SHFL.IDX PT, R40, R15, R8, 0x1c1f ;  /* 0x001c1f080f287589 */ /* 0x00066800000e0000 */
[----:B------:R-:W-:Y:S04]  /*c330*/  SHFL.IDX PT, R45, R45, R26, 0x1c1f ;  /* 0x001c1f1a2d2d7589 */ /* 0x000fe800000e0000 */
[----:B------:R4:W1:Y:S01]  /*c340*/  SHFL.IDX PT, R42, R47, R8, 0x1c1f ;  /* 0x001c1f082f2a7589 */ /* 0x00086200000e0000 */
[----:B---3--:R-:W-:-:S03]  /*c350*/  LEA R15, P6, R6, UR6, 0x2 ;  /* 0x00000006060f7c11 */ /* 0x008fc6000f8c10ff */
[----:B------:R3:W-:Y:S01]  /*c360*/  SHFL.IDX PT, R49, R49, R26, 0x1c1f ;  /* 0x001c1f1a31317589 */ /* 0x0007e200000e0000 */
[----:B------:R-:W-:-:S03]  /*c370*/  LEA.HI.X R21, R6, UR7, R7, 0x2, P6 ;  /* 0x0000000706157c11 */ /* 0x000fc6000b0f1407 */
[----:B------:R0:W1:Y:S01]  /*c380*/  SHFL.IDX PT, R44, R55, R8, 0x1c1f ;  /* 0x001c1f08372c7589 */ /* 0x00006200000e0000 */
[----:B--2---:R-:W-:Y:S02]  /*c390*/  SEL R6, R10, R27, P0 ;  /* 0x0000001b0a067207 */ /* 0x004fe40000000000 */
[----:B----4-:R-:W-:Y:S01]  /*c3a0*/  MOV R47, R4 ;  /* 0x00000004002f7202 */ /* 0x010fe20000000f00 */
[----:B------:R-:W-:Y:S01]  /*c3b0*/  SHFL.IDX PT, R36, R15, RZ, 0x1c1f ;  /* 0x001c1fff0f247589 */ /* 0x000fe200000e0000 */
[----:B------:R-:W-:Y:S02]  /*c3c0*/  SEL R4, R27, R10, P0 ;  /* 0x0000000a1b047207 */ /* 0x000fe40000000000 */
[----:B------:R-:W-:Y:S01]  /*c3d0*/  SEL R10, R24, R31, P0 ;  /* 0x0000001f180a7207 */ /* 0x000fe20000000000 */
[----:B------:R-:W2:Y:S01]  /*c3e0*/  SHFL.IDX PT, R37, R21, RZ, 0x1c1f ;  /* 0x001c1fff15257589 */ /* 0x000ea200000e0000 */
[----:B---3--:R-:W-:Y:S02]  /*c3f0*/  SEL R26, R28, R33, P0 ;  /* 0x000000211c1a7207 */ /* 0x008fe40000000000 */
[----:B0-----:R-:W-:Y:S01]  /*c400*/  SEL R8, R31, R24, P0 ;  /* 0x000000181f087207 */ /* 0x001fe20000000000 */
[----:B------:R0:W-:Y:S01]  /*c410*/  SHFL.IDX PT, R38, R15, 0x1, 0x1c1f ;  /* 0x003c1f000f267f89 */ /* 0x0001e200000e0000 */
[----:B------:R-:W-:-:S02]  /*c420*/  SEL R24, R33, R28, P0 ;  /* 0x0000001c21187207 */ /* 0x000fc40000000000 */
[----:B------:R-:W-:Y:S01]  /*c430*/  SEL R28, R30, R9, P0 ;  /* 0x000000091e1c7207 */ /* 0x000fe20000000000 */
[----:B------:R3:W4:Y:S01]  /*c440*/  SHFL.IDX PT, R39, R21, 0x1, 0x1c1f ;  /* 0x003c1f0015277f89 */ /* 0x00072200000e0000 */
[----:B------:R-:W-:Y:S01]  /*c450*/  SEL R30, R9, R30, P0 ;  /* 0x0000001e091e7207 */ /* 0x000fe20000000000 */
[----:B------:R-:W4:Y:S01]  /*c460*/  @P2 LDC R33, c[0x0][0xbf0] ;  /* 0x0002fc00ff212b82 */ /* 0x000f220000000800 */
[----:B-1----:R-:W-:Y:S01]  /*c470*/  SEL R5, R41, R34, P0 ;  /* 0x0000002229057207 */ /* 0x002fe20000000000 */
[--C-:B0-----:R-:W-:Y:S01]  /*c480*/  IMAD.X R15, RZ, RZ, R13.reuse, P3 ;  /* 0x000000ffff0f7224 */ /* 0x101fe200018e060d */
[----:B------:R-:W-:Y:S02]  /*c490*/  SEL R7, R34, R41, P0 ;  /* 0x0000002922077207 */ /* 0x000fe40000000000 */
[----:B------:R-:W-:Y:S01]  /*c4a0*/  SEL R9, R43, R40, P0 ;  /* 0x000000282b097207 */ /* 0x000fe20000000000 */
[----:B---3--:R-:W-:Y:S01]  /*c4b0*/  IMAD.X R21, RZ, RZ, R13, P4 ;  /* 0x000000ffff157224 */ /* 0x008fe200020e060d */
[----:B------:R-:W-:Y:S01]  /*c4c0*/  SEL R11, R40, R43, P0 ;  /* 0x0000002b280b7207 */ /* 0x000fe20000000000 */
[----:B------:R0:W-:Y:S01]  /*c4d0*/  STSM.16.M88.4 [R51], R4 ;  /* 0x0000000433007844 */ /* 0x0001e20000000200 */
[----:B------:R-:W-:-:S02]  /*c4e0*/  SEL R25, R45, R42, P0 ;  /* 0x0000002a2d197207 */ /* 0x000fc40000000000 */
[----:B------:R-:W-:Y:S01]  /*c4f0*/  SEL R27, R42, R45, P0 ;  /* 0x0000002d2a1b7207 */ /* 0x000fe20000000000 */
[----:B------:R1:W-:Y:S01]  /*c500*/  STSM.16.M88.4 [R47], R8 ;  /* 0x000000082f007844 */ /* 0x0003e20000000200 */
[----:B------:R-:W-:Y:S02]  /*c510*/  SEL R29, R49, R44, P0 ;  /* 0x0000002c311d7207 */ /* 0x000fe40000000000 */
[----:B------:R-:W-:Y:S01]  /*c520*/  SEL R31, R44, R49, P0 ;  /* 0x000000312c1f7207 */ /* 0x000fe20000000000 */
[----:B------:R-:W-:Y:S01]  /*c530*/  STSM.16.M88.4 [R50], R24 ;  /* 0x0000001832007844 */ /* 0x000fe20000000200 */
[----:B------:R-:W-:Y:S01]  /*c540*/  LOP3.LUT R34, R35, R12, RZ, 0x3c, !PT ;  /* 0x0000000c23227212 */ /* 0x000fe200078e3cff */
[----:B------:R-:W-:Y:S02]  /*c550*/  IMAD.MOV.U32 R35, RZ, RZ, R13 ;  /* 0x000000ffff237224 */ /* 0x000fe400078e000d */
[----:B------:R3:W-:Y:S01]  /*c560*/  STSM.16.M88.4 [R48], R28 ;  /* 0x0000001c30007844 */ /* 0x0007e20000000200 */
[----:B------:R-:W-:Y:S06]  /*c570*/  BAR.SYNC.DEFER_BLOCKING 0x1, 0x180 ;  /* 0x0046000000007b1d */ /* 0x000fec0000010000 */
[----:B--2---:R2:W-:Y:S04]  /*c580*/  @!P5 ST.E desc[UR46][R36.64], R2 ;  /* 0x000000022400d985 */ /* 0x0045e8000c10192e */
[----:B----4-:R4:W-:Y:S04]  /*c590*/  @!P1 ST.E desc[UR46][R38.64], R0 ;  /* 0x0000000026009985 */ /* 0x0109e8000c10192e */
[----:B0-----:R-:W4:Y:S04]  /*c5a0*/  LD.E.128 R4, desc[UR46][R34.64] ;  /* 0x0000002e22047980 */ /* 0x001f28000c101d00 */
[----:B-1----:R-:W4:Y:S04]  /*c5b0*/  LD.E.128 R8, desc[UR46][R20.64] ;  /* 0x0000002e14087980 */ /* 0x002f28000c101d00 */
[----:B---3--:R0:W3:Y:S01]  /*c5c0*/  LD.E.128 R28, desc[UR46][R14.64] ;  /* 0x0000002e0e1c7980 */ /* 0x0080e2000c101d00 */
[----:B------:R-:W-:-:S04]  /*c5d0*/  IADD3 R27, P0, R12, 0x4800, RZ ;  /* 0x000048000c1b7810 */ /* 0x000fc80007f1e0ff */
[----:B------:R-:W-:Y:S01]  /*c5e0*/  LOP3.LUT R12, R27, 0x380, RZ, 0xc0, !PT ;  /* 0x000003801b0c7812 */ /* 0x000fe200078ec0ff */
[----:B------:R-:W-:Y:S02]  /*c5f0*/  IMAD.X R25, RZ, RZ, R13, P0 ;  /* 0x000000ffff197224 */ /* 0x000fe400000e060d */
[----:B------:R-:W1:Y:S01]  /*c600*/  @P2 LDC R13, c[0x0][0xbec] ;  /* 0x0002fb00ff0d2b82 */ /* 0x000e620000000800 */
[----:B--2---:R-:W-:Y:S01]  /*c610*/  SHF.R.U64 R2, R12, 0x3, RZ ;  /* 0x000000030c027819 */ /* 0x004fe200000012ff */
[----:B----4-:R-:W-:Y:S01]  /*c620*/  IMAD R0, R18, 0x30, R22 ;  /* 0x0000003012007824 */ /* 0x010fe200078e0216 */
[----:B------:R-:W-:Y:S02]  /*c630*/  UIMAD UR5, UR12, UR8, URZ ;  /* 0x000000080c0572a4 */ /* 0x000fe4000f8e023f */
[----:B------:R-:W-:Y:S01]  /*c640*/  LOP3.LUT R24, R2, R27, RZ, 0x3c, !PT ;  /* 0x0000001b02187212 */ /* 0x000fe200078e3cff */
[----:B------:R-:W-:Y:S01]  /*c650*/  VIADD R2, R0, UR41 ;  /* 0x0000002900027c36 */ /* 0x000fe20008000000 */
[----:B------:R-:W-:-:S02]  /*c660*/  UIMAD.WIDE.U32 UR6, UR43, UR8, URZ ;  /* 0x000000082b0672a5 */ /* 0x000fc4000f8e003f */
[----:B------:R-:W-:Y:S02]  /*c670*/  UIMAD UR5, UR43, UR9, UR5 ;  /* 0x000000092b0572a4 */ /* 0x000fe4000f8e0205 */
[----:B------:R-:W-:Y:S01]  /*c680*/  UIMAD UR8, UR13, UR10, URZ ;  /* 0x0000000a0d0872a4 */ /* 0x000fe2000f8e023f */
[----:B------:R-:W5:Y:S01]  /*c690*/  LD.E.128 R24, desc[UR46][R24.64] ;  /* 0x0000002e18187980 */ /* 0x000f62000c101d00 */
[----:B------:R-:W-:Y:S01]  /*c6a0*/  UIADD3 UR7, UR7, UR5, URZ ;  /* 0x0000000507077290 */ /* 0x000fe2000fffe03f */
[----:B0-----:R-:W-:Y:S01]  /*c6b0*/  IMAD.MOV.U32 R15, RZ, RZ, R2 ;  /* 0x000000ffff0f7224 */ /* 0x001fe200078e0002 */
[----:B------:R-:W-:Y:S01]  /*c6c0*/  UIMAD UR5, UR42, UR11, UR8 ;  /* 0x0000000b2a0572a4 */ /* 0x000fe2000f8e0208 */
[----:B------:R-:W-:Y:S01]  /*c6d0*/  @!PT LDS RZ, [RZ] ;  /* 0x00000000fffff984 */ /* 0x000fe20000000800 */
[----:B------:R-:W-:Y:S01]  /*c6e0*/  @!PT LDS RZ, [RZ] ;  /* 0x00000000fffff984 */ /* 0x000fe20000000800 */
[----:B------:R-:W-:Y:S01]  /*c6f0*/  @!PT LDS RZ, [RZ] ;  /* 0x00000000fffff984 */ /* 0x000fe20000000800 */
[----:B------:R-:W-:Y:S01]  /*c700*/  @!PT LDS RZ, [RZ] ;  /* 0x00000000fffff984 */ /* 0x000fe20000000800 */
[----:B------:R0:W-:Y:S06]  /*c710*/  MEMBAR.ALL.CTA ;  /* 0x0000000000007992 */ /* 0x0001ec0000008000 */
[----:B0-----:R-:W0:Y:S01]  /*c720*/  FENCE.VIEW.ASYNC.S ;  /* 0x00000000000073c6 */ /* 0x001e220000000000 */
[----:B------:R-:W-:Y:S01]  /*c730*/  UIMAD.WIDE.U32 UR42, UR42, UR10, UR6 ;  /* 0x0000000a2a2a72a5 */ /* 0x000fe2000f8e0006 */
[----:B------:R-:W-:Y:S01]  /*c740*/  VIADD R3, R3, 0x13220 ;  /* 0x0001322003037836 */ /* 0x000fe20000000000 */
[----:B------:R-:W-:Y:S01]  /*c750*/  SHF.R.S32.HI R52, RZ, 0x1f, R19 ;  /* 0x0000001fff347819 */ /* 0x000fe20000011413 */
[----:B------:R-:W-:Y:S01]  /*c760*/  ULDC.64 UR6, c[0x0][0xae0] ;  /* 0x0002b80000067ab9 */ /* 0x000fe20000000a00 */
[----:B------:R-:W-:-:S02]  /*c770*/  UIADD3 UR5, UR43, UR5, URZ ;  /* 0x000000052b057290 */ /* 0x000fc4000fffe03f */
[----:B------:R-:W-:Y:S02]  /*c780*/  IMAD.U32 R12, RZ, RZ, UR42 ;  /* 0x0000002aff0c7e24 */ /* 0x000fe4000f8e00ff */
[----:B-1----:R-:W-:-:S04]  /*c790*/  @P2 IMAD.HI.U32 R0, R2, R13, RZ ;  /* 0x0000000d02002227 */ /* 0x002fc800078e00ff */
[----:B------:R-:W-:Y:S01]  /*c7a0*/  IMAD.U32 R13, RZ, RZ, UR43 ;  /* 0x0000002bff0d7e24 */ /* 0x000fe2000f8e00ff */
[----:B------:R-:W-:Y:S01]  /*c7b0*/  @P2 SHF.R.U32.HI R15, RZ, R33, R0 ;  /* 0x00000021ff0f2219 */ /* 0x000fe20000011600 */
[----:B------:R-:W-:Y:S01]  /*c7c0*/  IMAD.U32 R13, RZ, RZ, UR5 ;  /* 0x00000005ff0d7e24 */ /* 0x000fe2000f8e00ff */
[----:B------:R-:W-:Y:S02]  /*c7d0*/  ULDC UR5, c[0x0][0xac8] ;  /* 0x0002b20000057ab9 */ /* 0x000fe40000000800 */
[--C-:B------:R-:W-:Y:S01]  /*c7e0*/  SHF.R.S32.HI R0, RZ, 0x1f, R15.reuse ;  /* 0x0000001fff007819 */ /* 0x100fe2000001140f */
[----:B------:R-:W-:Y:S02]  /*c7f0*/  IMAD.MOV R21, RZ, RZ, -R15 ;  /* 0x000000ffff157224 */ /* 0x000fe400078e0a0f */
[----:B------:R-:W-:-:S04]  /*c800*/  IMAD.WIDE.U32 R12, R15, UR6, R12 ;  /* 0x000000060f0c7c25 */ /* 0x000fc8000f8e000c */
[----:B------:R-:W-:Y:S02]  /*c810*/  IMAD R0, R0, UR6, RZ ;  /* 0x0000000600007c24 */ /* 0x000fe4000f8e02ff */
[----:B------:R-:W-:Y:S02]  /*c820*/  IMAD R21, R32, R21, R2 ;  /* 0x0000001520157224 */ /* 0x000fe400078e0202 */
[----:B------:R-:W-:Y:S01]  /*c830*/  IMAD R33, R15, UR7, R0 ;  /* 0x000000070f217c24 */ /* 0x000fe2000f8e0200 */
[----:B------:R-:W-:Y:S02]  /*c840*/  ULDC.64 UR6, c[0x0][0xad8] ;  /* 0x0002b60000067ab9 */ /* 0x000fe40000000a00 */
[----:B------:R-:W-:Y:S01]  /*c850*/  SHF.R.S32.HI R0, RZ, 0x1f, R21 ;  /* 0x0000001fff007819 */ /* 0x000fe20000011415 */
[----:B------:R-:W-:-:S04]  /*c860*/  IMAD.IADD R13, R13, 0x1, R33 ;  /* 0x000000010d0d7824 */ /* 0x000fc800078e0221 */
[----:B------:R-:W-:Y:S02]  /*c870*/  IMAD R0, R0, UR6, RZ ;  /* 0x0000000600007c24 */ /* 0x000fe4000f8e02ff */
[----:B------:R-:W-:-:S04]  /*c880*/  IMAD.WIDE.U32 R12, R21, UR6, R12 ;  /* 0x00000006150c7c25 */ /* 0x000fc8000f8e000c */
[----:B------:R-:W-:Y:S01]  /*c890*/  IMAD R15, R21, UR7, R0 ;  /* 0x00000007150f7c24 */ /* 0x000fe2000f8e0200 */
[----:B------:R-:W-:Y:S01]  /*c8a0*/  ULDC.64 UR6, c[0x0][0xa80] ;  /* 0x0002a00000067ab9 */ /* 0x000fe20000000a00 */
[----:B------:R-:W-:Y:S01]  /*c8b0*/  VIADD R21, R22, UR41 ;  /* 0x0000002916157c36 */ /* 0x000fe20008000000 */
[C---:B------:R-:W-:Y:S01]  /*c8c0*/  LEA R20, P0, R12.reuse, UR6, 0x1 ;  /* 0x000000060c147c11 */ /* 0x040fe2000f8008ff */
[----:B------:R-:W-:Y:S01]  /*c8d0*/  IMAD.IADD R13, R13, 0x1, R15 ;  /* 0x000000010d0d7824 */ /* 0x000fe200078e020f */
[----:B------:R-:W-:Y:S01]  /*c8e0*/  PRMT R0, RZ, 0x654, R3 ;  /* 0x00000654ff007816 */ /* 0x000fe20000000003 */
[C---:B------:R-:W-:Y:S02]  /*c8f0*/  VIADD R15, R21.reuse, 0x60 ;  /* 0x00000060150f7836 */ /* 0x040fe40000000000 */
[----:B0-----:R-:W0:Y:S01]  /*c900*/  SHFL.IDX PT, R2, R20, RZ, 0x181f ;  /* 0x00181fff14027589 */ /* 0x001e2200000e0000 */
[----:B------:R-:W-:Y:S01]  /*c910*/  LEA.HI.X R32, R12, UR7, R13, 0x1, P0 ;  /* 0x000000070c207c11 */ /* 0x000fe200080f0c0d */
[----:B------:R-:W-:Y:S01]  /*c920*/  VIADD R13, R21, 0x30 ;  /* 0x00000030150d7836 */ /* 0x000fe20000000000 */
[----:B------:R-:W-:Y:S01]  /*c930*/  ISETP.GE.AND P0, PT, R19, UR5, PT ;  /* 0x0000000513007c0c */ /* 0x000fe2000bf06270 */
[----:B------:R-:W1:Y:S01]  /*c940*/  SHFL.IDX PT, R12, R20, 0x1, 0x181f ;  /* 0x00381f00140c7f89 */ /* 0x000e6200000e0000 */
[----:B------:R2:W-:Y:S02]  /*c950*/  SYNCS.ARRIVE.TRANS64.RED.A1T0 RZ, [R0+URZ], RZ ;  /* 0x000000ff00ff79a7 */ /* 0x0005e4000810043f */
[-C--:B------:R-:W-:Y:S01]  /*c960*/  ISETP.GE.OR P1, PT, R21, R46.reuse, P0 ;  /* 0x0000002e1500720c */ /* 0x080fe20000726670 */
[----:B------:R-:W4:Y:S01]  /*c970*/  SHFL.IDX PT, R14, R20, 0x2, 0x181f ;  /* 0x00581f00140e7f89 */ /* 0x000f2200000e0000 */
[-C--:B------:R-:W-:Y:S01]  /*c980*/  ISETP.GE.OR P2, PT, R13, R46.reuse, P0 ;  /* 0x0000002e0d00720c */ /* 0x080fe20000746670 */
[----:B------:R-:W-:Y:S01]  /*c990*/  VIADD R21, R21, 0x90 ;  /* 0x0000009015157836 */ /* 0x000fe20000000000 */
[-C--:B------:R-:W-:Y:S01]  /*c9a0*/  ISETP.GE.OR P3, PT, R15, R46.reuse, P0 ;  /* 0x0000002e0f00720c */ /* 0x080fe20000766670 */
[----:B------:R-:W2:Y:S03]  /*c9b0*/  SHFL.IDX PT, R34, R32, RZ, 0x181f ;  /* 0x00181fff20227589 */ /* 0x000ea600000e0000 */
[----:B------:R-:W-:Y:S01]  /*c9c0*/  ISETP.GE.OR P0, PT, R21, R46, P0 ;  /* 0x0000002e1500720c */ /* 0x000fe20000706670 */
[----:B------:R-:W2:Y:S04]  /*c9d0*/  SHFL.IDX PT, R36, R32, 0x1, 0x181f ;  /* 0x00381f0020247f89 */ /* 0x000ea800000e0000 */
[----:B------:R-:W2:Y:S01]  /*c9e0*/  SHFL.IDX PT, R38, R32, 0x2, 0x181f ;  /* 0x00581f0020267f89 */ /* 0x000ea200000e0000 */
[----:B0-----:R-:W-:-:S03]  /*c9f0*/  @!P1 LEA R2, P4, R19, R2, 0x1 ;  /* 0x0000000213029211 */ /* 0x001fc600078808ff */
[----:B------:R-:W0:Y:S01]  /*ca00*/  SHFL.IDX PT, R20, R20, 0x3, 0x181f ;  /* 0x00781f0014147f89 */ /* 0x000e2200000e0000 */
[----:B-1----:R-:W-:-:S03]  /*ca10*/  @!P2 LEA R12, P5, R19, R12, 0x1 ;  /* 0x0000000c130ca211 */ /* 0x002fc600078a08ff */
[----:B------:R-:W1:Y:S01]  /*ca20*/  SHFL.IDX PT, R32, R32, 0x3, 0x181f ;  /* 0x00781f0020207f89 */ /* 0x000e6200000e0000 */
[C---:B----4-:R-:W-:Y:S02]  /*ca30*/  @!P3 LEA R14, P6, R19.reuse, R14, 0x1 ;  /* 0x0000000e130eb211 */ /* 0x050fe400078c08ff */
[C-C-:B--2---:R-:W-:Y:S02]  /*ca40*/  @!P1 LEA.HI.X R3, R19.reuse, R34, R52.reuse, 0x1, P4 ;  /* 0x0000002213039211 */ /* 0x144fe400020f0c34 */
[C-C-:B------:R-:W-:Y:S02]  /*ca50*/  @!P2 LEA.HI.X R13, R19.reuse, R36, R52.reuse, 0x1, P5 ;  /* 0x00000024130da211 */ /* 0x140fe400028f0c34 */
[----:B------:R-:W-:Y:S01]  /*ca60*/  @!P3 LEA.HI.X R15, R19, R38, R52, 0x1, P6 ;  /* 0x00000026130fb211 */ /* 0x000fe200030f0c34 */
[----:B------:R2:W-:Y:S04]  /*ca70*/  @!P1 ST.E.128 desc[UR46][R2.64], R4 ;  /* 0x0000000402009985 */ /* 0x0005e8000c101d2e */
[----:B------:R2:W-:Y:S04]  /*ca80*/  @!P2 ST.E.128 desc[UR46][R12.64], R8 ;  /* 0x000000080c00a985 */ /* 0x0005e8000c101d2e */
[----:B---3--:R2:W-:Y:S01]  /*ca90*/  @!P3 ST.E.128 desc[UR46][R14.64], R28 ;  /* 0x0000001c0e00b985 */ /* 0x0085e2000c101d2e */
[----:B01----:R-:W-:Y:S05]  /*caa0*/  @P0 BRA `(.L_x_1549) ;  /* 0x0000000400f00947 */ /* 0x003fea0003800000 */
[----:B--2---:R-:W-:-:S04]  /*cab0*/  LEA R2, P0, R19, R20, 0x1 ;  /* 0x0000001413027211 */ /* 0x004fc800078008ff */
[----:B------:R-:W-:-:S05]  /*cac0*/  LEA.HI.X R3, R19, R32, R52, 0x1, P0 ;  /* 0x0000002013037211 */ /* 0x000fca00000f0c34 */
[----:B-----5:R0:W-:Y:S01]  /*cad0*/  ST.E.128 desc[UR46][R2.64], R24 ;  /* 0x0000001802007985 */ /* 0x0201e2000c101d2e */
[----:B------:R-:W-:Y:S05]  /*cae0*/  BRA `(.L_x_1549) ;  /* 0x0000000400e07947 */ /* 0x000fea0003800000 */
.L_x_1548:
[----:B------:R-:W0:Y:S01]  /*caf0*/  LDC R11, c[0x0][0xbe8] ;  /* 0x0002fa00ff0b7b82 */ /* 0x000e220000000800 */
[----:B------:R-:W1:Y:S01]  /*cb00*/  S2R R0, SR_TID.X ;  /* 0x0000000000007919 */ /* 0x000e620000002100 */
[----:B------:R-:W-:Y:S01]  /*cb10*/  USHF.R.S32.HI UR8, URZ, 0x1f, UR43 ;  /* 0x0000001f3f087899 */ /* 0x000fe2000801142b */
[----:B------:R-:W-:Y:S01]  /*cb20*/  BSSY B1, `(.L_x_1550) ;  /* 0x0000031000017945 */ /* 0x000fe20003800000 */
[----:B------:R-:W-:Y:S01]  /*cb30*/  USHF.R.S32.HI UR9, URZ, 0x1f, UR42 ;  /* 0x0000001f3f097899 */ /* 0x000fe2000801142a */
[----:B------:R-:W-:Y:S01]  /*cb40*/  IMAD R6, R18, 0x30, R22 ;  /* 0x0000003012067824 */ /* 0x000fe200078e0216 */
[----:B0-----:R-:W-:Y:S01]  /*cb50*/  ISETP.NE.AND P1, PT, R11, 0x1, PT ;  /* 0x000000010b00780c */ /* 0x001fe20003f25270 */
[----:B-1----:R-:W-:-:S12]  /*cb60*/  VIADD R0, R0, 0xffffff80 ;  /* 0xffffff8000007836 */ /* 0x002fd80000000000 */
[----:B------:R-:W0:Y:S01]  /*cb70*/  @P1 LDC R9, c[0x0][0xbec] ;  /* 0x0002fb00ff091b82 */ /* 0x000e220000000800 */
[----:B------:R-:W-:-:S07]  /*cb80*/  ISETP.GE.AND P0, PT, R0, 0xc0, PT ;  /* 0x000000c00000780c */ /* 0x000fce0003f06270 */
[----:B------:R-:W1:Y:S06]  /*cb90*/  @P1 LDC R13, c[0x0][0xbf0] ;  /* 0x0002fc00ff0d1b82 */ /* 0x000e6c0000000800 */
[----:B------:R-:W-:Y:S05]  /*cba0*/  @P0 BRA `(.L_x_1551) ;  /* 0x0000000000a00947 */ /* 0x000fea0003800000 */
[----:B------:R-:W2:Y:S01]  /*cbb0*/  S2R R0, SR_TID.X ;  /* 0x0000000000007919 */ /* 0x000ea20000002100 */
[----:B------:R-:W3:Y:S01]  /*cbc0*/  LDC R3, c[0x0][0xbe8] ;  /* 0x0002fa00ff037b82 */ /* 0x000ee20000000800 */
[----:B------:R-:W-:Y:S01]  /*cbd0*/  IMAD.U32 R4, RZ, RZ, UR41 ;  /* 0x00000029ff047e24 */ /* 0x000fe2000f8e00ff */
[----:B------:R-:W-:Y:S02]  /*cbe0*/  ULDC UR5, c[0x0][0xa88] ;  /* 0x0002a20000057ab9 */ /* 0x000fe40000000800 */
[----:B---3--:R-:W-:Y:S02]  /*cbf0*/  IMAD R5, R3, UR5, RZ ;  /* 0x0000000503057c24 */ /* 0x008fe4000f8e02ff */
[----:B--2---:R-:W-:-:S04]  /*cc00*/  IADD3 R4, R4, -0x80, R0 ;  /* 0xffffff8004047810 */ /* 0x004fc80007ffe000 */
        /* <DEDUP_REMOVED lines=20> */
[----:B------:R-:W-:Y:S02]  /*cd50*/  SHF.R.S32.HI R3, RZ, 0x1f, R2 ;  /* 0x0000001fff037819 */ /* 0x000fe40000011402 */
[----:B------:R-:W-:Y:S02]  /*cd60*/  MOV R4, UR5 ;  /* 0x0000000500047c02 */ /* 0x000fe40008000f00 */
[----:B------:R-:W-:Y:S02]  /*cd70*/  IADD3 R2, P0, R2, UR6, RZ ;  /* 0x0000000602027c10 */ /* 0x000fe4000ff1e0ff */
[----:B------:R-:W-:Y:S02]  /*cd80*/  SHF.R.S32.HI R0, RZ, 0x1f, R5 ;  /* 0x0000001fff007819 */ /* 0x000fe40000011405 */
[----:B------:R-:W-:Y:S01]  /*cd90*/  IADD3.X R3, R3, UR7, R4, P0, !PT ;  /* 0x0000000703037c10 */ /* 0x000fe200087fe404 */
[----:B------:R-:W-:-:S02]  /*cda0*/  ULDC.64 UR6, c[0x0][0xb50] ;  /* 0x0002d40000067ab9 */ /* 0x000fc40000000a00 */
        /* <DEDUP_REMOVED lines=8> */
.L_x_1551:
[----:B------:R-:W-:Y:S05]  /*ce30*/  BSYNC B1 ;  /* 0x0000000000017941 */ /* 0x000fea0003800000 */
.L_x_1550:
[----:B------:R-:W-:Y:S01]  /*ce40*/  ULDC.64 UR10, c[0x0][0xae8] ;  /* 0x0002ba00000a7ab9 */ /* 0x000fe20000000a00 */
[----:B------:R-:W-:Y:S01]  /*ce50*/  VIADD R6, R6, UR41 ;  /* 0x0000002906067c36 */ /* 0x000fe20008000000 */
[----:B------:R-:W-:Y:S01]  /*ce60*/  UIMAD UR5, UR8, UR10, URZ ;  /* 0x0000000a080572a4 */ /* 0x000fe2000f8e023f */
[----:B------:R-:W-:Y:S01]  /*ce70*/  VIADD R30, R22, UR41 ;  /* 0x00000029161e7c36 */ /* 0x000fe20008000000 */
[----:B------:R-:W-:Y:S01]  /*ce80*/  UIMAD.WIDE.U32 UR6, UR43, UR10, URZ ;  /* 0x0000000a2b0672a5 */ /* 0x000fe2000f8e003f */
[----:B0-----:R-:W-:Y:S01]  /*ce90*/  @P1 IMAD.HI.U32 R0, R6, R9, RZ ;  /* 0x0000000906001227 */ /* 0x001fe200078e00ff */
[----:B------:R-:W-:Y:S01]  /*cea0*/  UIMAD UR5, UR43, UR11, UR5 ;  /* 0x0000000b2b0572a4 */ /* 0x000fe2000f8e0205 */
[----:B------:R-:W-:Y:S02]  /*ceb0*/  SHF.R.S32.HI R15, RZ, 0x1f, R19 ;  /* 0x0000001fff0f7819 */ /* 0x000fe40000011413 */
[----:B------:R-:W-:Y:S01]  /*cec0*/  ULDC.64 UR10, c[0x0][0xaf0] ;  /* 0x0002bc00000a7ab9 */ /* 0x000fe20000000a00 */
[----:B------:R-:W-:Y:S01]  /*ced0*/  UIADD3 UR7, UR7, UR5, URZ ;  /* 0x0000000507077290 */ /* 0x000fe2000fffe03f */
[----:B--2---:R-:W-:Y:S01]  /*cee0*/  IMAD.MOV.U32 R5, RZ, RZ, R6 ;  /* 0x000000ffff057224 */ /* 0x004fe200078e0006 */
[----:B------:R-:W-:Y:S01]  /*cef0*/  UIMAD UR5, UR9, UR10, URZ ;  /* 0x0000000a090572a4 */ /* 0x000fe2000f8e023f */
[----:B-1----:R-:W-:-:S03]  /*cf00*/  @P1 SHF.R.U32.HI R5, RZ, R13, R0 ;  /* 0x0000000dff051219 */ /* 0x002fc60000011600 */
[----:B------:R-:W-:Y:S01]  /*cf10*/  UIMAD UR5, UR42, UR11, UR5 ;  /* 0x0000000b2a0572a4 */ /* 0x000fe2000f8e0205 */
[--C-:B------:R-:W-:Y:S01]  /*cf20*/  SHF.R.S32.HI R0, RZ, 0x1f, R5.reuse ;  /* 0x0000001fff007819 */ /* 0x100fe20000011405 */
[----:B------:R-:W-:Y:S01]  /*cf30*/  UIMAD.WIDE.U32 UR42, UR42, UR10, UR6 ;  /* 0x0000000a2a2a72a5 */ /* 0x000fe2000f8e0006 */
[----:B------:R-:W-:Y:S02]  /*cf40*/  IMAD.MOV R7, RZ, RZ, -R5 ;  /* 0x000000ffff077224 */ /* 0x000fe400078e0a05 */
[----:B------:R-:W-:Y:S01]  /*cf50*/  ULDC.64 UR6, c[0x0][0xae0] ;  /* 0x0002b80000067ab9 */ /* 0x000fe20000000a00 */
[----:B------:R-:W-:Y:S01]  /*cf60*/  UIADD3 UR5, UR43, UR5, URZ ;  /* 0x000000052b057290 */ /* 0x000fe2000fffe03f */
[----:B------:R-:W-:Y:S02]  /*cf70*/  IMAD R7, R11, R7, R6 ;  /* 0x000000070b077224 */ /* 0x000fe400078e0206 */
[----:B------:R-:W-:Y:S02]  /*cf80*/  IMAD R0, R0, UR6, RZ ;  /* 0x0000000600007c24 */ /* 0x000fe4000f8e02ff */
[----:B------:R-:W-:-:S02]  /*cf90*/  IMAD.U32 R3, RZ, RZ, UR43 ;  /* 0x0000002bff037e24 */ /* 0x000fc4000f8e00ff */
[----:B------:R-:W-:Y:S02]  /*cfa0*/  IMAD.U32 R2, RZ, RZ, UR42 ;  /* 0x0000002aff027e24 */ /* 0x000fe4000f8e00ff */
[----:B------:R-:W-:Y:S01]  /*cfb0*/  IMAD.U32 R3, RZ, RZ, UR5 ;  /* 0x00000005ff037e24 */ /* 0x000fe2000f8e00ff */
[----:B------:R-:W-:Y:S01]  /*cfc0*/  ULDC UR5, c[0x0][0xac8] ;  /* 0x0002b20000057ab9 */ /* 0x000fe20000000800 */
[C---:B------:R-:W-:Y:S01]  /*cfd0*/  IMAD R9, R5.reuse, UR7, R0 ;  /* 0x0000000705097c24 */ /* 0x040fe2000f8e0200 */
[----:B------:R-:W-:Y:S01]  /*cfe0*/  SHF.R.S32.HI R0, RZ, 0x1f, R7 ;  /* 0x0000001fff007819 */ /* 0x000fe20000011407 */
        /* <DEDUP_REMOVED lines=24> */
[----:B------:R1:W4:Y:S04]  /*d170*/  SHFL.IDX PT, R28, R4, 0x3, 0x181f ;  /* 0x00781f00041c7f89 */ /* 0x00032800000e0000 */
        /* <DEDUP_REMOVED lines=15> */
.L_x_1549:
[----:B------:R-:W-:Y:S05]  /*d270*/  BSYNC B0 ;  /* 0x0000000000007941 */ /* 0x000fea0003800000 */
.L_x_1547:
[----:B------:R-:W-:Y:S02]  /*d280*/  ULDC UR5, c[0x0][0xc38] ;  /* 0x00030e0000057ab9 */ /* 0x000fe40000000800 */
[----:B------:R-:W-:-:S06]  /*d290*/  UISETP.GE.AND UP0, UPT, UR4, UR5, UPT ;  /* 0x000000050400728c */ /* 0x000fcc000bf06270 */
[----:B------:R-:W-:-:S13]  /*d2a0*/  PLOP3.LUT P0, PT, PT, PT, UP0, 0x80, 0x0 ;  /* 0x000000000000781c */ /* 0x000fda0003f0f008 */
[----:B------:R-:W-:Y:S05]  /*d2b0*/  @!P0 BRA `(.L_x_1552) ;  /* 0xffffff3800a88947 */ /* 0x000fea000383ffff */
[----:B------:R-:W-:Y:S05]  /*d2c0*/  EXIT ;  /* 0x000000000000794d */ /* 0x000fea0003800000 */
.L_x_1509:
        /* <DEDUP_REMOVED lines=15> */
[----:B------:R-:W0:Y:S01]  /*d3c0*/  S2R R11, SR_TID.X ;  /* 0x00000000000b7919 */ /* 0x000e220000002100 */
[----:B------:R-:W1:Y:S01]  /*d3d0*/  S2UR UR5, SR_CgaCtaId ;  /* 0x00000000000579c3 */ /* 0x000e620000008800 */
[----:B------:R-:W-:Y:S01]  /*d3e0*/  UMOV UR4, 0x400 ;  /* 0x0000040000047882 */ /* 0x000fe20000000000 */
[----:B------:R-:W-:Y:S01]  /*d3f0*/  IMAD.U32 R27, RZ, RZ, UR6 ;  /* 0x00000006ff1b7e24 */ /* 0x000fe2000f8e00ff */
[----:B------:R-:W-:Y:S01]  /*d400*/  ULOP3.LUT UR39, UR38, 0x1, URZ, 0xfc, !UPT ;  /* 0x0000000126277892 */ /* 0x000fe2000f8efc3f */
[----:B------:R-:W-:Y:S01]  /*d410*/  IMAD.MOV.U32 R19, RZ, RZ, 0x1 ;  /* 0x00000001ff137424 */ /* 0x000fe200078e00ff */
[----:B------:R-:W-:Y:S01]  /*d420*/  ULOP3.LUT UR44, UR38, 0x2, URZ, 0xfc, !UPT ;  /* 0x00000002262c7892 */ /* 0x000fe2000f8efc3f */
[----:B------:R-:W-:Y:S01]  /*d430*/  IMAD.MOV.U32 R18, RZ, RZ, RZ ;  /* 0x000000ffff127224 */ /* 0x000fe200078e00ff */
[----:B------:R-:W-:Y:S01]  /*d440*/  ULDC UR42, c[0x0][0xc] ;  /* 0x00000300002a7ab9 */ /* 0x000fe20000000800 */
[----:B------:R-:W-:Y:S01]  /*d450*/  IMAD.MOV.U32 R29, RZ, RZ, RZ ;  /* 0x000000ffff1d7224 */ /* 0x000fe200078e00ff */
[----:B------:R-:W-:Y:S01]  /*d460*/  ULDC.64 UR48, c[0x0][0x198] ;  /* 0x0000660000307ab9 */ /* 0x000fe20000000a00 */
[----:B-1----:R-:W-:-:S06]  /*d470*/  ULEA UR4, UR5, UR4, 0x18 ;  /* 0x0000000405047291 */ /* 0x002fcc000f8ec03f */
[----:B------:R-:W-:Y:S01]  /*d480*/  MOV R16, UR4 ;  /* 0x0000000400107c02 */ /* 0x000fe20008000f00 */
[C---:B0-----:R-:W-:Y:S01]  /*d490*/  IMAD.SHL.U32 R26, R11.reuse, 0x40, RZ ;  /* 0x000000400b1a7824 */ /* 0x041fe200078e00ff */
[C---:B------:R-:W-:Y:S01]  /*d4a0*/  LOP3.LUT R10, R11.reuse, 0x7f, RZ, 0xc0, !PT ;  /* 0x0000007f0b0a7812 */ /* 0x040fe200078ec0ff */
[C---:B------:R-:W-:Y:S01]  /*d4b0*/  IMAD.SHL.U32 R2, R11.reuse, 0x10, RZ ;  /* 0x000000100b027824 */ /* 0x040fe200078e00ff */
[----:B------:R-:W-:Y:S01]  /*d4c0*/  SHF.R.U32.HI R4, RZ, 0x1, R11 ;  /* 0x00000001ff047819 */ /* 0x000fe2000001160b */
[C---:B------:R-:W-:Y:S01]  /*d4d0*/  IMAD.SHL.U32 R8, R11.reuse, 0x2, RZ ;  /* 0x000000020b087824 */ /* 0x040fe200078e00ff */
[----:B------:R-:W-:Y:S01]  /*d4e0*/  LOP3.LUT R3, R26, 0x180, RZ, 0xc0, !PT ;  /* 0x000001801a037812 */ /* 0x000fe200078ec0ff */
[----:B------:R-:W-:Y:S01]  /*d4f0*/  IMAD.SHL.U32 R6, R10, 0x10, RZ ;  /* 0x000000100a067824 */ /* 0x000fe200078e00ff */
[----:B------:R-:W-:Y:S01]  /*d500*/  LOP3.LUT R5, R2, 0x1b0, RZ, 0xc0, !PT ;  /* 0x000001b002057812 */ /* 0x000fe200078ec0ff */
[----:B------:R-:W-:Y:S01]  /*d510*/  IMAD.SHL.U32 R0, R11, 0x20, RZ ;  /* 0x000000200b007824 */ /* 0x000fe200078e00ff */
[----:B------:R-:W-:Y:S01]  /*d520*/  LOP3.LUT R3, R3, 0x30, R4, 0xf8, !PT ;  /* 0x0000003003037812 */ /* 0x000fe200078ef804 */
[----:B------:R-:W-:Y:S01]  /*d530*/  IMAD.SHL.U32 R4, R11, 0x8, RZ ;  /* 0x000000080b047824 */ /* 0x000fe200078e00ff */
[----:B------:R-:W-:-:S02]  /*d540*/  LOP3.LUT R8, R5, 0x30, R8, 0x78, !PT ;  /* 0x0000003005087812 */ /* 0x000fc400078e7808 */
[----:B------:R-:W-:Y:S01]  /*d550*/  LOP3.LUT R7, R6, 0x600, RZ, 0xc0, !PT ;  /* 0x0000060006077812 */ /* 0x000fe200078ec0ff */
[----:B------:R-:W-:Y:S01]  /*d560*/  IMAD.SHL.U32 R6, R11, 0x4, RZ ;  /* 0x000000040b067824 */ /* 0x000fe200078e00ff */
[----:B------:R-:W-:Y:S02]  /*d570*/  LOP3.LUT R5, R0, 0x80, RZ, 0xc0, !PT ;  /* 0x0000008000057812 */ /* 0x000fe400078ec0ff */
[----:B------:R-:W-:Y:S02]  /*d580*/  LOP3.LUT R9, R7, 0x60, R0, 0xf8, !PT ;  /* 0x0000006007097812 */ /* 0x000fe400078ef800 */
[----:B------:R-:W-:Y:S02]  /*d590*/  LOP3.LUT R5, R5, 0x10, R11, 0xf8, !PT ;  /* 0x0000001005057812 */ /* 0x000fe400078ef80b */
[----:B------:R-:W-:Y:S02]  /*d5a0*/  LOP3.LUT R7, R7, 0x40, R2, 0xf8, !PT ;  /* 0x0000004007077812 */ /* 0x000fe400078ef802 */
[----:B------:R-:W-:-:S02]  /*d5b0*/  LOP3.LUT R3, R3, 0x30, R4, 0x78, !PT ;  /* 0x0000003003037812 */ /* 0x000fc400078e7804 */
[----:B------:R-:W-:Y:S02]  /*d5c0*/  LOP3.LUT R5, R5, 0x10, R6, 0x78, !PT ;  /* 0x0000001005057812 */ /* 0x000fe400078e7806 */
[----:B------:R-:W-:Y:S02]  /*d5d0*/  LOP3.LUT R7, R7, R8, RZ, 0xfc, !PT ;  /* 0x0000000807077212 */ /* 0x000fe400078efcff */
[----:B------:R-:W-:Y:S02]  /*d5e0*/  LOP3.LUT R26, R3, 0x640, R26, 0xf8, !PT ;  /* 0x00000640031a7812 */ /* 0x000fe400078ef81a */
[----:B------:R-:W-:Y:S01]  /*d5f0*/  LOP3.LUT R6, R9, 0x100, R0, 0xf8, !PT ;  /* 0x0000010009067812 */ /* 0x000fe200078ef800 */
[----:B------:R-:W-:Y:S01]  /*d600*/  IMAD.IADD R28, R16, 0x1, R7 ;  /* 0x00000001101c7824 */ /* 0x000fe200078e0207 */
[----:B------:R-:W-:Y:S02]  /*d610*/  SHF.R.U32.HI R3, RZ, 0x2, R10 ;  /* 0x00000002ff037819 */ /* 0x000fe4000001160a */
[----:B------:R-:W-:-:S02]  /*d620*/  LOP3.LUT R25, R6, R5, RZ, 0xfc, !PT ;  /* 0x0000000506197212 */ /* 0x000fc400078efcff */
[----:B------:R-:W-:-:S07]  /*d630*/  LOP3.LUT R0, R3, 0x60, R0, 0xf8, !PT ;  /* 0x0000006003007812 */ /* 0x000fce00078ef800 */
.L_x_1612:
        /* <DEDUP_REMOVED lines=22> */
.L_x_1554:
[----:B------:R-:W-:Y:S01]  /*d7a0*/  ULDC UR9, c[0x0][0xc54] ;  /* 0x0003150000097ab9 */ /* 0x000fe20000000800 */
[----:B------:R-:W-:Y:S01]  /*d7b0*/  UMOV UR5, UR8 ;  /* 0x0000000800057c82 */ /* 0x000fe20008000000 */
[----:B------:R-:W-:-:S11]  /*d7c0*/  UISETP.NE.AND UP0, UPT, UR9, 0x1, UPT ;  /* 0x000000010900788c */ /* 0x000fd6000bf05270 */
[----:B------:R-:W-:Y:S02]  /*d7d0*/  @UP0 ULDC.64 UR10, c[0x0][0xc58] ;  /* 0x00031600000a0ab9 */ /* 0x000fe40000000a00 */
[----:B------:R-:W-:-:S04]  /*d7e0*/  UIMAD.WIDE.U32 UR6, UR8, UR10, URZ ;  /* 0x0000000a080672a5 */ /* 0x000fc8000f8e003f */
[----:B------:R-:W-:-:S04]  /*d7f0*/  @UP0 USHF.R.U32.HI UR5, URZ, UR11, UR7 ;  /* 0x0000000b3f050299 */ /* 0x000fc80008011607 */
[----:B------:R-:W-:-:S12]  /*d800*/  UIMAD UR6, UR5, UR9, URZ ;  /* 0x00000009050672a4 */ /* 0x000fd8000f8e023f */
.L_x_1555:
[----:B------:R-:W-:Y:S01]  /*d810*/  ULOP3.LUT UR41, URZ, UR5, URZ, 0x33, !UPT ;  /* 0x000000053f297292 */ /* 0x000fe2000f8e333f */
[----:B------:R-:W-:Y:S01]  /*d820*/  BSSY B7, `(.L_x_1556) ;  /* 0x00002bf000077945 */ /* 0x000fe20003800000 */
[----:B------:R-:W-:Y:S01]  /*d830*/  ULDC UR7, c[0x0][0x448] ;  /* 0x0001120000077ab9 */ /* 0x000fe20000000800 */
[----:B------:R-:W-:Y:S01]  /*d840*/  ULDC UR5, c[0x0][0xc3c] ;  /* 0x00030f0000057ab9 */ /* 0x000fe20000000800 */
[----:B------:R-:W-:Y:S02]  /*d850*/  UISETP.NE.AND UP1, UPT, UR7, 0x1, UPT ;  /* 0x000000010700788c */ /* 0x000fe4000bf25270 */
[----:B------:R-:W-:Y:S01]  /*d860*/  UIADD3 UR41, UR41, UR5, URZ ;  /* 0x0000000529297290 */ /* 0x000fe2000fffe03f */
[----:B------:R-:W-:Y:S01]  /*d870*/  ULDC.64 UR10, c[0x0][0x418] ;  /* 0x00010600000a7ab9 */ /* 0x000fe20000000a00 */
[----:B------:R-:W-:Y:S02]  /*d880*/  UIADD3 UR5, UR8, -UR6, URZ ;  /* 0x8000000608057290 */ /* 0x000fe4000fffe03f */
[----:B------:R-:W-:-:S02]  /*d890*/  UISETP.NE.U32.AND UP0, UPT, UR10, URZ, UPT ;  /* 0x0000003f0a00728c */ /* 0x000fc4000bf05070 */
[----:B------:R-:W-:Y:S02]  /*d8a0*/  UIMAD UR8, UR41, 0xc0, URZ ;  /* 0x000000c0290878a4 */ /* 0x000fe4000f8e023f */
[----:B------:R-:W-:Y:S01]  /*d8b0*/  UISETP.NE.AND.EX UP0, UPT, UR11, URZ, UPT, UP0 ;  /* 0x0000003f0b00728c */ /* 0x000fe2000bf05300 */
[----:B------:R-:W-:Y:S01]  /*d8c0*/  ULDC UR7, c[0x0][0x288] ;  /* 0x0000a20000077ab9 */ /* 0x000fe20000000800 */
[----:B------:R-:W-:Y:S01]  /*d8d0*/  UIADD3 UR8, UR8, 0xbf, URZ ;  /* 0x000000bf08087890 */ /* 0x000fe2000fffe03f */
[----:B------:R-:W-:Y:S01]  /*d8e0*/  ULDC UR6, c[0x0][0x424] ;  /* 0x0001090000067ab9 */ /* 0x000fe20000000800 */
[----:B------:R-:W-:Y:S02]  /*d8f0*/  UIADD3 UR13, -UR7, 0xa0, URZ ;  /* 0x000000a0070d7890 */ /* 0x000fe4000fffe13f */
[----:B------:R-:W-:Y:S01]  /*d900*/  USEL UR9, UR6, 0x1, UP0 ;  /* 0x0000000106097887 */ /* 0x000fe20008000000 */
[----:B------:R-:W-:Y:S01]  /*d910*/  @UP1 ULDC UR7, c[0x0][0x44c] ;  /* 0x0001130000071ab9 */ /* 0x000fe20000000800 */
[----:B------:R-:W-:Y:S01]  /*d920*/  ULDC UR12, c[0x0][0x2f0] ;  /* 0x0000bc00000c7ab9 */ /* 0x000fe20000000800 */
[----:B------:R-:W-:Y:S01]  /*d930*/  UIMAD.WIDE.U32 UR6, UR8, UR7, URZ ;  /* 0x00000007080672a5 */ /* 0x000fe2000f8e003f */
[----:B------:R-:W-:Y:S01]  /*d940*/  @UP1 ULDC UR14, c[0x0][0x450] ;  /* 0x00011400000e1ab9 */ /* 0x000fe20000000800 */
[----:B------:R-:W-:-:S02]  /*d950*/  UIMAD UR13, UR9, UR12, UR13 ;  /* 0x0000000c090d72a4 */ /* 0x000fc4000f8e020d */
[----:B------:R-:W-:Y:S02]  /*d960*/  @UP1 USHF.R.U32.HI UR8, URZ, UR14, UR7 ;  /* 0x0000000e3f081299 */ /* 0x000fe40008011607 */
[----:B------:R-:W-:Y:S02]  /*d970*/  UIMAD UR6, UR9, UR12, 0x9f ;  /* 0x0000009f090674a4 */ /* 0x000fe4000f8e020c */
[----:B------:R-:W-:Y:S02]  /*d980*/  UIADD3 UR8, UR13, UR8, URZ ;  /* 0x000000080d087290 */ /* 0x000fe4000fffe03f */
[----:B------:R-:W-:Y:S02]  /*d990*/  UIMAD.WIDE UR6, UR6, 0x66666667, URZ ;  /* 0x66666667060678a5 */ /* 0x000fe4000f8e023f */
[----:B------:R-:W-:Y:S02]  /*d9a0*/  UIMAD.WIDE UR8, UR8, 0x66666667, URZ ;  /* 0x66666667080878a5 */ /* 0x000fe4000f8e023f */
[----:B------:R-:W-:-:S02]  /*d9b0*/  USHF.R.U32.HI UR12, URZ, 0x1f, UR7 ;  /* 0x0000001f3f0c7899 */ /* 0x000fc40008011607 */
[----:B------:R-:W-:Y:S01]  /*d9c0*/  USHF.R.U32.HI UR6, URZ, 0x1f, UR9 ;  /* 0x0000001f3f067899 */ /* 0x000fe20008011609 */
[----:B------:R-:W-:Y:S01]  /*d9d0*/  ULDC UR11, c[0x0][0xc48] ;  /* 0x00031200000b7ab9 */ /* 0x000fe20000000800 */
[----:B------:R-:W-:Y:S02]  /*d9e0*/  ULEA.HI.SX32 UR12, UR7, UR12, 0x1a ;  /* 0x0000000c070c7291 */ /* 0x000fe4000f8fd23f */
[----:B------:R-:W-:Y:S02]  /*d9f0*/  ULEA.HI.SX32 UR6, UR9, UR6, 0x1a ;  /* 0x0000000609067291 */ /* 0x000fe4000f8fd23f */
[----:B------:R-:W-:Y:S02]  /*da00*/  UISETP.NE.AND UP0, UPT, UR11, 0x1, UPT ;  /* 0x000000010b00788c */ /* 0x000fe4000bf05270 */
[----:B------:R-:W-:Y:S01]  /*da10*/  UISETP.LT.AND UP1, UPT, UR12, UR6, UPT ;  /* 0x000000060c00728c */ /* 0x000fe2000bf21270 */
[----:B------:R-:W-:-:S03]  /*da20*/  ULDC UR10, c[0x0][0xc54] ;  /* 0x00031500000a7ab9 */ /* 0x000fc60000000800 */
[----:B------:R-:W-:Y:S02]  /*da30*/  USEL UR40, UR12, UR6, UP1 ;  /* 0x000000060c287287 */ /* 0x000fe40008800000 */
[----:B------:R-:W-:-:S03]  /*da40*/  UIMAD UR10, UR4, UR10, UR5 ;  /* 0x0000000a040a72a4 */ /* 0x000fc6000f8e0205 */
[----:B------:R-:W-:Y:S01]  /*da50*/  @UP0 ULDC UR4, c[0x0][0xc4c] ;  /* 0x0003130000040ab9 */ /* 0x000fe20000000800 */
[----:B------:R-:W-:Y:S01]  /*da60*/  ISETP.LT.AND P0, PT, RZ, UR40, PT ;  /* 0x00000028ff007c0c */ /* 0x000fe2000bf01270 */
[----:B------:R-:W-:Y:S01]  /*da70*/  UIMAD.WIDE.U32 UR4, UR10, UR4, URZ ;  /* 0x000000040a0472a5 */ /* 0x000fe2000f8e003f */
[----:B------:R-:W-:Y:S01]  /*da80*/  @UP0 ULDC UR7, c[0x0][0xc50] ;  /* 0x0003140000070ab9 */ /* 0x000fe20000000800 */
[----:B------:R-:W-:Y:S02]  /*da90*/  UMOV UR43, UR10 ;  /* 0x0000000a002b7c82 */ /* 0x000fe40008000000 */
[----:B------:R-:W-:-:S04]  /*daa0*/  @UP0 USHF.R.U32.HI UR43, URZ, UR7, UR5 ;  /* 0x000000073f2b0299 */ /* 0x000fc80008011605 */
[----:B------:R-:W-:-:S04]  /*dab0*/  UIADD3 UR36, -UR43, URZ, URZ ;  /* 0x0000003f2b247290 */ /* 0x000fc8000fffe13f */
[----:B------:R-:W-:Y:S01]  /*dac0*/  UIMAD UR36, UR11, UR36, UR10 ;  /* 0x000000240b2472a4 */ /* 0x000fe2000f8e020a */
[----:B------:R-:W-:Y:S11]  /*dad0*/  @P0 BRA `(.L_x_1557) ;  /* 0x0000000000440947 */ /* 0x000ff60003800000 */
        /* <DEDUP_REMOVED lines=17> */
.L_x_1557:
        /* <DEDUP_REMOVED lines=20> */
.L_x_1560:
[----:B------:R-:W-:Y:S05]  /*dd30*/  BSYNC B6 ;  /* 0x0000000000067941 */ /* 0x000fea0003800000 */
.L_x_1559:
        /* <DEDUP_REMOVED lines=22> */
.L_x_1562:
[----:B------:R-:W-:Y:S05]  /*dea0*/  BSYNC B6 ;  /* 0x0000000000067941 */ /* 0x000fea0003800000 */
.L_x_1561:
        /* <DEDUP_REMOVED lines=20> */
.L_x_1564:
[----:B------:R-:W-:Y:S05]  /*dff0*/  BSYNC B6 ;  /* 0x0000000000067941 */ /* 0x000fea0003800000 */
.L_x_1563:
        /* <DEDUP_REMOVED lines=19> */
.L_x_1566:
[----:B------:R-:W-:Y:S05]  /*e130*/  BSYNC B6 ;  /* 0x0000000000067941 */ /* 0x000fea0003800000 */
.L_x_1565:
        /* <DEDUP_REMOVED lines=23> */
.L_x_1631:
        /* <DEDUP_REMOVED lines=10> */
.L_x_1634:
        /* <DEDUP_REMOVED lines=21> */
.L_x_1570:
[----:B-1----:R-:W1:Y:S01]  /*e4a0*/  S2R R2, SR_TID.X ;  /* 0x0000000000027919 */ /* 0x002e620000002100 */
[----:B------:R-:W-:Y:S01]  /*e4b0*/  IMAD R5, R18, 0x8, R16 ;  /* 0x0000000812057824 */ /* 0x000fe200078e0210 */
[----:B-1----:R-:W-:Y:S02]  /*e4c0*/  LOP3.LUT R3, R2, 0x7f, RZ, 0xc0, !PT ;  /* 0x0000007f02037812 */ /* 0x002fe400078ec0ff */
[----:B------:R-:W-:Y:S02]  /*e4d0*/  SHF.L.U32 R2, R19, 0x1f, RZ ;  /* 0x0000001f13027819 */ /* 0x000fe400000006ff */
[----:B------:R-:W-:Y:S02]  /*e4e0*/  ISETP.NE.AND P0, PT, R3, RZ, PT ;  /* 0x000000ff0300720c */ /* 0x000fe40003f05270 */
[----:B------:R-:W1:Y:S02]  /*e4f0*/  SYNCS.PHASECHK.TRANS64.TRYWAIT P1, [R5+URZ+0x13280], R2 ;  /* 0x01328002050075a7 */ /* 0x000e64000802017f */
[----:B-1----:R-:W-:Y:S09]  /*e500*/  @!P1 BRA `(.L_x_1571) ;  /* 0x0000002400fc9947 */ /* 0x002ff20003800000 */
.L_x_1635:
        /* <DEDUP_REMOVED lines=8> */
.L_x_1572:
        /* <DEDUP_REMOVED lines=16> */
.L_x_1636:
        /* <DEDUP_REMOVED lines=8> */
.L_x_1574:
        /* <DEDUP_REMOVED lines=17> */
.L_x_1568:
        /* <DEDUP_REMOVED lines=17> */
[----:B------:R-:W-:Y:S01]  /*e930*/  IMAD.U32 R4, RZ, RZ, UR6 ;  /* 0x00000006ff047e24 */ /* 0x000fe2000f8e00ff */
[----:B------:R-:W-:Y:S01]  /*e940*/  MOV R5, UR7 ;  /* 0x0000000700057c02 */ /* 0x000fe20008000f00 */
[----:B------:R-:W1:Y:S01]  /*e950*/  LDC.64 R2, c[0x4][R2] ;  /* 0x0100000002027b82 */ /* 0x000e620000000a00 */
[----:B------:R-:W-:Y:S02]  /*e960*/  IMAD.U32 R6, RZ, RZ, UR8 ;  /* 0x00000008ff067e24 */ /* 0x000fe4000f8e00ff */
[----:B------:R-:W-:Y:S02]  /*e970*/  IMAD.U32 R7, RZ, RZ, UR9 ;  /* 0x00000009ff077e24 */ /* 0x000fe4000f8e00ff */
[----:B------:R-:W-:-:S02]  /*e980*/  IMAD.U32 R10, RZ, RZ, UR4 ;  /* 0x00000004ff0a7e24 */ /* 0x000fc4000f8e00ff */
[----:B------:R-:W-:Y:S02]  /*e990*/  IMAD.U32 R11, RZ, RZ, UR5 ;  /* 0x00000005ff0b7e24 */ /* 0x000fe4000f8e00ff */
[----:B------:R-:W-:Y:S02]  /*e9a0*/  IMAD.MOV.U32 R8, RZ, RZ, 0x70 ;  /* 0x00000070ff087424 */ /* 0x000fe400078e00ff */
[----:B------:R-:W-:Y:S02]  /*e9b0*/  IMAD.MOV.U32 R12, RZ, RZ, 0x1 ;  /* 0x00000001ff0c7424 */ /* 0x000fe400078e00ff */
[----:B------:R-:W-:-:S07]  /*e9c0*/  IMAD.MOV.U32 R13, RZ, RZ, RZ ;  /* 0x000000ffff0d7224 */ /* 0x000fce00078e00ff */
[----:B0-----:R-:W-:-:S07]  /*e9d0*/  LEPC R20, `(.L_x_1576) ;  /* 0x000000001014794e */ /* 0x001fce0000000000 */
[----:B-1----:R-:W-:Y:S05]  /*e9e0*/  CALL.ABS.NOINC R2 ;  /* 0x0000000002007343 */ /* 0x002fea0003c00000 */
.L_x_1576:
[----:B------:R-:W-:Y:S05]  /*e9f0*/  BSYNC B6 ;  /* 0x0000000000067941 */ /* 0x000fea0003800000 */
.L_x_1575:
[----:B------:R-:W3:Y:S01]  /*ea00*/  LDC R9, c[0x0][0x448] ;  /* 0x00011200ff097b82 */ /* 0x000ee20000000800 */
[----:B0-----:R-:W0:Y:S01]  /*ea10*/  S2R R20, SR_TID.X ;  /* 0x0000000000147919 */ /* 0x001e220000002100 */
[----:B------:R-:W-:Y:S01]  /*ea20*/  IMAD.U32 R6, RZ, RZ, UR41 ;  /* 0x00000029ff067e24 */ /* 0x000fe2000f8e00ff */
[----:B------:R-:W-:Y:S01]  /*ea30*/  ULDC.64 UR8, c[0x0][0x2e0] ;  /* 0x0000b80000087ab9 */ /* 0x000fe20000000a00 */
[----:B------:R-:W-:Y:S01]  /*ea40*/  UMOV UR4, UR50 ;  /* 0x0000003200047c82 */ /* 0x000fe20008000000 */
[----:B------:R-:W-:Y:S01]  /*ea50*/  UIMAD UR6, UR45, UR8, URZ ;  /* 0x000000082d0672a4 */ /* 0x000fe2000f8e023f */
[----:B------:R-:W-:Y:S02]  /*ea60*/  UMOV UR5, UR37 ;  /* 0x0000002500057c82 */ /* 0x000fe40008000000 */
[----:B------:R-:W-:Y:S02]  /*ea70*/  UIMAD.WIDE.U32 UR4, UR43, UR8, UR4 ;  /* 0x000000082b0472a5 */ /* 0x000fe4000f8e0004 */
[----:B------:R-:W-:-:S03]  /*ea80*/  UIMAD UR6, UR43, UR9, UR6 ;  /* 0x000000092b0672a4 */ /* 0x000fc6000f8e0206 */
[----:B------:R-:W-:Y:S01]  /*ea90*/  ULDC.64 UR8, c[0x0][0x2d0] ;  /* 0x0000b40000087ab9 */ /* 0x000fe20000000a00 */
[----:B------:R-:W-:Y:S01]  /*eaa0*/  UIADD3 UR6, UR5, UR6, URZ ;  /* 0x0000000605067290 */ /* 0x000fe2000fffe03f */
[----:B------:R-:W-:-:S04]  /*eab0*/  IMAD.U32 R4, RZ, RZ, UR4 ;  /* 0x00000004ff047e24 */ /* 0x000fc8000f8e00ff */
[----:B-12---:R-:W-:Y:S01]  /*eac0*/  IMAD.MOV.U32 R2, RZ, RZ, R4 ;  /* 0x000000ffff027224 */ /* 0x006fe200078e0004 */
[----:B---3--:R-:W-:Y:S02]  /*ead0*/  ISETP.NE.AND P1, PT, R9, 0x1, PT ;  /* 0x000000010900780c */ /* 0x008fe40003f25270 */
[C---:B0-----:R-:W-:Y:S01]  /*eae0*/  LOP3.LUT R21, R20.reuse, 0x7f, RZ, 0xc0, !PT ;  /* 0x0000007f14157812 */ /* 0x041fe200078ec0ff */
[----:B------:R-:W-:-:S10]  /*eaf0*/  IMAD.SHL.U32 R20, R20, 0x20, RZ ;  /* 0x0000002014147824 */ /* 0x000fd400078e00ff */
[----:B------:R-:W0:Y:S01]  /*eb00*/  @P1 LDC R3, c[0x0][0x44c] ;  /* 0x00011300ff031b82 */ /* 0x000e220000000800 */
[----:B------:R-:W-:-:S04]  /*eb10*/  SHF.R.U32.HI R21, RZ, 0x2, R21 ;  /* 0x00000002ff157819 */ /* 0x000fc80000011615 */
[----:B------:R-:W-:-:S03]  /*eb20*/  LOP3.LUT R20, R21, 0x60, R20, 0xf8, !PT ;  /* 0x0000006015147812 */ /* 0x000fc600078ef814 */
[----:B------:R-:W1:Y:S02]  /*eb30*/  @P1 LDC R5, c[0x0][0x450] ;  /* 0x00011400ff051b82 */ /* 0x000e640000000800 */
[----:B------:R-:W-:Y:S02]  /*eb40*/  IMAD R6, R6, 0xc0, R20 ;  /* 0x000000c006067824 */ /* 0x000fe400078e0214 */
[----:B------:R-:W2:Y:S02]  /*eb50*/  S2R R20, SR_TID.X ;  /* 0x0000000000147919 */ /* 0x000ea40000002100 */
[----:B------:R-:W-:Y:S02]  /*eb60*/  IMAD.MOV.U32 R7, RZ, RZ, R6 ;  /* 0x000000ffff077224 */ /* 0x000fe400078e0006 */
[----:B------:R-:W3:Y:S01]  /*eb70*/  @P1 LDC R8, c[0x0][0x450] ;  /* 0x00011400ff081b82 */ /* 0x000ee20000000800 */
[----:B0-----:R-:W-:-:S04]  /*eb80*/  @P1 IMAD.HI.U32 R0, R6, R3, RZ ;  /* 0x0000000306001227 */ /* 0x001fc800078e00ff */
[----:B------:R-:W-:Y:S01]  /*eb90*/  IMAD.U32 R3, RZ, RZ, UR6 ;  /* 0x00000006ff037e24 */ /* 0x000fe2000f8e00ff */
[----:B------:R-:W-:Y:S01]  /*eba0*/  ULDC.64 UR6, c[0x0][0x280] ;  /* 0x0000a00000067ab9 */ /* 0x000fe20000000a00 */
[----:B-1----:R-:W-:Y:S01]  /*ebb0*/  @P1 SHF.R.U32.HI R7, RZ, R5, R0 ;  /* 0x00000005ff071219 */ /* 0x002fe20000011600 */
[----:B------:R-:W-:Y:S01]  /*ebc0*/  IMAD.U32 R5, RZ, RZ, UR5 ;  /* 0x00000005ff057e24 */ /* 0x000fe2000f8e00ff */
[----:B------:R-:W-:Y:S02]  /*ebd0*/  ULDC.64 UR4, c[0x0][0x2c8] ;  /* 0x0000b20000047ab9 */ /* 0x000fe40000000a00 */
[----:B------:R-:W-:Y:S01]  /*ebe0*/  SHF.R.S32.HI R0, RZ, 0x1f, R7 ;  /* 0x0000001fff007819 */ /* 0x000fe20000011407 */
[----:B------:R-:W-:-:S04]  /*ebf0*/  IMAD.WIDE.U32 R4, R7, UR8, R2 ;  /* 0x0000000807047c25 */ /* 0x000fc8000f8e0002 */
[----:B------:R-:W-:Y:S02]  /*ec00*/  IMAD R0, R0, UR8, RZ ;  /* 0x0000000800007c24 */ /* 0x000fe4000f8e02ff */
[C---:B--2---:R-:W-:Y:S01]  /*ec10*/  IMAD.SHL.U32 R10, R20.reuse, 0x10, RZ ;  /* 0x00000010140a7824 */ /* 0x044fe200078e00ff */
[----:B------:R-:W-:Y:S01]  /*ec20*/  LOP3.LUT R20, R20, 0x7f, RZ, 0xc0, !PT ;  /* 0x0000007f14147812 */ /* 0x000fe200078ec0ff */
[----:B------:R-:W-:Y:S02]  /*ec30*/  IMAD R11, R7, UR9, R0 ;  /* 0x00000009070b7c24 */ /* 0x000fe4000f8e0200 */
[----:B------:R-:W-:Y:S01]  /*ec40*/  IMAD.MOV R0, RZ, RZ, -R7 ;  /* 0x000000ffff007224 */ /* 0x000fe200078e0a07 */
[----:B------:R-:W-:Y:S01]  /*ec50*/  LOP3.LUT R10, R10, 0x30, RZ, 0xc0, !PT ;  /* 0x000000300a0a7812 */ /* 0x000fe200078ec0ff */
[----:B------:R-:W-:Y:S01]  /*ec60*/  IMAD.IADD R5, R5, 0x1, R11 ;  /* 0x0000000105057824 */ /* 0x000fe200078e020b */
[----:B------:R-:W-:Y:S01]  /*ec70*/  SHF.R.U32.HI R20, RZ, 0x2, R20 ;  /* 0x00000002ff147819 */ /* 0x000fe20000011614 */
[----:B------:R-:W-:-:S02]  /*ec80*/  IMAD R7, R9, R0, R6 ;  /* 0x0000000009077224 */ /* 0x000fc400078e0206 */
[----:B------:R-:W-:Y:S02]  /*ec90*/  VIADD R6, R6, 0x80 ;  /* 0x0000008006067836 */ /* 0x000fe40000000000 */
[----:B------:R-:W-:Y:S01]  /*eca0*/  IMAD.WIDE.U32 R4, R7, UR4, R4 ;  /* 0x0000000407047c25 */ /* 0x000fe2000f8e0004 */
[----:B------:R-:W-:-:S05]  /*ecb0*/  SHF.R.S32.HI R0, RZ, 0x1f, R7 ;  /* 0x0000001fff007819 */ /* 0x000fca0000011407 */
[----:B------:R-:W-:-:S04]  /*ecc0*/  IMAD R0, R0, UR4, RZ ;  /* 0x0000000400007c24 */ /* 0x000fc8000f8e02ff */
[----:B------:R-:W-:Y:S01]  /*ecd0*/  IMAD R7, R7, UR5, R0 ;  /* 0x0000000507077c24 */ /* 0x000fe2000f8e0200 */
[----:B------:R-:W-:-:S04]  /*ece0*/  IADD3 R0, P0, R4, UR6, RZ ;  /* 0x0000000604007c10 */ /* 0x000fc8000ff1e0ff */
[----:B------:R-:W-:Y:S01]  /*ecf0*/  IADD3.X R4, R5, UR7, R7, P0, !PT ;  /* 0x0000000705047c10 */ /* 0x000fe200087fe407 */
[----:B------:R-:W-:Y:S01]  /*ed00*/  IMAD.MOV.U32 R5, RZ, RZ, R6 ;  /* 0x000000ffff057224 */ /* 0x000fe200078e0006 */
[----:B------:R-:W0:Y:S02]  /*ed10*/  @P1 LDC R7, c[0x0][0x44c] ;  /* 0x00011300ff071b82 */ /* 0x000e240000000800 */
[----:B0-----:R-:W-:-:S05]  /*ed20*/  @P1 IMAD.HI.U32 R7, R6, R7, RZ ;  /* 0x0000000706071227 */ /* 0x001fca00078e00ff */
[----:B---3--:R-:W-:-:S04]  /*ed30*/  @P1 SHF.R.U32.HI R5, RZ, R8, R7 ;  /* 0x00000008ff051219 */ /* 0x008fc80000011607 */
        /* <DEDUP_REMOVED lines=18> */
[----:B------:R-:W-:Y:S01]  /*ee60*/  IMAD.U32 R7, RZ, RZ, UR41 ;  /* 0x00000029ff077e24 */ /* 0x000fe2000f8e00ff */
[----:B------:R-:W-:Y:S02]  /*ee70*/  ULDC UR4, c[0x0][0x288] ;  /* 0x0000a20000047ab9 */ /* 0x000fe40000000800 */
[----:B------:R-:W1:Y:S01]  /*ee80*/  SHFL.IDX PT, R2, R4, RZ, 0x1c1f ;  /* 0x001c1fff04027589 */ /* 0x000e6200000e0000 */
[----:B------:R-:W-:Y:S02]  /*ee90*/  IMAD R6, R9, UR4, RZ ;  /* 0x0000000409067c24 */ /* 0x000fe4000f8e02ff */
[----:B------:R-:W-:-:S04]  /*eea0*/  IMAD R7, R7, 0xc0, R20 ;  /* 0x000000c007077824 */ /* 0x000fc800078e0214 */
[C---:B------:R-:W-:Y:S01]  /*eeb0*/  VIADD R9, R7.reuse, 0x20 ;  /* 0x0000002007097836 */ /* 0x040fe20000000000 */
[C---:B------:R-:W-:Y:S01]  /*eec0*/  ISETP.GE.AND P1, PT, R7.reuse, R6, PT ;  /* 0x000000060700720c */ /* 0x040fe20003f26270 */
[----:B------:R-:W-:-:S12]  /*eed0*/  VIADD R11, R7, 0x80 ;  /* 0x00000080070b7836 */ /* 0x000fd80000000000 */
[----:B0-----:R-:W-:-:S05]  /*eee0*/  @!P1 IADD3 R14, P2, R10, R14, RZ ;  /* 0x0000000e0a0e9210 */ /* 0x001fca0007f5e0ff */
[----:B-1----:R-:W-:Y:S02]  /*eef0*/  @!P1 IMAD.X R3, RZ, RZ, R2, P2 ;  /* 0x000000ffff039224 */ /* 0x002fe400010e0602 */
[----:B------:R-:W-:Y:S02]  /*ef00*/  @!P1 IMAD.MOV.U32 R2, RZ, RZ, R14 ;  /* 0x000000ffff029224 */ /* 0x000fe400078e000e */
[----:B------:R-:W0:Y:S04]  /*ef10*/  SHFL.IDX PT, R14, R0, 0x1, 0x1c1f ;  /* 0x003c1f00000e7f89 */ /* 0x000e2800000e0000 */
[----:B------:R1:W-:Y:S01]  /*ef20*/  @!P1 LDGSTS.E.BYPASS.LTC128B.128 [R28+0xb000], desc[UR46][R2.64], !P0 ;  /* 0x0b000000021c9fae */ /* 0x0003e2000c101d6e */
[----:B------:R-:W-:Y:S02]  /*ef30*/  ISETP.GE.AND P1, PT, R9, R6, PT ;  /* 0x000000060900720c */ /* 0x000fe40003f26270 */
[----:B------:R-:W-:Y:S01]  /*ef40*/  IADD3 R9, R7, 0x40, RZ ;  /* 0x0000004007097810 */ /* 0x000fe20007ffe0ff */
[----:B-1----:R-:W1:Y:S10]  /*ef50*/  SHFL.IDX PT, R2, R4, 0x1, 0x1c1f ;  /* 0x003c1f0004027f89 */ /* 0x002e7400000e0000 */
[----:B0-----:R-:W-:-:S05]  /*ef60*/  @!P1 IADD3 R14, P2, R10, R14, RZ ;  /* 0x0000000e0a0e9210 */ /* 0x001fca0007f5e0ff */
[----:B-1----:R-:W-:Y:S02]  /*ef70*/  @!P1 IMAD.X R3, RZ, RZ, R2, P2 ;  /* 0x000000ffff039224 */ /* 0x002fe400010e0602 */
[----:B------:R-:W-:Y:S02]  /*ef80*/  @!P1 IMAD.MOV.U32 R2, RZ, RZ, R14 ;  /* 0x000000ffff029224 */ /* 0x000fe400078e000e */
[----:B------:R-:W0:Y:S04]  /*ef90*/  SHFL.IDX PT, R14, R0, 0x2, 0x1c1f ;  /* 0x005c1f00000e7f89 */ /* 0x000e2800000e0000 */
[----:B------:R1:W-:Y:S01]  /*efa0*/  @!P1 LDGSTS.E.BYPASS.LTC128B.128 [R28+0xb800], desc[UR46][R2.64], !P0 ;  /* 0x0b800000021c9fae */ /* 0x0003e2000c101d6e */
[----:B------:R-:W-:-:S03]  /*efb0*/  ISETP.GE.AND P1, PT, R9, R6, PT ;  /* 0x000000060900720c */ /* 0x000fc60003f26270 */
[----:B------:R-:W-:Y:S04]  /*efc0*/  SHFL.IDX PT, R9, R0, 0x3, 0x1c1f ;  /* 0x007c1f0000097f89 */ /* 0x000fe800000e0000 */
[----:B------:R-:W-:Y:S04]  /*efd0*/  SHFL.IDX PT, R0, R8, RZ, 0x1c1f ;  /* 0x001c1fff08007589 */ /* 0x000fe800000e0000 */
[----:B-1----:R-:W1:Y:S04]  /*efe0*/  SHFL.IDX PT, R2, R4, 0x2, 0x1c1f ;  /* 0x005c1f0004027f89 */ /* 0x002e6800000e0000 */
[----:B------:R-:W2:Y:S01]  /*eff0*/  SHFL.IDX PT, R4, R4, 0x3, 0x1c1f ;  /* 0x007c1f0004047f89 */ /* 0x000ea200000e0000 */
        /* <DEDUP_REMOVED lines=16> */
.L_x_1649:
        /* <DEDUP_REMOVED lines=10> */
.L_x_1578:
        /* <DEDUP_REMOVED lines=16> */
.L_x_1650:
[----:B------:R-:W-:Y:S05]  /*f2a0*/  BSYNC B0 ;  /* 0x0000000000007941 */ /* 0x000fea0003800000 */
.L_x_1579:
[----:B------:R-:W-:-:S06]  /*f2b0*/  UISETP.GE.AND UP0, UPT, UR40, 0x2, UPT ;  /* 0x000000022800788c */ /* 0x000fcc000bf06270 */
[----:B------:R-:W-:-:S13]  /*f2c0*/  PLOP3.LUT P0, PT, PT, PT, UP0, 0x80, 0x0 ;  /* 0x000000000000781c */ /* 0x000fda0003f0f008 */
[----:B------:R-:W-:Y:S05]  /*f2d0*/  @!P0 BRA `(.L_x_1581) ;  /* 0x0000000800e48947 */ /* 0x000fea0003800000 */
[----:B------:R-:W-:Y:S01]  /*f2e0*/  UIADD3 UR4, UR40, -0x2, URZ ;  /* 0xfffffffe28047890 */ /* 0x000fe2000fffe03f */
[----:B------:R-:W-:Y:S02]  /*f2f0*/  IMAD.MOV.U32 R6, RZ, RZ, R19 ;  /* 0x000000ffff067224 */ /* 0x000fe400078e0013 */
[----:B------:R-:W-:-:S03]  /*f300*/  IMAD.MOV.U32 R7, RZ, RZ, R18 ;  /* 0x000000ffff077224 */ /* 0x000fc600078e0012 */
[----:B------:R-:W-:-:S07]  /*f310*/  IMAD.U32 R0, RZ, RZ, UR4 ;  /* 0x00000004ff007e24 */ /* 0x000fce000f8e00ff */
.L_x_1601:
        /* <DEDUP_REMOVED lines=31> */
.L_x_1584:
        /* <DEDUP_REMOVED lines=8> */
.L_x_1651:
[----:B------:R-:W-:Y:S05]  /*f590*/  BSYNC B1 ;  /* 0x0000000000017941 */ /* 0x000fea0003800000 */
.L_x_1585:
        /* <DEDUP_REMOVED lines=9> */
.L_x_1588:
[----:B------:R-:W-:Y:S05]  /*f630*/  BSYNC B1 ;  /* 0x0000000000017941 */ /* 0x000fea0003800000 */
.L_x_1587:
        /* <DEDUP_REMOVED lines=11> */
.L_x_1589:
        /* <DEDUP_REMOVED lines=13> */
.L_x_1652:
[----:B------:R-:W-:Y:S05]  /*f7c0*/  BSYNC B1 ;  /* 0x0000000000017941 */ /* 0x000fea0003800000 */
.L_x_1590:
        /* <DEDUP_REMOVED lines=11> */
.L_x_1593:
[----:B------:R-:W-:Y:S05]  /*f880*/  BSYNC B1 ;  /* 0x0000000000017941 */ /* 0x000fea0003800000 */
.L_x_1592:
[----:B------:R-:W-:Y:S01]  /*f890*/  R2UR UR6, R2 ;  /* 0x00000000020672ca */ /* 0x000fe200000e0000 */
[----:B------:R-:W-:Y:S01]  /*f8a0*/  UIADD3 UR4, UP0, UR48, 0x370, URZ ;  /* 0x0000037030047890 */ /* 0x000fe2000ff1e03f */
[----:B------:R-:W-:Y:S01]  /*f8b0*/  R2UR UR7, R3 ;  /* 0x00000000030772ca */ /* 0x000fe200000e0000 */
[----:B------:R-:W-:Y:S01]  /*f8c0*/  VIADD R4, R4, 0x13230 ;  /* 0x0001323004047836 */ /* 0x000fe20000000000 */
[----:B------:R-:W-:Y:S01]  /*f8d0*/  R2UR UR10, R9 ;  /* 0x00000000090a72ca */ /* 0x000fe200000e0000 */
[----:B------:R-:W-:Y:S01]  /*f8e0*/  UIADD3.X UR5, URZ, UR49, URZ, UP0, !UPT ;  /* 0x000000313f057290 */ /* 0x000fe200087fe43f */
[----:B------:R-:W-:Y:S02]  /*f8f0*/  PLOP3.LUT P0, PT, PT, PT, PT, 0x80, 0x0 ;  /* 0x000000000000781c */ /* 0x000fe40003f0f070 */
[----:B------:R-:W-:-:S11]  /*f900*/  IADD3 R5, R5, 0xe000, RZ ;  /* 0x0000e00005057810 */ /* 0x000fd60007ffe0ff */
.L_x_1594:
        /* <DEDUP_REMOVED lines=10> */
.L_x_1583:
[----:B------:R-:W-:Y:S05]  /*f9b0*/  BSYNC B0 ;  /* 0x0000000000007941 */ /* 0x000fea0003800000 */
.L_x_1582:
[----:B------:R-:W-:-:S06]  /*f9c0*/  UISETP.NE.AND UP0, UPT, UR39, 0x3, UPT ;  /* 0x000000032700788c */ /* 0x000fcc000bf05270 */
[----:B------:R-:W-:-:S13]  /*f9d0*/  PLOP3.LUT P0, PT, PT, PT, UP0, 0x80, 0x0 ;  /* 0x000000000000781c */ /* 0x000fda0003f0f008 */
[----:B------:R-:W-:Y:S05]  /*f9e0*/  @!P0 BRA `(.L_x_1595) ;  /* 0x0000000000048947 */ /* 0x000fea0003800000 */
[----:B------:R-:W-:Y:S01]  /*f9f0*/  BPT.TRAP 0x1 ;  /* 0x000000040000795c */ /* 0x000fe20000300000 */
.L_x_1595:
        /* <DEDUP_REMOVED lines=8> */
.L_x_1653:
[----:B------:R-:W-:Y:S05]  /*fa80*/  BSYNC B0 ;  /* 0x0000000000007941 */ /* 0x000fea0003800000 */
.L_x_1596:
[----:B------:R-:W-:Y:S05]  /*fa90*/  @!P0 BRA `(.L_x_1598) ;  /* 0x0000000000048947 */ /* 0x000fea0003800000 */
[----:B------:R-:W-:Y:S01]  /*faa0*/  BPT.TRAP 0x1 ;  /* 0x000000040000795c */ /* 0x000fe20000300000 */
.L_x_1598:
[----:B0-----:R-:W-:Y:S01]  /*fab0*/  SHF.L.U32 R2, R6, 0x1f, RZ ;  /* 0x0000001f06027819 */ /* 0x001fe200000006ff */
[----:B------:R-:W-:-:S03]  /*fac0*/  IMAD R10, R7, 0x2800, RZ ;  /* 0x00002800070a7824 */ /* 0x000fc600078e02ff */
[----:B------:R-:W0:Y:S02]  /*fad0*/  SYNCS.PHASECHK.TRANS64.TRYWAIT P1, [R3+URZ+0x13260], R2 ;  /* 0x01326002030075a7 */ /* 0x000e24000802017f */
[----:B0-----:R-:W-:Y:S05]  /*fae0*/  @!P1 BRA `(.L_x_1599) ;  /* 0x0000001800b49947 */ /* 0x001fea0003800000 */
.L_x_1654:
        /* <DEDUP_REMOVED lines=43> */
.L_x_1600:
        /* <DEDUP_REMOVED lines=13> */
.L_x_1581:
        /* <DEDUP_REMOVED lines=17> */
.L_x_1603:
[----:B------:R-:W-:Y:S05]  /*ff80*/  BSYNC B0 ;  /* 0x0000000000007941 */ /* 0x000fea0003800000 */
.L_x_1602:
[----:B------:R-:W-:-:S06]  /*ff90*/  UISETP.NE.AND UP0, UPT, UR39, 0x3, UPT ;  /* 0x000000032700788c */ /* 0x000fcc000bf05270 */
[----:B------:R-:W-:-:S13]  /*ffa0*/  PLOP3.LUT P1, PT, PT, PT, UP0, 0x80, 0x0 ;  /* 0x000000000000781c */ /* 0x000fda0003f2f008 */
[----:B------:R-:W-:Y:S05]  /*ffb0*/  @!P1 BRA `(.L_x_1604) ;  /* 0x0000000000049947 */ /* 0x000fea0003800000 */
[----:B------:R-:W-:Y:S01]  /*ffc0*/  BPT.TRAP 0x1 ;  /* 0x000000040000795c */ /* 0x000fe20000300000 */
.L_x_1604:
        /* <DEDUP_REMOVED lines=8> */
.L_x_1655:
[----:B------:R-:W-:Y:S05]  /*10050*/  BSYNC B0 ;  /* 0x0000000000007941 */ /* 0x000fea0003800000 */
.L_x_1605:
[----:B------:R-:W-:Y:S05]  /*10060*/  @!P2 BRA `(.L_x_1607) ;  /* 0x000000000004a947 */ /* 0x000fea0003800000 */
[----:B------:R-:W-:Y:S01]  /*10070*/  BPT.TRAP 0x1 ;  /* 0x000000040000795c */ /* 0x000fe20000300000 */
.L_x_1607:
[----:B------:R-:W-:Y:S01]  /*10080*/  SHF.L.U32 R5, R19, 0x1f, RZ ;  /* 0x0000001f13057819 */ /* 0x000fe200000006ff */
[----:B0-----:R-:W-:-:S03]  /*10090*/  IMAD R3, R18, 0x2800, RZ ;  /* 0x0000280012037824 */ /* 0x001fc600078e02ff */
[----:B------:R-:W0:Y:S02]  /*100a0*/  SYNCS.PHASECHK.TRANS64.TRYWAIT P1, [R2+URZ+0x13260], R5 ;  /* 0x01326005020075a7 */ /* 0x000e24000802017f */
[----:B0-----:R-:W-:Y:S05]  /*100b0*/  @!P1 BRA `(.L_x_1608) ;  /* 0x0000001400689947 */ /* 0x001fea0003800000 */
.L_x_1656:
        /* <DEDUP_REMOVED lines=43> */
.L_x_1609:
[----:B-1----:R-:W-:Y:S01]  /*10370*/  SYNCS.ARRIVE.TRANS64.A1T0 RZ, [R2+URZ+0x13250], RZ ;  /* 0x013250ff02ff79a7 */ /* 0x002fe2000810003f */
[----:B------:R-:W-:Y:S02]  /*10380*/  @!P0 VIADD R0, R2, 0x13280 ;  /* 0x0001328002008836 */ /* 0x000fe40000000000 */
[----:B------:R-:W-:-:S03]  /*10390*/  VIADD R18, R18, 0x1 ;  /* 0x0000000112127836 */ /* 0x000fc60000000000 */
[----:B------:R-:W-:Y:S01]  /*103a0*/  @!P0 PRMT R0, RZ, 0x654, R0 ;  /* 0x00000654ff008816 */ /* 0x000fe20000000000 */
[----:B------:R-:W-:Y:S01]  /*103b0*/  BAR.SYNC.DEFER_BLOCKING 0x2, 0x80 ;  /* 0x0082000000007b1d */ /* 0x000fe20000010000 */
[----:B------:R-:W-:-:S04]  /*103c0*/  ISETP.NE.AND P1, PT, R18, 0x2, PT ;  /* 0x000000021200780c */ /* 0x000fc80003f25270 */
[----:B------:R-:W-:Y:S01]  /*103d0*/  SEL R18, R18, RZ, P1 ;  /* 0x000000ff12127207 */ /* 0x000fe20000800000 */
[----:B------:R1:W-:Y:S02]  /*103e0*/  @!P0 SYNCS.ARRIVE.TRANS64.RED.A1T0 RZ, [R0+URZ], RZ ;  /* 0x000000ff00ff89a7 */ /* 0x0003e4000810043f */
[----:B-1----:R-:W-:-:S04]  /*103f0*/  SEL R0, RZ, 0x1, P1 ;  /* 0x00000001ff007807 */ /* 0x002fc80000800000 */
[----:B------:R-:W-:-:S07]  /*10400*/  LOP3.LUT R19, R19, R0, RZ, 0x3c, !PT ;  /* 0x0000000013137212 */ /* 0x000fce00078e3cff */
.L_x_1558:
[----:B------:R-:W-:Y:S05]  /*10410*/  BSYNC B7 ;  /* 0x0000000000077941 */ /* 0x000fea0003800000 */
.L_x_1556:
[----:B------:R-:W-:-:S13]  /*10420*/  LOP3.LUT P1, RZ, R22, 0x2, RZ, 0xc0, !PT ;  /* 0x0000000216ff7812 */ /* 0x000fda000782c0ff */
[----:B------:R-:W-:Y:S05]  /*10430*/  @!P1 BRA `(.L_x_1610) ;  /* 0x0000000000209947 */ /* 0x000fea0003800000 */
[----:B------:R-:W1:Y:S08]  /*10440*/  S2UR UR5, SR_CgaCtaId ;  /* 0x00000000000579c3 */ /* 0x000e700000008800 */
[----:B------:R-:W-:Y:S06]  /*10450*/  BAR.SYNC.DEFER_BLOCKING 0x5, 0x200 ;  /* 0x0148000000007b1d */ /* 0x000fec0000010000 */
[----:B------:R-:W-:-:S02]  /*10460*/  UMOV UR4, 0x400 ;  /* 0x0000040000047882 */ /* 0x000fc40000000000 */
[----:B-1----:R-:W-:-:S06]  /*10470*/  ULEA UR4, UR5, UR4, 0x18 ;  /* 0x0000000405047291 */ /* 0x002fcc000f8ec03f */
[----:B------:R-:W-:-:S05]  /*10480*/  IMAD.U32 R16, RZ, RZ, UR4 ;  /* 0x00000004ff107e24 */ /* 0x000fca000f8e00ff */
[----:B------:R1:W2:Y:S01]  /*10490*/  LDS R27, [R16+0x132d0] ;  /* 0x0132d000101b7984 */ /* 0x0002a20000000800 */
[----:B------:R-:W-:Y:S06]  /*104a0*/  BAR.ARV 0x4, 0x200 ;  /* 0x0108000000007b1d */ /* 0x000fec0000002000 */
[----:B------:R-:W-:Y:S05]  /*104b0*/  BRA `(.L_x_1611) ;  /* 0x0000000000207947 */ /* 0x000fea0003800000 */
.L_x_1610:
[----:B0-----:R-:W0:Y:S01]  /*104c0*/  @!P0 S2R R3, SR_CgaCtaId ;  /* 0x0000000000038919 */ /* 0x001e220000008800 */
[----:B------:R-:W-:Y:S01]  /*104d0*/  @!P0 MOV R0, 0x400 ;  /* 0x0000040000008802 */ /* 0x000fe20000000f00 */
[----:B------:R-:W-:Y:S03]  /*104e0*/  BAR.SYNC.DEFER_BLOCKING 0x4, 0x200 ;  /* 0x0108000000007b1d */ /* 0x000fe60000010000 */
[----:B0-----:R-:W-:-:S03]  /*104f0*/  @!P0 LEA R16, R3, R0, 0x18 ;  /* 0x0000000003108211 */ /* 0x001fc600078ec0ff */
[----:B------:R-:W0:Y:S04]  /*10500*/  SHFL.IDX PT, R0, R27, RZ, 0x1f ;  /* 0x00001fff1b007589 */ /* 0x000e2800000e0000 */
[----:B------:R0:W-:Y:S02]  /*10510*/  @!P0 STS [R16+0x132d0], R27 ;  /* 0x0132d01b10008388 */ /* 0x0001e40000000800 */
[----:B0-----:R-:W-:Y:S01]  /*10520*/  IMAD.MOV.U32 R27, RZ, RZ, R0 ;  /* 0x000000ffff1b7224 */ /* 0x001fe200078e0000 */
[----:B------:R-:W-:Y:S06]  /*10530*/  BAR.ARV 0x5, 0x200 ;  /* 0x0148000000007b1d */ /* 0x000fec0000002000 */
.L_x_1611:
[----:B------:R-:W-:Y:S02]  /*10540*/  ULDC UR4, c[0x0][0xc38] ;  /* 0x00030e0000047ab9 */ /* 0x000fe40000000800 */
[----:B--2---:R-:W-:-:S13]  /*10550*/  ISETP.GE.AND P0, PT, R27, UR4, PT ;  /* 0x000000041b007c0c */ /* 0x004fda000bf06270 */
[----:B------:R-:W-:Y:S05]  /*10560*/  @!P0 BRA `(.L_x_1612) ;  /* 0xffffffd000348947 */ /* 0x000fea000383ffff */
.L_x_1553:
[----:B0-----:R-:W0:Y:S01]  /*10570*/  S2R R3, SR_CgaCtaId ;  /* 0x0000000000037919 */ /* 0x001e220000008800 */
[----:B------:R-:W-:Y:S01]  /*10580*/  VIADD R29, R29, 0x1 ;  /* 0x000000011d1d7836 */ /* 0x000fe20000000000 */
[----:B------:R-:W-:Y:S01]  /*10590*/  MOV R2, 0x400 ;  /* 0x0000040000027802 */ /* 0x000fe20000000f00 */
[----:B------:R-:W-:Y:S03]  /*105a0*/  BSSY B0, `(.L_x_1613) ;  /* 0x0000008000007945 */ /* 0x000fe60003800000 */
[----:B------:R-:W-:-:S04]  /*105b0*/  LEA.HI R0, R29, R29, RZ, 0x1 ;  /* 0x0000001d1d007211 */ /* 0x000fc800078f08ff */
[----:B------:R-:W-:-:S05]  /*105c0*/  LOP3.LUT R0, R0, 0xfffffffe, RZ, 0xc0, !PT ;  /* 0xfffffffe00007812 */ /* 0x000fca00078ec0ff */
[----:B------:R-:W-:-:S05]  /*105d0*/  IMAD.IADD R0, R29, 0x1, -R0 ;  /* 0x000000011d007824 */ /* 0x000fca00078e0a00 */
[----:B------:R-:W-:Y:S02]  /*105e0*/  SHF.L.U32 R0, R0, 0x1f, RZ ;  /* 0x0000001f00007819 */ /* 0x000fe400000006ff */
[----:B0-----:R-:W-:-:S04]  /*105f0*/  LEA R7, R3, R2, 0x18 ;  /* 0x0000000203077211 */ /* 0x001fc800078ec0ff */
[----:B------:R-:W0:Y:S02]  /*10600*/  SYNCS.PHASECHK.TRANS64.TRYWAIT P0, [R7+URZ+0x13220], R0 ;  /* 0x01322000070075a7 */ /* 0x000e24000800017f */
[----:B0-----:R-:W-:Y:S05]  /*10610*/  @!P0 BRA `(.L_x_1614) ;  /* 0x0000001000248947 */ /* 0x001fea0003800000 */
.L_x_1657:
[----:B------:R-:W-:Y:S05]  /*10620*/  BSYNC B0 ;  /* 0x0000000000007941 */ /* 0x000fea0003800000 */
.L_x_1613:
[----:B------:R-:W-:-:S03]  /*10630*/  UMOV UR4, 0xffffffff ;  /* 0xffffffff00047882 */ /* 0x000fc60000000000 */
[----:B------:R-:W-:Y:S05]  /*10640*/  BRA.DIV UR4, `(.L_x_1615) ;  /* 0x00000012042c7947 */ /* 0x000fea000b800000 */
[----:B0-----:R-:W0:Y:S02]  /*10650*/  S2R R0, SR_TID.X ;  /* 0x0000000000007919 */ /* 0x001e240000002100 */
[----:B0-----:R-:W-:-:S04]  /*10660*/  SHF.R.U32.HI R0, RZ, 0x5, R0 ;  /* 0x00000005ff007819 */ /* 0x001fc80000011600 */
[----:B------:R-:W-:-:S05]  /*10670*/  LOP3.LUT R0, R0, 0x3, RZ, 0xc0, !PT ;  /* 0x0000000300007812 */ /* 0x000fca00078ec0ff */
[----:B------:R0:W2:Y:S02]  /*10680*/  SHFL.IDX PT, R14, R0, RZ, 0x1f ;  /* 0x00001fff000e7589 */ /* 0x0000a400000e0000 */
.L_x_1660:
[----:B--2---:R-:W-:Y:S01]  /*10690*/  ISETP.NE.AND P0, PT, R14, RZ, PT ;  /* 0x000000ff0e00720c */ /* 0x004fe20003f05270 */
[----:B------:R-:W-:-:S12]  /*106a0*/  BSSY B0, `(.L_x_1616) ;  /* 0x000002b000007945 */ /* 0x000fd80003800000 */
[----:B------:R-:W-:Y:S05]  /*106b0*/  @P0 BRA `(.L_x_1617) ;  /* 0x0000000000a40947 */ /* 0x000fea0003800000 */
[----:B------:R-:W-:-:S03]  /*106c0*/  UMOV UR4, 0xffffffff ;  /* 0xffffffff00047882 */ /* 0x000fc60000000000 */
[----:B------:R-:W-:Y:S05]  /*106d0*/  BRA.DIV UR4, `(.L_x_1618) ;  /* 0x00000012043c7947 */ /* 0x000fea000b800000 */
[----:B------:R-:W-:-:S13]  /*106e0*/  ELECT P6, URZ, PT ;  /* 0x00000000003f782f */ /* 0x000fda00038c0000 */
.L_x_1663:
[----:B------:R-:W-:Y:S05]  /*106f0*/  @!P6 BRA `(.L_x_1617) ;  /* 0x000000000094e947 */ /* 0x000fea0003800000 */
[----:B------:R-:W-:-:S06]  /*10700*/  ULOP3.LUT UR4, UR38, 0x2, URZ, 0xfc, !UPT ;  /* 0x0000000226047892 */ /* 0x000fcc000f8efc3f */
[----:B0-----:R-:W-:-:S05]  /*10710*/  IMAD.U32 R0, RZ, RZ, UR4 ;  /* 0x00000004ff007e24 */ /* 0x001fca000f8e00ff */
[----:B------:R-:W-:-:S13]  /*10720*/  ISETP.NE.AND P0, PT, R0, 0x3, PT ;  /* 0x000000030000780c */ /* 0x000fda0003f05270 */
[----:B------:R-:W-:Y:S05]  /*10730*/  @!P0 BRA `(.L_x_1619) ;  /* 0x0000000000048947 */ /* 0x000fea0003800000 */
[----:B------:R-:W-:Y:S01]  /*10740*/  BPT.TRAP 0x1 ;  /* 0x000000040000795c */ /* 0x000fe20000300000 */
.L_x_1619:
        /* <DEDUP_REMOVED lines=12> */
.L_x_1664:
[----:B------:R-:W2:Y:S02]  /*10810*/  SYNCS.PHASECHK.TRANS64.TRYWAIT P1, [R3+URZ], R0 ;  /* 0x00000000030075a7 */ /* 0x000ea4000802017f */
[----:B--2---:R-:W-:Y:S05]  /*10820*/  @!P1 BRA `(.L_x_1621) ;  /* 0x00000010001c9947 */ /* 0x004fea0003800000 */
.L_x_1665:
[----:B------:R-:W-:Y:S05]  /*10830*/  @!P0 BRA `(.L_x_1622) ;  /* 0x0000000000048947 */ /* 0x000fea0003800000 */
[----:B------:R-:W-:Y:S01]  /*10840*/  BPT.TRAP 0x1 ;  /* 0x000000040000795c */ /* 0x000fe20000300000 */
.L_x_1622:
[----:B--2---:R-:W-:-:S04]  /*10850*/  IMAD R3, R18, 0x8, R7 ;  /* 0x0000000812037824 */ /* 0x004fc800078e0207 */
[----:B------:R-:W2:Y:S02]  /*10860*/  SYNCS.PHASECHK.TRANS64.TRYWAIT P1, [R3+URZ+0x13260], R4 ;  /* 0x01326004030075a7 */ /* 0x000ea4000802017f */
[----:B--2---:R-:W-:Y:S05]  /*10870*/  @!P1 BRA `(.L_x_1623) ;  /* 0x00000010001c9947 */ /* 0x004fea0003800000 */
.L_x_1666:
[----:B------:R-:W-:Y:S05]  /*10880*/  @!P0 BRA `(.L_x_1624) ;  /* 0x0000000000048947 */ /* 0x000fea0003800000 */
[----:B------:R-:W-:Y:S01]  /*10890*/  BPT.TRAP 0x1 ;  /* 0x000000040000795c */ /* 0x000fe20000300000 */
.L_x_1624:
[----:B0-----:R-:W-:-:S04]  /*108a0*/  IMAD R5, R6, 0x8, R7 ;  /* 0x0000000806057824 */ /* 0x001fc800078e0207 */
[----:B------:R-:W0:Y:S02]  /*108b0*/  SYNCS.PHASECHK.TRANS64.TRYWAIT P1, [R5+URZ+0x13260], R0 ;  /* 0x01326000050075a7 */ /* 0x000e24000802017f */
[----:B0-----:R-:W-:Y:S05]  /*108c0*/  @!P1 BRA `(.L_x_1625) ;  /* 0x00000010001c9947 */ /* 0x001fea0003800000 */
.L_x_1667:
[----:B------:R-:W-:Y:S05]  /*108d0*/  @!P0 BRA `(.L_x_1626) ;  /* 0x0000000000048947 */ /* 0x000fea0003800000 */
[----:B------:R-:W-:Y:S01]  /*108e0*/  BPT.TRAP 0x1 ;  /* 0x000000040000795c */ /* 0x000fe20000300000 */
.L_x_1626:
[----:B------:R-:W3:Y:S02]  /*108f0*/  SYNCS.PHASECHK.TRANS64.TRYWAIT P0, [R3+URZ+0x13280], R4 ;  /* 0x01328004030075a7 */ /* 0x000ee4000800017f */
[----:B---3--:R-:W-:Y:S05]  /*10900*/  @!P0 BRA `(.L_x_1627) ;  /* 0x0000001000208947 */ /* 0x008fea0003800000 */
.L_x_1628:
[----:B----4-:R4:W0:Y:S02]  /*10910*/  SYNCS.PHASECHK.TRANS64.TRYWAIT P0, [R5+URZ+0x13280], R0 ;  /* 0x01328000050075a7 */ /* 0x010824000800017f */
[----:B0-----:R-:W-:Y:S05]  /*10920*/  @!P0 NANOSLEEP.SYNCS 0x989680 ;  /* 0x009896800000895d */ /* 0x001fea0003900000 */
[----:B------:R-:W0:Y:S02]  /*10930*/  @!P0 SYNCS.PHASECHK.TRANS64 P0, [R5+URZ+0x13280], R0 ;  /* 0x01328000050085a7 */ /* 0x000e24000800007f */
[----:B0-----:R-:W-:Y:S05]  /*10940*/  @!P0 BRA `(.L_x_1628) ;  /* 0xfffffffc00f08947 */ /* 0x001fea000383ffff */
.L_x_1617:
[----:B------:R-:W-:Y:S05]  /*10950*/  BSYNC B0 ;  /* 0x0000000000007941 */ /* 0x000fea0003800000 */
.L_x_1616:
[----:B------:R-:W-:Y:S05]  /*10960*/  EXIT ;  /* 0x000000000000794d */ /* 0x000fea0003800000 */
.L_x_1515:
[----:B0-----:R-:W-:-:S04]  /*10970*/  IMAD.U32 R3, RZ, RZ, UR45 ;  /* 0x0000002dff037e24 */ /* 0x001fc8000f8e00ff */
[----:B------:R0:W1:Y:S03]  /*10980*/  SYNCS.PHASECHK.TRANS64.TRYWAIT P1, [R3+URZ+0x13200], R6 ;  /* 0x01320006030075a7 */ /* 0x000066000802017f */
[----:B-1----:R-:W-:Y:S05]  /*10990*/  @!P1 NANOSLEEP.SYNCS 0x989680 ;  /* 0x009896800000995d */ /* 0x002fea0003900000 */
[----:B------:R-:W1:Y:S02]  /*109a0*/  @!P1 SYNCS.PHASECHK.TRANS64 P1, [R3+URZ+0x13200], R6 ;  /* 0x01320006030095a7 */ /* 0x000e64000802007f */
[----:B-1----:R-:W-:Y:S05]  /*109b0*/  @!P1 BRA `(.L_x_1515) ;  /* 0xfffffffc00ec9947 */ /* 0x002fea000383ffff */
[----:B------:R-:W-:Y:S05]  /*109c0*/  BRA `(.L_x_1629) ;  /* 0xffffff0c00b07947 */ /* 0x000fea000383ffff */
.L_x_1519:
[----:B-1----:R1:W2:Y:S02]  /*109d0*/  SYNCS.PHASECHK.TRANS64.TRYWAIT P1, [R2+URZ+0x13230], R3 ;  /* 0x01323003020075a7 */ /* 0x0022a4000802017f */
[----:B--2---:R-:W-:Y:S05]  /*109e0*/  @!P1 NANOSLEEP.SYNCS 0x989680 ;  /* 0x009896800000995d */ /* 0x004fea0003900000 */
[----:B------:R-:W2:Y:S02]  /*109f0*/  @!P1 SYNCS.PHASECHK.TRANS64 P1, [R2+URZ+0x13230], R3 ;  /* 0x01323003020095a7 */ /* 0x000ea4000802007f */
[----:B--2---:R-:W-:Y:S05]  /*10a00*/  @!P1 BRA `(.L_x_1519) ;  /* 0xfffffffc00f09947 */ /* 0x004fea000383ffff */
[----:B------:R-:W-:Y:S05]  /*10a10*/  BRA `(.L_x_1518) ;  /* 0xffffff0c00cc7947 */ /* 0x000fea000383ffff */
.L_x_1524:
[----:B-1----:R-:W-:-:S04]  /*10a20*/  MOV R8, UR22 ;  /* 0x0000001600087c02 */ /* 0x002fc80008000f00 */
[----:B------:R1:W2:Y:S03]  /*10a30*/  SYNCS.PHASECHK.TRANS64.TRYWAIT P3, [R8+URZ+0x13230], R7 ;  /* 0x01323007080075a7 */ /* 0x0002a6000806017f */
[----:B--2---:R-:W-:Y:S05]  /*10a40*/  @!P3 NANOSLEEP.SYNCS 0x989680 ;  /* 0x009896800000b95d */ /* 0x004fea0003900000 */
[----:B------:R-:W2:Y:S02]  /*10a50*/  @!P3 SYNCS.PHASECHK.TRANS64 P3, [R8+URZ+0x13230], R7 ;  /* 0x013230070800b5a7 */ /* 0x000ea4000806007f */
[----:B--2---:R-:W-:Y:S05]  /*10a60*/  @!P3 BRA `(.L_x_1524) ;  /* 0xfffffffc00ecb947 */ /* 0x004fea000383ffff */
[----:B------:R-:W-:Y:S05]  /*10a70*/  BRA `(.L_x_1523) ;  /* 0xffffff4000f07947 */ /* 0x000fea000383ffff */
.L_x_1528:
[----:B-1----:R-:W-:-:S04]  /*10a80*/  IMAD.U32 R8, RZ, RZ, UR11 ;  /* 0x0000000bff087e24 */ /* 0x002fc8000f8e00ff */
[----:B------:R1:W2:Y:S03]  /*10a90*/  SYNCS.PHASECHK.TRANS64.TRYWAIT P3, [R8+URZ+0x13250], R7 ;  /* 0x01325007080075a7 */ /* 0x0002a6000806017f */
[----:B--2---:R-:W-:Y:S05]  /*10aa0*/  @!P3 NANOSLEEP.SYNCS 0x989680 ;  /* 0x009896800000b95d */ /* 0x004fea0003900000 */
[----:B------:R-:W2:Y:S02]  /*10ab0*/  @!P3 SYNCS.PHASECHK.TRANS64 P3, [R8+URZ+0x13250], R7 ;  /* 0x013250070800b5a7 */ /* 0x000ea4000806007f */
[----:B--2---:R-:W-:Y:S05]  /*10ac0*/  @!P3 BRA `(.L_x_1528) ;  /* 0xfffffffc00ecb947 */ /* 0x004fea000383ffff */
[----:B------:R-:W-:Y:S05]  /*10ad0*/  BRA `(.L_x_1527) ;  /* 0xffffff4400fc7947 */ /* 0x000fea000383ffff */
.L_x_1535:
[----:B-1----:R-:W-:-:S04]  /*10ae0*/  IMAD.U32 R8, RZ, RZ, UR6 ;  /* 0x00000006ff087e24 */ /* 0x002fc8000f8e00ff */
[----:B------:R1:W2:Y:S03]  /*10af0*/  SYNCS.PHASECHK.TRANS64.TRYWAIT P2, [R8+URZ+0x13230], R7 ;  /* 0x01323007080075a7 */ /* 0x0002a6000804017f */
[----:B--2---:R-:W-:Y:S05]  /*10b00*/  @!P2 NANOSLEEP.SYNCS 0x989680 ;  /* 0x009896800000a95d */ /* 0x004fea0003900000 */
[----:B------:R-:W2:Y:S02]  /*10b10*/  @!P2 SYNCS.PHASECHK.TRANS64 P2, [R8+URZ+0x13230], R7 ;  /* 0x013230070800a5a7 */ /* 0x000ea4000804007f */
[----:B--2---:R-:W-:Y:S05]  /*10b20*/  @!P2 BRA `(.L_x_1535) ;  /* 0xfffffffc00eca947 */ /* 0x004fea000383ffff */
[----:B------:R-:W-:Y:S05]  /*10b30*/  BRA `(.L_x_1534) ;  /* 0xffffff7800bc7947 */ /* 0x000fea000383ffff */
.L_x_1539:
[----:B-1----:R-:W-:-:S04]  /*10b40*/  IMAD.U32 R8, RZ, RZ, UR11 ;  /* 0x0000000bff087e24 */ /* 0x002fc8000f8e00ff */
[----:B------:R1:W2:Y:S03]  /*10b50*/  SYNCS.PHASECHK.TRANS64.TRYWAIT P2, [R8+URZ+0x13250], R7 ;  /* 0x01325007080075a7 */ /* 0x0002a6000804017f */
[----:B--2---:R-:W-:Y:S05]  /*10b60*/  @!P2 NANOSLEEP.SYNCS 0x989680 ;  /* 0x009896800000a95d */ /* 0x004fea0003900000 */
[----:B------:R-:W2:Y:S02]  /*10b70*/  @!P2 SYNCS.PHASECHK.TRANS64 P2, [R8+URZ+0x13250], R7 ;  /* 0x013250070800a5a7 */ /* 0x000ea4000804007f */
[----:B--2---:R-:W-:Y:S05]  /*10b80*/  @!P2 BRA `(.L_x_1539) ;  /* 0xfffffffc00eca947 */ /* 0x004fea000383ffff */
[----:B------:R-:W-:Y:S05]  /*10b90*/  BRA `(.L_x_1538) ;  /* 0xffffff7c00c87947 */ /* 0x000fea000383ffff */
.L_x_1545:
[----:B-1----:R-:W-:-:S04]  /*10ba0*/  IMAD.U32 R5, RZ, RZ, UR14 ;  /* 0x0000000eff057e24 */ /* 0x002fc8000f8e00ff */
[----:B------:R1:W2:Y:S03]  /*10bb0*/  SYNCS.PHASECHK.TRANS64.TRYWAIT P1, [R5+URZ+0x13250], R0 ;  /* 0x01325000050075a7 */ /* 0x0002a6000802017f */
[----:B--2---:R-:W-:Y:S05]  /*10bc0*/  @!P1 NANOSLEEP.SYNCS 0x989680 ;  /* 0x009896800000995d */ /* 0x004fea0003900000 */
[----:B------:R-:W2:Y:S02]  /*10bd0*/  @!P1 SYNCS.PHASECHK.TRANS64 P1, [R5+URZ+0x13250], R0 ;  /* 0x01325000050095a7 */ /* 0x000ea4000802007f */
[----:B--2---:R-:W-:Y:S05]  /*10be0*/  @!P1 BRA `(.L_x_1545) ;  /* 0xfffffffc00ec9947 */ /* 0x004fea000383ffff */
[----:B------:R-:W-:Y:S05]  /*10bf0*/  BRA `(.L_x_1544) ;  /* 0xffffffa400887947 */ /* 0x000fea000383ffff */
.L_x_1567:
[----:B------:R-:W-:Y:S02]  /*10c00*/  IMAD.MOV.U32 R13, RZ, RZ, R20 ;  /* 0x000000ffff0d7224 */ /* 0x000fe400078e0014 */
[----:B------:R-:W-:Y:S02]  /*10c10*/  IMAD.MOV.U32 R12, RZ, RZ, RZ ;  /* 0x000000ffff0c7224 */ /* 0x000fe400078e00ff */
[----:B------:R-:W-:Y:S02]  /*10c20*/  IMAD.MOV.U32 R11, RZ, RZ, 0x1f ;  /* 0x0000001fff0b7424 */ /* 0x000fe400078e00ff */
[----:B------:R-:W-:-:S07]  /*10c30*/  IMAD.MOV.U32 R15, RZ, RZ, -0x1 ;  /* 0xffffffffff0f7424 */ /* 0x000fce00078e00ff */
[----:B------:R-:W-:Y:S05]  /*10c40*/  WARPSYNC.COLLECTIVE R15, `(.L_x_1630) ;  /* 0x000000000f087348 */ /* 0x000fea0003c00000 */
[----:B------:R0:W1:Y:S02]  /*10c50*/  SHFL.IDX P6, R14, R13, R12, R11 ;  /* 0x0000000c0d0e7389 */ /* 0x00006400000c000b */
[----:B01----:R-:W-:Y:S01]  /*10c60*/  ENDCOLLECTIVE ;  /* 0x000000000000791b */ /* 0x003fe20003800000 */
.L_x_1630:
[----:B------:R-:W-:Y:S05]  /*10c70*/  BRA `(.L_x_1631) ;  /* 0xffffffd4008c7947 */ /* 0x000fea000383ffff */
.L_x_1569:
[----:B------:R-:W-:Y:S01]  /*10c80*/  BSSY B0, `(.L_x_1632) ;  /* 0x0000006000007945 */ /* 0x000fe20003800000 */
[----:B------:R-:W-:-:S07]  /*10c90*/  IMAD.MOV.U32 R15, RZ, RZ, -0x1 ;  /* 0xffffffffff0f7424 */ /* 0x000fce00078e00ff */
[----:B0-----:R-:W-:Y:S05]  /*10ca0*/  WARPSYNC.COLLECTIVE R15, `(.L_x_1633) ;  /* 0x000000000f0c7348 */ /* 0x001fea0003c00000 */
[----:B------:R-:W-:Y:S02]  /*10cb0*/  ELECT P6, UR62, PT ;  /* 0x00000000003e782f */ /* 0x000fe400038c0000 */
[----:B------:R-:W-:Y:S01]  /*10cc0*/  MOV R14, UR62 ;  /* 0x0000003e000e7c02 */ /* 0x000fe20008000f00 */
[----:B0-----:R-:W-:Y:S10]  /*10cd0*/  ENDCOLLECTIVE ;  /* 0x000000000000791b */ /* 0x001ff40003800000 */
.L_x_1633:
[----:B------:R-:W-:Y:S05]  /*10ce0*/  BSYNC B0 ;  /* 0x0000000000007941 */ /* 0x000fea0003800000 */
.L_x_1632:
[----:B------:R-:W-:Y:S05]  /*10cf0*/  BRA `(.L_x_1634) ;  /* 0xffffffd400947947 */ /* 0x000fea000383ffff */
.L_x_1571:
[----:B-1----:R1:W2:Y:S02]  /*10d00*/  SYNCS.PHASECHK.TRANS64.TRYWAIT P1, [R5+URZ+0x13280], R2 ;  /* 0x01328002050075a7 */ /* 0x0022a4000802017f */
[----:B--2---:R-:W-:Y:S05]  /*10d10*/  @!P1 NANOSLEEP.SYNCS 0x989680 ;  /* 0x009896800000995d */ /* 0x004fea0003900000 */
[----:B------:R-:W2:Y:S02]  /*10d20*/  @!P1 SYNCS.PHASECHK.TRANS64 P1, [R5+URZ+0x13280], R2 ;  /* 0x01328002050095a7 */ /* 0x000ea4000802007f */
[----:B--2---:R-:W-:Y:S05]  /*10d30*/  @!P1 BRA `(.L_x_1571) ;  /* 0xfffffffc00f09947 */ /* 0x004fea000383ffff */
[----:B------:R-:W-:Y:S05]  /*10d40*/  BRA `(.L_x_1635) ;  /* 0xffffffd400f07947 */ /* 0x000fea000383ffff */
.L_x_1573:
[----:B--2---:R2:W3:Y:S02]  /*10d50*/  SYNCS.PHASECHK.TRANS64.TRYWAIT P1, [R5+URZ+0x13240], R2 ;  /* 0x01324002050075a7 */ /* 0x0044e4000802017f */
[----:B---3--:R-:W-:Y:S05]  /*10d60*/  @!P1 NANOSLEEP.SYNCS 0x989680 ;  /* 0x009896800000995d */ /* 0x008fea0003900000 */
[----:B------:R-:W3:Y:S02]  /*10d70*/  @!P1 SYNCS.PHASECHK.TRANS64 P1, [R5+URZ+0x13240], R2 ;  /* 0x01324002050095a7 */ /* 0x000ee4000802007f */
[----:B---3--:R-:W-:Y:S05]  /*10d80*/  @!P1 BRA `(.L_x_1573) ;  /* 0xfffffffc00f09947 */ /* 0x008fea000383ffff */
[----:B------:R-:W-:Y:S05]  /*10d90*/  BRA `(.L_x_1636) ;  /* 0xffffffd8003c7947 */ /* 0x000fea000383ffff */
.L_x_1577:
[----:B------:R-:W-:Y:S02]  /*10da0*/  IMAD.MOV.U32 R13, RZ, RZ, R4 ;  /* 0x000000ffff0d7224 */ /* 0x000fe400078e0004 */
[----:B------:R-:W-:Y:S02]  /*10db0*/  IMAD.MOV.U32 R12, RZ, RZ, RZ ;  /* 0x000000ffff0c7224 */ /* 0x000fe400078e00ff */
[----:B------:R-:W-:Y:S02]  /*10dc0*/  IMAD.MOV.U32 R11, RZ, RZ, 0x1c1f ;  /* 0x00001c1fff0b7424 */ /* 0x000fe400078e00ff */
[----:B------:R-:W-:Y:S02]  /*10dd0*/  IMAD.MOV.U32 R15, RZ, RZ, -0x1 ;  /* 0xffffffffff0f7424 */ /* 0x000fe400078e00ff */
[----:B------:R-:W-:-:S07]  /*10de0*/  IMAD.U32 R7, RZ, RZ, UR41 ;  /* 0x00000029ff077e24 */ /* 0x000fce000f8e00ff */
[----:B------:R-:W-:Y:S05]  /*10df0*/  WARPSYNC.COLLECTIVE R15, `(.L_x_1637) ;  /* 0x000000000f087348 */ /* 0x000fea0003c00000 */
[----:B------:R0:W1:Y:S02]  /*10e00*/  SHFL.IDX P6, R14, R13, R12, R11 ;  /* 0x0000000c0d0e7389 */ /* 0x00006400000c000b */
[----:B01----:R-:W-:Y:S01]  /*10e10*/  ENDCOLLECTIVE ;  /* 0x000000000000791b */ /* 0x003fe20003800000 */
.L_x_1637:
[----:B------:R-:W-:Y:S02]  /*10e20*/  IMAD R7, R7, 0xc0, R20 ;  /* 0x000000c007077824 */ /* 0x000fe400078e0214 */
[----:B------:R-:W-:Y:S02]  /*10e30*/  IMAD.MOV.U32 R13, RZ, RZ, R0 ;  /* 0x000000ffff0d7224 */ /* 0x000fe400078e0000 */
[----:B------:R-:W-:-:S07]  /*10e40*/  IMAD.MOV.U32 R2, RZ, RZ, R14 ;  /* 0x000000ffff027224 */ /* 0x000fce00078e000e */
[----:B------:R-:W-:Y:S05]  /*10e50*/  WARPSYNC.COLLECTIVE R15, `(.L_x_1638) ;  /* 0x000000000f087348 */ /* 0x000fea0003c00000 */
[----:B------:R0:W1:Y:S02]  /*10e60*/  SHFL.IDX P6, R14, R13, R12, R11 ;  /* 0x0000000c0d0e7389 */ /* 0x00006400000c000b */
[----:B01----:R-:W-:Y:S01]  /*10e70*/  ENDCOLLECTIVE ;  /* 0x000000000000791b */ /* 0x003fe20003800000 */
.L_x_1638:
[----:B------:R-:W-:Y:S02]  /*10e80*/  ULDC UR4, c[0x0][0x288] ;  /* 0x0000a20000047ab9 */ /* 0x000fe40000000800 */
[----:B------:R-:W-:Y:S02]  /*10e90*/  IMAD R6, R9, UR4, RZ ;  /* 0x0000000409067c24 */ /* 0x000fe4000f8e02ff */
[----:B------:R-:W-:-:S03]  /*10ea0*/  VIADD R9, R7, 0x20 ;  /* 0x0000002007097836 */ /* 0x000fc60000000000 */
        /* <DEDUP_REMOVED lines=9> */
.L_x_1639:
        /* <DEDUP_REMOVED lines=11> */
.L_x_1640:
[----:B------:R-:W-:Y:S01]  /*10ff0*/  IMAD.MOV.U32 R13, RZ, RZ, R4 ;  /* 0x000000ffff0d7224 */ /* 0x000fe200078e0004 */
[----:B------:R-:W-:Y:S02]  /*11000*/  MOV R12, 0x2 ;  /* 0x00000002000c7802 */ /* 0x000fe40000000f00 */
[----:B------:R-:W-:-:S05]  /*11010*/  @!P1 IADD3 R14, P2, R10, R14, RZ ;  /* 0x0000000e0a0e9210 */ /* 0x000fca0007f5e0ff */
[----:B------:R-:W-:Y:S02]  /*11020*/  @!P1 IMAD.X R3, RZ, RZ, R2, P2 ;  /* 0x000000ffff039224 */ /* 0x000fe400010e0602 */
[----:B------:R-:W-:-:S07]  /*11030*/  @!P1 IMAD.MOV.U32 R2, RZ, RZ, R14 ;  /* 0x000000ffff029224 */ /* 0x000fce00078e000e */
[----:B------:R-:W-:Y:S05]  /*11040*/  WARPSYNC.COLLECTIVE R15, `(.L_x_1641) ;  /* 0x000000000f087348 */ /* 0x000fea0003c00000 */
[----:B------:R0:W1:Y:S02]  /*11050*/  SHFL.IDX P6, R14, R13, R12, R11 ;  /* 0x0000000c0d0e7389 */ /* 0x00006400000c000b */
[----:B01----:R-:W-:Y:S01]  /*11060*/  ENDCOLLECTIVE ;  /* 0x000000000000791b */ /* 0x003fe20003800000 */
.L_x_1641:
        /* <DEDUP_REMOVED lines=10> */
.L_x_1642:
        /* <DEDUP_REMOVED lines=8> */
.L_x_1643:
[----:B------:R-:W-:Y:S01]  /*11190*/  @!PT LDS RZ, [RZ] ;  /* 0x00000000fffff984 */ /* 0x000fe20000000800 */
[----:B------:R-:W-:Y:S01]  /*111a0*/  @!PT LDS RZ, [RZ] ;  /* 0x00000000fffff984 */ /* 0x000fe20000000800 */
[----:B------:R-:W-:Y:S01]  /*111b0*/  @!PT LDS RZ, [RZ] ;  /* 0x00000000fffff984 */ /* 0x000fe20000000800 */
[----:B------:R0:W-:Y:S01]  /*111c0*/  @!P1 LDGSTS.E.BYPASS.LTC128B.128 [R28+0xc000], desc[UR46][R2.64], !P0 ;  /* 0x0c000000021c9fae */ /* 0x0001e2000c101d6e */
[----:B------:R-:W-:Y:S02]  /*111d0*/  IMAD.MOV.U32 R13, RZ, RZ, R0 ;  /* 0x000000ffff0d7224 */ /* 0x000fe400078e0000 */
[----:B0-----:R-:W-:-:S05]  /*111e0*/  VIADD R3, R7, 0x60 ;  /* 0x0000006007037836 */ /* 0x001fca0000000000 */
[----:B------:R-:W-:Y:S01]  /*111f0*/  ISETP.GE.AND P1, PT, R3, R6, PT ;  /* 0x000000060300720c */ /* 0x000fe20003f26270 */
[----:B------:R-:W-:-:S12]  /*11200*/  IMAD.MOV.U32 R4, RZ, RZ, R14 ;  /* 0x000000ffff047224 */ /* 0x000fd800078e000e */
[----:B------:R-:W-:Y:S05]  /*11210*/  WARPSYNC.COLLECTIVE R15, `(.L_x_1644) ;  /* 0x000000000f087348 */ /* 0x000fea0003c00000 */
[----:B------:R0:W1:Y:S02]  /*11220*/  SHFL.IDX P6, R14, R13, R12, R11 ;  /* 0x0000000c0d0e7389 */ /* 0x00006400000c000b */
[----:B01----:R-:W-:Y:S01]  /*11230*/  ENDCOLLECTIVE ;  /* 0x000000000000791b */ /* 0x003fe20003800000 */
.L_x_1644:
[----:B------:R-:W-:Y:S02]  /*11240*/  IMAD.MOV.U32 R13, RZ, RZ, R8 ;  /* 0x000000ffff0d7224 */ /* 0x000fe400078e0008 */
[----:B------:R-:W-:Y:S02]  /*11250*/  IMAD.MOV.U32 R12, RZ, RZ, RZ ;  /* 0x000000ffff0c7224 */ /* 0x000fe400078e00ff */
[----:B------:R-:W-:-:S07]  /*11260*/  IMAD.MOV.U32 R9, RZ, RZ, R14 ;  /* 0x000000ffff097224 */ /* 0x000fce00078e000e */
[----:B------:R-:W-:Y:S05]  /*11270*/  WARPSYNC.COLLECTIVE R15, `(.L_x_1645) ;  /* 0x000000000f087348 */ /* 0x000fea0003c00000 */
[----:B------:R0:W1:Y:S02]  /*11280*/  SHFL.IDX P6, R14, R13, R12, R11 ;  /* 0x0000000c0d0e7389 */ /* 0x00006400000c000b */
[----:B01----:R-:W-:Y:S01]  /*11290*/  ENDCOLLECTIVE ;  /* 0x000000000000791b */ /* 0x003fe20003800000 */
.L_x_1645:
        /* <DEDUP_REMOVED lines=11> */
.L_x_1646:
        /* <DEDUP_REMOVED lines=8> */
.L_x_1647:
        /* <DEDUP_REMOVED lines=10> */
.L_x_1648:
[----:B------:R-:W-:Y:S05]  /*11470*/  BRA `(.L_x_1649) ;  /* 0xffffffdc00207947 */ /* 0x000fea000383ffff */
.L_x_1580:
[----:B0-----:R0:W1:Y:S02]  /*11480*/  SYNCS.PHASECHK.TRANS64.TRYWAIT P0, [R16+URZ+0x13220], R3 ;  /* 0x01322003100075a7 */ /* 0x001064000800017f */
[----:B-1----:R-:W-:Y:S05]  /*11490*/  @!P0 NANOSLEEP.SYNCS 0x989680 ;  /* 0x009896800000895d */ /* 0x002fea0003900000 */
[----:B------:R-:W1:Y:S02]  /*114a0*/  @!P0 SYNCS.PHASECHK.TRANS64 P0, [R16+URZ+0x13220], R3 ;  /* 0x01322003100085a7 */ /* 0x000e64000800007f */
[----:B-1----:R-:W-:Y:S05]  /*114b0*/  @!P0 BRA `(.L_x_1580) ;  /* 0xfffffffc00f08947 */ /* 0x002fea000383ffff */
[----:B------:R-:W-:Y:S05]  /*114c0*/  BRA `(.L_x_1650) ;  /* 0xffffffdc00747947 */ /* 0x000fea000383ffff */
.L_x_1586:
[----:B0-----:R0:W1:Y:S02]  /*114d0*/  SYNCS.PHASECHK.TRANS64.TRYWAIT P0, [R4+URZ+0x13280], R3 ;  /* 0x01328003040075a7 */ /* 0x001064000800017f */
[----:B-1----:R-:W-:Y:S05]  /*114e0*/  @!P0 NANOSLEEP.SYNCS 0x989680 ;  /* 0x009896800000895d */ /* 0x002fea0003900000 */
[----:B------:R-:W1:Y:S02]  /*114f0*/  @!P0 SYNCS.PHASECHK.TRANS64 P0, [R4+URZ+0x13280], R3 ;  /* 0x01328003040085a7 */ /* 0x000e64000800007f */
[----:B-1----:R-:W-:Y:S05]  /*11500*/  @!P0 BRA `(.L_x_1586) ;  /* 0xfffffffc00f08947 */ /* 0x002fea000383ffff */
[----:B------:R-:W-:Y:S05]  /*11510*/  BRA `(.L_x_1651) ;  /* 0xffffffe0001c7947 */ /* 0x000fea000383ffff */
.L_x_1591:
[----:B-1----:R1:W2:Y:S02]  /*11520*/  SYNCS.PHASECHK.TRANS64.TRYWAIT P0, [R4+URZ+0x13240], R3 ;  /* 0x01324003040075a7 */ /* 0x0022a4000800017f */
[----:B--2---:R-:W-:Y:S05]  /*11530*/  @!P0 NANOSLEEP.SYNCS 0x989680 ;  /* 0x009896800000895d */ /* 0x004fea0003900000 */
[----:B------:R-:W2:Y:S02]  /*11540*/  @!P0 SYNCS.PHASECHK.TRANS64 P0, [R4+URZ+0x13240], R3 ;  /* 0x01324003040085a7 */ /* 0x000ea4000800007f */
[----:B--2---:R-:W-:Y:S05]  /*11550*/  @!P0 BRA `(.L_x_1591) ;  /* 0xfffffffc00f08947 */ /* 0x004fea000383ffff */
[----:B------:R-:W-:Y:S05]  /*11560*/  BRA `(.L_x_1652) ;  /* 0xffffffe000947947 */ /* 0x000fea000383ffff */
.L_x_1597:
[----:B0-----:R0:W1:Y:S02]  /*11570*/  SYNCS.PHASECHK.TRANS64.TRYWAIT P1, [R3+URZ+0x13270], R2 ;  /* 0x01327002030075a7 */ /* 0x001064000802017f */
[----:B-1----:R-:W-:Y:S05]  /*11580*/  @!P1 NANOSLEEP.SYNCS 0x989680 ;  /* 0x009896800000995d */ /* 0x002fea0003900000 */
[----:B------:R-:W1:Y:S02]  /*11590*/  @!P1 SYNCS.PHASECHK.TRANS64 P1, [R3+URZ+0x13270], R2 ;  /* 0x01327002030095a7 */ /* 0x000e64000802007f */
[----:B-1----:R-:W-:Y:S05]  /*115a0*/  @!P1 BRA `(.L_x_1597) ;  /* 0xfffffffc00f09947 */ /* 0x002fea000383ffff */
[----:B------:R-:W-:Y:S05]  /*115b0*/  BRA `(.L_x_1653) ;  /* 0xffffffe400307947 */ /* 0x000fea000383ffff */
.L_x_1599:
[----:B0-----:R0:W1:Y:S02]  /*115c0*/  SYNCS.PHASECHK.TRANS64.TRYWAIT P1, [R3+URZ+0x13260], R2 ;  /* 0x01326002030075a7 */ /* 0x001064000802017f */
[----:B-1----:R-:W-:Y:S05]  /*115d0*/  @!P1 NANOSLEEP.SYNCS 0x989680 ;  /* 0x009896800000995d */ /* 0x002fea0003900000 */
[----:B------:R-:W1:Y:S02]  /*115e0*/  @!P1 SYNCS.PHASECHK.TRANS64 P1, [R3+URZ+0x13260], R2 ;  /* 0x01326002030095a7 */ /* 0x000e64000802007f */
[----:B-1----:R-:W-:Y:S05]  /*115f0*/  @!P1 BRA `(.L_x_1599) ;  /* 0xfffffffc00f09947 */ /* 0x002fea000383ffff */
[----:B------:R-:W-:Y:S05]  /*11600*/  BRA `(.L_x_1654) ;  /* 0xffffffe400387947 */ /* 0x000fea000383ffff */
.L_x_1606:
[----:B0-----:R0:W1:Y:S02]  /*11610*/  SYNCS.PHASECHK.TRANS64.TRYWAIT P1, [R2+URZ+0x13270], R3 ;  /* 0x01327003020075a7 */ /* 0x001064000802017f */
[----:B-1----:R-:W-:Y:S05]  /*11620*/  @!P1 NANOSLEEP.SYNCS 0x989680 ;  /* 0x009896800000995d */ /* 0x002fea0003900000 */
[----:B------:R-:W1:Y:S02]  /*11630*/  @!P1 SYNCS.PHASECHK.TRANS64 P1, [R2+URZ+0x13270], R3 ;  /* 0x01327003020095a7 */ /* 0x000e64000802007f */
[----:B-1----:R-:W-:Y:S05]  /*11640*/  @!P1 BRA `(.L_x_1606) ;  /* 0xfffffffc00f09947 */ /* 0x002fea000383ffff */
[----:B------:R-:W-:Y:S05]  /*11650*/  BRA `(.L_x_1655) ;  /* 0xffffffe8007c7947 */ /* 0x000fea000383ffff */
.L_x_1608:
[----:B0-----:R0:W1:Y:S02]  /*11660*/  SYNCS.PHASECHK.TRANS64.TRYWAIT P1, [R2+URZ+0x13260], R5 ;  /* 0x01326005020075a7 */ /* 0x001064000802017f */
[----:B-1----:R-:W-:Y:S05]  /*11670*/  @!P1 NANOSLEEP.SYNCS 0x989680 ;  /* 0x009896800000995d */ /* 0x002fea0003900000 */
[----:B------:R-:W1:Y:S02]  /*11680*/  @!P1 SYNCS.PHASECHK.TRANS64 P1, [R2+URZ+0x13260], R5 ;  /* 0x01326005020095a7 */ /* 0x000e64000802007f */
[----:B-1----:R-:W-:Y:S05]  /*11690*/  @!P1 BRA `(.L_x_1608) ;  /* 0xfffffffc00f09947 */ /* 0x002fea000383ffff */
[----:B------:R-:W-:Y:S05]  /*116a0*/  BRA `(.L_x_1656) ;  /* 0xffffffe800847947 */ /* 0x000fea000383ffff */
.L_x_1614:
[----:B0-----:R0:W2:Y:S02]  /*116b0*/  SYNCS.PHASECHK.TRANS64.TRYWAIT P0, [R7+URZ+0x13220], R0 ;  /* 0x01322000070075a7 */ /* 0x0010a4000800017f */
[----:B--2---:R-:W-:Y:S05]  /*116c0*/  @!P0 NANOSLEEP.SYNCS 0x989680 ;  /* 0x009896800000895d */ /* 0x004fea0003900000 */
[----:B------:R-:W2:Y:S02]  /*116d0*/  @!P0 SYNCS.PHASECHK.TRANS64 P0, [R7+URZ+0x13220], R0 ;  /* 0x01322000070085a7 */ /* 0x000ea4000800007f */
[----:B--2---:R-:W-:Y:S05]  /*116e0*/  @!P0 BRA `(.L_x_1614) ;  /* 0xfffffffc00f08947 */ /* 0x004fea000383ffff */
[----:B------:R-:W-:Y:S05]  /*116f0*/  BRA `(.L_x_1657) ;  /* 0xffffffec00c87947 */ /* 0x000fea000383ffff */
.L_x_1615:
        /* <DEDUP_REMOVED lines=11> */
.L_x_1659:
[----:B------:R-:W-:Y:S05]  /*117b0*/  BSYNC B0 ;  /* 0x0000000000007941 */ /* 0x000fea0003800000 */
.L_x_1658:
[----:B------:R-:W-:Y:S05]  /*117c0*/  BRA `(.L_x_1660) ;  /* 0xffffffec00b07947 */ /* 0x000fea000383ffff */
.L_x_1618:
[----:B------:R-:W-:Y:S01]  /*117d0*/  BSSY B1, `(.L_x_1661) ;  /* 0x0000006000017945 */ /* 0x000fe20003800000 */
[----:B------:R-:W-:-:S07]  /*117e0*/  IMAD.MOV.U32 R15, RZ, RZ, -0x1 ;  /* 0xffffffffff0f7424 */ /* 0x000fce00078e00ff */
[----:B01----:R-:W-:Y:S05]  /*117f0*/  WARPSYNC.COLLECTIVE R15, `(.L_x_1662) ;  /* 0x000000000f0c7348 */ /* 0x003fea0003c00000 */
[----:B------:R-:W-:Y:S02]  /*11800*/  ELECT P6, UR62, PT ;  /* 0x00000000003e782f */ /* 0x000fe400038c0000 */
[----:B------:R-:W-:Y:S01]  /*11810*/  MOV R14, UR62 ;  /* 0x0000003e000e7c02 */ /* 0x000fe20008000f00 */
[----:B01----:R-:W-:Y:S10]  /*11820*/  ENDCOLLECTIVE ;  /* 0x000000000000791b */ /* 0x003ff40003800000 */
.L_x_1662:
[----:B------:R-:W-:Y:S05]  /*11830*/  BSYNC B1 ;  /* 0x0000000000017941 */ /* 0x000fea0003800000 */
.L_x_1661:
[----:B------:R-:W-:Y:S05]  /*11840*/  BRA `(.L_x_1663) ;  /* 0xffffffec00a87947 */ /* 0x000fea000383ffff */
.L_x_1620:
[----:B0-----:R0:W2:Y:S02]  /*11850*/  SYNCS.PHASECHK.TRANS64.TRYWAIT P1, [R5+URZ], R4 ;  /* 0x00000004050075a7 */ /* 0x0010a4000802017f */
[----:B--2---:R-:W-:Y:S05]  /*11860*/  @!P1 NANOSLEEP.SYNCS 0x989680 ;  /* 0x009896800000995d */ /* 0x004fea0003900000 */
[----:B------:R-:W2:Y:S02]  /*11870*/  @!P1 SYNCS.PHASECHK.TRANS64 P1, [R5+URZ], R4 ;  /* 0x00000004050095a7 */ /* 0x000ea4000802007f */
[----:B--2---:R-:W-:Y:S05]  /*11880*/  @!P1 BRA `(.L_x_1620) ;  /* 0xfffffffc00f09947 */ /* 0x004fea000383ffff */
[----:B------:R-:W-:Y:S05]  /*11890*/  BRA `(.L_x_1664) ;  /* 0xffffffec00dc7947 */ /* 0x000fea000383ffff */
.L_x_1621:
[----:B--2---:R2:W3:Y:S02]  /*118a0*/  SYNCS.PHASECHK.TRANS64.TRYWAIT P1, [R3+URZ], R0 ;  /* 0x00000000030075a7 */ /* 0x0044e4000802017f */
[----:B---3--:R-:W-:Y:S05]  /*118b0*/  @!P1 NANOSLEEP.SYNCS 0x989680 ;  /* 0x009896800000995d */ /* 0x008fea0003900000 */
[----:B------:R-:W3:Y:S02]  /*118c0*/  @!P1 SYNCS.PHASECHK.TRANS64 P1, [R3+URZ], R0 ;  /* 0x00000000030095a7 */ /* 0x000ee4000802007f */
[----:B---3--:R-:W-:Y:S05]  /*118d0*/  @!P1 BRA `(.L_x_1621) ;  /* 0xfffffffc00f09947 */ /* 0x008fea000383ffff */
[----:B------:R-:W-:Y:S05]  /*118e0*/  BRA `(.L_x_1665) ;  /* 0xffffffec00d07947 */ /* 0x000fea000383ffff */
.L_x_1623:
[----:B--2---:R2:W3:Y:S02]  /*118f0*/  SYNCS.PHASECHK.TRANS64.TRYWAIT P1, [R3+URZ+0x13260], R4 ;  /* 0x01326004030075a7 */ /* 0x0044e4000802017f */
[----:B---3--:R-:W-:Y:S05]  /*11900*/  @!P1 NANOSLEEP.SYNCS 0x989680 ;  /* 0x009896800000995d */ /* 0x008fea0003900000 */
[----:B------:R-:W3:Y:S02]  /*11910*/  @!P1 SYNCS.PHASECHK.TRANS64 P1, [R3+URZ+0x13260], R4 ;  /* 0x01326004030095a7 */ /* 0x000ee4000802007f */
[----:B---3--:R-:W-:Y:S05]  /*11920*/  @!P1 BRA `(.L_x_1623) ;  /* 0xfffffffc00f09947 */ /* 0x008fea000383ffff */
[----:B------:R-:W-:Y:S05]  /*11930*/  BRA `(.L_x_1666) ;  /* 0xffffffec00d07947 */ /* 0x000fea000383ffff */
.L_x_1625:
[----:B0-----:R0:W3:Y:S02]  /*11940*/  SYNCS.PHASECHK.TRANS64.TRYWAIT P1, [R5+URZ+0x13260], R0 ;  /* 0x01326000050075a7 */ /* 0x0010e4000802017f */
[----:B---3--:R-:W-:Y:S05]  /*11950*/  @!P1 NANOSLEEP.SYNCS 0x989680 ;  /* 0x009896800000995d */ /* 0x008fea0003900000 */
[----:B------:R-:W3:Y:S02]  /*11960*/  @!P1 SYNCS.PHASECHK.TRANS64 P1, [R5+URZ+0x13260], R0 ;  /* 0x01326000050095a7 */ /* 0x000ee4000802007f */
[----:B---3--:R-:W-:Y:S05]  /*11970*/  @!P1 BRA `(.L_x_1625) ;  /* 0xfffffffc00f09947 */ /* 0x008fea000383ffff */
[----:B------:R-:W-:Y:S05]  /*11980*/  BRA `(.L_x_1667) ;  /* 0xffffffec00d07947 */ /* 0x000fea000383ffff */
.L_x_1627:
[----:B---3--:R3:W4:Y:S02]  /*11990*/  SYNCS.PHASECHK.TRANS64.TRYWAIT P0, [R3+URZ+0x13280], R4 ;  /* 0x01328004030075a7 */ /* 0x008724000800017f */
[----:B----4-:R-:W-:Y:S05]  /*119a0*/  @!P0 NANOSLEEP.SYNCS 0x989680 ;  /* 0x009896800000895d */ /* 0x010fea0003900000 */
[----:B------:R-:W4:Y:S02]  /*119b0*/  @!P0 SYNCS.PHASECHK.TRANS64 P0, [R3+URZ+0x13280], R4 ;  /* 0x01328004030085a7 */ /* 0x000f24000800007f */
[----:B----4-:R-:W-:Y:S05]  /*119c0*/  @!P0 BRA `(.L_x_1627) ;  /* 0xfffffffc00f08947 */ /* 0x010fea000383ffff */
[----:B------:R-:W-:Y:S05]  /*119d0*/  BRA `(.L_x_1628) ;  /* 0xffffffec00cc7947 */ /* 0x000fea000383ffff */
.L_x_1668:
        /* <DEDUP_REMOVED lines=10> */
.L_x_2202:


//--------------------- .text._ZN7cutlass13device_kernelIN5flash11enable_sm90INS1_16FlashAttnFwdSm90INS1_25CollectiveMainloopFwdSm90ILi2EN4cute5tupleIJNS5_1CILi1EEES8_S8_EEENS6_IJNS7_ILi192EEENS7_ILi160EEENS7_ILi64EEEEEELi64ENS_12float_e4m3_tEfNS_4arch4Sm90ELb1ELb0ELb1ELb1ELb0ELb0ELb0ELb1ELb1ELb1ELb0ELb0EEENS1_21CollectiveEpilogueFwdINS6_IJSA_SC_SB_EEES9_NS_10bfloat16_tESG_Li384ELb1ELb1ELb0ELb1EEENS1_36VarlenDynamicPersistentTileSchedulerILi192ELi160ELi384ELi128ELb0ELb1ELb1ELb1ELb1ELb1EEEEEEEEEvNT_6ParamsE --------------------------
	.section	.text._ZN7cutlass13device_kernelIN5flash11enable_sm90INS1_16FlashAttnFwdSm90INS1_25CollectiveMainloopFwdSm90ILi2EN4cute5tupleIJNS5_1CILi1EEES8_S8_EEENS6_IJNS7_ILi192EEENS7_ILi160EEENS7_ILi64EEEEEELi64ENS_12float_e4m3_tEfNS_4arch4Sm90ELb1ELb0ELb1ELb1ELb0ELb0ELb0ELb1ELb1ELb1ELb0ELb0EEENS1_21CollectiveEpilogueFwdINS6_IJSA_SC_SB_EEES9_NS_10bfloat16_tESG_Li384ELb1ELb1ELb0ELb1EEENS1_36VarlenDynamicPersistentTileSchedulerILi192ELi160ELi384ELi128ELb0ELb1ELb1ELb1ELb1ELb1EEEEEEEEEvNT_6ParamsE,"ax",@progbits
	.align	128
.text._ZN7cutlass13device_kernelIN5flash11enable_sm90INS1_16FlashAttnFwdSm90INS1_25CollectiveMainloopFwdSm90ILi2EN4cute5tupleIJNS5_1CILi1EEES8_S8_EEENS6_IJNS7_ILi192EEENS7_ILi160EEENS7_ILi64EEEEEELi64ENS_12float_e4m3_tEfNS_4arch4Sm90ELb1ELb0ELb1ELb1ELb0ELb0ELb0ELb1ELb1ELb1ELb0ELb0EEENS1_21CollectiveEpilogueFwdINS6_IJSA_SC_SB_EEES9_NS_10bfloat16_tESG_Li384ELb1ELb1ELb0ELb1EEENS1_36VarlenDynamicPersistentTileSchedulerILi192ELi160ELi384ELi128ELb0ELb1ELb1ELb1ELb1ELb1EEEEEEEEEvNT_6ParamsE:
        .type           _ZN7cutlass13device_kernelIN5flash11enable_sm90INS1_16FlashAttnFwdSm90INS1_25CollectiveMainloopFwdSm90ILi2EN4cute5tupleIJNS5_1CILi1EEES8_S8_EEENS6_IJNS7_ILi192EEENS7_ILi160EEENS7_ILi64EEEEEELi64ENS_12float_e4m3_tEfNS_4arch4Sm90ELb1ELb0ELb1ELb1ELb0ELb0ELb0ELb1ELb1ELb1ELb0ELb0EEENS1_21CollectiveEpilogueFwdINS6_IJSA_SC_SB_EEES9_NS_10bfloat16_tESG_Li384ELb1ELb1ELb0ELb1EEENS1_36VarlenDynamicPersistentTileSchedulerILi192ELi160ELi384ELi128ELb0ELb1ELb1ELb1ELb1ELb1EEEEEEEEEvNT_6ParamsE,@function
        .size           _ZN7cutlass13device_kernelIN5flash11enable_sm90INS1_16FlashAttnFwdSm90INS1_25CollectiveMainloopFwdSm90ILi2EN4cute5tupleIJNS5_1CILi1EEES8_S8_EEENS6_IJNS7_ILi192EEENS7_ILi160EEENS7_ILi64EEEEEELi64ENS_12float_e4m3_tEfNS_4arch4Sm90ELb1ELb0ELb1ELb1ELb0ELb0ELb0ELb1ELb1ELb1ELb0ELb0EEENS1_21CollectiveEpilogueFwdINS6_IJSA_SC_SB_EEES9_NS_10bfloat16_tESG_Li384ELb1ELb1ELb0ELb1EEENS1_36VarlenDynamicPersistentTileSchedulerILi192ELi160ELi384ELi128ELb0ELb1ELb1ELb1ELb1ELb1EEEEEEEEEvNT_6ParamsE,(.L_x_2203 - _ZN7cutlass13device_kernelIN5flash11enable_sm90INS1_16FlashAttnFwdSm90INS1_25CollectiveMainloopFwdSm90ILi2EN4cute5tupleIJNS5_1CILi1EEES8_S8_EEENS6_IJNS7_ILi192EEENS7_ILi160EEENS7_ILi64EEEEEELi64ENS_12float_e4m3_tEfNS_4arch4Sm90ELb1ELb0ELb1ELb1ELb0ELb0ELb0ELb1ELb1ELb1ELb0ELb0EEENS1_21CollectiveEpilogueFwdINS6_IJSA_SC_SB_EEES9_NS_10bfloat16_tESG_Li384ELb1ELb1ELb0ELb1EEENS1_36VarlenDynamicPersistentTileSchedulerILi192ELi160ELi384ELi128ELb0ELb1ELb1ELb1ELb1ELb1EEEEEEEEEvNT_6ParamsE)
        .other          _ZN7cutlass13device_kernelIN5flash11enable_sm90INS1_16FlashAttnFwdSm90INS1_25CollectiveMainloopFwdSm90ILi2EN4cute5tupleIJNS5_1CILi1EEES8_S8_EEENS6_IJNS7_ILi192EEENS7_ILi160EEENS7_ILi64EEEEEELi64ENS_12float_e4m3_tEfNS_4arch4Sm90ELb1ELb0ELb1ELb1ELb0ELb0ELb0ELb1ELb1ELb1ELb0ELb0EEENS1_21CollectiveEpilogueFwdINS6_IJSA_SC_SB_EEES9_NS_10bfloat16_tESG_Li384ELb1ELb1ELb0ELb1EEENS1_36VarlenDynamicPersistentTileSchedulerILi192ELi160ELi384ELi128ELb0ELb1ELb1ELb1ELb1ELb1EEEEEEEEEvNT_6ParamsE,@"STO_CUDA_ENTRY STV_DEFAULT"
_ZN7cutlass13device_kernelIN5flash11enable_sm90INS1_16FlashAttnFwdSm90INS1_25CollectiveMainloopFwdSm90ILi2EN4cute5tupleIJNS5_1CILi1EEES8_S8_EEENS6_IJNS7_ILi192EEENS7_ILi160EEENS7_ILi64EEEEEELi64ENS_12float_e4m3_tEfNS_4arch4Sm90ELb1ELb0ELb1ELb1ELb0ELb0ELb0ELb1ELb1ELb1ELb0ELb0EEENS1_21CollectiveEpilogueFwdINS6_IJSA_SC_SB_EEES9_NS_10bfloat16_tESG_Li384ELb1ELb1ELb0ELb1EEENS1_36VarlenDynamicPersistentTileSchedulerILi192ELi160ELi384ELi128ELb0ELb1ELb1ELb1ELb1ELb1EEEEEEEEEvNT_6ParamsE:
        /* <DEDUP_REMOVED lines=18> */
.L_x_1670:
[----:B------:R-:W-:Y:S05]  /*0120*/  BSYNC B0 ;  /* 0x0000000000007941 */ /* 0x000fea0003800000 */
.L_x_1669:
        /* <DEDUP_REMOVED lines=41> */
.L_x_1671:
        /* <DEDUP_REMOVED lines=22> */
.L_x_1672:
        /* <DEDUP_REMOVED lines=18> */
.L_x_1673:
        /* <DEDUP_REMOVED lines=22> */
.L_x_1674:
        /* <DEDUP_REMOVED lines=22> */
.L_x_1675:
[----:B------:R-:W-:Y:S01]  /*0900*/  PLOP3.LUT P0, PT, PT, PT, UP0, 0x80, 0x0 ;  /* 0x000000000000781c */ /* 0x000fe20003f0f008 */
[----:B------:R-:W-:Y:S01]  /*0910*/  UMOV UR38, 0x1 ;  /* 0x0000000100267882 */ /* 0x000fe20000000000 */
[----:B------:R-:W-:Y:S01]  /*0920*/  NOP ;  /* 0x0000000000007918 */ /* 0x000fe20000000000 */
[----:B------:R-:W-:Y:S01]  /*0930*/  USEL UR38, UR38, 0x2, !UP0 ;  /* 0x0000000226267887 */ /* 0x000fe2000c000000 */
[----:B------:R-:W-:Y:S01]  /*0940*/  ULDC.64 UR50, c[0x0][0x208] ;  /* 0x0000820000327ab9 */ /* 0x000fe20000000a00 */
[----:B012-4-:R-:W-:Y:S08]  /*0950*/  BAR.SYNC.DEFER_BLOCKING 0x0 ;  /* 0x0000000000007b1d */ /* 0x017ff00000010000 */
[----:B------:R-:W-:Y:S05]  /*0960*/  @!P0 BRA `(.L_x_1676) ;  /* 0x000000cc00c08947 */ /* 0x000fea0003800000 */
.L_x_1677:
        /* <DEDUP_REMOVED lines=16> */
[----:B------:R-:W-:Y:S01]  /*0a70*/  ULOP3.LUT UR46, UR38, 0x1, URZ, 0xfc, !UPT ;  /* 0x00000001262e7892 */ /* 0x000fe2000f8efc3f */
[----:B------:R-:W-:Y:S01]  /*0a80*/  R2UR UR47, R30 ;  /* 0x000000001e2f72ca */ /* 0x000fe200000e0000 */
        /* <DEDUP_REMOVED lines=16> */
[----:B------:R-:W-:Y:S02]  /*0b90*/  LOP3.LUT R2, R2, 0x1ffffffe, RZ, 0xc0, !PT ;  /* 0x1ffffffe02027812 */ /* 0x000fe400078ec0ff */
[----:B------:R-:W-:Y:S01]  /*0ba0*/  SHF.R.S32.HI R6, RZ, 0x1f, R23 ;  /* 0x0000001fff067819 */ /* 0x000fe20000011417 */
[----:B------:R-:W-:Y:S01]  /*0bb0*/  IMAD R3, R3, 0x40, R4 ;  /* 0x0000004003037824 */ /* 0x000fe200078e0204 */
[----:B------:R-:W-:Y:S01]  /*0bc0*/  LEA.HI R10, R0, R12, RZ, 0x2 ;  /* 0x0000000c000a7211 */ /* 0x000fe200078f10ff */
[----:B------:R-:W-:Y:S01]  /*0bd0*/  IMAD.IADD R2, R5, 0x1, -R2 ;  /* 0x0000000105027824 */ /* 0x000fe200078e0a02 */
[----:B------:R-:W-:Y:S02]  /*0be0*/  LEA.HI R7, R6, R23, RZ, 0x2 ;  /* 0x0000001706077211 */ /* 0x000fe400078f10ff */
[----:B------:R-:W-:Y:S01]  /*0bf0*/  SHF.R.S32.HI R156, RZ, 0x7, R156 ;  /* 0x00000007ff9c7819 */ /* 0x000fe2000001149c */
[----:B------:R-:W-:Y:S01]  /*0c00*/  IMAD R2, R2, 0x8, R3 ;  /* 0x0000000802027824 */ /* 0x000fe200078e0203 */
[----:B------:R-:W-:-:S02]  /*0c10*/  SHF.R.S32.HI R8, RZ, 0x2, R7 ;  /* 0x00000002ff087819 */ /* 0x000fc40000011407 */
[----:B------:R-:W-:Y:S01]  /*0c20*/  SHF.R.S32.HI R9, RZ, 0x1f, R7 ;  /* 0x0000001fff097819 */ /* 0x000fe20000011407 */
[----:B------:R-:W-:Y:S01]  /*0c30*/  IMAD.HI R4, R156, 0x55555556, RZ ;  /* 0x555555569c047827 */ /* 0x000fe200078e02ff */
[----:B------:R-:W-:Y:S01]  /*0c40*/  LOP3.LUT R10, R10, 0xfffffffc, RZ, 0xc0, !PT ;  /* 0xfffffffc0a0a7812 */ /* 0x000fe200078ec0ff */
[----:B------:R0:W-:Y:S01]  /*0c50*/  STL [R1], R2 ;  /* 0x0000000201007387 */ /* 0x0001e20000100800 */
[----:B------:R-:W-:Y:S02]  /*0c60*/  LEA.HI R9, R9, R8, RZ, 0x3 ;  /* 0x0000000809097211 */ /* 0x000fe400078f18ff */
[----:B------:R-:W-:Y:S01]  /*0c70*/  LEA.HI R0, R0, R12, RZ, 0x3 ;  /* 0x0000000c00007211 */ /* 0x000fe200078f18ff */
[----:B------:R-:W-:Y:S01]  /*0c80*/  IMAD.IADD R10, R12, 0x1, -R10 ;  /* 0x000000010c0a7824 */ /* 0x000fe200078e0a0a */
[----:B------:R-:W-:Y:S02]  /*0c90*/  LOP3.LUT R9, R9, 0xfffffff8, RZ, 0xc0, !PT ;  /* 0xfffffff809097812 */ /* 0x000fe400078ec0ff */
[----:B------:R-:W-:-:S02]  /*0ca0*/  LEA.HI R6, R6, R23, RZ, 0x5 ;  /* 0x0000001706067211 */ /* 0x000fc400078f28ff */
[----:B------:R-:W-:Y:S01]  /*0cb0*/  LEA.HI R5, R4, R4, RZ, 0x1 ;  /* 0x0000000404057211 */ /* 0x000fe200078f08ff */
[----:B------:R-:W-:Y:S01]  /*0cc0*/  IMAD.IADD R9, R8, 0x1, -R9 ;  /* 0x0000000108097824 */ /* 0x000fe200078e0a09 */
[----:B------:R-:W-:Y:S02]  /*0cd0*/  LOP3.LUT R18, R0, 0xfffffff8, RZ, 0xc0, !PT ;  /* 0xfffffff800127812 */ /* 0x000fe400078ec0ff */
[----:B------:R-:W-:Y:S01]  /*0ce0*/  LEA.HI R4, R10, R10, RZ, 0x1 ;  /* 0x0000000a0a047211 */ /* 0x000fe200078f08ff */
[----:B------:R-:W-:Y:S01]  /*0cf0*/  IMAD R5, R5, -0x3, R156 ;  /* 0xfffffffd05057824 */ /* 0x000fe200078e029c */
[----:B------:R-:W-:Y:S01]  /*0d00*/  SHF.R.S32.HI R6, RZ, 0x5, R6 ;  /* 0x00000005ff067819 */ /* 0x000fe20000011406 */
[----:B------:R-:W-:Y:S01]  /*0d10*/  IMAD.IADD R18, R12, 0x1, -R18 ;  /* 0x000000010c127824 */ /* 0x000fe200078e0a12 */
[----:B------:R-:W-:Y:S02]  /*0d20*/  LOP3.LUT R11, R4, 0x1ffffffe, RZ, 0xc0, !PT ;  /* 0x1ffffffe040b7812 */ /* 0x000fe400078ec0ff */
[----:B------:R-:W-:Y:S01]  /*0d30*/  LOP3.LUT R16, R7, 0x7ffffffc, RZ, 0xc0, !PT ;  /* 0x7ffffffc07107812 */ /* 0x000fe200078ec0ff */
[----:B------:R-:W-:Y:S01]  /*0d40*/  IMAD R6, R6, 0x10, R9 ;  /* 0x0000001006067824 */ /* 0x000fe200078e0209 */
[----:B------:R-:W-:Y:S01]  /*0d50*/  SHF.L.U32 R19, R18, 0x3, RZ ;  /* 0x0000000312137819 */ /* 0x000fe200000006ff */
[----:B------:R-:W-:Y:S01]  /*0d60*/  IMAD.IADD R10, R10, 0x1, -R11 ;  /* 0x000000010a0a7824 */ /* 0x000fe200078e0a0b */
[----:B------:R-:W-:Y:S01]  /*0d70*/  SHF.R.S32.HI R22, RZ, 0x3, R0 ;  /* 0x00000003ff167819 */ /* 0x000fe20000011400 */
[----:B------:R-:W-:Y:S01]  /*0d80*/  IMAD R157, R5, 0x40, R6 ;  /* 0x00000040059d7824 */ /* 0x000fe200078e0206 */
[----:B------:R-:W-:Y:S01]  /*0d90*/  SHF.R.S32.HI R0, RZ, 0x1f, R19 ;  /* 0x0000001fff007819 */ /* 0x000fe20000011413 */
[----:B------:R-:W-:-:S02]  /*0da0*/  IMAD.IADD R16, R23, 0x1, -R16 ;  /* 0x0000000117107824 */ /* 0x000fc400078e0a10 */
[----:B0-----:R-:W-:-:S07]  /*0db0*/  IMAD R17, R10, 0x8, R157 ;  /* 0x000000080a117824 */ /* 0x001fce00078e029d */
.L_x_1722:
        /* <DEDUP_REMOVED lines=14> */
[----:B------:R-:W-:-:S04]  /*0ea0*/  @UP0 ULEA UR6, UP2, UR40, UR6, 0x2 ;  /* 0x0000000628060291 */ /* 0x000fc8000f84103f */
[----:B------:R-:W-:Y:S02]  /*0eb0*/  @UP0 ULEA.HI.X UR7, UR40, UR7, UR41, 0x2, UP2 ;  /* 0x0000000728070291 */ /* 0x000fe400090f1429 */
[----:B------:R-:W-:Y:S01]  /*0ec0*/  @UP1 ULEA UR8, UP0, UR40, UR8, 0x2 ;  /* 0x0000000828081291 */ /* 0x000fe2000f80103f */
[----:B------:R-:W-:-:S03]  /*0ed0*/  IMAD.U32 R2, RZ, RZ, UR6 ;  /* 0x00000006ff027e24 */ /* 0x000fc6000f8e00ff */
[----:B------:R-:W-:Y:S01]  /*0ee0*/  @UP1 ULEA.HI.X UR9, UR40, UR9, UR41, 0x2, UP0 ;  /* 0x0000000928091291 */ /* 0x000fe200080f1429 */
[----:B------:R-:W-:Y:S01]  /*0ef0*/  IMAD.U32 R3, RZ, RZ, UR7 ;  /* 0x00000007ff037e24 */ /* 0x000fe2000f8e00ff */
[----:B------:R-:W-:Y:S01]  /*0f00*/  ULDC.64 UR6, c[0x0][0x418] ;  /* 0x0001060000067ab9 */ /* 0x000fe20000000a00 */
[----:B------:R-:W-:-:S03]  /*0f10*/  IMAD.U32 R4, RZ, RZ, UR8 ;  /* 0x00000008ff047e24 */ /* 0x000fc6000f8e00ff */
[----:B------:R-:W-:Y:S01]  /*0f20*/  IMAD.U32 R5, RZ, RZ, UR9 ;  /* 0x00000009ff057e24 */ /* 0x000fe2000f8e00ff */
[----:B------:R-:W2:Y:S01]  /*0f30*/  @P0 LDG.E R2, desc[UR50][R2.64] ;  /* 0x0000003202020981 */ /* 0x000ea2000c1e1900 */
[----:B------:R-:W-:Y:S01]  /*0f40*/  UISETP.NE.U32.AND UP0, UPT, UR6, URZ, UPT ;  /* 0x0000003f0600728c */ /* 0x000fe2000bf05070 */
[----:B------:R-:W-:Y:S02]  /*0f50*/  ULDC.64 UR8, c[0x0][0xa20] ;  /* 0x0002880000087ab9 */ /* 0x000fe40000000a00 */
[----:B------:R-:W3:Y:S01]  /*0f60*/  @P2 LDG.E R4, desc[UR50][R4.64] ;  /* 0x0000003204042981 */ /* 0x000ee2000c1e1900 */
[----:B------:R-:W-:Y:S01]  /*0f70*/  UISETP.NE.AND.EX UP0, UPT, UR7, URZ, UPT, UP0 ;  /* 0x0000003f0700728c */ /* 0x000fe2000bf05300 */
[----:B------:R-:W-:Y:S01]  /*0f80*/  ISETP.NE.U32.AND P1, PT, RZ, UR8, PT ;  /* 0x00000008ff007c0c */ /* 0x000fe2000bf25070 */
[----:B------:R-:W-:Y:S01]  /*0f90*/  ULDC UR6, c[0x0][0x2f0] ;  /* 0x0000bc0000067ab9 */ /* 0x000fe20000000800 */
[----:B------:R-:W-:Y:S01]  /*0fa0*/  UMOV UR48, URZ ;  /* 0x0000003f00307c82 */ /* 0x000fe20008000000 */
[----:B------:R-:W-:Y:S01]  /*0fb0*/  USEL UR4, UR4, 0x1, UP0 ;  /* 0x0000000104047887 */ /* 0x000fe20008000000 */
[----:B------:R-:W-:Y:S01]  /*0fc0*/  ISETP.NE.AND.EX P1, PT, RZ, UR9, PT, P1 ;  /* 0x00000009ff007c0c */ /* 0x000fe2000bf25310 */
[----:B------:R-:W-:-:S02]  /*0fd0*/  ULDC UR49, c[0x0][0x288] ;  /* 0x0000a20000317ab9 */ /* 0x000fc40000000800 */
[----:B------:R-:W-:Y:S01]  /*0fe0*/  UIMAD UR4, UR4, UR6, URZ ;  /* 0x00000006040472a4 */ /* 0x000fe2000f8e023f */
[----:B--2---:R-:W-:Y:S02]  /*0ff0*/  @P0 R2UR UR48, R2 ;  /* 0x00000000023002ca */ /* 0x004fe400000e0000 */
[----:B---3--:R-:W-:Y:S01]  /*1000*/  @P2 R2UR UR49, R4 ;  /* 0x00000000043122ca */ /* 0x008fe200000e0000 */
[----:B-----5:R-:W-:-:S14]  /*1010*/  @P2 BRA `(.L_x_1678) ;  /* 0x0000000000342947 */ /* 0x020fdc0003800000 */
        /* <DEDUP_REMOVED lines=9> */
[----:B------:R-:W3:Y:S01]  /*10b0*/  LDG.E R0, desc[UR50][R2.64+0x4] ;  /* 0x0000043202007981 */ /* 0x000ee2000c1e1900 */
[----:B--2---:R-:W-:Y:S02]  /*10c0*/  R2UR UR49, R4 ;  /* 0x00000000043172ca */ /* 0x004fe400000e0000 */
[----:B---3--:R-:W-:-:S13]  /*10d0*/  R2UR UR6, R0 ;  /* 0x00000000000672ca */ /* 0x008fda00000e0000 */
[----:B------:R-:W-:-:S12]  /*10e0*/  UIADD3 UR49, -UR49, UR6, URZ ;  /* 0x0000000631317290 */ /* 0x000fd8000fffe13f */
.L_x_1678:
[----:B------:R-:W-:Y:S01]  /*10f0*/  UMOV UR42, UR47 ;  /* 0x0000002f002a7c82 */ /* 0x000fe20008000000 */
[----:B------:R-:W-:Y:S05]  /*1100*/  @!P1 BRA `(.L_x_1679) ;  /* 0x00000000001c9947 */ /* 0x000fea0003800000 */
[----:B------:R-:W-:-:S04]  /*1110*/  ULEA UR4, UP0, UR40, UR8, 0x2 ;  /* 0x0000000828047291 */ /* 0x000fc8000f80103f */
[----:B------:R-:W-:Y:S02]  /*1120*/  ULEA.HI.X UR6, UR40, UR9, UR41, 0x2, UP0 ;  /* 0x0000000928067291 */ /* 0x000fe400080f1429 */
[----:B------:R-:W-:-:S04]  /*1130*/  IMAD.U32 R2, RZ, RZ, UR4 ;  /* 0x00000004ff027e24 */ /* 0x000fc8000f8e00ff */
[----:B------:R-:W-:-:S05]  /*1140*/  IMAD.U32 R3, RZ, RZ, UR6 ;  /* 0x00000006ff037e24 */ /* 0x000fca000f8e00ff */
[----:B------:R-:W2:Y:S02]  /*1150*/  LDG.E R2, desc[UR50][R2.64] ;  /* 0x0000003202027981 */ /* 0x000ea4000c1e1900 */
[----:B--2---:R-:W-:Y:S01]  /*1160*/  R2UR UR4, R2 ;  /* 0x00000000020472ca */ /* 0x004fe200000e0000 */
[----:B------:R-:W-:-:S14]  /*1170*/  BRA `(.L_x_1680) ;  /* 0x0000000000347947 */ /* 0x000fdc0003800000 */
.L_x_1679:
        /* <DEDUP_REMOVED lines=13> */
.L_x_1680:
[----:B------:R-:W-:Y:S01]  /*1250*/  ULDC UR6, c[0x0][0x448] ;  /* 0x0001120000067ab9 */ /* 0x000fe20000000800 */
[----:B------:R-:W-:Y:S01]  /*1260*/  UIMAD UR43, UR5, 0xc0, URZ ;  /* 0x000000c0052b78a4 */ /* 0x000fe2000f8e023f */
[----:B------:R-:W-:Y:S01]  /*1270*/  PLOP3.LUT P0, PT, PT, PT, PT, 0x80, 0x0 ;  /* 0x000000000000781c */ /* 0x000fe20003f0f070 */
[----:B------:R-:W-:Y:S01]  /*1280*/  UISETP.NE.AND UP0, UPT, UR6, 0x1, UPT ;  /* 0x000000010600788c */ /* 0x000fe2000bf05270 */
[----:B------:R-:W-:Y:S01]  /*1290*/  IMAD.MOV.U32 R0, RZ, RZ, RZ ;  /* 0x000000ffff007224 */ /* 0x000fe200078e00ff */
[----:B------:R-:W-:Y:S01]  /*12a0*/  UIADD3 UR6, UR43, 0xbf, URZ ;  /* 0x000000bf2b067890 */ /* 0x000fe2000fffe03f */
[----:B------:R-:W-:Y:S01]  /*12b0*/  IMAD.MOV.U32 R2, RZ, RZ, RZ ;  /* 0x000000ffff027224 */ /* 0x000fe200078e00ff */
[----:B------:R-:W-:Y:S01]  /*12c0*/  UIADD3 UR48, -UR48, UR4, URZ ;  /* 0x0000000430307290 */ /* 0x000fe2000fffe13f */
[----:B------:R-:W-:Y:S02]  /*12d0*/  CS2R R54, SRZ ;  /* 0x0000000000367805 */ /* 0x000fe4000001ff00 */
[----:B------:R-:W-:-:S02]  /*12e0*/  CS2R R6, SRZ ;  /* 0x0000000000067805 */ /* 0x000fc4000001ff00 */
[----:B------:R-:W-:Y:S01]  /*12f0*/  CS2R R52, SRZ ;  /* 0x0000000000347805 */ /* 0x000fe2000001ff00 */
[----:B------:R-:W-:Y:S01]  /*1300*/  UIADD3 UR7, UR48, 0xa0, -UR49 ;  /* 0x000000a030077890 */ /* 0x000fe2000fffe831 */
[----:B------:R-:W-:Y:S02]  /*1310*/  CS2R R8, SRZ ;  /* 0x0000000000087805 */ /* 0x000fe4000001ff00 */
[----:B------:R-:W-:Y:S01]  /*1320*/  CS2R R46, SRZ ;  /* 0x00000000002e7805 */ /* 0x000fe2000001ff00 */
[----:B------:R-:W-:Y:S01]  /*1330*/  @UP0 ULDC UR4, c[0x0][0x44c] ;  /* 0x0001130000040ab9 */ /* 0x000fe20000000800 */
[----:B------:R-:W-:Y:S01]  /*1340*/  @UP0 ULDC UR8, c[0x0][0x450] ;  /* 0x0001140000080ab9 */ /* 0x000fe20000000800 */
[----:B------:R-:W-:Y:S01]  /*1350*/  UIMAD.WIDE.U32 UR4, UR6, UR4, URZ ;  /* 0x00000004060472a5 */ /* 0x000fe2000f8e003f */
[----:B------:R-:W-:Y:S01]  /*1360*/  CS2R R10, SRZ ;  /* 0x00000000000a7805 */ /* 0x000fe2000001ff00 */
[----:B------:R-:W-:Y:S01]  /*1370*/  UIADD3 UR4, UR48, 0x9f, URZ ;  /* 0x0000009f30047890 */ /* 0x000fe2000fffe03f */
[----:B------:R-:W-:Y:S01]  /*1380*/  CS2R R44, SRZ ;  /* 0x00000000002c7805 */ /* 0x000fe2000001ff00 */
[----:B------:R-:W-:Y:S01]  /*1390*/  @UP0 USHF.R.U32.HI UR6, URZ, UR8, UR5 ;  /* 0x000000083f060299 */ /* 0x000fe20008011605 */
[----:B------:R-:W-:Y:S01]  /*13a0*/  CS2R R12, SRZ ;  /* 0x00000000000c7805 */ /* 0x000fe2000001ff00 */
[----:B------:R-:W-:Y:S01]  /*13b0*/  UIMAD.WIDE UR4, UR4, 0x66666667, URZ ;  /* 0x66666667040478a5 */ /* 0x000fe2000f8e023f */
[----:B------:R-:W-:Y:S01]  /*13c0*/  CS2R R38, SRZ ;  /* 0x0000000000267805 */ /* 0x000fe2000001ff00 */
[----:B------:R-:W-:Y:S01]  /*13d0*/  UIADD3 UR6, UR7, UR6, URZ ;  /* 0x0000000607067290 */ /* 0x000fe2000fffe03f */
[----:B------:R-:W-:Y:S01]  /*13e0*/  CS2R R14, SRZ ;  /* 0x00000000000e7805 */ /* 0x000fe2000001ff00 */
[----:B------:R-:W-:Y:S01]  /*13f0*/  USHF.R.U32.HI UR4, URZ, 0x1f, UR5 ;  /* 0x0000001f3f047899 */ /* 0x000fe20008011605 */
[----:B------:R-:W-:Y:S01]  /*1400*/  CS2R R36, SRZ ;  /* 0x0000000000247805 */ /* 0x000fe2000001ff00 */
[----:B------:R-:W-:Y:S01]  /*1410*/  UIMAD.WIDE UR6, UR6, 0x66666667, URZ ;  /* 0x66666667060678a5 */ /* 0x000fe2000f8e023f */
[----:B------:R-:W-:Y:S01]  /*1420*/  CS2R R20, SRZ ;  /* 0x0000000000147805 */ /* 0x000fe2000001ff00 */
[----:B------:R-:W-:Y:S01]  /*1430*/  ULEA.HI.SX32 UR4, UR5, UR4, 0x1a ;  /* 0x0000000405047291 */ /* 0x000fe2000f8fd23f */
[----:B------:R-:W-:Y:S01]  /*1440*/  CS2R R24, SRZ ;  /* 0x0000000000187805 */ /* 0x000fe2000001ff00 */
[----:B------:R-:W-:Y:S01]  /*1450*/  USHF.R.U32.HI UR6, URZ, 0x1f, UR7 ;  /* 0x0000001f3f067899 */ /* 0x000fe20008011607 */
[----:B------:R-:W-:-:S02]  /*1460*/  CS2R R26, SRZ ;  /* 0x00000000001a7805 */ /* 0x000fc4000001ff00 */
[----:B------:R-:W-:Y:S02]  /*1470*/  CS2R R56, SRZ ;  /* 0x0000000000387805 */ /* 0x000fe4000001ff00 */
[----:B------:R-:W-:Y:S01]  /*1480*/  MOV R33, RZ ;  /* 0x000000ff00217202 */ /* 0x000fe20000000f00 */
[----:B------:R-:W-:Y:S01]  /*1490*/  ULEA.HI.SX32 UR6, UR7, UR6, 0x1a ;  /* 0x0000000607067291 */ /* 0x000fe2000f8fd23f */
[----:B------:R-:W-:-:S03]  /*14a0*/  IMAD.MOV.U32 R58, RZ, RZ, RZ ;  /* 0x000000ffff3a7224 */ /* 0x000fc600078e00ff */
[----:B------:R-:W-:-:S04]  /*14b0*/  UISETP.LT.AND UP0, UPT, UR4, UR6, UPT ;  /* 0x000000060400728c */ /* 0x000fc8000bf01270 */
[----:B------:R-:W-:-:S04]  /*14c0*/  USEL UR52, UR4, UR6, UP0 ;  /* 0x0000000604347287 */ /* 0x000fc80008000000 */
[----:B------:R-:W-:-:S06]  /*14d0*/  UISETP.GE.AND UP0, UPT, UR52, 0x1, UPT ;  /* 0x000000013400788c */ /* 0x000fcc000bf06270 */
[----:B------:R-:W-:-:S13]  /*14e0*/  PLOP3.LUT P1, PT, PT, PT, UP0, 0x80, 0x0 ;  /* 0x000000000000781c */ /* 0x000fda0003f2f008 */
[----:B------:R-:W-:Y:S05]  /*14f0*/  @!P1 BRA `(.L_x_1681) ;  /* 0x000000a400a89947 */ /* 0x000fea0003800000 */
        /* <DEDUP_REMOVED lines=31> */
.L_x_1682:
        /* <DEDUP_REMOVED lines=10> */
[----:B------:R-:W-:Y:S02]  /*1790*/  @UP0 ULDC.64 UR16, c[0x0][0x9a8] ;  /* 0x00026a0000100ab9 */ /* 0x000fe40000000a00 */
[----:B------:R-:W-:Y:S01]  /*17a0*/  @UP1 ULDC.64 UR14, c[0x0][0x9b8] ;  /* 0x00026e00000e1ab9 */ /* 0x000fe20000000a00 */
[----:B------:R-:W-:Y:S02]  /*17b0*/  @UP0 UIMAD UR8, UR41, UR16, URZ ;  /* 0x00000010290802a4 */ /* 0x000fe4000f8e023f */
[----:B------:R-:W-:Y:S02]  /*17c0*/  @UP1 UIMAD UR9, UR41, UR14, URZ ;  /* 0x0000000e290912a4 */ /* 0x000fe4000f8e023f */
[----:B------:R-:W-:Y:S02]  /*17d0*/  @UP0 UIMAD.WIDE.U32 UR12, UR40, UR16, URZ ;  /* 0x00000010280c02a5 */ /* 0x000fe4000f8e003f */
[----:B------:R-:W-:Y:S02]  /*17e0*/  @UP0 UIMAD UR17, UR40, UR17, UR8 ;  /* 0x00000011281102a4 */ /* 0x000fe4000f8e0208 */
[----:B------:R-:W-:-:S02]  /*17f0*/  @UP0 USHF.R.S32.HI UR16, URZ, 0x1f, UR47 ;  /* 0x0000001f3f100899 */ /* 0x000fc4000801142f */
[----:B------:R-:W-:Y:S02]  /*1800*/  @UP1 USHF.R.S32.HI UR19, URZ, 0x1f, UR47 ;  /* 0x0000001f3f131899 */ /* 0x000fe4000801142f */
[----:B------:R-:W-:Y:S02]  /*1810*/  @UP1 UIMAD.WIDE.U32 UR10, UR40, UR14, URZ ;  /* 0x0000000e280a12a5 */ /* 0x000fe4000f8e003f */
[----:B------:R-:W-:Y:S02]  /*1820*/  @UP1 UIMAD UR18, UR40, UR15, UR9 ;  /* 0x0000000f281212a4 */ /* 0x000fe4000f8e0209 */
[----:B------:R-:W-:Y:S01]  /*1830*/  @UP0 UIADD3 UR13, UR13, UR17, URZ ;  /* 0x000000110d0d0290 */ /* 0x000fe2000fffe03f */
[----:B------:R-:W-:Y:S01]  /*1840*/  @UP0 ULDC.64 UR14, c[0x0][0x9b0] ;  /* 0x00026c00000e0ab9 */ /* 0x000fe20000000a00 */
[----:B------:R-:W-:Y:S01]  /*1850*/  @UP1 ULDC.64 UR8, c[0x0][0x9c0] ;  /* 0x0002700000081ab9 */ /* 0x000fe20000000a00 */
        /* <DEDUP_REMOVED lines=14> */
[----:B------:R-:W-:-:S02]  /*1940*/  MOV R4, UR4 ;  /* 0x0000000400047c02 */ /* 0x000fc40008000f00 */
        /* <DEDUP_REMOVED lines=16> */
.L_x_1816:
[----:B------:R-:W-:Y:S05]  /*1a50*/  @!P0 BRA `(.L_x_1684) ;  /* 0x0000000000048947 */ /* 0x000fea0003800000 */
[----:B------:R-:W-:Y:S01]  /*1a60*/  BPT.TRAP 0x1 ;  /* 0x000000040000795c */ /* 0x000fe20000300000 */
.L_x_1684:
[----:B------:R-:W-:Y:S02]  /*1a70*/  IMAD.U32 R2, RZ, RZ, UR39 ;  /* 0x00000027ff027e24 */ /* 0x000fe4000f8e00ff */
[----:B0-----:R-:W-:-:S03]  /*1a80*/  IMAD.U32 R3, RZ, RZ, UR37 ;  /* 0x00000025ff037e24 */ /* 0x001fc6000f8e00ff */
[----:B------:R-:W-:Y:S02]  /*1a90*/  LEA R2, R2, UR45, 0x3 ;  /* 0x0000002d02027c11 */ /* 0x000fe4000f8e18ff */
[----:B------:R-:W-:-:S04]  /*1aa0*/  SHF.L.U32 R3, R3, 0x1f, RZ ;  /* 0x0000001f03037819 */ /* 0x000fc800000006ff */
[----:B------:R0:W1:Y:S01]  /*1ab0*/  SYNCS.PHASECHK.TRANS64.TRYWAIT P1, [R2+URZ+0x13230], R3 ;  /* 0x01323003020075a7 */ /* 0x000062000802017f */
[----:B------:R-:W-:Y:S05]  /*1ac0*/  @!P0 BRA `(.L_x_1685) ;  /* 0x0000000000048947 */ /* 0x000fea0003800000 */
[----:B------:R-:W-:Y:S01]  /*1ad0*/  BPT.TRAP 0x1 ;  /* 0x000000040000795c */ /* 0x000fe20000300000 */
.L_x_1685:
[----:B-1----:R-:W-:Y:S05]  /*1ae0*/  @P1 BRA `(.L_x_1686) ;  /* 0x0000000000081947 */ /* 0x002fea0003800000 */
[----:B------:R-:W1:Y:S02]  /*1af0*/  SYNCS.PHASECHK.TRANS64.TRYWAIT P1, [R2+URZ+0x13230], R3 ;  /* 0x01323003020075a7 */ /* 0x000e64000802017f */
[----:B-1----:R-:W-:Y:S05]  /*1b00*/  @!P1 BRA `(.L_x_1687) ;  /* 0x0000010c002c9947 */ /* 0x002fea0003800000 */
.L_x_1686:
        /* <DEDUP_REMOVED lines=15> */
[----:B------:R-:W-:-:S06]  /*1c00*/  UIADD3 UR23, UR52, -0x2, URZ ;  /* 0xfffffffe34177890 */ /* 0x000fcc000fffe03f */
        /* <DEDUP_REMOVED lines=30> */
[----:B------:R-:W-:Y:S01]  /*1df0*/  QGMMA.64x32x32.F32.E4M3.E4M3 R24, gdesc[UR8], RZ, !UPT, gsb0 ;  /* 0x00600000081879f3 */ /* 0x000fe2000c0008ff */
[----:B------:R-:W-:Y:S02]  /*1e00*/  ULDC UR10, c[0x0][0x448] ;  /* 0x00011200000a7ab9 */ /* 0x000fe40000000800 */
[----:B------:R-:W-:-:S03]  /*1e10*/  UISETP.NE.AND UP0, UPT, UR10, 0x1, UPT ;  /* 0x000000010a00788c */ /* 0x000fc6000bf05270 */
[----:B------:R-:W-:-:S03]  /*1e20*/  UMOV UR10, UR43 ;  /* 0x0000002b000a7c82 */ /* 0x000fc60008000000 */
[----:B------:R-:W-:-:S05]  /*1e30*/  PLOP3.LUT P2, PT, PT, PT, UP0, 0x80, 0x0 ;  /* 0x000000000000781c */ /* 0x000fca0003f4f008 */
[----:B------:R-:W-:Y:S01]  /*1e40*/  @UP0 ULDC UR11, c[0x0][0x450] ;  /* 0x00011400000b0ab9 */ /* 0x000fe20000000800 */
        /* <DEDUP_REMOVED lines=27> */
[----:B------:R-:W-:-:S06]  /*2000*/  FMUL.FTZ R11, R0, R101 ;  /* 0x00000065000b7220 */ /* 0x000fcc0000410000 */
        /* <DEDUP_REMOVED lines=11> */
[----:B------:R-:W-:Y:S01]  /*20c0*/  VIADD R83, R17, UR43 ;  /* 0x0000002b11537c36 */ /* 0x000fe20008000000 */
        /* <DEDUP_REMOVED lines=26> */
[----:B------:R-:W-:Y:S01]  /*2270*/  FMUL.FTZ R87, R0, R67 ;  /* 0x0000004300577220 */ /* 0x000fe20000410000 */
[----:B------:R-:W-:Y:S01]  /*2280*/  IMAD.U32 R67, RZ, RZ, UR49 ;  /* 0x00000031ff437e24 */ /* 0x000fe2000f8e00ff */
[----:B------:R-:W5:Y:S01]  /*2290*/  MUFU.TANH R77, R77 ;  /* 0x0000004d004d7308 */ /* 0x000f620000002400 */
[----:B------:R-:W-:Y:S01]  /*22a0*/  QGMMA.64x32x32.F32.E4M3.E4M3 R40, gdesc[UR4], R40, gsb0 ;  /* 0x00600000042879f3 */ /* 0x000fe20008000828 */
[----:B------:R-:W-:Y:S01]  /*22b0*/  @UP0 ULDC UR6, c[0x0][0x44c] ;  /* 0x0001130000060ab9 */ /* 0x000fe20000000800 */
[----:B------:R-:W-:Y:S01]  /*22c0*/  UMOV UR7, 0xffffff60 ;  /* 0xffffff6000077882 */ /* 0x000fe20000000000 */
[----:B------:R-:W-:Y:S01]  /*22d0*/  @P2 IMAD.HI.U32 R57, R83, UR6, RZ ;  /* 0x0000000653392c27 */ /* 0x000fe2000f8e00ff */
[----:B------:R-:W-:Y:S01]  /*22e0*/  @UP0 ULDC UR6, c[0x0][0x450] ;  /* 0x0001140000060ab9 */ /* 0x000fe20000000800 */
[----:B------:R-:W-:-:S02]  /*22f0*/  UIMAD UR7, UR52, UR7, 0xa1 ;  /* 0x000000a1340774a4 */ /* 0x000fc4000f8e0207 */
[C---:B------:R-:W-:Y:S01]  /*2300*/  FMUL.FTZ R58, R0.reuse, R58 ;  /* 0x0000003a003a7220 */ /* 0x040fe20000410000 */
[----:B------:R-:W5:Y:S01]  /*2310*/  MUFU.TANH R76, R76 ;  /* 0x0000004c004c7308 */ /* 0x000f620000002400 */
[----:B------:R-:W-:Y:S01]  /*2320*/  @P2 SHF.R.U32.HI R83, RZ, UR6, R57 ;  /* 0x00000006ff532c19 */ /* 0x000fe20008011639 */
[----:B------:R-:W-:Y:S01]  /*2330*/  UIMAD UR6, UR52, -0xa0, UR48 ;  /* 0xffffff60340678a4 */ /* 0x000fe2000f8e0230 */
[----:B------:R-:W-:Y:S01]  /*2340*/  FMUL.FTZ R86, R0, R59 ;  /* 0x0000003b00567220 */ /* 0x000fe20000410000 */
[----:B------:R-:W-:Y:S01]  /*2350*/  IMAD.U32 R63, RZ, RZ, UR7 ;  /* 0x00000007ff3f7e24 */ /* 0x000fe2000f8e00ff */
[----:B------:R-:W-:Y:S01]  /*2360*/  UMOV UR7, 0x80000020 ;  /* 0x8000002000077882 */ /* 0x000fe20000000000 */
[----:B------:R-:W0:Y:S01]  /*2370*/  SHFL.IDX PT, R57, R83, 0x1, 0x1c1f ;  /* 0x003c1f0053397f89 */ /* 0x000e2200000e0000 */
[----:B------:R-:W-:Y:S01]  /*2380*/  UIADD3 UR6, UR6, 0xa0, URZ ;  /* 0x000000a006067890 */ /* 0x000fe2000fffe03f */
[----:B------:R-:W-:Y:S01]  /*2390*/  IMAD R80, R16, -0x2, R63 ;  /* 0xfffffffe10507824 */ /* 0x000fe200078e023f */
[----:B------:R-:W5:Y:S01]  /*23a0*/  MUFU.TANH R58, R58 ;  /* 0x0000003a003a7308 */ /* 0x000f620000002400 */
[C---:B------:R-:W-:Y:S01]  /*23b0*/  FMUL.FTZ R59, R0.reuse, R62 ;  /* 0x0000003e003b7220 */ /* 0x040fe20000410000 */
[C---:B------:R-:W-:Y:S01]  /*23c0*/  FMUL.FTZ R62, R0.reuse, R66 ;  /* 0x00000042003e7220 */ /* 0x040fe20000410000 */
[C---:B------:R-:W-:Y:S01]  /*23d0*/  FMUL.FTZ R63, R0.reuse, R70 ;  /* 0x00000046003f7220 */ /* 0x040fe20000410000 */
[----:B------:R-:W-:Y:S01]  /*23e0*/  IMAD.U32 R81, RZ, RZ, UR6 ;  /* 0x00000006ff517e24 */ /* 0x000fe2000f8e00ff */
[----:B------:R-:W-:Y:S01]  /*23f0*/  IADD3 R80, -R67, UR48, R80 ;  /* 0x0000003043507c10 */ /* 0x000fe2000fffe150 */
[----:B------:R-:W-:Y:S01]  /*2400*/  UIADD3 UR6, UR12, 0x202, URZ ;  /* 0x000002020c067890 */ /* 0x000fe2000fffe03f */
[----:B------:R-:W-:Y:S01]  /*2410*/  FMUL.FTZ R71, R0, R71 ;  /* 0x0000004700477220 */ /* 0x000fe20000410000 */
[----:B------:R-:W-:Y:S01]  /*2420*/  IMAD R81, R16, -0x2, R81 ;  /* 0xfffffffe10517824 */ /* 0x000fe200078e0251 */
        /* <DEDUP_REMOVED lines=8> */
[----:B------:R-:W5:Y:S01]  /*24b0*/  MUFU.TANH R59, R59 ;  /* 0x0000003b003b7308 */ /* 0x000f620000002400 */
[----:B0-----:R-:W-:-:S04]  /*24c0*/  VIADDMNMX R57, R57, R80, R81, PT ;  /* 0x0000005039397246 */ /* 0x001fc80003800151 */
[----:B------:R-:W-:-:S03]  /*24d0*/  ISETP.GT.AND P5, PT, R57, RZ, PT ;  /* 0x000000ff3900720c */ /* 0x000fc60003fa4270 */
[----:B------:R-:W0:Y:S01]  /*24e0*/  MUFU.TANH R97, R97 ;  /* 0x0000006100617308 */ /* 0x000e220000002400 */
[C---:B------:R-:W-:Y:S02]  /*24f0*/  ISETP.GT.AND P6, PT, R57.reuse, 0x1, PT ;  /* 0x000000013900780c */ /* 0x040fe40003fc4270 */
[----:B------:R-:W-:Y:S02]  /*2500*/  ISETP.GT.AND P3, PT, R57, 0x8, PT ;  /* 0x000000083900780c */ /* 0x000fe40003f64270 */
[----:B------:R-:W-:Y:S02]  /*2510*/  FSEL R88, R88, -INF , P5 ;  /* 0xff80000058587808 */ /* 0x000fe40002800000 */
[----:B-1----:R-:W-:Y:S01]  /*2520*/  FSEL R98, R89, -INF , P6 ;  /* 0xff80000059627808 */ /* 0x002fe20003000000 */
[----:B------:R-:W1:Y:S01]  /*2530*/  MUFU.TANH R62, R62 ;  /* 0x0000003e003e7308 */ /* 0x000e620000002400 */
[----:B------:R-:W-:Y:S02]  /*2540*/  ISETP.GT.AND P4, PT, R57, 0x9, PT ;  /* 0x000000093900780c */ /* 0x000fe40003f84270 */
[----:B--2---:R-:W-:-:S02]  /*2550*/  FSEL R90, R90, -INF , P3 ;  /* 0xff8000005a5a7808 */ /* 0x004fc40001800000 */
[----:B------:R-:W-:Y:S02]  /*2560*/  FMNMX.FTZ R67, R88, R98, !PT ;  /* 0x0000006258437209 */ /* 0x000fe40007810000 */
[----:B------:R-:W-:Y:S01]  /*2570*/  ISETP.GT.AND P5, PT, R57, 0x10, PT ;  /* 0x000000103900780c */ /* 0x000fe20003fa4270 */
[----:B------:R-:W2:Y:S01]  /*2580*/  MUFU.TANH R87, R87 ;  /* 0x0000005700577308 */ /* 0x000ea20000002400 */
[----:B---3--:R-:W-:Y:S01]  /*2590*/  FSEL R100, R91, -INF , P4 ;  /* 0xff8000005b647808 */ /* 0x008fe20002000000 */
[----:B------:R-:W-:Y:S02]  /*25a0*/  WARPGROUP.DEPBAR.LE gsb0, 0x0 ;  /* 0x00008000000079c5 */ /* 0x000fe40000010000 */
[----:B------:R-:W-:Y:S01]  /*25b0*/  FMNMX.FTZ R67, R90, R67, !PT ;  /* 0x000000435a437209 */ /* 0x000fe20007810000 */
[----:B------:R-:W-:Y:S01]  /*25c0*/  WARPGROUP.ARRIVE ;  /* 0x00000000000079c5 */ /* 0x000fe20000000000 */
[C---:B------:R-:W-:Y:S01]  /*25d0*/  ISETP.GT.AND P3, PT, R57.reuse, 0x11, PT ;  /* 0x000000113900780c */ /* 0x040fe20003f64270 */
[----:B------:R-:W-:Y:S01]  /*25e0*/  FMUL.FTZ R42, R0, R42 ;  /* 0x0000002a002a7220 */ /* 0x000fe20000410000 */
[----:B----4-:R-:W-:Y:S01]  /*25f0*/  FSEL R104, R92, -INF , P5 ;  /* 0xff8000005c687808 */ /* 0x010fe20002800000 */
[----:B------:R-:W-:Y:S01]  /*2600*/  FMUL.FTZ R43, R0, R43 ;  /* 0x0000002b002b7220 */ /* 0x000fe20000410000 */
[----:B------:R-:W-:Y:S01]  /*2610*/  FMNMX.FTZ R67, R100, R67, !PT ;  /* 0x0000004364437209 */ /* 0x000fe20007810000 */
[----:B------:R-:W-:Y:S01]  /*2620*/  QGMMA.64x32x32.F32.E4M3.E4M3 R24, gdesc[UR4], R24, gsb0 ;  /* 0x00600000041879f3 */ /* 0x000fe20008000818 */
[----:B------:R-:W-:Y:S01]  /*2630*/  ISETP.GT.AND P4, PT, R57, 0x18, PT ;  /* 0x000000183900780c */ /* 0x000fe20003f84270 */
[----:B------:R-:W-:Y:S01]  /*2640*/  MUFU.TANH R89, R42 ;  /* 0x0000002a00597308 */ /* 0x000fe20000002400 */
[----:B-----5:R-:W-:Y:S01]  /*2650*/  FSEL R102, R93, -INF , P3 ;  /* 0xff8000005d667808 */ /* 0x020fe20001800000 */
[----:B------:R-:W-:Y:S01]  /*2660*/  FMUL.FTZ R46, R0, R46 ;  /* 0x0000002e002e7220 */ /* 0x000fe20000410000 */
[----:B------:R-:W-:Y:S01]  /*2670*/  FMNMX.FTZ R67, R104, R67, !PT ;  /* 0x0000004368437209 */ /* 0x000fe20007810000 */
[C---:B------:R-:W-:Y:S01]  /*2680*/  FMUL.FTZ R50, R0.reuse, R50 ;  /* 0x0000003200327220 */ /* 0x040fe20000410000 */
[C---:B------:R-:W-:Y:S01]  /*2690*/  ISETP.GT.AND P3, PT, R57.reuse, 0x19, PT ;  /* 0x000000193900780c */ /* 0x040fe20003f64270 */
[----:B------:R-:W-:Y:S01]  /*26a0*/  FMUL.FTZ R51, R0, R51 ;  /* 0x0000003300337220 */ /* 0x000fe20000410000 */
[----:B------:R-:W-:Y:S01]  /*26b0*/  FSEL R92, R94, -INF , P4 ;  /* 0xff8000005e5c7808 */ /* 0x000fe20002000000 */
[----:B------:R-:W-:Y:S01]  /*26c0*/  MUFU.TANH R91, R43 ;  /* 0x0000002b005b7308 */ /* 0x000fe20000002400 */
[----:B------:R-:W-:Y:S01]  /*26d0*/  FMNMX.FTZ R67, R102, R67, !PT ;  /* 0x0000004366437209 */ /* 0x000fe20007810000 */
[C---:B------:R-:W-:Y:S01]  /*26e0*/  FMUL.FTZ R47, R0.reuse, R47 ;  /* 0x0000002f002f7220 */ /* 0x040fe20000410000 */
[----:B------:R-:W-:Y:S01]  /*26f0*/  ISETP.GT.AND P4, PT, R57, 0x20, PT ;  /* 0x000000203900780c */ /* 0x000fe20003f84270 */
[C---:B------:R-:W-:Y:S01]  /*2700*/  FMUL.FTZ R54, R0.reuse, R54 ;  /* 0x0000003600367220 */ /* 0x040fe20000410000 */
[----:B------:R-:W-:Y:S01]  /*2710*/  FSEL R94, R95, -INF , P3 ;  /* 0xff8000005f5e7808 */ /* 0x000fe20001800000 */
[----:B------:R-:W-:Y:S01]  /*2720*/  FMUL.FTZ R40, R0, R40 ;  /* 0x0000002800287220 */ /* 0x000fe20000410000 */
[----:B------:R-:W-:Y:S01]  /*2730*/  FMNMX.FTZ R67, R92, R67, !PT ;  /* 0x000000435c437209 */ /* 0x000fe20007810000 */
[----:B------:R3:W-:Y:S01]  /*2740*/  MUFU.TANH R93, R46 ;  /* 0x0000002e005d7308 */ /* 0x0007e20000002400 */
[C---:B------:R-:W-:Y:S01]  /*2750*/  ISETP.GT.AND P3, PT, R57.reuse, 0x21, PT ;  /* 0x000000213900780c */ /* 0x040fe20003f64270 */
[----:B------:R-:W-:Y:S01]  /*2760*/  FMUL.FTZ R41, R0, R41 ;  /* 0x0000002900297220 */ /* 0x000fe20000410000 */
[----:B------:R-:W-:Y:S01]  /*2770*/  FSEL R96, R96, -INF , P4 ;  /* 0xff80000060607808 */ /* 0x000fe20002000000 */
[----:B------:R-:W-:Y:S01]  /*2780*/  @UP0 ULDC UR6, c[0x0][0x44c] ;  /* 0x0001130000060ab9 */ /* 0x000fe20000000800 */
[----:B------:R-:W-:Y:S01]  /*2790*/  FMNMX.FTZ R67, R94, R67, !PT ;  /* 0x000000435e437209 */ /* 0x000fe20007810000 */
[----:B------:R-:W-:Y:S01]  /*27a0*/  UIMAD.WIDE.U32 UR6, UR43, UR6, URZ ;  /* 0x000000062b0672a5 */ /* 0x000fe2000f8e003f */
[----:B------:R-:W-:Y:S01]  /*27b0*/  ISETP.GT.AND P4, PT, R57, 0x28, PT ;  /* 0x000000283900780c */ /* 0x000fe20003f84270 */
[----:B------:R-:W4:Y:S01]  /*27c0*/  MUFU.TANH R63, R63 ;  /* 0x0000003f003f7308 */ /* 0x000f220000002400 */
[----:B------:R-:W-:Y:S01]  /*27d0*/  FSEL R85, R85, -INF , P3 ;  /* 0xff80000055557808 */ /* 0x000fe20001800000 */
[----:B---3--:R-:W-:Y:S01]  /*27e0*/  FMUL.FTZ R46, R0, R55 ;  /* 0x00000037002e7220 */ /* 0x008fe20000410000 */
[----:B------:R-:W-:Y:S01]  /*27f0*/  FMNMX.FTZ R42, R96, R67, !PT ;  /* 0x00000043602a7209 */ /* 0x000fe20007810000 */
[----:B------:R-:W-:Y:S01]  /*2800*/  @UP0 USHF.R.U32.HI UR10, URZ, UR11, UR7 ;  /* 0x0000000b3f0a0299 */ /* 0x000fe20008011607 */
[----:B------:R-:W-:-:S02]  /*2810*/  ISETP.GT.AND P3, PT, R57, 0x29, PT ;  /* 0x000000293900780c */ /* 0x000fc40003f64270 */
[----:B------:R-:W-:Y:S01]  /*2820*/  FSEL R84, R84, -INF , P4 ;  /* 0xff80000054547808 */ /* 0x000fe20002000000 */
[----:B------:R-:W3:Y:S01]  /*2830*/  MUFU.TANH R71, R71 ;  /* 0x0000004700477308 */ /* 0x000ee20000002400 */
[----:B------:R-:W-:Y:S01]  /*2840*/  FMNMX.FTZ R43, R85, R42, !PT ;  /* 0x0000002a552b7209 */ /* 0x000fe20007810000 */
[----:B------:R-:W-:Y:S01]  /*2850*/  UIADD3 UR6, UR10, UR48, -UR49 ;  /* 0x000000300a067290 */ /* 0x000fe2000fffe831 */
[----:B------:R-:W-:Y:S02]  /*2860*/  ISETP.GT.AND P4, PT, R57, 0x30, PT ;  /* 0x000000303900780c */ /* 0x000fe40003f84270 */
[----:B------:R-:W-:Y:S01]  /*2870*/  FSEL R82, R75, -INF , P3 ;  /* 0xff8000004b527808 */ /* 0x000fe20001800000 */
[----:B------:R-:W-:Y:S01]  /*2880*/  UIMAD.WIDE UR6, UR6, 0x66666667, URZ ;  /* 0x66666667060678a5 */ /* 0x000fe2000f8e023f */
[----:B------:R-:W-:Y:S01]  /*2890*/  FMNMX.FTZ R43, R84, R43, !PT ;  /* 0x0000002b542b7209 */ /* 0x000fe20007810000 */
[----:B------:R-:W-:Y:S01]  /*28a0*/  MUFU.TANH R75, R50 ;  /* 0x00000032004b7308 */ /* 0x000fe20000002400 */
[----:B------:R-:W-:Y:S01]  /*28b0*/  ISETP.GT.AND P3, PT, R57, 0x31, PT ;  /* 0x000000313900780c */ /* 0x000fe20003f64270 */
[----:B------:R-:W-:Y:S01]  /*28c0*/  USHF.R.U32.HI UR6, URZ, 0x1f, UR7 ;  /* 0x0000001f3f067899 */ /* 0x000fe20008011607 */
[----:B------:R-:W-:-:S02]  /*28d0*/  FSEL R79, R79, -INF , P4 ;  /* 0xff8000004f4f7808 */ /* 0x000fc40002000000 */
[----:B------:R-:W-:Y:S01]  /*28e0*/  FMNMX.FTZ R42, R82, R43, !PT ;  /* 0x0000002b522a7209 */ /* 0x000fe20007810000 */
[----:B------:R-:W-:Y:S01]  /*28f0*/  ULEA.HI.SX32 UR6, UR7, UR6, 0x1a ;  /* 0x0000000607067291 */ /* 0x000fe2000f8fd23f */
[----:B------:R-:W-:Y:S01]  /*2900*/  ISETP.GT.AND P4, PT, R57, 0x38, PT ;  /* 0x000000383900780c */ /* 0x000fe20003f84270 */
[----:B------:R-:W-:Y:S01]  /*2910*/  MUFU.TANH R99, R51 ;  /* 0x0000003300637308 */ /* 0x000fe20000002400 */
[----:B------:R-:W-:Y:S01]  /*2920*/  FSEL R78, R78, -INF , P3 ;  /* 0xff8000004e4e7808 */ /* 0x000fe20001800000 */
[----:B------:R-:W-:Y:S01]  /*2930*/  UISETP.LT.AND UP1, UPT, URZ, UR6, UPT ;  /* 0x000000063f00728c */ /* 0x000fe2000bf21270 */
[----:B------:R-:W-:Y:S02]  /*2940*/  FMNMX.FTZ R43, R79, R42, !PT ;  /* 0x0000002a4f2b7209 */ /* 0x000fe40007810000 */
[----:B------:R-:W-:Y:S01]  /*2950*/  ISETP.GT.AND P3, PT, R57, 0x39, PT ;  /* 0x000000393900780c */ /* 0x000fe20003f64270 */
[----:B------:R-:W-:Y:S01]  /*2960*/  USEL UR22, URZ, UR6, !UP1 ;  /* 0x000000063f167287 */ /* 0x000fe2000c800000 */
[----:B------:R-:W-:Y:S01]  /*2970*/  FSEL R77, R77, -INF , P4 ;  /* 0xff8000004d4d7808 */ /* 0x000fe20002000000 */
[----:B------:R5:W3:Y:S01]  /*2980*/  MUFU.TANH R95, R47 ;  /* 0x0000002f005f7308 */ /* 0x000ae20000002400 */
[----:B------:R-:W-:Y:S01]  /*2990*/  FMNMX.FTZ R42, R78, R43, !PT ;  /* 0x0000002b4e2a7209 */ /* 0x000fe20007810000 */
[----:B------:R-:W-:-:S02]  /*29a0*/  WARPGROUP.DEPBAR.LE gsb0, 0x0 ;  /* 0x00008000000079c5 */ /* 0x000fc40000010000 */
[----:B------:R-:W-:Y:S01]  /*29b0*/  ISETP.GT.AND P4, PT, R57, 0x40, PT ;  /* 0x000000403900780c */ /* 0x000fe20003f84270 */
[----:B------:R-:W-:Y:S01]  /*29c0*/  FMUL.FTZ R24, R0, R24 ;  /* 0x0000001800187220 */ /* 0x000fe20000410000 */
[----:B------:R-:W-:Y:S01]  /*29d0*/  FSEL R70, R76, -INF , P3 ;  /* 0xff8000004c467808 */ /* 0x000fe20001800000 */
[C---:B------:R-:W-:Y:S01]  /*29e0*/  FMUL.FTZ R25, R0.reuse, R25 ;  /* 0x0000001900197220 */ /* 0x040fe20000410000 */
[----:B------:R-:W-:Y:S01]  /*29f0*/  FMNMX.FTZ R43, R77, R42, !PT ;  /* 0x0000002a4d2b7209 */ /* 0x000fe20007810000 */
[----:B-----5:R-:W-:Y:S01]  /*2a00*/  FMUL.FTZ R47, R0, R26 ;  /* 0x0000001a002f7220 */ /* 0x020fe20000410000 */
[C---:B------:R-:W-:Y:S01]  /*2a10*/  ISETP.GT.AND P3, PT, R57.reuse, 0x41, PT ;  /* 0x000000413900780c */ /* 0x040fe20003f64270 */
[----:B------:R5:W3:Y:S01]  /*2a20*/  MUFU.TANH R76, R54 ;  /* 0x00000036004c7308 */ /* 0x000ae20000002400 */
[----:B------:R-:W-:Y:S01]  /*2a30*/  FSEL R67, R58, -INF , P4 ;  /* 0xff8000003a437808 */ /* 0x000fe20002000000 */
[----:B------:R-:W-:Y:S01]  /*2a40*/  FMUL.FTZ R36, R0, R36 ;  /* 0x0000002400247220 */ /* 0x000fe20000410000 */
[----:B------:R-:W-:Y:S01]  /*2a50*/  FMNMX.FTZ R42, R70, R43, !PT ;  /* 0x0000002b462a7209 */ /* 0x000fe20007810000 */
[----:B------:R-:W-:Y:S01]  /*2a60*/  UISETP.GE.AND UP1, UPT, UR23, UR22, UPT ;  /* 0x000000161700728c */ /* 0x000fe2000bf26270 */
[----:B------:R-:W-:-:S02]  /*2a70*/  ISETP.GT.AND P4, PT, R57, 0x48, PT ;  /* 0x000000483900780c */ /* 0x000fc40003f84270 */
[----:B------:R-:W-:Y:S01]  /*2a80*/  FSEL R66, R86, -INF , P3 ;  /* 0xff80000056427808 */ /* 0x000fe20001800000 */
[----:B------:R-:W-:Y:S01]  /*2a90*/  MUFU.TANH R3, R3 ;  /* 0x0000000300037308 */ /* 0x000fe20000002400 */
[----:B------:R-:W-:Y:S02]  /*2aa0*/  FMNMX.FTZ R43, R67, R42, !PT ;  /* 0x0000002a432b7209 */ /* 0x000fe40007810000 */
[----:B------:R-:W-:Y:S02]  /*2ab0*/  ISETP.GT.AND P3, PT, R57, 0x49, PT ;  /* 0x000000493900780c */ /* 0x000fe40003f64270 */
[----:B------:R-:W-:Y:S02]  /*2ac0*/  FSEL R55, R59, -INF , P4 ;  /* 0xff8000003b377808 */ /* 0x000fe40002000000 */
[----:B------:R-:W-:Y:S01]  /*2ad0*/  FMNMX.FTZ R50, R66, R43, !PT ;  /* 0x0000002b42327209 */ /* 0x000fe20007810000 */
[----:B------:R3:W3:Y:S01]  /*2ae0*/  MUFU.TANH R86, R46 ;  /* 0x0000002e00567308 */ /* 0x0006e20000002400 */
[----:B------:R-:W-:-:S02]  /*2af0*/  ISETP.GT.AND P4, PT, R57, 0x50, PT ;  /* 0x000000503900780c */ /* 0x000fc40003f84270 */
[----:B0-----:R-:W-:Y:S02]  /*2b00*/  FSEL R42, R97, -INF , P3 ;  /* 0xff800000612a7808 */ /* 0x001fe40001800000 */
[----:B------:R-:W-:Y:S02]  /*2b10*/  FMNMX.FTZ R51, R55, R50, !PT ;  /* 0x0000003237337209 */ /* 0x000fe40007810000 */
[C---:B------:R-:W-:Y:S01]  /*2b20*/  ISETP.GT.AND P3, PT, R57.reuse, 0x51, PT ;  /* 0x000000513900780c */ /* 0x040fe20003f64270 */
[----:B------:R0:W0:Y:S01]  /*2b30*/  MUFU.TANH R97, R47 ;  /* 0x0000002f00617308 */ /* 0x0000220000002400 */
[----:B-1----:R-:W-:Y:S02]  /*2b40*/  FSEL R43, R62, -INF , P4 ;  /* 0xff8000003e2b7808 */ /* 0x002fe40002000000 */
[----:B------:R-:W-:Y:S02]  /*2b50*/  FMNMX.FTZ R50, R42, R51, !PT ;  /* 0x000000332a327209 */ /* 0x000fe40007810000 */
[----:B------:R-:W-:-:S02]  /*2b60*/  ISETP.GT.AND P4, PT, R57, 0x58, PT ;  /* 0x000000583900780c */ /* 0x000fc40003f84270 */
[----:B--2---:R-:W-:Y:S01]  /*2b70*/  FSEL R26, R87, -INF , P3 ;  /* 0xff800000571a7808 */ /* 0x004fe20001800000 */
[----:B------:R-:W-:Y:S01]  /*2b80*/  MUFU.TANH R5, R5 ;  /* 0x0000000500057308 */ /* 0x000fe20000002400 */
[----:B------:R-:W-:Y:S01]  /*2b90*/  FMNMX.FTZ R51, R43, R50, !PT ;  /* 0x000000322b337209 */ /* 0x000fe20007810000 */
[----:B------:R-:W-:Y:S01]  /*2ba0*/  FMUL.FTZ R50, R0, R27 ;  /* 0x0000001b00327220 */ /* 0x000fe20000410000 */
[----:B------:R-:W-:Y:S02]  /*2bb0*/  ISETP.GT.AND P3, PT, R57, 0x59, PT ;  /* 0x000000593900780c */ /* 0x000fe40003f64270 */
[----:B----4-:R-:W-:Y:S02]  /*2bc0*/  FSEL R27, R63, -INF , P4 ;  /* 0xff8000003f1b7808 */ /* 0x010fe40002000000 */
[----:B-----5:R-:W-:Y:S01]  /*2bd0*/  FMNMX.FTZ R54, R26, R51, !PT ;  /* 0x000000331a367209 */ /* 0x020fe20007810000 */
[----:B------:R-:W-:Y:S01]  /*2be0*/  FMUL.FTZ R51, R0, R30 ;  /* 0x0000001e00337220 */ /* 0x000fe20000410000 */
[----:B------:R-:W-:Y:S01]  /*2bf0*/  ISETP.GT.AND P4, PT, R57, 0x60, PT ;  /* 0x000000603900780c */ /* 0x000fe20003f84270 */
[----:B------:R1:W2:Y:S01]  /*2c00*/  MUFU.TANH R87, R50 ;  /* 0x0000003200577308 */ /* 0x0002a20000002400 */
[----:B---3--:R-:W-:-:S02]  /*2c10*/  FSEL R46, R71, -INF , P3 ;  /* 0xff800000472e7808 */ /* 0x008fc40001800000 */
[----:B------:R-:W-:Y:S01]  /*2c20*/  FMNMX.FTZ R59, R27, R54, !PT ;  /* 0x000000361b3b7209 */ /* 0x000fe20007810000 */
[----:B------:R-:W-:Y:S01]  /*2c30*/  FMUL.FTZ R54, R0, R31 ;  /* 0x0000001f00367220 */ /* 0x000fe20000410000 */
[----:B------:R-:W-:Y:S02]  /*2c40*/  ISETP.GT.AND P3, PT, R57, 0x61, PT ;  /* 0x000000613900780c */ /* 0x000fe40003f64270 */
[----:B------:R-:W-:Y:S01]  /*2c50*/  FSEL R30, R89, -INF , P4 ;  /* 0xff800000591e7808 */ /* 0x000fe20002000000 */
[----:B------:R-:W-:Y:S01]  /*2c60*/  MUFU.TANH R6, R6 ;  /* 0x0000000600067308 */ /* 0x000fe20000002400 */
[----:B------:R-:W-:Y:S02]  /*2c70*/  FMNMX.FTZ R59, R46, R59, !PT ;  /* 0x0000003b2e3b7209 */ /* 0x000fe40007810000 */
[----:B------:R-:W-:Y:S02]  /*2c80*/  ISETP.GT.AND P4, PT, R57, 0x68, PT ;  /* 0x000000683900780c */ /* 0x000fe40003f84270 */
[----:B0-----:R-:W-:-:S02]  /*2c90*/  FSEL R47, R91, -INF , P3 ;  /* 0xff8000005b2f7808 */ /* 0x001fc40001800000 */
[----:B------:R-:W-:Y:S01]  /*2ca0*/  FMNMX.FTZ R58, R30, R59, !PT ;  /* 0x0000003b1e3a7209 */ /* 0x000fe20007810000 */
[----:B------:R0:W3:Y:S01]  /*2cb0*/  MUFU.TANH R89, R51 ;  /* 0x0000003300597308 */ /* 0x0000e20000002400 */
        /* <DEDUP_REMOVED lines=9> */
[----:B0-----:R-:W-:Y:S01]  /*2d50*/  FSEL R51, R75, -INF , P4 ;  /* 0xff8000004b337808 */ /* 0x001fe20002000000 */
[----:B------:R2:W0:Y:S01]  /*2d60*/  MUFU.TANH R93, R58 ;  /* 0x0000003a005d7308 */ /* 0x0004220000002400 */
[----:B------:R-:W-:Y:S01]  /*2d70*/  FMNMX.FTZ R62, R50, R59, !PT ;  /* 0x0000003b323e7209 */ /* 0x000fe20007810000 */
[----:B------:R-:W-:Y:S01]  /*2d80*/  FMUL.FTZ R59, R0, R35 ;  /* 0x00000023003b7220 */ /* 0x000fe20000410000 */
[----:B------:R-:W-:Y:S02]  /*2d90*/  ISETP.GT.AND P4, PT, R57, 0x78, PT ;  /* 0x000000783900780c */ /* 0x000fe40003f84270 */
[----:B------:R-:W-:-:S02]  /*2da0*/  FSEL R34, R99, -INF , P3 ;  /* 0xff80000063227808 */ /* 0x000fc40001800000 */
[----:B------:R-:W-:Y:S01]  /*2db0*/  FMNMX.FTZ R63, R51, R62, !PT ;  /* 0x0000003e333f7209 */ /* 0x000fe20007810000 */
[----:B------:R5:W1:Y:S01]  /*2dc0*/  MUFU.TANH R95, R59 ;  /* 0x0000003b005f7308 */ /* 0x000a620000002400 */
[C---:B------:R-:W-:Y:S02]  /*2dd0*/  ISETP.GT.AND P3, PT, R57.reuse, 0x79, PT ;  /* 0x000000793900780c */ /* 0x040fe40003f64270 */
[----:B----4-:R-:W-:Y:S01]  /*2de0*/  FSEL R54, R76, -INF , P4 ;  /* 0xff8000004c367808 */ /* 0x010fe20002000000 */
[----:B------:R-:W-:Y:S01]  /*2df0*/  FMUL.FTZ R76, R0, R44 ;  /* 0x0000002c004c7220 */ /* 0x000fe20000410000 */
[----:B------:R-:W-:Y:S02]  /*2e00*/  FMNMX.FTZ R63, R34, R63, !PT ;  /* 0x0000003f223f7209 */ /* 0x000fe40007810000 */
[----:B------:R-:W-:Y:S01]  /*2e10*/  ISETP.GT.AND P4, PT, R57, 0x80, PT ;  /* 0x000000803900780c */ /* 0x000fe20003f84270 */
[----:B------:R-:W-:Y:S01]  /*2e20*/  MUFU.TANH R7, R7 ;  /* 0x0000000700077308 */ /* 0x000fe20000002400 */
[----:B------:R-:W-:-:S02]  /*2e30*/  FSEL R35, R86, -INF , P3 ;  /* 0xff80000056237808 */ /* 0x000fc40001800000 */
[----:B------:R-:W-:Y:S01]  /*2e40*/  FMNMX.FTZ R62, R54, R63, !PT ;  /* 0x0000003f363e7209 */ /* 0x000fe20007810000 */
[----:B------:R-:W-:Y:S01]  /*2e50*/  FMUL.FTZ R63, R0, R38 ;  /* 0x00000026003f7220 */ /* 0x000fe20000410000 */
[----:B------:R-:W-:Y:S02]  /*2e60*/  ISETP.GT.AND P3, PT, R57, 0x81, PT ;  /* 0x000000813900780c */ /* 0x000fe40003f64270 */
[----:B------:R-:W-:Y:S01]  /*2e70*/  FSEL R38, R97, -INF , P4 ;  /* 0xff80000061267808 */ /* 0x000fe20002000000 */
[----:B------:R-:W-:Y:S01]  /*2e80*/  MUFU.TANH R8, R8 ;  /* 0x0000000800087308 */ /* 0x000fe20000002400 */
[----:B------:R-:W-:Y:S02]  /*2e90*/  FMNMX.FTZ R71, R35, R62, !PT ;  /* 0x0000003e23477209 */ /* 0x000fe40007810000 */
[----:B------:R-:W-:Y:S02]  /*2ea0*/  ISETP.GT.AND P4, PT, R57, 0x88, PT ;  /* 0x000000883900780c */ /* 0x000fe40003f84270 */
[----:B--2---:R-:W-:-:S02]  /*2eb0*/  FSEL R58, R87, -INF , P3 ;  /* 0xff800000573a7808 */ /* 0x004fc40001800000 */
[----:B------:R-:W-:Y:S01]  /*2ec0*/  FMNMX.FTZ R75, R38, R71, !PT ;  /* 0x00000047264b7209 */ /* 0x000fe20007810000 */
[----:B------:R0:W2:Y:S01]  /*2ed0*/  MUFU.TANH R97, R63 ;  /* 0x0000003f00617308 */ /* 0x0000a20000002400 */
[----:B------:R-:W-:Y:S01]  /*2ee0*/  FMUL.FTZ R71, R0, R39 ;  /* 0x0000002700477220 */ /* 0x000fe20000410000 */
[----:B------:R-:W-:Y:S02]  /*2ef0*/  ISETP.GT.AND P3, PT, R57, 0x89, PT ;  /* 0x000000893900780c */ /* 0x000fe40003f64270 */
[----:B---3--:R-:W-:Y:S02]  /*2f00*/  FSEL R62, R89, -INF , P4 ;  /* 0xff800000593e7808 */ /* 0x008fe40002000000 */
[----:B------:R-:W-:Y:S02]  /*2f10*/  FMNMX.FTZ R75, R58, R75, !PT ;  /* 0x0000004b3a4b7209 */ /* 0x000fe40007810000 */
[----:B------:R3:W4:Y:S01]  /*2f20*/  MUFU.TANH R87, R71 ;  /* 0x0000004700577308 */ /* 0x0007220000002400 */
[----:B------:R-:W-:-:S02]  /*2f30*/  ISETP.GT.AND P4, PT, R57, 0x90, PT ;  /* 0x000000903900780c */ /* 0x000fc40003f84270 */
[----:B-----5:R-:W-:Y:S02]  /*2f40*/  FSEL R59, R91, -INF , P3 ;  /* 0xff8000005b3b7808 */ /* 0x020fe40001800000 */
[----:B------:R-:W-:Y:S01]  /*2f50*/  FMNMX.FTZ R86, R62, R75, !PT ;  /* 0x0000004b3e567209 */ /* 0x000fe20007810000 */
[C---:B------:R-:W-:Y:S01]  /*2f60*/  FMUL.FTZ R75, R0.reuse, R48 ;  /* 0x00000030004b7220 */ /* 0x040fe20000410000 */
[----:B------:R-:W-:Y:S01]  /*2f70*/  ISETP.GT.AND P3, PT, R57, 0x91, PT ;  /* 0x000000913900780c */ /* 0x000fe20003f64270 */
[C---:B------:R-:W-:Y:S01]  /*2f80*/  FMUL.FTZ R48, R0.reuse, R49 ;  /* 0x0000003100307220 */ /* 0x040fe20000410000 */
[----:B0-----:R-:W-:Y:S01]  /*2f90*/  FSEL R63, R93, -INF , P4 ;  /* 0xff8000005d3f7808 */ /* 0x001fe20002000000 */
[C---:B---3--:R-:W-:Y:S01]  /*2fa0*/  FMUL.FTZ R71, R0.reuse, R45 ;  /* 0x0000002d00477220 */ /* 0x048fe20000410000 */
[----:B------:R-:W-:Y:S01]  /*2fb0*/  FMNMX.FTZ R86, R59, R86, !PT ;  /* 0x000000563b567209 */ /* 0x000fe20007810000 */
[----:B------:R-:W0:Y:S01]  /*2fc0*/  SHFL.IDX PT, R93, R83, RZ, 0x1c1f ;  /* 0x001c1fff535d7589 */ /* 0x000e2200000e0000 */
[----:B------:R-:W-:Y:S01]  /*2fd0*/  ISETP.GT.AND P4, PT, R57, 0x98, PT ;  /* 0x000000983900780c */ /* 0x000fe20003f84270 */
[C---:B------:R-:W-:Y:S01]  /*2fe0*/  FMUL.FTZ R49, R0.reuse, R52 ;  /* 0x0000003400317220 */ /* 0x040fe20000410000 */
[----:B-1----:R-:W-:Y:S01]  /*2ff0*/  FSEL R39, R95, -INF , P3 ;  /* 0xff8000005f277808 */ /* 0x002fe20001800000 */
[C---:B------:R-:W-:Y:S01]  /*3000*/  FMUL.FTZ R52, R0.reuse, R53 ;  /* 0x0000003500347220 */ /* 0x040fe20000410000 */
[----:B------:R-:W-:Y:S01]  /*3010*/  FMNMX.FTZ R86, R63, R86, !PT ;  /* 0x000000563f567209 */ /* 0x000fe20007810000 */
[C---:B------:R-:W-:Y:S01]  /*3020*/  FMUL.FTZ R53, R0.reuse, R28 ;  /* 0x0000001c00357220 */ /* 0x040fe20000410000 */
[----:B------:R-:W-:Y:S01]  /*3030*/  ISETP.GT.AND P3, PT, R57, 0x99, PT ;  /* 0x000000993900780c */ /* 0x000fe20003f64270 */
[----:B------:R-:W-:Y:S01]  /*3040*/  FMUL.FTZ R28, R0, R29 ;  /* 0x0000001d001c7220 */ /* 0x000fe20000410000 */
[----:B--2---:R-:W-:Y:S01]  /*3050*/  FSEL R45, R97, -INF , P4 ;  /* 0xff800000612d7808 */ /* 0x004fe20002000000 */
[----:B------:R-:W1:Y:S01]  /*3060*/  MUFU.TANH R9, R9 ;  /* 0x0000000900097308 */ /* 0x000e620000002400 */
[----:B------:R-:W-:-:S02]  /*3070*/  FMNMX.FTZ R86, R39, R86, !PT ;  /* 0x0000005627567209 */ /* 0x000fc40007810000 */
[----:B----4-:R-:W-:Y:S02]  /*3080*/  FSEL R44, R87, -INF , P3 ;  /* 0xff800000572c7808 */ /* 0x010fe40001800000 */
[----:B------:R-:W-:-:S03]  /*3090*/  FMNMX.FTZ R57, R45, R86, !PT ;  /* 0x000000562d397209 */ /* 0x000fc60007810000 */
[----:B------:R-:W2:Y:S01]  /*30a0*/  MUFU.TANH R10, R10 ;  /* 0x0000000a000a7308 */ /* 0x000ea20000002400 */
[----:B------:R-:W-:-:S05]  /*30b0*/  FMNMX.FTZ R57, R44, R57, !PT ;  /* 0x000000392c397209 */ /* 0x000fca0007810000 */
[----:B------:R-:W3:Y:S01]  /*30c0*/  SHFL.BFLY PT, R86, R57, 0x2, 0x1f ;  /* 0x0c401f0039567f89 */ /* 0x000ee200000e0000 */
[----:B0-----:R-:W-:Y:S01]  /*30d0*/  VIADDMNMX R93, R93, R80, R81, PT ;  /* 0x000000505d5d7246 */ /* 0x001fe20003800151 */
[----:B------:R-:W0:Y:S03]  /*30e0*/  MUFU.TANH R11, R11 ;  /* 0x0000000b000b7308 */ /* 0x000e260000002400 */
[C---:B------:R-:W-:Y:S02]  /*30f0*/  ISETP.GT.AND P4, PT, R93.reuse, 0x1, PT ;  /* 0x000000015d00780c */ /* 0x040fe40003f84270 */
[----:B------:R-:W-:-:S03]  /*3100*/  ISETP.GT.AND P5, PT, R93, 0x8, PT ;  /* 0x000000085d00780c */ /* 0x000fc60003fa4270 */
[----:B------:R-:W4:Y:S01]  /*3110*/  MUFU.TANH R12, R12 ;  /* 0x0000000c000c7308 */ /* 0x000f220000002400 */
[----:B------:R-:W-:-:S07]  /*3120*/  FSEL R6, R6, -INF , P5 ;  /* 0xff80000006067808 */ /* 0x000fce0002800000 */
[----:B------:R-:W5:Y:S01]  /*3130*/  MUFU.TANH R13, R13 ;  /* 0x0000000d000d7308 */ /* 0x000f620000002400 */
[----:B---3--:R-:W-:Y:S01]  /*3140*/  FMNMX.FTZ R87, R57, R86, !PT ;  /* 0x0000005639577209 */ /* 0x008fe20007810000 */
[C---:B------:R-:W-:Y:S01]  /*3150*/  FMUL.FTZ R86, R0.reuse, R32 ;  /* 0x0000002000567220 */ /* 0x040fe20000410000 */
[C---:B------:R-:W-:Y:S01]  /*3160*/  FMUL.FTZ R32, R0.reuse, R33 ;  /* 0x0000002100207220 */ /* 0x040fe20000410000 */
[----:B------:R-:W-:-:S04]  /*3170*/  FMUL.FTZ R33, R0, R37 ;  /* 0x0000002500217220 */ /* 0x000fc80000410000 */
[----:B------:R-:W3:Y:S01]  /*3180*/  MUFU.TANH R14, R14 ;  /* 0x0000000e000e7308 */ /* 0x000ee20000002400 */
[----:B------:R-:W1:Y:S07]  /*3190*/  SHFL.BFLY PT, R106, R87, 0x1, 0x1f ;  /* 0x0c201f00576a7f89 */ /* 0x000e6e00000e0000 */
[----:B------:R-:W3:Y:S08]  /*31a0*/  MUFU.TANH R15, R15 ;  /* 0x0000000f000f7308 */ /* 0x000ef00000002400 */
[----:B------:R-:W3:Y:S08]  /*31b0*/  MUFU.TANH R20, R20 ;  /* 0x0000001400147308 */ /* 0x000ef00000002400 */
[----:B------:R-:W3:Y:S01]  /*31c0*/  MUFU.TANH R21, R21 ;  /* 0x0000001500157308 */ /* 0x000ee20000002400 */
[----:B-1----:R-:W-:Y:S01]  /*31d0*/  FMNMX.FTZ R57, R87, R106, !PT ;  /* 0x0000006a57397209 */ /* 0x002fe20007810000 */
[----:B------:R-:W-:-:S03]  /*31e0*/  IMAD.U32 R106, RZ, RZ, UR20 ;  /* 0x00000014ff6a7e24 */ /* 0x000fc6000f8e00ff */
[C---:B------:R-:W-:Y:S01]  /*31f0*/  FSETP.NEU.FTZ.AND P3, PT, R57.reuse, -INF , PT ;  /* 0xff8000003900780b */ /* 0x040fe20003f7d000 */
[----:B------:R-:W-:-:S02]  /*3200*/  FFMA.FTZ R29, R57, R106, -8 ;  /* 0xc1000000391d7423 */ /* 0x000fc4000001006a */
[----:B------:R-:W1:Y:S03]  /*3210*/  MUFU.TANH R72, R72 ;  /* 0x0000004800487308 */ /* 0x000e660000002400 */
[----:B------:R-:W-:Y:S02]  /*3220*/  FSEL R29, R29, RZ, P3 ;  /* 0x000000ff1d1d7208 */ /* 0x000fe40001800000 */
[----:B------:R-:W-:-:S03]  /*3230*/  ISETP.GT.AND P3, PT, R93, RZ, PT ;  /* 0x000000ff5d00720c */ /* 0x000fc60003f64270 */
[--C-:B------:R-:W-:Y:S01]  /*3240*/  FFMA.FTZ R83, R92, UR20, -R29.reuse ;  /* 0x000000145c537c23 */ /* 0x100fe2000801081d */
[----:B------:R-:W-:Y:S01]  /*3250*/  FSEL R3, R3, -INF , P3 ;  /* 0xff80000003037808 */ /* 0x000fe20001800000 */
[--C-:B------:R-:W-:Y:S01]  /*3260*/  FFMA.FTZ R37, R88, UR20, -R29.reuse ;  /* 0x0000001458257c23 */ /* 0x100fe2000801081d */
[----:B------:R-:W-:Y:S01]  /*3270*/  FSEL R92, R5, -INF , P4 ;  /* 0xff800000055c7808 */ /* 0x000fe20002000000 */
[--C-:B------:R-:W-:Y:S01]  /*3280*/  FFMA.FTZ R88, R98, UR20, -R29.reuse ;  /* 0x0000001462587c23 */ /* 0x100fe2000801081d */
[----:B------:R-:W-:Y:S01]  /*3290*/  ISETP.GT.AND P3, PT, R93, 0x9, PT ;  /* 0x000000095d00780c */ /* 0x000fe20003f64270 */
[--C-:B------:R-:W-:Y:S01]  /*32a0*/  FFMA.FTZ R91, R96, UR20, -R29.reuse ;  /* 0x00000014605b7c23 */ /* 0x100fe2000801081d */
[----:B------:R-:W-:Y:S01]  /*32b0*/  FMNMX.FTZ R81, R3, R92, !PT ;  /* 0x0000005c03517209 */ /* 0x000fe20007810000 */
[----:B------:R0:W-:Y:S01]  /*32c0*/  MUFU.EX2 R5, R83 ;  /* 0x0000005300057308 */ /* 0x0001e20000000800 */
[----:B------:R-:W-:Y:S01]  /*32d0*/  ISETP.GT.AND P4, PT, R93, 0x10, PT ;  /* 0x000000105d00780c */ /* 0x000fe20003f84270 */
[--C-:B------:R-:W-:Y:S01]  /*32e0*/  FFMA.FTZ R95, R85, UR20, -R29.reuse ;  /* 0x00000014555f7c23 */ /* 0x100fe2000801081d */
[----:B------:R-:W-:Y:S01]  /*32f0*/  FSEL R7, R7, -INF , P3 ;  /* 0xff80000007077808 */ /* 0x000fe20001800000 */
[--C-:B------:R-:W-:Y:S01]  /*3300*/  FFMA.FTZ R97, R84, UR20, -R29.reuse ;  /* 0x0000001454617c23 */ /* 0x100fe2000801081d */
[----:B------:R-:W-:Y:S01]  /*3310*/  FMNMX.FTZ R98, R6, R81, !PT ;  /* 0x0000005106627209 */ /* 0x000fe20007810000 */
[--C-:B------:R-:W-:Y:S01]  /*3320*/  FFMA.FTZ R87, R90, UR20, -R29.reuse ;  /* 0x000000145a577c23 */ /* 0x100fe2000801081d */
[----:B------:R-:W-:Y:S01]  /*3330*/  ISETP.GT.AND P3, PT, R93, 0x11, PT ;  /* 0x000000115d00780c */ /* 0x000fe20003f64270 */
[----:B------:R-:W1:Y:S01]  /*3340*/  MUFU.TANH R73, R73 ;  /* 0x0000004900497308 */ /* 0x000e620000002400 */
[----:B------:R-:W-:Y:S01]  /*3350*/  FSEL R8, R8, -INF , P4 ;  /* 0xff80000008087808 */ /* 0x000fe20002000000 */
[--C-:B------:R-:W-:Y:S01]  /*3360*/  FFMA.FTZ R90, R100, UR20, -R29.reuse ;  /* 0x00000014645a7c23 */ /* 0x100fe2000801081d */
[----:B------:R-:W-:Y:S01]  /*3370*/  FMNMX.FTZ R81, R7, R98, !PT ;  /* 0x0000006207517209 */ /* 0x000fe20007810000 */
[--C-:B------:R-:W-:Y:S01]  /*3380*/  FFMA.FTZ R89, R104, UR20, -R29.reuse ;  /* 0x0000001468597c23 */ /* 0x100fe2000801081d */
[----:B------:R-:W-:Y:S01]  /*3390*/  ISETP.GT.AND P4, PT, R93, 0x18, PT ;  /* 0x000000185d00780c */ /* 0x000fe20003f84270 */
[--C-:B------:R-:W-:Y:S01]  /*33a0*/  FFMA.FTZ R80, R102, UR20, -R29.reuse ;  /* 0x0000001466507c23 */ /* 0x100fe2000801081d */
[----:B------:R-:W-:Y:S01]  /*33b0*/  FSEL R9, R9, -INF , P3 ;  /* 0xff80000009097808 */ /* 0x000fe20001800000 */
[----:B------:R-:W1:Y:S01]  /*33c0*/  MUFU.TANH R56, R56 ;  /* 0x0000003800387308 */ /* 0x000e620000002400 */
[----:B------:R-:W-:Y:S01]  /*33d0*/  FMNMX.FTZ R96, R8, R81, !PT ;  /* 0x0000005108607209 */ /* 0x000fe20007810000 */
[--C-:B------:R-:W-:Y:S01]  /*33e0*/  FFMA.FTZ R94, R94, UR20, -R29.reuse ;  /* 0x000000145e5e7c23 */ /* 0x100fe2000801081d */
[----:B------:R-:W-:Y:S01]  /*33f0*/  ISETP.GT.AND P3, PT, R93, 0x19, PT ;  /* 0x000000195d00780c */ /* 0x000fe20003f64270 */
[--C-:B------:R-:W-:Y:S01]  /*3400*/  FFMA.FTZ R79, R79, UR20, -R29.reuse ;  /* 0x000000144f4f7c23 */ /* 0x100fe2000801081d */
[----:B--2---:R-:W-:Y:S01]  /*3410*/  FSEL R10, R10, -INF , P4 ;  /* 0xff8000000a0a7808 */ /* 0x004fe20002000000 */
[--C-:B------:R-:W-:Y:S01]  /*3420*/  FFMA.FTZ R67, R67, UR20, -R29.reuse ;  /* 0x0000001443437c23 */ /* 0x100fe2000801081d */
[----:B0-----:R-:W-:Y:S01]  /*3430*/  FMNMX.FTZ R83, R9, R96, !PT ;  /* 0x0000006009537209 */ /* 0x001fe20007810000 */
[----:B------:R-:W-:Y:S01]  /*3440*/  MUFU.EX2 R81, R91 ;  /* 0x0000005b00517308 */ /* 0x000fe20000000800 */
[----:B------:R-:W-:Y:S01]  /*3450*/  ISETP.GT.AND P4, PT, R93, 0x20, PT ;  /* 0x000000205d00780c */ /* 0x000fe20003f84270 */
[--C-:B------:R-:W-:Y:S01]  /*3460*/  FFMA.FTZ R66, R66, UR20, -R29.reuse ;  /* 0x0000001442427c23 */ /* 0x100fe2000801081d */
[----:B------:R-:W-:Y:S01]  /*3470*/  FSEL R11, R11, -INF , P3 ;  /* 0xff8000000b0b7808 */ /* 0x000fe20001800000 */
[--C-:B------:R-:W-:Y:S01]  /*3480*/  FFMA.FTZ R55, R55, UR20, -R29.reuse ;  /* 0x0000001437377c23 */ /* 0x100fe2000801081d */
[----:B------:R-:W-:Y:S01]  /*3490*/  FMNMX.FTZ R96, R10, R83, !PT ;  /* 0x000000530a607209 */ /* 0x000fe20007810000 */
[--C-:B------:R-:W-:Y:S01]  /*34a0*/  FFMA.FTZ R42, R42, UR20, -R29.reuse ;  /* 0x000000142a2a7c23 */ /* 0x100fe2000801081d */
[----:B------:R-:W-:Y:S01]  /*34b0*/  ISETP.GT.AND P3, PT, R93, 0x21, PT ;  /* 0x000000215d00780c */ /* 0x000fe20003f64270 */
[----:B------:R-:W0:Y:S01]  /*34c0*/  MUFU.TANH R74, R74 ;  /* 0x0000004a004a7308 */ /* 0x000e220000002400 */
[----:B----4-:R-:W-:Y:S01]  /*34d0*/  FSEL R83, R12, -INF , P4 ;  /* 0xff8000000c537808 */ /* 0x010fe20002000000 */
[--C-:B------:R-:W-:Y:S01]  /*34e0*/  FFMA.FTZ R43, R43, UR20, -R29.reuse ;  /* 0x000000142b2b7c23 */ /* 0x100fe2000801081d */
[----:B------:R-:W-:Y:S01]  /*34f0*/  FMNMX.FTZ R96, R11, R96, !PT ;  /* 0x000000600b607209 */ /* 0x000fe20007810000 */
[--C-:B------:R-:W-:Y:S01]  /*3500*/  FFMA.FTZ R35, R35, UR20, -R29.reuse ;  /* 0x0000001423237c23 */ /* 0x100fe2000801081d */
[----:B------:R-:W-:Y:S01]  /*3510*/  ISETP.GT.AND P4, PT, R93, 0x28, PT ;  /* 0x000000285d00780c */ /* 0x000fe20003f84270 */
[--C-:B------:R-:W-:Y:S01]  /*3520*/  FFMA.FTZ R38, R38, UR20, -R29.reuse ;  /* 0x0000001426267c23 */ /* 0x100fe2000801081d */
[----:B-----5:R-:W-:Y:S01]  /*3530*/  FSEL R13, R13, -INF , P3 ;  /* 0xff8000000d0d7808 */ /* 0x020fe20001800000 */
[----:B------:R2:W-:Y:S01]  /*3540*/  MUFU.EX2 R12, R95 ;  /* 0x0000005f000c7308 */ /* 0x0005e20000000800 */
[----:B------:R-:W-:Y:S01]  /*3550*/  FMNMX.FTZ R96, R83, R96, !PT ;  /* 0x0000006053607209 */ /* 0x000fe20007810000 */
[--C-:B------:R-:W-:Y:S01]  /*3560*/  FFMA.FTZ R59, R59, UR20, -R29.reuse ;  /* 0x000000143b3b7c23 */ /* 0x100fe2000801081d */
[----:B------:R-:W-:Y:S01]  /*3570*/  ISETP.GT.AND P3, PT, R93, 0x29, PT ;  /* 0x000000295d00780c */ /* 0x000fe20003f64270 */
[--C-:B------:R-:W-:Y:S01]  /*3580*/  FFMA.FTZ R39, R39, UR20, -R29.reuse ;  /* 0x0000001427277c23 */ /* 0x100fe2000801081d */
[----:B---3--:R-:W-:Y:S01]  /*3590*/  FSEL R84, R14, -INF , P4 ;  /* 0xff8000000e547808 */ /* 0x008fe20002000000 */
[--C-:B------:R-:W-:Y:S01]  /*35a0*/  FFMA.FTZ R45, R45, UR20, -R29.reuse ;  /* 0x000000142d2d7c23 */ /* 0x100fe2000801081d */
[----:B------:R-:W-:Y:S01]  /*35b0*/  FMNMX.FTZ R85, R13, R96, !PT ;  /* 0x000000600d557209 */ /* 0x000fe20007810000 */
[----:B------:R-:W3:Y:S01]  /*35c0*/  MUFU.TANH R60, R60 ;  /* 0x0000003c003c7308 */ /* 0x000ee20000002400 */
[----:B--2---:R-:W-:-:S01]  /*35d0*/  FFMA.FTZ R95, R82, UR20, -R29 ;  /* 0x00000014525f7c23 */ /* 0x004fc2000801081d */
[----:B------:R-:W-:Y:S01]  /*35e0*/  ISETP.GT.AND P4, PT, R93, 0x30, PT ;  /* 0x000000305d00780c */ /* 0x000fe20003f84270 */
[----:B------:R-:W-:-:S01]  /*35f0*/  FFMA.FTZ R96, R77, UR20, -R29 ;  /* 0x000000144d607c23 */ /* 0x000fc2000801081d */
[----:B------:R-:W-:Y:S01]  /*3600*/  FSEL R15, R15, -INF , P3 ;  /* 0xff8000000f0f7808 */ /* 0x000fe20001800000 */
[----:B------:R-:W-:-:S01]  /*3610*/  FFMA.FTZ R44, R44, UR20, -R29 ;  /* 0x000000142c2c7c23 */ /* 0x000fc2000801081d */
[----:B------:R-:W-:-:S02]  /*3620*/  FMNMX.FTZ R82, R84, R85, !PT ;  /* 0x0000005554527209 */ /* 0x000fc40007810000 */
[----:B------:R-:W-:Y:S01]  /*3630*/  ISETP.GT.AND P3, PT, R93, 0x31, PT ;  /* 0x000000315d00780c */ /* 0x000fe20003f64270 */
[----:B------:R-:W2:Y:S01]  /*3640*/  MUFU.TANH R61, R61 ;  /* 0x0000003d003d7308 */ /* 0x000ea20000002400 */
[----:B------:R-:W-:Y:S02]  /*3650*/  FSEL R20, R20, -INF , P4 ;  /* 0xff80000014147808 */ /* 0x000fe40002000000 */
[----:B------:R-:W-:Y:S02]  /*3660*/  FMNMX.FTZ R91, R15, R82, !PT ;  /* 0x000000520f5b7209 */ /* 0x000fe40007810000 */
[----:B------:R-:W-:Y:S02]  /*3670*/  ISETP.GT.AND P4, PT, R93, 0x38, PT ;  /* 0x000000385d00780c */ /* 0x000fe40003f84270 */
[----:B------:R-:W-:Y:S01]  /*3680*/  FSEL R21, R21, -INF , P3 ;  /* 0xff80000015157808 */ /* 0x000fe20001800000 */
[----:B------:R4:W-:Y:S01]  /*3690*/  MUFU.EX2 R85, R95 ;  /* 0x0000005f00557308 */ /* 0x0009e20000000800 */
[----:B------:R-:W-:-:S02]  /*36a0*/  FMNMX.FTZ R82, R20, R91, !PT ;  /* 0x0000005b14527209 */ /* 0x000fc40007810000 */
[----:B------:R-:W-:Y:S02]  /*36b0*/  ISETP.GT.AND P3, PT, R93, 0x39, PT ;  /* 0x000000395d00780c */ /* 0x000fe40003f64270 */
[----:B-1----:R-:W-:Y:S02]  /*36c0*/  FSEL R72, R72, -INF , P4 ;  /* 0xff80000048487808 */ /* 0x002fe40002000000 */
[----:B------:R-:W-:Y:S01]  /*36d0*/  FMNMX.FTZ R91, R21, R82, !PT ;  /* 0x00000052155b7209 */ /* 0x000fe20007810000 */
[----:B------:R-:W1:Y:S01]  /*36e0*/  MUFU.TANH R64, R64 ;  /* 0x0000004000407308 */ /* 0x000e620000002400 */
[----:B------:R-:W-:Y:S01]  /*36f0*/  ISETP.GT.AND P4, PT, R93, 0x40, PT ;  /* 0x000000405d00780c */ /* 0x000fe20003f84270 */
[----:B----4-:R-:W-:Y:S01]  /*3700*/  FFMA.FTZ R95, R78, UR20, -R29 ;  /* 0x000000144e5f7c23 */ /* 0x010fe2000801081d */
[----:B------:R-:W-:Y:S02]  /*3710*/  FSEL R73, R73, -INF , P3 ;  /* 0xff80000049497808 */ /* 0x000fe40001800000 */
[----:B------:R-:W-:-:S02]  /*3720*/  FMNMX.FTZ R82, R72, R91, !PT ;  /* 0x0000005b48527209 */ /* 0x000fc40007810000 */
[----:B------:R-:W-:Y:S01]  /*3730*/  ISETP.GT.AND P3, PT, R93, 0x41, PT ;  /* 0x000000415d00780c */ /* 0x000fe20003f64270 */
[----:B------:R-:W4:Y:S01]  /*3740*/  MUFU.TANH R65, R65 ;  /* 0x0000004100417308 */ /* 0x000f220000002400 */
[----:B------:R-:W-:Y:S02]  /*3750*/  FSEL R78, R56, -INF , P4 ;  /* 0xff800000384e7808 */ /* 0x000fe40002000000 */
[----:B------:R-:W-:Y:S02]  /*3760*/  FMNMX.FTZ R91, R73, R82, !PT ;  /* 0x00000052495b7209 */ /* 0x000fe40007810000 */
[----:B------:R-:W-:Y:S02]  /*3770*/  ISETP.GT.AND P4, PT, R93, 0x48, PT ;  /* 0x000000485d00780c */ /* 0x000fe40003f84270 */
[----:B0-----:R-:W-:Y:S01]  /*3780*/  FSEL R74, R74, -INF , P3 ;  /* 0xff8000004a4a7808 */ /* 0x001fe20001800000 */
[----:B------:R-:W0:Y:S01]  /*3790*/  MUFU.TANH R68, R68 ;  /* 0x0000004400447308 */ /* 0x000e220000002400 */
[----:B------:R-:W-:-:S02]  /*37a0*/  FMNMX.FTZ R91, R78, R91, !PT ;  /* 0x0000005b4e5b7209 */ /* 0x000fc40007810000 */
[C---:B------:R-:W-:Y:S02]  /*37b0*/  ISETP.GT.AND P3, PT, R93.reuse, 0x49, PT ;  /* 0x000000495d00780c */ /* 0x040fe40003f64270 */
[----:B---3--:R-:W-:Y:S02]  /*37c0*/  FSEL R77, R60, -INF , P4 ;  /* 0xff8000003c4d7808 */ /* 0x008fe40002000000 */
[----:B------:R-:W-:Y:S01]  /*37d0*/  FMNMX.FTZ R82, R74, R91, !PT ;  /* 0x0000005b4a527209 */ /* 0x000fe20007810000 */
[----:B------:R-:W3:Y:S01]  /*37e0*/  MUFU.TANH R69, R69 ;  /* 0x0000004500457308 */ /* 0x000ee20000002400 */
[----:B------:R-:W-:Y:S01]  /*37f0*/  ISETP.GT.AND P4, PT, R93, 0x50, PT ;  /* 0x000000505d00780c */ /* 0x000fe20003f84270 */
[----:B------:R-:W-:Y:S01]  /*3800*/  FFMA.FTZ R91, R70, UR20, -R29 ;  /* 0x00000014465b7c23 */ /* 0x000fe2000801081d */
[----:B--2---:R-:W-:Y:S02]  /*3810*/  FSEL R61, R61, -INF , P3 ;  /* 0xff8000003d3d7808 */ /* 0x004fe40001800000 */
[----:B------:R-:W-:-:S02]  /*3820*/  FMNMX.FTZ R82, R77, R82, !PT ;  /* 0x000000524d527209 */ /* 0x000fc40007810000 */
[C---:B------:R-:W-:Y:S01]  /*3830*/  ISETP.GT.AND P3, PT, R93.reuse, 0x51, PT ;  /* 0x000000515d00780c */ /* 0x040fe20003f64270 */
[----:B------:R-:W2:Y:S01]  /*3840*/  MUFU.TANH R40, R40 ;  /* 0x0000002800287308 */ /* 0x000ea20000002400 */
[----:B-1----:R-:W-:Y:S02]  /*3850*/  FSEL R64, R64, -INF , P4 ;  /* 0xff80000040407808 */ /* 0x002fe40002000000 */
[----:B------:R-:W-:Y:S02]  /*3860*/  ISETP.GT.AND P4, PT, R93, 0x58, PT ;  /* 0x000000585d00780c */ /* 0x000fe40003f84270 */
[----:B----4-:R-:W-:Y:S02]  /*3870*/  FSEL R65, R65, -INF , P3 ;  /* 0xff80000041417808 */ /* 0x010fe40001800000 */
[----:B------:R-:W-:Y:S01]  /*3880*/  ISETP.GT.AND P3, PT, R93, 0x59, PT ;  /* 0x000000595d00780c */ /* 0x000fe20003f64270 */
[----:B------:R1:W-:Y:S01]  /*3890*/  MUFU.EX2 R56, R95 ;  /* 0x0000005f00387308 */ /* 0x0003e20000000800 */
[----:B0-----:R-:W-:-:S02]  /*38a0*/  FSEL R68, R68, -INF , P4 ;  /* 0xff80000044447808 */ /* 0x001fc40002000000 */
[----:B------:R-:W-:Y:S02]  /*38b0*/  ISETP.GT.AND P4, PT, R93, 0x60, PT ;  /* 0x000000605d00780c */ /* 0x000fe40003f84270 */
[----:B---3--:R-:W-:Y:S02]  /*38c0*/  FSEL R69, R69, -INF , P3 ;  /* 0xff80000045457808 */ /* 0x008fe40001800000 */
[----:B------:R-:W-:Y:S01]  /*38d0*/  ISETP.GT.AND P3, PT, R93, 0x61, PT ;  /* 0x000000615d00780c */ /* 0x000fe20003f64270 */
[----:B------:R-:W0:Y:S01]  /*38e0*/  MUFU.TANH R41, R41 ;  /* 0x0000002900297308 */ /* 0x000e220000002400 */
[----:B-1----:R-:W-:Y:S02]  /*38f0*/  FMNMX.FTZ R95, R61, R82, !PT ;  /* 0x000000523d5f7209 */ /* 0x002fe40007810000 */
[----:B--2---:R-:W-:Y:S02]  /*3900*/  FSEL R40, R40, -INF , P4 ;  /* 0xff80000028287808 */ /* 0x004fe40002000000 */
[----:B------:R-:W-:-:S02]  /*3910*/  FMNMX.FTZ R70, R64, R95, !PT ;  /* 0x0000005f40467209 */ /* 0x000fc40007810000 */
[----:B------:R-:W-:Y:S01]  /*3920*/  ISETP.GT.AND P4, PT, R93, 0x68, PT ;  /* 0x000000685d00780c */ /* 0x000fe20003f84270 */
[----:B------:R-:W1:Y:S01]  /*3930*/  MUFU.TANH R76, R76 ;  /* 0x0000004c004c7308 */ /* 0x000e620000002400 */
[----:B------:R-:W-:-:S04]  /*3940*/  FMNMX.FTZ R95, R65, R70, !PT ;  /* 0x00000046415f7209 */ /* 0x000fc80007810000 */
[----:B------:R-:W-:-:S03]  /*3950*/  FMNMX.FTZ R70, R68, R95, !PT ;  /* 0x0000005f44467209 */ /* 0x000fc60007810000 */
[----:B------:R-:W2:Y:S01]  /*3960*/  MUFU.TANH R71, R71 ;  /* 0x0000004700477308 */ /* 0x000ea20000002400 */
[----:B------:R-:W-:Y:S02]  /*3970*/  FMNMX.FTZ R95, R69, R70, !PT ;  /* 0x00000046455f7209 */ /* 0x000fe40007810000 */
[----:B0-----:R-:W-:Y:S02]  /*3980*/  FSEL R41, R41, -INF , P3 ;  /* 0xff80000029297808 */ /* 0x001fe40001800000 */
[----:B------:R-:W-:Y:S02]  /*3990*/  FMNMX.FTZ R70, R40, R95, !PT ;  /* 0x0000005f28467209 */ /* 0x000fe40007810000 */
[----:B------:R-:W-:Y:S01]  /*39a0*/  ISETP.GT.AND P3, PT, R93, 0x69, PT ;  /* 0x000000695d00780c */ /* 0x000fe20003f64270 */
[----:B------:R-:W0:Y:S01]  /*39b0*/  MUFU.TANH R75, R75 ;  /* 0x0000004b004b7308 */ /* 0x000e220000002400 */
[----:B-1----:R-:W-:Y:S02]  /*39c0*/  FSEL R76, R76, -INF , P4 ;  /* 0xff8000004c4c7808 */ /* 0x002fe40002000000 */
[----:B------:R-:W-:-:S02]  /*39d0*/  FMNMX.FTZ R95, R41, R70, !PT ;  /* 0x00000046295f7209 */ /* 0x000fc40007810000 */
[----:B------:R-:W-:Y:S02]  /*39e0*/  ISETP.GT.AND P4, PT, R93, 0x70, PT ;  /* 0x000000705d00780c */ /* 0x000fe40003f84270 */
[----:B------:R-:W-:Y:S01]  /*39f0*/  FMNMX.FTZ R70, R76, R95, !PT ;  /* 0x0000005f4c467209 */ /* 0x000fe20007810000 */
[----:B------:R-:W1:Y:S01]  /*3a00*/  MUFU.TANH R48, R48 ;  /* 0x0000003000307308 */ /* 0x000e620000002400 */
[----:B--2---:R-:W-:Y:S02]  /*3a10*/  FSEL R71, R71, -INF , P3 ;  /* 0xff80000047477808 */ /* 0x004fe40001800000 */
[----:B------:R-:W-:Y:S02]  /*3a20*/  ISETP.GT.AND P3, PT, R93, 0x71, PT ;  /* 0x000000715d00780c */ /* 0x000fe40003f64270 */
[----:B------:R-:W-:-:S03]  /*3a30*/  FMNMX.FTZ R70, R71, R70, !PT ;  /* 0x0000004647467209 */ /* 0x000fc60007810000 */
[----:B------:R-:W2:Y:S01]  /*3a40*/  MUFU.TANH R49, R49 ;  /* 0x0000003100317308 */ /* 0x000ea20000002400 */
[----:B0-----:R-:W-:Y:S02]  /*3a50*/  FSEL R75, R75, -INF , P4 ;  /* 0xff8000004b4b7808 */ /* 0x001fe40002000000 */
[----:B------:R-:W-:Y:S02]  /*3a60*/  ISETP.GT.AND P4, PT, R93, 0x78, PT ;  /* 0x000000785d00780c */ /* 0x000fe40003f84270 */
[----:B------:R-:W-:-:S03]  /*3a70*/  FMNMX.FTZ R95, R75, R70, !PT ;  /* 0x000000464b5f7209 */ /* 0x000fc60007810000 */
[----:B------:R-:W0:Y:S01]  /*3a80*/  MUFU.TANH R52, R52 ;  /* 0x0000003400347308 */ /* 0x000e220000002400 */
[----:B-1----:R-:W-:Y:S02]  /*3a90*/  FSEL R48, R48, -INF , P3 ;  /* 0xff80000030307808 */ /* 0x002fe40001800000 */
[----:B------:R-:W-:Y:S02]  /*3aa0*/  ISETP.GT.AND P3, PT, R93, 0x79, PT ;  /* 0x000000795d00780c */ /* 0x000fe40003f64270 */
[----:B------:R-:W-:-:S03]  /*3ab0*/  FMNMX.FTZ R70, R48, R95, !PT ;  /* 0x0000005f30467209 */ /* 0x000fc60007810000 */
        /* <DEDUP_REMOVED lines=13> */
[----:B--2---:R-:W-:Y:S01]  /*3b90*/  FSEL R82, R25, -INF , P3 ;  /* 0xff80000019527808 */ /* 0x004fe20001800000 */
[----:B------:R-:W-:Y:S01]  /*3ba0*/  FFMA.FTZ R25, R27, UR20, -R29 ;  /* 0x000000141b197c23 */ /* 0x000fe2000801081d */
[----:B------:R-:W-:-:S05]  /*3bb0*/  ISETP.GT.AND P3, PT, R93, 0x89, PT ;  /* 0x000000895d00780c */ /* 0x000fca0003f64270 */
[----:B------:R-:W2:Y:S01]  /*3bc0*/  MUFU.TANH R86, R86 ;  /* 0x0000005600567308 */ /* 0x000ea20000002400 */
[----:B0-----:R-:W-:Y:S02]  /*3bd0*/  FSEL R53, R53, -INF , P4 ;  /* 0xff80000035357808 */ /* 0x001fe40002000000 */
[----:B------:R-:W-:-:S05]  /*3be0*/  ISETP.GT.AND P4, PT, R93, 0x90, PT ;  /* 0x000000905d00780c */ /* 0x000fca0003f84270 */
[----:B------:R-:W0:Y:S01]  /*3bf0*/  MUFU.TANH R32, R32 ;  /* 0x0000002000207308 */ /* 0x000e220000002400 */
[----:B-1----:R-:W-:Y:S01]  /*3c00*/  FSEL R27, R28, -INF , P3 ;  /* 0xff8000001c1b7808 */ /* 0x002fe20001800000 */
[----:B------:R-:W-:Y:S01]  /*3c10*/  FFMA.FTZ R28, R46, UR20, -R29 ;  /* 0x000000142e1c7c23 */ /* 0x000fe2000801081d */
[----:B------:R-:W-:-:S05]  /*3c20*/  ISETP.GT.AND P3, PT, R93, 0x91, PT ;  /* 0x000000915d00780c */ /* 0x000fca0003f64270 */
[----:B------:R1:W-:Y:S01]  /*3c30*/  MUFU.EX2 R60, R96 ;  /* 0x00000060003c7308 */ /* 0x0003e20000000800 */
[----:B--2---:R-:W-:Y:S02]  /*3c40*/  FSEL R86, R86, -INF , P4 ;  /* 0xff80000056567808 */ /* 0x004fe40002000000 */
[----:B------:R-:W-:-:S05]  /*3c50*/  ISETP.GT.AND P4, PT, R93, 0x98, PT ;  /* 0x000000985d00780c */ /* 0x000fca0003f84270 */
[----:B------:R-:W2:Y:S01]  /*3c60*/  MUFU.TANH R36, R36 ;  /* 0x0000002400247308 */ /* 0x000ea20000002400 */
[----:B-1----:R-:W-:-:S01]  /*3c70*/  FFMA.FTZ R96, R26, UR20, -R29 ;  /* 0x000000141a607c23 */ /* 0x002fc2000801081d */
[----:B------:R-:W-:Y:S02]  /*3c80*/  FMNMX.FTZ R26, R82, R95, !PT ;  /* 0x0000005f521a7209 */ /* 0x000fe40007810000 */
[----:B0-----:R-:W-:Y:S01]  /*3c90*/  FSEL R46, R32, -INF , P3 ;  /* 0xff800000202e7808 */ /* 0x001fe20001800000 */
[--C-:B------:R-:W-:Y:S01]  /*3ca0*/  FFMA.FTZ R32, R51, UR20, -R29.reuse ;  /* 0x0000001433207c23 */ /* 0x100fe2000801081d */
[----:B------:R-:W-:Y:S01]  /*3cb0*/  FMNMX.FTZ R26, R53, R26, !PT ;  /* 0x0000001a351a7209 */ /* 0x000fe20007810000 */
[--C-:B------:R-:W-:Y:S01]  /*3cc0*/  FFMA.FTZ R51, R58, UR20, -R29.reuse ;  /* 0x000000143a337c23 */ /* 0x100fe2000801081d */
[----:B------:R-:W0:Y:S01]  /*3cd0*/  MUFU.TANH R33, R33 ;  /* 0x0000002100217308 */ /* 0x000e220000002400 */
[----:B------:R-:W-:Y:S02]  /*3ce0*/  ISETP.GT.AND P3, PT, R93, 0x99, PT ;  /* 0x000000995d00780c */ /* 0x000fe40003f64270 */
[----:B------:R-:W-:Y:S01]  /*3cf0*/  FMNMX.FTZ R95, R27, R26, !PT ;  /* 0x0000001a1b5f7209 */ /* 0x000fe20007810000 */
[----:B------:R-:W-:-:S03]  /*3d00*/  FFMA.FTZ R26, R30, UR20, -R29 ;  /* 0x000000141e1a7c23 */ /* 0x000fc6000801081d */
[----:B------:R-:W-:Y:S01]  /*3d10*/  FMNMX.FTZ R95, R86, R95, !PT ;  /* 0x0000005f565f7209 */ /* 0x000fe20007810000 */
[----:B------:R1:W-:Y:S01]  /*3d20*/  MUFU.EX2 R24, R96 ;  /* 0x0000006000187308 */ /* 0x0003e20000000800 */
[----:B--2---:R-:W-:Y:S02]  /*3d30*/  FSEL R36, R36, -INF , P4 ;  /* 0xff80000024247808 */ /* 0x004fe40002000000 */
[----:B------:R-:W-:-:S04]  /*3d40*/  FMNMX.FTZ R95, R46, R95, !PT ;  /* 0x0000005f2e5f7209 */ /* 0x000fc80007810000 */
[----:B------:R-:W-:Y:S01]  /*3d50*/  FMNMX.FTZ R30, R36, R95, !PT ;  /* 0x0000005f241e7209 */ /* 0x000fe20007810000 */
[----:B------:R-:W-:Y:S01]  /*3d60*/  MUFU.EX2 R37, R37 ;  /* 0x0000002500257308 */ /* 0x000fe20000000800 */
[----:B0-----:R-:W-:Y:S01]  /*3d70*/  FSEL R93, R33, -INF , P3 ;  /* 0xff800000215d7808 */ /* 0x001fe20001800000 */
[--C-:B------:R-:W-:Y:S01]  /*3d80*/  FFMA.FTZ R33, R47, UR20, -R29.reuse ;  /* 0x000000142f217c23 */ /* 0x100fe2000801081d */
[----:B------:R-:W-:-:S01]  /*3d90*/  FFMA.FTZ R47, R34, UR20, -R29 ;  /* 0x00000014222f7c23 */ /* 0x000fc2000801081d */
[--C-:B------:R-:W-:Y:S01]  /*3da0*/  FFMA.FTZ R34, R54, UR20, -R29.reuse ;  /* 0x0000001436227c23 */ /* 0x100fe2000801081d */
[----:B------:R-:W-:Y:S01]  /*3db0*/  FMNMX.FTZ R95, R93, R30, !PT ;  /* 0x0000001e5d5f7209 */ /* 0x000fe20007810000 */
[--C-:B------:R-:W-:Y:S01]  /*3dc0*/  FFMA.FTZ R54, R63, UR20, -R29.reuse ;  /* 0x000000143f367c23 */ /* 0x100fe2000801081d */
[----:B------:R-:W-:Y:S02]  /*3dd0*/  IMAD.U32 R63, RZ, RZ, UR20 ;  /* 0x00000014ff3f7e24 */ /* 0x000fe4000f8e00ff */
[--C-:B------:R-:W-:Y:S01]  /*3de0*/  FFMA.FTZ R30, R31, UR20, -R29.reuse ;  /* 0x000000141f1e7c23 */ /* 0x100fe2000801081d */
[----:B------:R-:W-:-:S01]  /*3df0*/  FFMA.FTZ R31, R50, UR20, -R29 ;  /* 0x00000014321f7c23 */ /* 0x000fc2000801081d */
[----:B-1----:R-:W0:Y:S01]  /*3e00*/  SHFL.BFLY PT, R96, R95, 0x2, 0x1f ;  /* 0x0c401f005f607f89 */ /* 0x002e2200000e0000 */
[----:B------:R-:W-:-:S01]  /*3e10*/  FFMA.FTZ R50, R62, UR20, -R29 ;  /* 0x000000143e327c23 */ /* 0x000fc2000801081d */
[----:B------:R-:W-:Y:S08]  /*3e20*/  MUFU.EX2 R88, R88 ;  /* 0x0000005800587308 */ /* 0x000ff00000000800 */
[----:B------:R-:W-:Y:S08]  /*3e30*/  MUFU.EX2 R87, R87 ;  /* 0x0000005700577308 */ /* 0x000ff00000000800 */
[----:B------:R-:W1:Y:S01]  /*3e40*/  MUFU.EX2 R90, R90 ;  /* 0x0000005a005a7308 */ /* 0x000e620000000800 */
[----:B0-----:R-:W-:-:S07]  /*3e50*/  FMNMX.FTZ R96, R95, R96, !PT ;  /* 0x000000605f607209 */ /* 0x001fce0007810000 */
[----:B------:R-:W-:Y:S01]  /*3e60*/  MUFU.EX2 R89, R89 ;  /* 0x0000005900597308 */ /* 0x000fe20000000800 */
[----:B------:R-:W0:Y:S07]  /*3e70*/  SHFL.BFLY PT, R95, R96, 0x1, 0x1f ;  /* 0x0c201f00605f7f89 */ /* 0x000e2e00000e0000 */
[----:B------:R-:W-:Y:S01]  /*3e80*/  MUFU.EX2 R80, R80 ;  /* 0x0000005000507308 */ /* 0x000fe20000000800 */
[----:B-1----:R-:W-:-:S04]  /*3e90*/  F2FP.SATFINITE.E4M3.F32.PACK_AB_MERGE_C R153, R90, R87, RZ ;  /* 0x000000575a99723e */ /* 0x002fc800048070ff */
[----:B------:R-:W-:-:S03]  /*3ea0*/  F2FP.SATFINITE.E4M3.F32.PACK_AB_MERGE_C R153, R88, R37, R153 ;  /* 0x000000255899723e */ /* 0x000fc60004807099 */
[----:B------:R-:W1:Y:S08]  /*3eb0*/  MUFU.EX2 R94, R94 ;  /* 0x0000005e005e7308 */ /* 0x000e700000000800 */
[----:B------:R-:W-:Y:S01]  /*3ec0*/  MUFU.EX2 R14, R97 ;  /* 0x00000061000e7308 */ /* 0x000fe20000000800 */
[----:B0-----:R-:W-:-:S04]  /*3ed0*/  FMNMX.FTZ R58, R96, R95, !PT ;  /* 0x0000005f603a7209 */ /* 0x001fc80007810000 */
        /* <DEDUP_REMOVED lines=20> */
[----:B------:R-:W-:Y:S01]  /*4020*/  FFMA.FTZ R72, R74, UR20, -R29 ;  /* 0x000000144a487c23 */ /* 0x000fe2000801081d */
[----:B------:R-:W-:-:S01]  /*4030*/  FADD.FTZ R78, R37, R88 ;  /* 0x00000058254e7221 */ /* 0x000fc20000010000 */
        /* <DEDUP_REMOVED lines=12> */
[--C-:B------:R-:W-:Y:S01]  /*4100*/  FFMA.FTZ R73, R77, UR20, -R29.reuse ;  /* 0x000000144d497c23 */ /* 0x100fe2000801081d */
[----:B------:R-:W-:-:S01]  /*4110*/  FFMA.FTZ R15, R64, UR20, -R29 ;  /* 0x00000014400f7c23 */ /* 0x000fc2000801081d */
[----:B------:R-:W-:Y:S01]  /*4120*/  FFMA.FTZ R64, R65, UR20, -R29 ;  /* 0x0000001441407c23 */ /* 0x000fe2000801081d */
[----:B------:R-:W-:-:S01]  /*4130*/  FADD.FTZ R77, R89, R98 ;  /* 0x00000062594d7221 */ /* 0x000fc20000010000 */
[----:B------:R-:W2:Y:S01]  /*4140*/  MUFU.EX2 R92, R92 ;  /* 0x0000005c005c7308 */ /* 0x000ea20000000800 */
[----:B0-----:R-:W-:-:S01]  /*4150*/  FADD.FTZ R78, R3, R62 ;  /* 0x0000003e034e7221 */ /* 0x001fc20000010000 */
[----:B------:R-:W-:Y:S01]  /*4160*/  FFMA.FTZ R65, R40, UR20, -R29 ;  /* 0x0000001428417c23 */ /* 0x000fe2000801081d */
[----:B------:R-:W-:-:S02]  /*4170*/  @!P1 VIADD R40, R2, 0x13240 ;  /* 0x0001324002289836 */ /* 0x000fc40000000000 */
[----:B------:R-:W-:Y:S01]  /*4180*/  FADD.FTZ R98, R80, R77 ;  /* 0x0000004d50627221 */ /* 0x000fe20000010000 */
[----:B------:R-:W-:-:S01]  /*4190*/  FFMA.FTZ R71, R71, UR20, -R29 ;  /* 0x0000001447477c23 */ /* 0x000fc2000801081d */
[----:B------:R-:W-:Y:S01]  /*41a0*/  F2FP.SATFINITE.E4M3.F32.PACK_AB_MERGE_C R149, R85, R14, RZ ;  /* 0x0000000e5595723e */ /* 0x000fe200048070ff */
[----:B------:R-:W-:-:S01]  /*41b0*/  FFMA.FTZ R41, R41, UR20, -R29 ;  /* 0x0000001429297c23 */ /* 0x000fc2000801081d */
[----:B------:R-:W0:Y:S01]  /*41c0*/  MUFU.EX2 R6, R6 ;  /* 0x0000000600067308 */ /* 0x000e220000000800 */
[----:B-1----:R-:W-:-:S01]  /*41d0*/  FADD.FTZ R69, R63, R78 ;  /* 0x0000004e3f457221 */ /* 0x002fc20000010000 */
[----:B------:R-:W-:Y:S01]  /*41e0*/  @!P1 PRMT R40, RZ, 0x654, R40 ;  /* 0x00000654ff289816 */ /* 0x000fe20000000028 */
[----:B------:R-:W-:-:S01]  /*41f0*/  FFMA.FTZ R75, R75, UR20, -R29 ;  /* 0x000000144b4b7c23 */ /* 0x000fc2000801081d */
[----:B------:R-:W-:Y:S01]  /*4200*/  F2FP.SATFINITE.E4M3.F32.PACK_AB_MERGE_C R149, R12, R81, R149 ;  /* 0x000000510c95723e */ /* 0x000fe20004807095 */
[----:B------:R-:W-:-:S01]  /*4210*/  FFMA.FTZ R70, R70, UR20, -R29 ;  /* 0x0000001446467c23 */ /* 0x000fc2000801081d */
[----:B------:R1:W-:Y:S01]  /*4220*/  @!P1 SYNCS.ARRIVE.TRANS64.RED.A1T0 RZ, [R40+URZ], RZ ;  /* 0x000000ff28ff99a7 */ /* 0x0003e2000810043f */
[----:B------:R-:W-:-:S01]  /*4230*/  FFMA.FTZ R82, R82, UR20, -R29 ;  /* 0x0000001452527c23 */ /* 0x000fc2000801081d */
[----:B------:R-:W3:Y:S01]  /*4240*/  MUFU.EX2 R7, R7 ;  /* 0x0000000700077308 */ /* 0x000ee20000000800 */
[----:B--2---:R-:W-:-:S01]  /*4250*/  FADD.FTZ R69, R92, R69 ;  /* 0x000000455c457221 */ /* 0x004fc20000010000 */
[----:B------:R-:W-:Y:S01]  /*4260*/  F2FP.SATFINITE.E4M3.F32.PACK_AB_MERGE_C R92, R92, R63, RZ ;  /* 0x0000003f5c5c723e */ /* 0x000fe200048070ff */
[----:B------:R-:W-:-:S01]  /*4270*/  FFMA.FTZ R86, R86, UR20, -R29 ;  /* 0x0000001456567c23 */ /* 0x000fc2000801081d */
[--C-:B------:R-:W-:Y:S01]  /*4280*/  FFMA.FTZ R46, R46, UR20, -R29.reuse ;  /* 0x000000142e2e7c23 */ /* 0x100fe2000801081d */
[----:B------:R-:W-:-:S01]  /*4290*/  FFMA.FTZ R36, R36, UR20, -R29 ;  /* 0x0000001424247c23 */ /* 0x000fc2000801081d */
[----:B-1----:R-:W-:Y:S01]  /*42a0*/  FFMA.FTZ R40, R76, UR20, -R29 ;  /* 0x000000144c287c23 */ /* 0x002fe2000801081d */
[----:B------:R-:W-:Y:S01]  /*42b0*/  F2FP.SATFINITE.E4M3.F32.PACK_AB_MERGE_C R152, R62, R3, R92 ;  /* 0x000000033e98723e */ /* 0x000fe2000480705c */
[----:B------:R-:W1:Y:S01]  /*42c0*/  MUFU.EX2 R10, R10 ;  /* 0x0000000a000a7308 */ /* 0x000e620000000800 */
[----:B0-----:R-:W-:-:S01]  /*42d0*/  FADD.FTZ R78, R6, R69 ;  /* 0x00000045064e7221 */ /* 0x001fc20000010000 */
[----:B------:R-:W-:Y:S01]  /*42e0*/  FADD.FTZ R69, R5, R98 ;  /* 0x0000006205457221 */ /* 0x000fe20000010000 */
[----:B------:R-:W-:-:S02]  /*42f0*/  F2FP.SATFINITE.E4M3.F32.PACK_AB_MERGE_C R151, R91, R60, RZ ;  /* 0x0000003c5b97723e */ /* 0x000fc400048070ff */
[----:B------:R-:W-:Y:S02]  /*4300*/  F2FP.SATFINITE.E4M3.F32.PACK_AB_MERGE_C R155, R80, R89, R155 ;  /* 0x00000059509b723e */ /* 0x000fe4000480709b */
[----:B------:R-:W-:Y:S01]  /*4310*/  F2FP.SATFINITE.E4M3.F32.PACK_AB_MERGE_C R151, R56, R79, R151 ;  /* 0x0000004f3897723e */ /* 0x000fe20004807097 */
[----:B------:R-:W0:Y:S08]  /*4320*/  MUFU.EX2 R95, R95 ;  /* 0x0000005f005f7308 */ /* 0x000e300000000800 */
[----:B------:R-:W2:Y:S08]  /*4330*/  MUFU.EX2 R8, R8 ;  /* 0x0000000800087308 */ /* 0x000eb00000000800 */
[----:B------:R-:W4:Y:S08]  /*4340*/  MUFU.EX2 R9, R9 ;  /* 0x0000000900097308 */ /* 0x000f300000000800 */
[----:B------:R3:W-:Y:S08]  /*4350*/  MUFU.EX2 R2, R65 ;  /* 0x0000004100027308 */ /* 0x0007f00000000800 */
[----:B------:R-:W5:Y:S01]  /*4360*/  MUFU.EX2 R83, R83 ;  /* 0x0000005300537308 */ /* 0x000f620000000800 */
[----:B---3--:R-:W-:-:S01]  /*4370*/  FADD.FTZ R65, R7, R78 ;  /* 0x0000004e07417221 */ /* 0x008fc20000010000 */
[----:B------:R-:W-:Y:S01]  /*4380*/  FADD.FTZ R78, R94, R69 ;  /* 0x000000455e4e7221 */ /* 0x000fe20000010000 */
[----:B------:R-:W-:-:S02]  /*4390*/  FFMA.FTZ R69, R49, UR20, -R29 ;  /* 0x0000001431457c23 */ /* 0x000fc4000801081d */
[----:B-1----:R-:W-:Y:S01]  /*43a0*/  FADD.FTZ R76, R10, R65 ;  /* 0x000000410a4c7221 */ /* 0x002fe20000010000 */
[----:B------:R-:W-:-:S01]  /*43b0*/  FADD.FTZ R97, R81, R78 ;  /* 0x0000004e51617221 */ /* 0x000fc20000010000 */
[----:B------:R-:W-:Y:S01]  /*43c0*/  FFMA.FTZ R65, R48, UR20, -R29 ;  /* 0x0000001430417c23 */ /* 0x000fe2000801081d */
[----:B------:R-:W1:Y:S01]  /*43d0*/  MUFU.EX2 R84, R84 ;  /* 0x0000005400547308 */ /* 0x000e620000000800 */
[----:B0-----:R-:W-:-:S01]  /*43e0*/  FADD.FTZ R77, R95, R76 ;  /* 0x0000004c5f4d7221 */ /* 0x001fc20000010000 */
[----:B------:R-:W-:Y:S01]  /*43f0*/  FADD.FTZ R97, R12, R97 ;  /* 0x000000610c617221 */ /* 0x000fe20000010000 */
[----:B------:R-:W-:-:S01]  /*4400*/  FFMA.FTZ R76, R52, UR20, -R29 ;  /* 0x00000014344c7c23 */ /* 0x000fc2000801081d */
[----:B------:R-:W-:Y:S01]  /*4410*/  FFMA.FTZ R78, R27, UR20, -R29 ;  /* 0x000000141b4e7c23 */ /* 0x000fe2000801081d */
[----:B--2---:R-:W-:-:S01]  /*4420*/  FADD.FTZ R48, R8, R77 ;  /* 0x0000004d08307221 */ /* 0x004fc20000010000 */
[----:B------:R-:W-:Y:S01]  /*4430*/  FADD.FTZ R52, R14, R97 ;  /* 0x000000610e347221 */ /* 0x000fe20000010000 */
[----:B------:R-:W-:-:S01]  /*4440*/  FFMA.FTZ R77, R53, UR20, -R29 ;  /* 0x00000014354d7c23 */ /* 0x000fc2000801081d */
[----:B------:R-:W0:Y:S01]  /*4450*/  MUFU.EX2 R11, R11 ;  /* 0x0000000b000b7308 */ /* 0x000e220000000800 */
[----:B----4-:R-:W-:-:S01]  /*4460*/  FADD.FTZ R48, R9, R48 ;  /* 0x0000003009307221 */ /* 0x010fc20000010000 */
[----:B------:R-:W-:Y:S01]  /*4470*/  FADD.FTZ R52, R85, R52 ;  /* 0x0000003455347221 */ /* 0x000fe20000010000 */
[----:B------:R-:W-:Y:S01]  /*4480*/  F2FP.SATFINITE.E4M3.F32.PACK_AB_MERGE_C R95, R95, R10, RZ ;  /* 0x0000000a5f5f723e */ /* 0x000fe200048070ff */
[----:B------:R-:W-:Y:S01]  /*4490*/  FFMA.FTZ R29, R93, UR20, -R29 ;  /* 0x000000145d1d7c23 */ /* 0x000fe2000801081d */
[----:B-----5:R-:W-:-:S01]  /*44a0*/  FADD.FTZ R53, R83, R48 ;  /* 0x0000003053357221 */ /* 0x020fc20000010000 */
[----:B------:R-:W-:Y:S01]  /*44b0*/  FADD.FTZ R27, R79, R52 ;  /* 0x000000344f1b7221 */ /* 0x000fe20000010000 */
[----:B------:R-:W-:Y:S01]  /*44c0*/  F2FP.SATFINITE.E4M3.F32.PACK_AB_MERGE_C R154, R7, R6, R95 ;  /* 0x00000006079a723e */ /* 0x000fe2000480705f */
[----:B------:R-:W2:Y:S01]  /*44d0*/  MUFU.EX2 R20, R20 ;  /* 0x0000001400147308 */ /* 0x000ea20000000800 */
[----:B-1----:R-:W-:-:S01]  /*44e0*/  FADD.FTZ R52, R84, R53 ;  /* 0x0000003554347221 */ /* 0x002fc20000010000 */
[----:B------:R-:W-:-:S04]  /*44f0*/  F2FP.SATFINITE.E4M3.F32.PACK_AB_MERGE_C R83, R84, R83, RZ ;  /* 0x000000535453723e */ /* 0x000fc800048070ff */
[----:B------:R-:W-:Y:S02]  /*4500*/  F2FP.SATFINITE.E4M3.F32.PACK_AB_MERGE_C R148, R9, R8, R83 ;  /* 0x000000080994723e */ /* 0x000fe40004807053 */
[----:B------:R-:W1:Y:S01]  /*4510*/  MUFU.EX2 R21, R21 ;  /* 0x0000001500157308 */ /* 0x000e620000000800 */
[----:B0-----:R-:W-:-:S07]  /*4520*/  FADD.FTZ R53, R11, R52 ;  /* 0x000000340b357221 */ /* 0x001fce0000010000 */
[----:B------:R-:W-:Y:S01]  /*4530*/  MUFU.EX2 R67, R67 ;  /* 0x0000004300437308 */ /* 0x000fe20000000800 */
[----:B--2---:R-:W-:-:S07]  /*4540*/  FADD.FTZ R52, R20, R53 ;  /* 0x0000003514347221 */ /* 0x004fce0000010000 */
[----:B------:R-:W0:Y:S01]  /*4550*/  MUFU.EX2 R96, R96 ;  /* 0x0000006000607308 */ /* 0x000e220000000800 */
[----:B-1----:R-:W-:-:S07]  /*4560*/  FADD.FTZ R53, R21, R52 ;  /* 0x0000003415357221 */ /* 0x002fce0000010000 */
[----:B------:R-:W1:Y:S08]  /*4570*/  MUFU.EX2 R66, R66 ;  /* 0x0000004200427308 */ /* 0x000e700000000800 */
[----:B------:R2:W-:Y:S01]  /*4580*/  MUFU.EX2 R49, R71 ;  /* 0x0000004700317308 */ /* 0x0005e20000000800 */
[----:B0-----:R-:W-:-:S01]  /*4590*/  FADD.FTZ R90, R96, R53 ;  /* 0x00000035605a7221 */ /* 0x001fc20000010000 */
[----:B------:R-:W-:-:S04]  /*45a0*/  F2FP.SATFINITE.E4M3.F32.PACK_AB_MERGE_C R96, R96, R21, RZ ;  /* 0x000000156060723e */ /* 0x000fc800048070ff */
[----:B------:R-:W-:Y:S02]  /*45b0*/  F2FP.SATFINITE.E4M3.F32.PACK_AB_MERGE_C R150, R20, R11, R96 ;  /* 0x0000000b1496723e */ /* 0x000fe40004807060 */
[----:B------:R-:W0:Y:S01]  /*45c0*/  MUFU.EX2 R13, R13 ;  /* 0x0000000d000d7308 */ /* 0x000e220000000800 */
[----:B--2---:R-:W-:-:S04]  /*45d0*/  FADD.FTZ R71, R56, R27 ;  /* 0x0000001b38477221 */ /* 0x004fc80000010000 */
[----:B------:R-:W-:-:S03]  /*45e0*/  FADD.FTZ R98, R60, R71 ;  /* 0x000000473c627221 */ /* 0x000fc60000010000 */
[----:B------:R-:W2:Y:S01]  /*45f0*/  MUFU.EX2 R55, R55 ;  /* 0x0000003700377308 */ /* 0x000ea20000000800 */
[----:B------:R-:W-:-:S04]  /*4600*/  FADD.FTZ R98, R91, R98 ;  /* 0x000000625b627221 */ /* 0x000fc80000010000 */
[----:B------:R-:W-:-:S03]  /*4610*/  FADD.FTZ R5, R67, R98 ;  /* 0x0000006243057221 */ /* 0x000fc60000010000 */
[----:B------:R-:W3:Y:S01]  /*4620*/  MUFU.EX2 R72, R72 ;  /* 0x0000004800487308 */ /* 0x000ee20000000800 */
[----:B-1----:R-:W-:-:S01]  /*4630*/  FADD.FTZ R14, R66, R5 ;  /* 0x00000005420e7221 */ /* 0x002fc20000010000 */
[----:B0-----:R-:W-:-:S06]  /*4640*/  FADD.FTZ R5, R13, R90 ;  /* 0x0000005a0d057221 */ /* 0x001fcc0000010000 */
[----:B------:R-:W0:Y:S01]  /*4650*/  MUFU.EX2 R42, R42 ;  /* 0x0000002a002a7308 */ /* 0x000e220000000800 */
[----:B--2---:R-:W-:-:S07]  /*4660*/  FADD.FTZ R63, R55, R14 ;  /* 0x0000000e373f7221 */ /* 0x004fce0000010000 */
[----:B------:R-:W1:Y:S01]  /*4670*/  MUFU.EX2 R73, R73 ;  /* 0x0000004900497308 */ /* 0x000e620000000800 */
[----:B---3--:R-:W-:-:S07]  /*4680*/  FADD.FTZ R14, R72, R5 ;  /* 0x00000005480e7221 */ /* 0x008fce0000010000 */
[----:B------:R-:W2:Y:S01]  /*4690*/  MUFU.EX2 R43, R43 ;  /* 0x0000002b002b7308 */ /* 0x000ea20000000800 */
[C---:B0-----:R-:W-:Y:S01]  /*46a0*/  F2FP.SATFINITE.E4M3.F32.PACK_AB_MERGE_C R145, R42.reuse, R55, RZ ;  /* 0x000000372a91723e */ /* 0x041fe200048070ff */
[----:B------:R-:W-:-:S03]  /*46b0*/  FADD.FTZ R42, R42, R63 ;  /* 0x0000003f2a2a7221 */ /* 0x000fc60000010000 */
[----:B------:R-:W-:-:S03]  /*46c0*/  F2FP.SATFINITE.E4M3.F32.PACK_AB_MERGE_C R145, R66, R67, R145 ;  /* 0x000000434291723e */ /* 0x000fc60004807091 */
[----:B------:R-:W0:Y:S01]  /*46d0*/  MUFU.EX2 R74, R74 ;  /* 0x0000004a004a7308 */ /* 0x000e220000000800 */
[----:B-1----:R-:W-:-:S07]  /*46e0*/  FADD.FTZ R55, R73, R14 ;  /* 0x0000000e49377221 */ /* 0x002fce0000010000 */
[----:B------:R-:W1:Y:S01]  /*46f0*/  MUFU.EX2 R15, R15 ;  /* 0x0000000f000f7308 */ /* 0x000e620000000800 */
[----:B--2---:R-:W-:-:S04]  /*4700*/  FADD.FTZ R63, R43, R42 ;  /* 0x0000002a2b3f7221 */ /* 0x004fc80000010000 */
[----:B------:R-:W-:-:S03]  /*4710*/  FADD.FTZ R14, R24, R63 ;  /* 0x0000003f180e7221 */ /* 0x000fc60000010000 */
        /* <DEDUP_REMOVED lines=14> */
[----:B------:R-:W-:Y:S01]  /*4800*/  CS2R R42, SRZ ;  /* 0x00000000002a7805 */ /* 0x000fe2000001ff00 */
        /* <DEDUP_REMOVED lines=9> */
[----:B--2---:R-:W-:-:S01]  /*48a0*/  FADD.FTZ R25, R33, R10 ;  /* 0x0000000a21197221 */ /* 0x004fc20000010000 */
[----:B------:R-:W-:-:S06]  /*48b0*/  FADD.FTZ R10, R2, R21 ;  /* 0x00000015020a7221 */ /* 0x000fcc0000010000 */
[----:B------:R-:W2:Y:S01]  /*48c0*/  MUFU.EX2 R31, R31 ;  /* 0x0000001f001f7308 */ /* 0x000ea20000000800 */
[----:B0-----:R-:W-:-:S01]  /*48d0*/  FADD.FTZ R12, R30, R25 ;  /* 0x000000191e0c7221 */ /* 0x001fc20000010000 */
[----:B------:R-:W-:-:S06]  /*48e0*/  CS2R R24, SRZ ;  /* 0x0000000000187805 */ /* 0x000fcc000001ff00 */
[----:B------:R-:W0:Y:S01]  /*48f0*/  MUFU.EX2 R40, R40 ;  /* 0x0000002800287308 */ /* 0x000e220000000800 */
[----:B-1----:R-:W-:-:S07]  /*4900*/  FADD.FTZ R21, R41, R10 ;  /* 0x0000000a29157221 */ /* 0x002fce0000010000 */
[----:B------:R-:W1:Y:S01]  /*4910*/  MUFU.EX2 R32, R32 ;  /* 0x0000002000207308 */ /* 0x000e620000000800 */
[C---:B--2---:R-:W-:Y:S01]  /*4920*/  F2FP.SATFINITE.E4M3.F32.PACK_AB_MERGE_C R30, R31.reuse, R30, RZ ;  /* 0x0000001e1f1e723e */ /* 0x044fe200048070ff */
[----:B------:R-:W-:-:S03]  /*4930*/  FADD.FTZ R31, R31, R12 ;  /* 0x0000000c1f1f7221 */ /* 0x000fc60000010000 */
[----:B------:R-:W-:-:S03]  /*4940*/  F2FP.SATFINITE.E4M3.F32.PACK_AB_MERGE_C R141, R33, R26, R30 ;  /* 0x0000001a218d723e */ /* 0x000fc6000480701e */
[----:B------:R-:W2:Y:S01]  /*4950*/  MUFU.EX2 R47, R47 ;  /* 0x0000002f002f7308 */ /* 0x000ea20000000800 */
[----:B0-----:R-:W-:-:S01]  /*4960*/  FADD.FTZ R10, R40, R21 ;  /* 0x00000015280a7221 */ /* 0x001fc20000010000 */
[----:B------:R-:W-:-:S03]  /*4970*/  F2FP.SATFINITE.E4M3.F32.PACK_AB_MERGE_C R40, R49, R40, RZ ;  /* 0x000000283128723e */ /* 0x000fc600048070ff */
[----:B------:R-:W-:Y:S01]  /*4980*/  FADD.FTZ R49, R49, R10 ;  /* 0x0000000a31317221 */ /* 0x000fe20000010000 */
[----:B------:R-:W-:Y:S02]  /*4990*/  F2FP.SATFINITE.E4M3.F32.PACK_AB_MERGE_C R140, R41, R2, R40 ;  /* 0x00000002298c723e */ /* 0x000fe40004807028 */
[----:B------:R-:W-:Y:S01]  /*49a0*/  CS2R R40, SRZ ;  /* 0x0000000000287805 */ /* 0x000fe2000001ff00 */
[----:B------:R-:W0:Y:S01]  /*49b0*/  MUFU.EX2 R48, R75 ;  /* 0x0000004b00307308 */ /* 0x000e220000000800 */
[----:B-1----:R-:W-:-:S01]  /*49c0*/  FADD.FTZ R12, R32, R31 ;  /* 0x0000001f200c7221 */ /* 0x002fc20000010000 */
[----:B------:R-:W-:-:S06]  /*49d0*/  CS2R R30, SRZ ;  /* 0x00000000001e7805 */ /* 0x000fcc000001ff00 */
[----:B------:R-:W-:Y:S01]  /*49e0*/  MUFU.EX2 R34, R34 ;  /* 0x0000002200227308 */ /* 0x000fe20000000800 */
[----:B--2---:R-:W-:-:S07]  /*49f0*/  FADD.FTZ R21, R47, R12 ;  /* 0x0000000c2f157221 */ /* 0x004fce0000010000 */
[----:B------:R-:W1:Y:S01]  /*4a00*/  MUFU.EX2 R35, R35 ;  /* 0x0000002300237308 */ /* 0x000e620000000800 */
[----:B0-----:R-:W-:-:S07]  /*4a10*/  FADD.FTZ R10, R48, R49 ;  /* 0x00000031300a7221 */ /* 0x001fce0000010000 */
[----:B------:R-:W0:Y:S08]  /*4a20*/  MUFU.EX2 R27, R65 ;  /* 0x00000041001b7308 */ /* 0x000e300000000800 */
[----:B------:R-:W2:Y:S01]  /*4a30*/  MUFU.EX2 R52, R69 ;  /* 0x0000004500347308 */ /* 0x000ea20000000800 */
[----:B-1----:R-:W-:Y:S01]  /*4a40*/  F2FP.SATFINITE.E4M3.F32.PACK_AB_MERGE_C R14, R35, R34, RZ ;  /* 0x00000022230e723e */ /* 0x002fe200048070ff */
[----:B------:R-:W-:-:S03]  /*4a50*/  FADD.FTZ R34, R34, R21 ;  /* 0x0000001522227221 */ /* 0x000fc60000010000 */
[----:B------:R-:W-:Y:S01]  /*4a60*/  F2FP.SATFINITE.E4M3.F32.PACK_AB_MERGE_C R143, R47, R32, R14 ;  /* 0x000000202f8f723e */ /* 0x000fe2000480700e */
[----:B------:R-:W-:-:S01]  /*4a70*/  FADD.FTZ R35, R35, R34 ;  /* 0x0000002223237221 */ /* 0x000fc20000010000 */
[----:B------:R-:W-:Y:S01]  /*4a80*/  CS2R R32, SRZ ;  /* 0x0000000000207805 */ /* 0x000fe2000001ff00 */
[----:B------:R-:W1:Y:S01]  /*4a90*/  MUFU.EX2 R53, R76 ;  /* 0x0000004c00357308 */ /* 0x000e620000000800 */
[----:B0-----:R-:W-:-:S07]  /*4aa0*/  FADD.FTZ R21, R27, R10 ;  /* 0x0000000a1b157221 */ /* 0x001fce0000010000 */
[----:B------:R-:W-:Y:S01]  /*4ab0*/  MUFU.EX2 R50, R50 ;  /* 0x0000003200327308 */ /* 0x000fe20000000800 */
[----:B--2---:R-:W-:-:S07]  /*4ac0*/  FADD.FTZ R6, R52, R21 ;  /* 0x0000001534067221 */ /* 0x004fce0000010000 */
[----:B------:R-:W0:Y:S01]  /*4ad0*/  MUFU.EX2 R59, R59 ;  /* 0x0000003b003b7308 */ /* 0x000e220000000800 */
[----:B-1----:R-:W-:-:S01]  /*4ae0*/  FADD.FTZ R6, R53, R6 ;  /* 0x0000000635067221 */ /* 0x002fc20000010000 */
[----:B------:R-:W-:-:S04]  /*4af0*/  F2FP.SATFINITE.E4M3.F32.PACK_AB_MERGE_C R52, R53, R52, RZ ;  /* 0x000000343534723e */ /* 0x000fc800048070ff */
[----:B------:R-:W-:Y:S02]  /*4b00*/  F2FP.SATFINITE.E4M3.F32.PACK_AB_MERGE_C R142, R27, R48, R52 ;  /* 0x000000301b8e723e */ /* 0x000fe40004807034 */
[----:B------:R-:W-:Y:S01]  /*4b10*/  CS2R R52, SRZ ;  /* 0x0000000000347805 */ /* 0x000fe2000001ff00 */
[----:B------:R-:W1:Y:S01]  /*4b20*/  MUFU.EX2 R38, R38 ;  /* 0x0000002600267308 */ /* 0x000e620000000800 */
[----:B------:R-:W-:Y:S02]  /*4b30*/  CS2R R48, SRZ ;  /* 0x0000000000307805 */ /* 0x000fe4000001ff00 */
[----:B------:R-:W-:-:S05]  /*4b40*/  CS2R R26, SRZ ;  /* 0x00000000001a7805 */ /* 0x000fca000001ff00 */
        /* <DEDUP_REMOVED lines=21> */
[----:B------:R-:W-:Y:S01]  /*4ca0*/  MUFU.EX2 R45, R45 ;  /* 0x0000002d002d7308 */ /* 0x000fe20000000800 */
[----:B-1----:R-:W-:-:S07]  /*4cb0*/  FADD.FTZ R6, R54, R59 ;  /* 0x0000003b36067221 */ /* 0x002fce0000010000 */
[----:B------:R-:W0:Y:S01]  /*4cc0*/  MUFU.EX2 R44, R44 ;  /* 0x0000002c002c7308 */ /* 0x000e220000000800 */
[----:B--2---:R-:W-:-:S07]  /*4cd0*/  FADD.FTZ R2, R86, R7 ;  /* 0x0000000756027221 */ /* 0x004fce0000010000 */
[----:B------:R-:W1:Y:S08]  /*4ce0*/  MUFU.EX2 R39, R39 ;  /* 0x0000002700277308 */ /* 0x000e700000000800 */
[----:B------:R2:W3:Y:S01]  /*4cf0*/  MUFU.EX2 R3, R46 ;  /* 0x0000002e00037308 */ /* 0x0004e20000000800 */
[----:B0-----:R-:W-:-:S07]  /*4d00*/  F2FP.SATFINITE.E4M3.F32.PACK_AB_MERGE_C R8, R44, R45, RZ ;  /* 0x0000002d2c08723e */ /* 0x001fce00048070ff */
[----:B------:R-:W-:Y:S01]  /*4d10*/  MUFU.EX2 R36, R36 ;  /* 0x0000002400247308 */ /* 0x000fe20000000800 */
[----:B-1----:R-:W-:-:S01]  /*4d20*/  FADD.FTZ R6, R39, R6 ;  /* 0x0000000627067221 */ /* 0x002fc20000010000 */
[----:B------:R-:W-:Y:S02]  /*4d30*/  F2FP.SATFINITE.E4M3.F32.PACK_AB_MERGE_C R139, R39, R54, R8 ;  /* 0x00000036278b723e */ /* 0x000fe40004807008 */
[----:B------:R-:W-:Y:S02]  /*4d40*/  CS2R R54, SRZ ;  /* 0x0000000000367805 */ /* 0x000fe4000001ff00 */
[----:B--2---:R-:W-:Y:S01]  /*4d50*/  CS2R R46, SRZ ;  /* 0x00000000002e7805 */ /* 0x004fe2000001ff00 */
[----:B------:R-:W-:-:S01]  /*4d60*/  FADD.FTZ R45, R45, R6 ;  /* 0x000000062d2d7221 */ /* 0x000fc20000010000 */
[----:B------:R-:W-:Y:S01]  /*4d70*/  CS2R R38, SRZ ;  /* 0x0000000000267805 */ /* 0x000fe2000001ff00 */
[----:B------:R-:W0:Y:S01]  /*4d80*/  MUFU.EX2 R29, R29 ;  /* 0x0000001d001d7308 */ /* 0x000e220000000800 */
[----:B---3--:R-:W-:-:S01]  /*4d90*/  FADD.FTZ R7, R3, R2 ;  /* 0x0000000203077221 */ /* 0x008fc20000010000 */
[----:B------:R-:W-:Y:S01]  /*4da0*/  FADD.FTZ R2, R44, R45 ;  /* 0x0000002d2c027221 */ /* 0x000fe20000010000 */
[----:B------:R-:W-:-:S02]  /*4db0*/  CS2R R44, SRZ ;  /* 0x00000000002c7805 */ /* 0x000fc4000001ff00 */
[----:B0-----:R-:W-:Y:S01]  /*4dc0*/  F2FP.SATFINITE.E4M3.F32.PACK_AB_MERGE_C R8, R29, R36, RZ ;  /* 0x000000241d08723e */ /* 0x001fe200048070ff */
[----:B------:R-:W-:-:S03]  /*4dd0*/  FADD.FTZ R36, R36, R7 ;  /* 0x0000000724247221 */ /* 0x000fc60000010000 */
[----:B------:R-:W-:Y:S01]  /*4de0*/  F2FP.SATFINITE.E4M3.F32.PACK_AB_MERGE_C R138, R3, R86, R8 ;  /* 0x00000056038a723e */ /* 0x000fe20004807008 */
[----:B------:R-:W-:-:S01]  /*4df0*/  FADD.FTZ R3, R29, R36 ;  /* 0x000000241d037221 */ /* 0x000fc20000010000 */
[----:B------:R-:W-:Y:S02]  /*4e00*/  CS2R R36, SRZ ;  /* 0x0000000000247805 */ /* 0x000fe4000001ff00 */
[----:B------:R-:W-:Y:S01]  /*4e10*/  CS2R R28, SRZ ;  /* 0x00000000001c7805 */ /* 0x000fe2000001ff00 */
[----:B------:R-:W-:Y:S06]  /*4e20*/  @!P3 BRA `(.L_x_1688) ;  /* 0x0000003400fcb947 */ /* 0x000fec0003800000 */
[----:B------:R-:W-:Y:S01]  /*4e30*/  IMAD.MOV.U32 R6, RZ, RZ, R57 ;  /* 0x000000ffff067224 */ /* 0x000fe200078e0039 */
[----:B------:R-:W-:Y:S01]  /*4e40*/  MOV R5, R58 ;  /* 0x0000003a00057202 */ /* 0x000fe20000000f00 */
[----:B------:R-:W-:Y:S01]  /*4e50*/  IMAD.MOV.U32 R55, RZ, RZ, RZ ;  /* 0x000000ffff377224 */ /* 0x000fe200078e00ff */
[----:B------:R-:W-:Y:S01]  /*4e60*/  UMOV UR25, UR37 ;  /* 0x0000002500197c82 */ /* 0x000fe20008000000 */
[----:B------:R-:W-:Y:S01]  /*4e70*/  UMOV UR24, UR39 ;  /* 0x0000002700187c82 */ /* 0x000fe20008000000 */
[----:B------:R-:W-:-:S05]  /*4e80*/  ULDC UR20, c[0x0][0x988] ;  /* 0x0002620000147ab9 */ /* 0x000fca0000000800 */
.L_x_1698:
[----:B------:R-:W-:-:S04]  /*4e90*/  UISETP.NE.AND UP1, UPT, UR24, 0x1, UPT ;  /* 0x000000011800788c */ /* 0x000fc8000bf25270 */
[----:B------:R-:W-:-:S04]  /*4ea0*/  USEL UR37, URZ, 0x1, UP1 ;  /* 0x000000013f257887 */ /* 0x000fc80008800000 */
[----:B------:R-:W-:Y:S01]  /*4eb0*/  ULOP3.LUT UR37, UR25, UR37, URZ, 0x3c, !UPT ;  /* 0x0000002519257292 */ /* 0x000fe2000f8e3c3f */
[----:B------:R-:W-:Y:S11]  /*4ec0*/  @!P0 BRA `(.L_x_1689) ;  /* 0x0000000000048947 */ /* 0x000ff60003800000 */
[----:B------:R-:W-:Y:S01]  /*4ed0*/  BPT.TRAP 0x1 ;  /* 0x000000040000795c */ /* 0x000fe20000300000 */
.L_x_1689:
        /* <DEDUP_REMOVED lines=9> */
.L_x_1690:
[----:B-1----:R-:W-:Y:S05]  /*4f70*/  @P3 BRA `(.L_x_1691) ;  /* 0x0000000000083947 */ /* 0x002fea0003800000 */
[----:B------:R-:W1:Y:S02]  /*4f80*/  SYNCS.PHASECHK.TRANS64.TRYWAIT P3, [UR21+0x13230], R7 ;  /* 0x01323007ff0075a7 */ /* 0x000e640008060155 */
[----:B-1----:R-:W-:Y:S05]  /*4f90*/  @!P3 BRA `(.L_x_1692) ;  /* 0x000000d8001cb947 */ /* 0x002fea0003800000 */
.L_x_1691:
        /* <DEDUP_REMOVED lines=64> */
.L_x_1693:
[----:B------:R-:W-:Y:S01]  /*53a0*/  ULEA UR11, UR24, UR45, 0x3 ;  /* 0x0000002d180b7291 */ /* 0x000fe2000f8e183f */
[----:B01----:R-:W-:-:S05]  /*53b0*/  IMAD.U32 R7, RZ, RZ, UR25 ;  /* 0x00000019ff077e24 */ /* 0x003fca000f8e00ff */
[----:B------:R-:W-:-:S04]  /*53c0*/  SHF.L.U32 R7, R7, 0x1f, RZ ;  /* 0x0000001f07077819 */ /* 0x000fc800000006ff */
[----:B------:R0:W1:Y:S01]  /*53d0*/  SYNCS.PHASECHK.TRANS64.TRYWAIT P3, [UR11+0x13250], R7 ;  /* 0x01325007ff0075a7 */ /* 0x000062000806014b */
[----:B------:R-:W-:Y:S05]  /*53e0*/  @!P0 BRA `(.L_x_1694) ;  /* 0x0000000000048947 */ /* 0x000fea0003800000 */
[----:B------:R-:W-:Y:S01]  /*53f0*/  BPT.TRAP 0x1 ;  /* 0x000000040000795c */ /* 0x000fe20000300000 */
.L_x_1694:
[----:B-1----:R-:W-:Y:S05]  /*5400*/  @P3 BRA `(.L_x_1695) ;  /* 0x0000000000083947 */ /* 0x002fea0003800000 */
[----:B------:R-:W1:Y:S02]  /*5410*/  SYNCS.PHASECHK.TRANS64.TRYWAIT P3, [UR11+0x13250], R7 ;  /* 0x01325007ff0075a7 */ /* 0x000e64000806014b */
[----:B-1----:R-:W-:Y:S05]  /*5420*/  @!P3 BRA `(.L_x_1696) ;  /* 0x000000d40010b947 */ /* 0x002fea0003800000 */
.L_x_1695:
        /* <DEDUP_REMOVED lines=9> */
[----:B------:R-:W-:Y:S01]  /*54c0*/  FMUL.FTZ R125, R0, R84 ;  /* 0x00000054007d7220 */ /* 0x000fe20000410000 */
[----:B------:R-:W-:-:S02]  /*54d0*/  IMAD.MOV.U32 R84, RZ, RZ, R126 ;  /* 0x000000ffff547224 */ /* 0x000fc400078e007e */
[C---:B01----:R-:W-:Y:S01]  /*54e0*/  FMUL.FTZ R7, R0.reuse, R120 ;  /* 0x0000007800077220 */ /* 0x043fe20000410000 */
[----:B------:R-:W-:Y:S01]  /*54f0*/  ULOP3.LUT UR6, UR6, 0x10000, URZ, 0xfc, !UPT ;  /* 0x0001000006067892 */ /* 0x000fe2000f8efc3f */
[C---:B------:R-:W-:Y:S01]  /*5500*/  FMUL.FTZ R120, R0.reuse, R131 ;  /* 0x0000008300787220 */ /* 0x040fe20000410000 */
[C---:B------:R-:W-:Y:S01]  /*5510*/  FMUL.FTZ R8, R0.reuse, R121 ;  /* 0x0000007900087220 */ /* 0x040fe20000410000 */
[C---:B------:R-:W-:Y:S01]  /*5520*/  FMUL.FTZ R11, R0.reuse, R124 ;  /* 0x0000007c000b7220 */ /* 0x040fe20000410000 */
[----:B------:R-:W-:Y:S01]  /*5530*/  UIMAD UR10, UR24, 0x280, UR6 ;  /* 0x00000280180a78a4 */ /* 0x000fe2000f8e0206 */
[C---:B------:R-:W-:Y:S01]  /*5540*/  FMUL.FTZ R15, R0.reuse, R128 ;  /* 0x00000080000f7220 */ /* 0x040fe20000410000 */
[C---:B------:R-:W-:Y:S01]  /*5550*/  FMUL.FTZ R9, R0.reuse, R122 ;  /* 0x0000007a00097220 */ /* 0x040fe20000410000 */
[----:B------:R-:W-:Y:S02]  /*5560*/  IMAD.U32 R128, RZ, RZ, UR49 ;  /* 0x00000031ff807e24 */ /* 0x000fe4000f8e00ff */
[C---:B------:R-:W-:Y:S01]  /*5570*/  FMUL.FTZ R20, R0.reuse, R129 ;  /* 0x0000008100147220 */ /* 0x040fe20000410000 */
[C---:B------:R-:W-:Y:S01]  /*5580*/  FMUL.FTZ R121, R0.reuse, R132 ;  /* 0x0000008400797220 */ /* 0x040fe20000410000 */
[C---:B------:R-:W-:Y:S01]  /*5590*/  FMUL.FTZ R122, R0.reuse, R133 ;  /* 0x00000085007a7220 */ /* 0x040fe20000410000 */
[----:B------:R-:W-:Y:S01]  /*55a0*/  UMOV UR6, UR10 ;  /* 0x0000000a00067c82 */ /* 0x000fe20008000000 */
[----:B------:R-:W0:Y:S01]  /*55b0*/  MUFU.TANH R7, R7 ;  /* 0x0000000700077308 */ /* 0x000e220000002400 */
[----:B------:R-:W-:Y:S01]  /*55c0*/  QGMMA.64x64x32.F32.E4M3.E4M3 R24, R152, gdesc[UR4], R24, gsb0 ;  /* 0x00e0000498187df3 */ /* 0x000fe20008000818 */
[----:B------:R-:W-:Y:S01]  /*55d0*/  UIADD3 UR6, UR10, 0x80, URZ ;  /* 0x000000800a067890 */ /* 0x000fe2000fffe03f */
[C---:B------:R-:W-:Y:S01]  /*55e0*/  FMUL.FTZ R104, R0.reuse, R104 ;  /* 0x0000006800687220 */ /* 0x040fe20000410000 */
[----:B------:R-:W-:Y:S01]  /*55f0*/  UMOV UR7, 0xc0000010 ;  /* 0xc000001000077882 */ /* 0x000fe20000000000 */
        /* <DEDUP_REMOVED lines=63> */
[----:B------:R-:W-:-:S04]  /*59f0*/  FMUL.FTZ R71, R0, R71 ;  /* 0x0000004700477220 */ /* 0x000fc80000410000 */
        /* <DEDUP_REMOVED lines=9> */
[----:B------:R-:W-:Y:S01]  /*5a90*/  FMUL.FTZ R126, R0, R60 ;  /* 0x0000003c007e7220 */ /* 0x000fe20000410000 */
[----:B------:R-:W5:Y:S01]  /*5aa0*/  MUFU.TANH R109, R109 ;  /* 0x0000006d006d7308 */ /* 0x000f620000002400 */
[----:B------:R-:W-:Y:S01]  /*5ab0*/  @P2 SHF.R.U32.HI R84, RZ, UR6, R127 ;  /* 0x00000006ff542c19 */ /* 0x000fe2000801167f */
[----:B------:R-:W-:Y:S01]  /*5ac0*/  UMOV UR6, 0x1 ;  /* 0x0000000100067882 */ /* 0x000fe20000000000 */
[----:B------:R-:W-:Y:S01]  /*5ad0*/  IMAD.MOV.U32 R127, RZ, RZ, -0x2 ;  /* 0xfffffffeff7f7424 */ /* 0x000fe200078e00ff */
[----:B------:R-:W-:Y:S02]  /*5ae0*/  UIMAD UR6, UR23, -0xa0, UR6 ;  /* 0xffffff60170678a4 */ /* 0x000fe4000f8e0206 */
[----:B------:R-:W0:Y:S02]  /*5af0*/  SHFL.IDX PT, R131, R84, RZ, 0x1c1f ;  /* 0x001c1fff54837589 */ /* 0x000e2400000e0000 */
[----:B------:R-:W5:Y:S02]  /*5b00*/  MUFU.TANH R112, R112 ;  /* 0x0000007000707308 */ /* 0x000f640000002400 */
[----:B------:R-:W-:Y:S01]  /*5b10*/  IMAD R127, R16, R127, UR6 ;  /* 0x00000006107f7e24 */ /* 0x000fe2000f8e027f */
[----:B------:R-:W-:-:S04]  /*5b20*/  UIADD3 UR6, UR10, 0x100, URZ ;  /* 0x000001000a067890 */ /* 0x000fc8000fffe03f */
[----:B------:R-:W-:Y:S01]  /*5b30*/  IADD3 R60, -R128, UR48, R127 ;  /* 0x00000030803c7c10 */ /* 0x000fe2000fffe17f */
[----:B------:R-:W5:Y:S01]  /*5b40*/  MUFU.TANH R113, R113 ;  /* 0x0000007100717308 */ /* 0x000f620000002400 */
[----:B------:R-:W-:-:S07]  /*5b50*/  FMUL.FTZ R127, R0, R115 ;  /* 0x00000073007f7220 */ /* 0x000fce0000410000 */
[----:B------:R-:W5:Y:S01]  /*5b60*/  MUFU.TANH R116, R116 ;  /* 0x0000007400747308 */ /* 0x000f620000002400 */
[----:B0-----:R-:W-:-:S07]  /*5b70*/  IMAD.IADD R61, R60, 0x1, R131 ;  /* 0x000000013c3d7824 */ /* 0x001fce00078e0283 */
[----:B------:R-:W0:Y:S01]  /*5b80*/  MUFU.TANH R117, R117 ;  /* 0x0000007500757308 */ /* 0x000e220000002400 */
[C---:B------:R-:W-:Y:S02]  /*5b90*/  ISETP.GT.AND P5, PT, R61.reuse, RZ, PT ;  /* 0x000000ff3d00720c */ /* 0x040fe40003fa4270 */
[C---:B------:R-:W-:Y:S02]  /*5ba0*/  ISETP.GT.AND P6, PT, R61.reuse, 0x1, PT ;  /* 0x000000013d00780c */ /* 0x040fe40003fc4270 */
[----:B------:R-:W-:-:S03]  /*5bb0*/  ISETP.GT.AND P3, PT, R61, 0x8, PT ;  /* 0x000000083d00780c */ /* 0x000fc60003f64270 */
[----:B------:R-:W0:Y:S01]  /*5bc0*/  MUFU.TANH R88, R88 ;  /* 0x0000005800587308 */ /* 0x000e220000002400 */
[----:B------:R-:W-:Y:S02]  /*5bd0*/  ISETP.GT.AND P4, PT, R61, 0x9, PT ;  /* 0x000000093d00780c */ /* 0x000fe40003f84270 */
[----:B------:R-:W-:Y:S01]  /*5be0*/  FSEL R128, R7, -INF , P5 ;  /* 0xff80000007807808 */ /* 0x000fe20002800000 */
[----:B------:R-:W-:Y:S01]  /*5bf0*/  FMUL.FTZ R7, R0, R118 ;  /* 0x0000007600077220 */ /* 0x000fe20000410000 */
[----:B-1----:R-:W-:Y:S02]  /*5c00*/  FSEL R8, R8, -INF , P6 ;  /* 0xff80000008087808 */ /* 0x002fe40003000000 */
[----:B--2---:R-:W-:Y:S01]  /*5c10*/  FSEL R11, R11, -INF , P3 ;  /* 0xff8000000b0b7808 */ /* 0x004fe20001800000 */
[----:B------:R-:W1:Y:S01]  /*5c20*/  MUFU.TANH R89, R89 ;  /* 0x0000005900597308 */ /* 0x000e620000002400 */
[----:B---3--:R-:W-:Y:S02]  /*5c30*/  FSEL R12, R12, -INF , P4 ;  /* 0xff8000000c0c7808 */ /* 0x008fe40002000000 */
[----:B------:R-:W-:-:S02]  /*5c40*/  ISETP.GT.AND P5, PT, R61, 0x10, PT ;  /* 0x000000103d00780c */ /* 0x000fc40003fa4270 */
[C---:B------:R-:W-:Y:S02]  /*5c50*/  ISETP.GT.AND P6, PT, R61.reuse, 0x11, PT ;  /* 0x000000113d00780c */ /* 0x040fe40003fc4270 */
[C---:B------:R-:W-:Y:S01]  /*5c60*/  ISETP.GT.AND P3, PT, R61.reuse, 0x18, PT ;  /* 0x000000183d00780c */ /* 0x040fe20003f64270 */
[----:B------:R-:W2:Y:S01]  /*5c70*/  MUFU.TANH R92, R92 ;  /* 0x0000005c005c7308 */ /* 0x000ea20000002400 */
[----:B------:R-:W-:Y:S02]  /*5c80*/  ISETP.GT.AND P4, PT, R61, 0x19, PT ;  /* 0x000000193d00780c */ /* 0x000fe40003f84270 */
[----:B----4-:R-:W-:Y:S02]  /*5c90*/  FSEL R15, R15, -INF , P5 ;  /* 0xff8000000f0f7808 */ /* 0x010fe40002800000 */
[----:B-----5:R-:W-:Y:S02]  /*5ca0*/  FSEL R20, R20, -INF , P6 ;  /* 0xff80000014147808 */ /* 0x020fe40003000000 */
[----:B------:R-:W-:Y:S01]  /*5cb0*/  FSEL R121, R121, -INF , P3 ;  /* 0xff80000079797808 */ /* 0x000fe20001800000 */
[----:B------:R-:W3:Y:S01]  /*5cc0*/  MUFU.TANH R93, R93 ;  /* 0x0000005d005d7308 */ /* 0x000ee20000002400 */
[----:B------:R-:W-:-:S02]  /*5cd0*/  FSEL R122, R122, -INF , P4 ;  /* 0xff8000007a7a7808 */ /* 0x000fc40002000000 */
[C---:B------:R-:W-:Y:S02]  /*5ce0*/  ISETP.GT.AND P5, PT, R61.reuse, 0x20, PT ;  /* 0x000000203d00780c */ /* 0x040fe40003fa4270 */
[C---:B------:R-:W-:Y:S02]  /*5cf0*/  ISETP.GT.AND P6, PT, R61.reuse, 0x21, PT ;  /* 0x000000213d00780c */ /* 0x040fe40003fc4270 */
[C---:B------:R-:W-:Y:S01]  /*5d00*/  ISETP.GT.AND P3, PT, R61.reuse, 0x28, PT ;  /* 0x000000283d00780c */ /* 0x040fe20003f64270 */
[----:B------:R-:W4:Y:S01]  /*5d10*/  MUFU.TANH R96, R96 ;  /* 0x0000006000607308 */ /* 0x000f220000002400 */
[----:B------:R-:W-:Y:S01]  /*5d20*/  ISETP.GT.AND P4, PT, R61, 0x29, PT ;  /* 0x000000293d00780c */ /* 0x000fe20003f84270 */
[----:B------:R-:W-:Y:S02]  /*5d30*/  WARPGROUP.DEPBAR.LE gsb0, 0x0 ;  /* 0x00008000000079c5 */ /* 0x000fe40000010000 */
[----:B------:R-:W-:Y:S01]  /*5d40*/  FSEL R104, R104, -INF , P5 ;  /* 0xff80000068687808 */ /* 0x000fe20002800000 */
[----:B------:R-:W-:Y:S01]  /*5d50*/  WARPGROUP.ARRIVE ;  /* 0x00000000000079c5 */ /* 0x000fe20000000000 */
[----:B------:R-:W-:-:S02]  /*5d60*/  FSEL R105, R105, -INF , P6 ;  /* 0xff80000069697808 */ /* 0x000fc40003000000 */
[----:B------:R-:W5:Y:S01]  /*5d70*/  MUFU.TANH R97, R97 ;  /* 0x0000006100617308 */ /* 0x000f620000002400 */
[----:B------:R-:W-:Y:S02]  /*5d80*/  FSEL R108, R108, -INF , P3 ;  /* 0xff8000006c6c7808 */ /* 0x000fe40001800000 */
[----:B------:R-:W-:Y:S01]  /*5d90*/  FSEL R109, R109, -INF , P4 ;  /* 0xff8000006d6d7808 */ /* 0x000fe20002000000 */
[----:B------:R-:W-:Y:S01]  /*5da0*/  QGMMA.64x64x32.F32.E4M3.E4M3 R24, R144, gdesc[UR4], R24, gsb0 ;  /* 0x00e0000490187df3 */ /* 0x000fe20008000818 */
[C---:B------:R-:W-:Y:S01]  /*5db0*/  ISETP.GT.AND P5, PT, R61.reuse, 0x30, PT ;  /* 0x000000303d00780c */ /* 0x040fe20003fa4270 */
[----:B------:R-:W-:Y:S01]  /*5dc0*/  UIADD3 UR6, UR10, 0x180, URZ ;  /* 0x000001800a067890 */ /* 0x000fe2000fffe03f */
[C---:B------:R-:W-:Y:S01]  /*5dd0*/  ISETP.GT.AND P6, PT, R61.reuse, 0x31, PT ;  /* 0x000000313d00780c */ /* 0x040fe20003fc4270 */
[----:B------:R-:W5:Y:S01]  /*5de0*/  MUFU.TANH R100, R100 ;  /* 0x0000006400647308 */ /* 0x000f620000002400 */
[C---:B------:R-:W-:Y:S01]  /*5df0*/  ISETP.GT.AND P3, PT, R61.reuse, 0x38, PT ;  /* 0x000000383d00780c */ /* 0x040fe20003f64270 */
[----:B------:R-:W-:Y:S01]  /*5e00*/  UMOV UR7, 0xc0000010 ;  /* 0xc000001000077882 */ /* 0x000fe20000000000 */
[----:B------:R-:W-:-:S02]  /*5e10*/  ISETP.GT.AND P4, PT, R61, 0x39, PT ;  /* 0x000000393d00780c */ /* 0x000fc40003f84270 */
[----:B------:R-:W-:Y:S02]  /*5e20*/  FSEL R112, R112, -INF , P5 ;  /* 0xff80000070707808 */ /* 0x000fe40002800000 */
[----:B------:R-:W-:Y:S01]  /*5e30*/  FSEL R113, R113, -INF , P6 ;  /* 0xff80000071717808 */ /* 0x000fe20003000000 */
[----:B------:R-:W5:Y:S01]  /*5e40*/  MUFU.TANH R101, R101 ;  /* 0x0000006500657308 */ /* 0x000f620000002400 */
[----:B------:R-:W-:Y:S02]  /*5e50*/  FSEL R116, R116, -INF , P3 ;  /* 0xff80000074747808 */ /* 0x000fe40001800000 */
[----:B0-----:R-:W-:Y:S02]  /*5e60*/  FSEL R117, R117, -INF , P4 ;  /* 0xff80000075757808 */ /* 0x001fe40002000000 */
[C---:B------:R-:W-:Y:S02]  /*5e70*/  ISETP.GT.AND P5, PT, R61.reuse, 0x40, PT ;  /* 0x000000403d00780c */ /* 0x040fe40003fa4270 */
[C---:B------:R-:W-:Y:S01]  /*5e80*/  ISETP.GT.AND P6, PT, R61.reuse, 0x41, PT ;  /* 0x000000413d00780c */ /* 0x040fe20003fc4270 */
[----:B------:R-:W0:Y:S01]  /*5e90*/  MUFU.TANH R72, R72 ;  /* 0x0000004800487308 */ /* 0x000e220000002400 */
[----:B------:R-:W-:-:S02]  /*5ea0*/  ISETP.GT.AND P3, PT, R61, 0x48, PT ;  /* 0x000000483d00780c */ /* 0x000fc40003f64270 */
[----:B------:R-:W-:Y:S02]  /*5eb0*/  ISETP.GT.AND P4, PT, R61, 0x49, PT ;  /* 0x000000493d00780c */ /* 0x000fe40003f84270 */
[----:B------:R-:W-:Y:S02]  /*5ec0*/  FSEL R88, R88, -INF , P5 ;  /* 0xff80000058587808 */ /* 0x000fe40002800000 */
[----:B-1----:R-:W-:Y:S01]  /*5ed0*/  FSEL R89, R89, -INF , P6 ;  /* 0xff80000059597808 */ /* 0x002fe20003000000 */
[----:B------:R-:W1:Y:S01]  /*5ee0*/  MUFU.TANH R73, R73 ;  /* 0x0000004900497308 */ /* 0x000e620000002400 */
[----:B--2---:R-:W-:Y:S02]  /*5ef0*/  FSEL R92, R92, -INF , P3 ;  /* 0xff8000005c5c7808 */ /* 0x004fe40001800000 */
[----:B---3--:R-:W-:Y:S02]  /*5f00*/  FSEL R93, R93, -INF , P4 ;  /* 0xff8000005d5d7808 */ /* 0x008fe40002000000 */
[----:B------:R-:W-:-:S02]  /*5f10*/  ISETP.GT.AND P5, PT, R61, 0x50, PT ;  /* 0x000000503d00780c */ /* 0x000fc40003fa4270 */
[C---:B------:R-:W-:Y:S01]  /*5f20*/  ISETP.GT.AND P6, PT, R61.reuse, 0x51, PT ;  /* 0x000000513d00780c */ /* 0x040fe20003fc4270 */
[----:B------:R-:W2:Y:S01]  /*5f30*/  MUFU.TANH R76, R76 ;  /* 0x0000004c004c7308 */ /* 0x000ea20000002400 */
[C---:B------:R-:W-:Y:S02]  /*5f40*/  ISETP.GT.AND P3, PT, R61.reuse, 0x58, PT ;  /* 0x000000583d00780c */ /* 0x040fe40003f64270 */
[----:B------:R-:W-:Y:S02]  /*5f50*/  ISETP.GT.AND P4, PT, R61, 0x59, PT ;  /* 0x000000593d00780c */ /* 0x000fe40003f84270 */
[----:B----4-:R-:W-:Y:S02]  /*5f60*/  FSEL R96, R96, -INF , P5 ;  /* 0xff80000060607808 */ /* 0x010fe40002800000 */
[----:B-----5:R-:W-:Y:S01]  /*5f70*/  FSEL R97, R97, -INF , P6 ;  /* 0xff80000061617808 */ /* 0x020fe20003000000 */
[----:B------:R-:W3:Y:S01]  /*5f80*/  MUFU.TANH R77, R77 ;  /* 0x0000004d004d7308 */ /* 0x000ee20000002400 */
[----:B------:R-:W-:-:S02]  /*5f90*/  FSEL R100, R100, -INF , P3 ;  /* 0xff80000064647808 */ /* 0x000fc40001800000 */
[----:B------:R-:W-:Y:S02]  /*5fa0*/  FSEL R101, R101, -INF , P4 ;  /* 0xff80000065657808 */ /* 0x000fe40002000000 */
[C---:B------:R-:W-:Y:S02]  /*5fb0*/  ISETP.GT.AND P5, PT, R61.reuse, 0x60, PT ;  /* 0x000000603d00780c */ /* 0x040fe40003fa4270 */
[C---:B------:R-:W-:Y:S01]  /*5fc0*/  ISETP.GT.AND P6, PT, R61.reuse, 0x61, PT ;  /* 0x000000613d00780c */ /* 0x040fe20003fc4270 */
[----:B------:R-:W4:Y:S01]  /*5fd0*/  MUFU.TANH R80, R80 ;  /* 0x0000005000507308 */ /* 0x000f220000002400 */
[C---:B------:R-:W-:Y:S02]  /*5fe0*/  ISETP.GT.AND P3, PT, R61.reuse, 0x68, PT ;  /* 0x000000683d00780c */ /* 0x040fe40003f64270 */
[----:B------:R-:W-:Y:S02]  /*5ff0*/  ISETP.GT.AND P4, PT, R61, 0x69, PT ;  /* 0x000000693d00780c */ /* 0x000fe40003f84270 */
[----:B0-----:R-:W-:-:S02]  /*6000*/  FSEL R72, R72, -INF , P5 ;  /* 0xff80000048487808 */ /* 0x001fc40002800000 */
[----:B-1----:R-:W-:Y:S01]  /*6010*/  FSEL R73, R73, -INF , P6 ;  /* 0xff80000049497808 */ /* 0x002fe20003000000 */
[----:B------:R-:W0:Y:S01]  /*6020*/  MUFU.TANH R81, R81 ;  /* 0x0000005100517308 */ /* 0x000e220000002400 */
[----:B--2---:R-:W-:Y:S02]  /*6030*/  FSEL R76, R76, -INF , P3 ;  /* 0xff8000004c4c7808 */ /* 0x004fe40001800000 */
[----:B---3--:R-:W-:Y:S02]  /*6040*/  FSEL R77, R77, -INF , P4 ;  /* 0xff8000004d4d7808 */ /* 0x008fe40002000000 */
[C---:B------:R-:W-:Y:S02]  /*6050*/  ISETP.GT.AND P5, PT, R61.reuse, 0x70, PT ;  /* 0x000000703d00780c */ /* 0x040fe40003fa4270 */
[C---:B------:R-:W-:Y:S01]  /*6060*/  ISETP.GT.AND P6, PT, R61.reuse, 0x71, PT ;  /* 0x000000713d00780c */ /* 0x040fe20003fc4270 */
[----:B------:R-:W1:Y:S01]  /*6070*/  MUFU.TANH R125, R125 ;  /* 0x0000007d007d7308 */ /* 0x000e620000002400 */
[----:B------:R-:W-:-:S02]  /*6080*/  ISETP.GT.AND P3, PT, R61, 0x78, PT ;  /* 0x000000783d00780c */ /* 0x000fc40003f64270 */
[C---:B------:R-:W-:Y:S02]  /*6090*/  ISETP.GT.AND P4, PT, R61.reuse, 0x79, PT ;  /* 0x000000793d00780c */ /* 0x040fe40003f84270 */
[----:B----4-:R-:W-:Y:S02]  /*60a0*/  FSEL R80, R80, -INF , P5 ;  /* 0xff80000050507808 */ /* 0x010fe40002800000 */
[----:B------:R-:W-:Y:S01]  /*60b0*/  ISETP.GT.AND P5, PT, R61, 0x80, PT ;  /* 0x000000803d00780c */ /* 0x000fe20003fa4270 */
[----:B------:R-:W2:Y:S01]  /*60c0*/  MUFU.TANH R85, R85 ;  /* 0x0000005500557308 */ /* 0x000ea20000002400 */
[----:B0-----:R-:W-:Y:S01]  /*60d0*/  FSEL R81, R81, -INF , P6 ;  /* 0xff80000051517808 */ /* 0x001fe20003000000 */
[----:B------:R-:W-:Y:S02]  /*60e0*/  WARPGROUP.DEPBAR.LE gsb0, 0x0 ;  /* 0x00008000000079c5 */ /* 0x000fe40000010000 */
[----:B------:R-:W-:Y:S01]  /*60f0*/  ISETP.GT.AND P6, PT, R61, 0x81, PT ;  /* 0x000000813d00780c */ /* 0x000fe20003fc4270 */
[----:B------:R-:W-:-:S03]  /*6100*/  WARPGROUP.ARRIVE ;  /* 0x00000000000079c5 */ /* 0x000fc60000000000 */
[----:B------:R-:W0:Y:S01]  /*6110*/  MUFU.TANH R56, R56 ;  /* 0x0000003800387308 */ /* 0x000e220000002400 */
[----:B-1----:R-:W-:Y:S02]  /*6120*/  FSEL R125, R125, -INF , P3 ;  /* 0xff8000007d7d7808 */ /* 0x002fe40001800000 */
[----:B------:R-:W-:Y:S01]  /*6130*/  ISETP.GT.AND P3, PT, R61, 0x88, PT ;  /* 0x000000883d00780c */ /* 0x000fe20003f64270 */
[----:B------:R-:W-:Y:S01]  /*6140*/  QGMMA.64x64x32.F32.E4M3.E4M3 R24, R140, gdesc[UR4], R24, gsb0 ;  /* 0x00e000048c187df3 */ /* 0x000fe20008000818 */
[----:B------:R-:W-:Y:S01]  /*6150*/  UIADD3 UR6, UR10, 0x200, URZ ;  /* 0x000002000a067890 */ /* 0x000fe2000fffe03f */
[----:B------:R-:W-:Y:S02]  /*6160*/  UMOV UR7, 0xc0000010 ;  /* 0xc000001000077882 */ /* 0x000fe40000000000 */
[----:B------:R-:W1:Y:S01]  /*6170*/  MUFU.TANH R57, R57 ;  /* 0x0000003900397308 */ /* 0x000e620000002400 */
[----:B--2---:R-:W-:Y:S02]  /*6180*/  FSEL R85, R85, -INF , P4 ;  /* 0xff80000055557808 */ /* 0x004fe40002000000 */
[----:B------:R-:W-:-:S05]  /*6190*/  ISETP.GT.AND P4, PT, R61, 0x89, PT ;  /* 0x000000893d00780c */ /* 0x000fca0003f84270 */
[----:B------:R-:W2:Y:S01]  /*61a0*/  MUFU.TANH R126, R126 ;  /* 0x0000007e007e7308 */ /* 0x000ea20000002400 */
[----:B0-----:R-:W-:Y:S02]  /*61b0*/  FSEL R56, R56, -INF , P5 ;  /* 0xff80000038387808 */ /* 0x001fe40002800000 */
[----:B------:R-:W-:-:S05]  /*61c0*/  ISETP.GT.AND P5, PT, R61, 0x90, PT ;  /* 0x000000903d00780c */ /* 0x000fca0003fa4270 */
[----:B------:R-:W0:Y:S01]  /*61d0*/  MUFU.TANH R115, R129 ;  /* 0x0000008100737308 */ /* 0x000e220000002400 */
[----:B-1----:R-:W-:Y:S02]  /*61e0*/  FSEL R57, R57, -INF , P6 ;  /* 0xff80000039397808 */ /* 0x002fe40003000000 */
[----:B------:R-:W-:-:S05]  /*61f0*/  ISETP.GT.AND P6, PT, R61, 0x91, PT ;  /* 0x000000913d00780c */ /* 0x000fca0003fc4270 */
[----:B------:R-:W-:Y:S01]  /*6200*/  MUFU.TANH R64, R64 ;  /* 0x0000004000407308 */ /* 0x000fe20000002400 */
[----:B--2---:R-:W-:Y:S02]  /*6210*/  FSEL R126, R126, -INF , P3 ;  /* 0xff8000007e7e7808 */ /* 0x004fe40001800000 */
[----:B------:R-:W-:-:S05]  /*6220*/  ISETP.GT.AND P3, PT, R61, 0x98, PT ;  /* 0x000000983d00780c */ /* 0x000fca0003f64270 */
[----:B------:R-:W-:Y:S01]  /*6230*/  MUFU.TANH R9, R9 ;  /* 0x0000000900097308 */ /* 0x000fe20000002400 */
[----:B0-----:R-:W-:Y:S02]  /*6240*/  FSEL R115, R115, -INF , P4 ;  /* 0xff80000073737808 */ /* 0x001fe40002000000 */
        /* <DEDUP_REMOVED lines=86> */
[----:B0-----:R-:W-:-:S07]  /*67b0*/  IMAD.IADD R60, R60, 0x1, R129 ;  /* 0x000000013c3c7824 */ /* 0x001fce00078e0281 */
[----:B------:R-:W0:Y:S01]  /*67c0*/  MUFU.TANH R75, R75 ;  /* 0x0000004b004b7308 */ /* 0x000e220000002400 */
[----:B--2---:R-:W-:Y:S01]  /*67d0*/  FMNMX.FTZ R58, R119, R58, !PT ;  /* 0x0000003a773a7209 */ /* 0x004fe20007810000 */
[----:B------:R-:W-:Y:S01]  /*67e0*/  IMAD.U32 R119, RZ, RZ, UR20 ;  /* 0x00000014ff777e24 */ /* 0x000fe2000f8e00ff */
[C---:B------:R-:W-:Y:S02]  /*67f0*/  ISETP.GT.AND P6, PT, R60.reuse, RZ, PT ;  /* 0x000000ff3c00720c */ /* 0x040fe40003fc4270 */
[----:B------:R-:W-:-:S03]  /*6800*/  ISETP.GT.AND P4, PT, R60, 0x1, PT ;  /* 0x000000013c00780c */ /* 0x000fc60003f84270 */
[----:B------:R-:W2:Y:S01]  /*6810*/  MUFU.TANH R78, R78 ;  /* 0x0000004e004e7308 */ /* 0x000ea20000002400 */
[----:B------:R-:W-:Y:S01]  /*6820*/  FSEL R9, R9, -INF , P6 ;  /* 0xff80000009097808 */ /* 0x000fe20003000000 */
[----:B------:R-:W-:-:S01]  /*6830*/  FFMA.FTZ R84, R58, R119, -8 ;  /* 0xc10000003a547423 */ /* 0x000fc20000010077 */
[C---:B------:R-:W-:Y:S02]  /*6840*/  ISETP.GT.AND P5, PT, R60.reuse, 0x8, PT ;  /* 0x000000083c00780c */ /* 0x040fe40003fa4270 */
[----:B------:R-:W-:Y:S02]  /*6850*/  ISETP.GT.AND P6, PT, R60, 0x10, PT ;  /* 0x000000103c00780c */ /* 0x000fe40003fc4270 */
[----:B------:R-:W-:Y:S01]  /*6860*/  FSEL R10, R10, -INF , P4 ;  /* 0xff8000000a0a7808 */ /* 0x000fe20002000000 */
[----:B------:R-:W2:Y:S01]  /*6870*/  MUFU.TANH R124, R124 ;  /* 0x0000007c007c7308 */ /* 0x000ea20000002400 */
[----:B------:R-:W-:Y:S02]  /*6880*/  FSEL R13, R13, -INF , P5 ;  /* 0xff8000000d0d7808 */ /* 0x000fe40002800000 */
[----:B------:R-:W-:-:S02]  /*6890*/  FSEL R21, R21, -INF , P6 ;  /* 0xff80000015157808 */ /* 0x000fc40003000000 */
[C---:B------:R-:W-:Y:S02]  /*68a0*/  ISETP.GT.AND P4, PT, R60.reuse, 0x11, PT ;  /* 0x000000113c00780c */ /* 0x040fe40003f84270 */
[C---:B------:R-:W-:Y:S01]  /*68b0*/  ISETP.GT.AND P5, PT, R60.reuse, 0x18, PT ;  /* 0x000000183c00780c */ /* 0x040fe20003fa4270 */
[----:B------:R-:W2:Y:S01]  /*68c0*/  MUFU.TANH R79, R79 ;  /* 0x0000004f004f7308 */ /* 0x000ea20000002400 */
[----:B------:R-:W-:Y:S02]  /*68d0*/  ISETP.GT.AND P6, PT, R60, 0x20, PT ;  /* 0x000000203c00780c */ /* 0x000fe40003fc4270 */
[----:B------:R-:W-:Y:S02]  /*68e0*/  FSEL R120, R120, -INF , P4 ;  /* 0xff80000078787808 */ /* 0x000fe40002000000 */
[----:B------:R-:W-:Y:S02]  /*68f0*/  FSEL R123, R123, -INF , P5 ;  /* 0xff8000007b7b7808 */ /* 0x000fe40002800000 */
[----:B------:R-:W-:Y:S01]  /*6900*/  FSEL R106, R106, -INF , P6 ;  /* 0xff8000006a6a7808 */ /* 0x000fe20003000000 */
[----:B------:R-:W2:Y:S01]  /*6910*/  MUFU.TANH R83, R83 ;  /* 0x0000005300537308 */ /* 0x000ea20000002400 */
[----:B------:R-:W-:-:S02]  /*6920*/  ISETP.GT.AND P4, PT, R60, 0x21, PT ;  /* 0x000000213c00780c */ /* 0x000fc40003f84270 */
[C---:B------:R-:W-:Y:S02]  /*6930*/  ISETP.GT.AND P5, PT, R60.reuse, 0x28, PT ;  /* 0x000000283c00780c */ /* 0x040fe40003fa4270 */
[----:B------:R-:W-:Y:S02]  /*6940*/  ISETP.GT.AND P6, PT, R60, 0x30, PT ;  /* 0x000000303c00780c */ /* 0x000fe40003fc4270 */
[----:B------:R-:W-:Y:S01]  /*6950*/  FSEL R107, R107, -INF , P4 ;  /* 0xff8000006b6b7808 */ /* 0x000fe20002000000 */
[----:B------:R-:W2:Y:S01]  /*6960*/  MUFU.TANH R86, R86 ;  /* 0x0000005600567308 */ /* 0x000ea20000002400 */
[----:B------:R-:W-:Y:S02]  /*6970*/  FSEL R110, R110, -INF , P5 ;  /* 0xff8000006e6e7808 */ /* 0x000fe40002800000 */
[----:B------:R-:W-:Y:S02]  /*6980*/  FSEL R114, R114, -INF , P6 ;  /* 0xff80000072727808 */ /* 0x000fe40003000000 */
[----:B------:R-:W-:-:S02]  /*6990*/  ISETP.GT.AND P4, PT, R60, 0x31, PT ;  /* 0x000000313c00780c */ /* 0x000fc40003f84270 */
[C---:B------:R-:W-:Y:S01]  /*69a0*/  ISETP.GT.AND P5, PT, R60.reuse, 0x38, PT ;  /* 0x000000383c00780c */ /* 0x040fe20003fa4270 */
[----:B------:R-:W2:Y:S01]  /*69b0*/  MUFU.TANH R111, R111 ;  /* 0x0000006f006f7308 */ /* 0x000ea20000002400 */
[C---:B------:R-:W-:Y:S02]  /*69c0*/  ISETP.GT.AND P6, PT, R60.reuse, 0x39, PT ;  /* 0x000000393c00780c */ /* 0x040fe40003fc4270 */
        /* <DEDUP_REMOVED lines=14> */
[----:B------:R-:W-:Y:S02]  /*6ab0*/  ISETP.GT.AND P6, PT, R60, 0x51, PT ;  /* 0x000000513c00780c */ /* 0x000fe40003fc4270 */
        /* <DEDUP_REMOVED lines=12> */
[C---:B------:R-:W-:Y:S01]  /*6b80*/  ISETP.GT.AND P4, PT, R60.reuse, 0x61, PT ;  /* 0x000000613c00780c */ /* 0x040fe20003f84270 */
[----:B------:R-:W4:Y:S01]  /*6b90*/  MUFU.TANH R66, R66 ;  /* 0x0000004200427308 */ /* 0x000f220000002400 */
[C---:B------:R-:W-:Y:S02]  /*6ba0*/  ISETP.GT.AND P5, PT, R60.reuse, 0x68, PT ;  /* 0x000000683c00780c */ /* 0x040fe40003fa4270 */
[----:B------:R-:W-:Y:S02]  /*6bb0*/  ISETP.GT.AND P6, PT, R60, 0x69, PT ;  /* 0x000000693c00780c */ /* 0x000fe40003fc4270 */
[----:B------:R-:W-:Y:S02]  /*6bc0*/  FSEL R14, R14, -INF , P3 ;  /* 0xff8000000e0e7808 */ /* 0x000fe40001800000 */
[----:B------:R-:W-:Y:S01]  /*6bd0*/  ISETP.GT.AND P3, PT, R60, 0x19, PT ;  /* 0x000000193c00780c */ /* 0x000fe20003f64270 */
[----:B------:R-:W5:Y:S01]  /*6be0*/  MUFU.TANH R67, R67 ;  /* 0x0000004300437308 */ /* 0x000f620000002400 */
[----:B0-----:R-:W-:-:S02]  /*6bf0*/  FSEL R75, R75, -INF , P4 ;  /* 0xff8000004b4b7808 */ /* 0x001fc40002000000 */
[----:B--2---:R-:W-:Y:S02]  /*6c00*/  FSEL R78, R78, -INF , P5 ;  /* 0xff8000004e4e7808 */ /* 0x004fe40002800000 */
[----:B------:R-:W-:Y:S02]  /*6c10*/  FSEL R64, R64, -INF , P6 ;  /* 0xff80000040407808 */ /* 0x000fe40003000000 */
[C---:B------:R-:W-:Y:S01]  /*6c20*/  ISETP.GT.AND P4, PT, R60.reuse, 0x70, PT ;  /* 0x000000703c00780c */ /* 0x040fe20003f84270 */
[----:B------:R-:W0:Y:S01]  /*6c30*/  MUFU.TANH R70, R70 ;  /* 0x0000004600467308 */ /* 0x000e220000002400 */
[C---:B------:R-:W-:Y:S02]  /*6c40*/  ISETP.GT.AND P5, PT, R60.reuse, 0x71, PT ;  /* 0x000000713c00780c */ /* 0x040fe40003fa4270 */
[----:B------:R-:W-:Y:S02]  /*6c50*/  ISETP.GT.AND P6, PT, R60, 0x78, PT ;  /* 0x000000783c00780c */ /* 0x000fe40003fc4270 */
[----:B------:R-:W-:-:S02]  /*6c60*/  FSEL R124, R124, -INF , P3 ;  /* 0xff8000007c7c7808 */ /* 0x000fc40001800000 */
[----:B------:R-:W-:Y:S01]  /*6c70*/  ISETP.GT.AND P3, PT, R60, 0x29, PT ;  /* 0x000000293c00780c */ /* 0x000fe20003f64270 */
[----:B------:R-:W2:Y:S01]  /*6c80*/  MUFU.TANH R71, R71 ;  /* 0x0000004700477308 */ /* 0x000ea20000002400 */
[----:B------:R-:W-:Y:S02]  /*6c90*/  FSEL R79, R79, -INF , P4 ;  /* 0xff8000004f4f7808 */ /* 0x000fe40002000000 */
[----:B------:R-:W-:Y:S02]  /*6ca0*/  FSEL R83, R83, -INF , P5 ;  /* 0xff80000053537808 */ /* 0x000fe40002800000 */
[----:B------:R-:W-:Y:S02]  /*6cb0*/  FSEL R86, R86, -INF , P6 ;  /* 0xff80000056567808 */ /* 0x000fe40003000000 */
[C---:B------:R-:W-:Y:S02]  /*6cc0*/  ISETP.GT.AND P4, PT, R60.reuse, 0x79, PT ;  /* 0x000000793c00780c */ /* 0x040fe40003f84270 */
[----:B------:R-:W-:-:S02]  /*6cd0*/  ISETP.GT.AND P5, PT, R60, 0x80, PT ;  /* 0x000000803c00780c */ /* 0x000fc40003fa4270 */
[----:B------:R-:W-:Y:S02]  /*6ce0*/  ISETP.GT.AND P6, PT, R60, 0x81, PT ;  /* 0x000000813c00780c */ /* 0x000fe40003fc4270 */
[----:B------:R-:W-:Y:S02]  /*6cf0*/  FSEL R111, R111, -INF , P3 ;  /* 0xff8000006f6f7808 */ /* 0x000fe40001800000 */
[----:B------:R-:W-:Y:S02]  /*6d00*/  FSETP.NEU.FTZ.AND P3, PT, R58, -INF , PT ;  /* 0xff8000003a00780b */ /* 0x000fe40003f7d000 */
[----:B------:R-:W-:Y:S02]  /*6d10*/  FSEL R87, R87, -INF , P4 ;  /* 0xff80000057577808 */ /* 0x000fe40002000000 */
[----:B------:R-:W-:Y:S02]  /*6d20*/  FSEL R118, R118, -INF , P5 ;  /* 0xff80000076767808 */ /* 0x000fe40002800000 */
[----:B------:R-:W-:-:S02]  /*6d30*/  FSEL R59, R59, -INF , P6 ;  /* 0xff8000003b3b7808 */ /* 0x000fc40003000000 */
[C---:B------:R-:W-:Y:S02]  /*6d40*/  ISETP.GT.AND P4, PT, R60.reuse, 0x88, PT ;  /* 0x000000883c00780c */ /* 0x040fe40003f84270 */
[C---:B------:R-:W-:Y:S02]  /*6d50*/  ISETP.GT.AND P5, PT, R60.reuse, 0x89, PT ;  /* 0x000000893c00780c */ /* 0x040fe40003fa4270 */
[----:B------:R-:W-:Y:S02]  /*6d60*/  ISETP.GT.AND P6, PT, R60, 0x90, PT ;  /* 0x000000903c00780c */ /* 0x000fe40003fc4270 */
[----:B------:R-:W-:Y:S02]  /*6d70*/  FSEL R84, R84, RZ, P3 ;  /* 0x000000ff54547208 */ /* 0x000fe40001800000 */
[----:B------:R-:W-:Y:S02]  /*6d80*/  FMNMX.FTZ R129, R9, R6, !PT ;  /* 0x0000000609817209 */ /* 0x000fe40007810000 */
[----:B-1----:R-:W-:Y:S01]  /*6d90*/  FSEL R62, R62, -INF , P4 ;  /* 0xff8000003e3e7808 */ /* 0x002fe20002000000 */
[--C-:B------:R-:W-:Y:S01]  /*6da0*/  FFMA.FTZ R119, R8, UR20, -R84.reuse ;  /* 0x0000001408777c23 */ /* 0x100fe20008010854 */
[----:B---3--:R-:W-:Y:S01]  /*6db0*/  FSEL R63, R63, -INF , P5 ;  /* 0xff8000003f3f7808 */ /* 0x008fe20002800000 */
[--C-:B------:R-:W-:Y:S01]  /*6dc0*/  FFMA.FTZ R8, R11, UR20, -R84.reuse ;  /* 0x000000140b087c23 */ /* 0x100fe20008010854 */
[----:B----4-:R-:W-:Y:S01]  /*6dd0*/  FSEL R66, R66, -INF , P6 ;  /* 0xff80000042427808 */ /* 0x010fe20003000000 */
[--C-:B------:R-:W-:Y:S01]  /*6de0*/  FFMA.FTZ R11, R12, UR20, -R84.reuse ;  /* 0x000000140c0b7c23 */ /* 0x100fe20008010854 */
[C---:B------:R-:W-:Y:S01]  /*6df0*/  ISETP.GT.AND P4, PT, R60.reuse, 0x91, PT ;  /* 0x000000913c00780c */ /* 0x040fe20003f84270 */
[--C-:B------:R-:W-:Y:S01]  /*6e00*/  FFMA.FTZ R12, R15, UR20, -R84.reuse ;  /* 0x000000140f0c7c23 */ /* 0x100fe20008010854 */
[----:B------:R-:W-:Y:S01]  /*6e10*/  ISETP.GT.AND P5, PT, R60, 0x98, PT ;  /* 0x000000983c00780c */ /* 0x000fe20003fa4270 */
[--C-:B------:R-:W-:Y:S01]  /*6e20*/  FFMA.FTZ R15, R20, UR20, -R84.reuse ;  /* 0x00000014140f7c23 */ /* 0x100fe20008010854 */
[----:B------:R-:W-:Y:S01]  /*6e30*/  ISETP.GT.AND P6, PT, R60, 0x99, PT ;  /* 0x000000993c00780c */ /* 0x000fe20003fc4270 */
        /* <DEDUP_REMOVED lines=8> */
[----:B-----5:R-:W-:Y:S01]  /*6ec0*/  FSEL R67, R67, -INF , P4 ;  /* 0xff80000043437808 */ /* 0x020fe20002000000 */
[--C-:B------:R-:W-:Y:S01]  /*6ed0*/  FFMA.FTZ R105, R105, UR20, -R84.reuse ;  /* 0x0000001469697c23 */ /* 0x100fe20008010854 */
[----:B------:R-:W-:Y:S01]  /*6ee0*/  FMNMX.FTZ R104, R14, R129, !PT ;  /* 0x000000810e687209 */ /* 0x000fe20007810000 */
[--C-:B------:R-:W-:Y:S01]  /*6ef0*/  FFMA.FTZ R109, R109, UR20, -R84.reuse ;  /* 0x000000146d6d7c23 */ /* 0x100fe20008010854 */
[----:B0-----:R-:W-:Y:S01]  /*6f00*/  FSEL R70, R70, -INF , P5 ;  /* 0xff80000046467808 */ /* 0x001fe20002800000 */
[--C-:B------:R-:W-:Y:S01]  /*6f10*/  FFMA.FTZ R113, R113, UR20, -R84.reuse ;  /* 0x0000001471717c23 */ /* 0x100fe20008010854 */
[----:B------:R-:W-:Y:S01]  /*6f20*/  FMNMX.FTZ R129, R21, R104, !PT ;  /* 0x0000006815817209 */ /* 0x000fe20007810000 */
[--C-:B------:R-:W-:Y:S01]  /*6f30*/  FFMA.FTZ R117, R117, UR20, -R84.reuse ;  /* 0x0000001475757c23 */ /* 0x100fe20008010854 */
[----:B-1----:R-:W-:-:S01]  /*6f40*/  FFMA.FTZ R122, R116, UR20, -R84 ;  /* 0x00000014747a7c23 */ /* 0x002fc20008010854 */
[----:B--2---:R-:W-:Y:S01]  /*6f50*/  FSEL R71, R71, -INF , P6 ;  /* 0xff80000047477808 */ /* 0x004fe20003000000 */
[----:B------:R-:W-:-:S01]  /*6f60*/  FFMA.FTZ R88, R88, UR20, -R84 ;  /* 0x0000001458587c23 */ /* 0x000fc20008010854 */
[----:B------:R-:W-:Y:S01]  /*6f70*/  FMNMX.FTZ R104, R120, R129, !PT ;  /* 0x0000008178687209 */ /* 0x000fe20007810000 */
[----:B------:R-:W-:-:S01]  /*6f80*/  FFMA.FTZ R89, R89, UR20, -R84 ;  /* 0x0000001459597c23 */ /* 0x000fc20008010854 */
[--C-:B------:R-:W-:Y:S01]  /*6f90*/  FFMA.FTZ R92, R92, UR20, -R84.reuse ;  /* 0x000000145c5c7c23 */ /* 0x100fe20008010854 */
[----:B------:R-:W-:-:S01]  /*6fa0*/  FFMA.FTZ R93, R93, UR20, -R84 ;  /* 0x000000145d5d7c23 */ /* 0x000fc20008010854 */
        /* <DEDUP_REMOVED lines=66> */
[----:B0-----:R-:W-:Y:S01]  /*73d0*/  FMNMX.FTZ R122, R71, R116, !PT ;  /* 0x00000074477a7209 */ /* 0x001fe20007810000 */
[--C-:B------:R-:W-:Y:S01]  /*73e0*/  FFMA.FTZ R116, R125, UR20, -R84.reuse ;  /* 0x000000147d747c23 */ /* 0x100fe20008010854 */
[----:B------:R-:W-:-:S03]  /*73f0*/  FFMA.FTZ R125, R57, UR20, -R84 ;  /* 0x00000014397d7c23 */ /* 0x000fc60008010854 */
[----:B------:R-:W0:Y:S01]  /*7400*/  SHFL.BFLY PT, R129, R122, 0x2, 0x1f ;  /* 0x0c401f007a817f89 */ /* 0x000e2200000e0000 */
[----:B------:R-:W-:Y:S08]  /*7410*/  MUFU.EX2 R88, R88 ;  /* 0x0000005800587308 */ /* 0x000ff00000000800 */
[----:B------:R-:W-:Y:S08]  /*7420*/  MUFU.EX2 R89, R89 ;  /* 0x0000005900597308 */ /* 0x000ff00000000800 */
[----:B------:R-:W-:Y:S01]  /*7430*/  MUFU.EX2 R92, R92 ;  /* 0x0000005c005c7308 */ /* 0x000fe20000000800 */
[----:B0-----:R-:W-:Y:S01]  /*7440*/  FMNMX.FTZ R129, R122, R129, !PT ;  /* 0x000000817a817209 */ /* 0x001fe20007810000 */
[----:B------:R-:W-:Y:S01]  /*7450*/  FFMA.FTZ R122, R126, UR20, -R84 ;  /* 0x000000147e7a7c23 */ /* 0x000fe20008010854 */
[----:B------:R-:W-:-:S05]  /*7460*/  IMAD.U32 R126, RZ, RZ, UR20 ;  /* 0x00000014ff7e7e24 */ /* 0x000fca000f8e00ff */
[----:B------:R-:W-:Y:S01]  /*7470*/  MUFU.EX2 R93, R93 ;  /* 0x0000005d005d7308 */ /* 0x000fe20000000800 */
[----:B------:R-:W0:Y:S07]  /*7480*/  SHFL.BFLY PT, R130, R129, 0x1, 0x1f ;  /* 0x0c201f0081827f89 */ /* 0x000e2e00000e0000 */
[----:B------:R-:W-:Y:S08]  /*7490*/  MUFU.EX2 R96, R96 ;  /* 0x0000006000607308 */ /* 0x000ff00000000800 */
[----:B------:R-:W-:Y:S08]  /*74a0*/  MUFU.EX2 R97, R97 ;  /* 0x0000006100617308 */ /* 0x000ff00000000800 */
[----:B------:R-:W-:Y:S01]  /*74b0*/  MUFU.EX2 R100, R100 ;  /* 0x0000006400647308 */ /* 0x000fe20000000800 */
[----:B0-----:R-:W-:-:S02]  /*74c0*/  FMNMX.FTZ R57, R129, R130, !PT ;  /* 0x0000008281397209 */ /* 0x001fc40007810000 */
[----:B------:R-:W-:Y:S02]  /*74d0*/  FSEL R130, R58, RZ, P3 ;  /* 0x000000ff3a827208 */ /* 0x000fe40001800000 */
[C---:B------:R-:W-:Y:S01]  /*74e0*/  FSETP.NEU.FTZ.AND P4, PT, R57.reuse, -INF , PT ;  /* 0xff8000003900780b */ /* 0x040fe20003f9d000 */
[----:B------:R-:W-:Y:S02]  /*74f0*/  FFMA.FTZ R126, R57, R126, -8 ;  /* 0xc1000000397e7423 */ /* 0x000fe4000001007e */
[----:B------:R-:W-:Y:S01]  /*7500*/  MUFU.EX2 R101, R101 ;  /* 0x0000006500657308 */ /* 0x000fe20000000800 */
[----:B------:R-:W-:-:S01]  /*7510*/  FADD.FTZ R130, -R130, R5 ;  /* 0x0000000582827221 */ /* 0x000fc20000010100 */
[----:B------:R-:W-:Y:S02]  /*7520*/  FSEL R129, R57, RZ, P4 ;  /* 0x000000ff39817208 */ /* 0x000fe40002000000 */
[----:B------:R-:W-:-:S03]  /*7530*/  FSEL R84, R126, RZ, P4 ;  /* 0x000000ff7e547208 */ /* 0x000fc60002000000 */
[----:B------:R-:W-:Y:S01]  /*7540*/  FADD.FTZ R129, -R129, R6 ;  /* 0x0000000681817221 */ /* 0x000fe20000010100 */
[----:B------:R-:W-:Y:S01]  /*7550*/  MUFU.EX2 R72, R72 ;  /* 0x0000004800487308 */ /* 0x000fe20000000800 */
[----:B------:R-:W-:-:S01]  /*7560*/  FFMA.FTZ R126, R61, UR20, -R84 ;  /* 0x000000143d7e7c23 */ /* 0x000fc20008010854 */
[--C-:B------:R-:W-:Y:S01]  /*7570*/  FFMA.FTZ R61, R90, UR20, -R84.reuse ;  /* 0x000000145a3d7c23 */ /* 0x100fe20008010854 */
[----:B------:R-:W-:-:S01]  /*7580*/  FFMA.FTZ R90, R91, UR20, -R84 ;  /* 0x000000145b5a7c23 */ /* 0x000fc20008010854 */
[----:B------:R-:W-:Y:S01]  /*7590*/  FMUL.FTZ R91, R130, UR20 ;  /* 0x00000014825b7c20 */ /* 0x000fe20008410000 */
[----:B------:R-:W-:-:S01]  /*75a0*/  FFMA.FTZ R9, R9, UR20, -R84 ;  /* 0x0000001409097c23 */ /* 0x000fc20008010854 */
[----:B------:R-:W-:Y:S01]  /*75b0*/  FMUL.FTZ R6, R129, UR20 ;  /* 0x0000001481067c20 */ /* 0x000fe20008410000 */
        /* <DEDUP_REMOVED lines=104> */
[----:B0-----:R-:W-:-:S01]  /*7c40*/  FADD.FTZ R3, R99, R2 ;  /* 0x0000000263037221 */ /* 0x001fc20000010000 */
[----:B------:R-:W-:-:S06]  /*7c50*/  FADD.FTZ R2, R72, R129 ;  /* 0x0000008148027221 */ /* 0x000fcc0000010000 */
        /* <DEDUP_REMOVED lines=26> */
[--C-:B------:R-:W-:Y:S01]  /*7e00*/  FFMA.FTZ R66, R67, UR20, -R84.reuse ;  /* 0x0000001443427c23 */ /* 0x100fe20008010854 */
[----:B------:R-:W-:-:S05]  /*7e10*/  FFMA.FTZ R67, R70, UR20, -R84 ;  /* 0x0000001446437c23 */ /* 0x000fca0008010854 */
[----:B------:R-:W0:Y:S01]  /*7e20*/  MUFU.EX2 R85, R85 ;  /* 0x0000005500557308 */ /* 0x000e220000000800 */
[----:B--2---:R-:W-:-:S07]  /*7e30*/  FADD.FTZ R130, R116, R3 ;  /* 0x0000000374827221 */ /* 0x004fce0000010000 */
[----:B------:R-:W2:Y:S01]  /*7e40*/  MUFU.EX2 R86, R86 ;  /* 0x0000005600567308 */ /* 0x000ea20000000800 */
[----:B-1----:R-:W-:-:S07]  /*7e50*/  FADD.FTZ R3, R83, R2 ;  /* 0x0000000253037221 */ /* 0x002fce0000010000 */
[----:B------:R-:W1:Y:S01]  /*7e60*/  MUFU.EX2 R56, R56 ;  /* 0x0000003800387308 */ /* 0x000e620000000800 */
[----:B0-----:R-:W-:-:S01]  /*7e70*/  FADD.FTZ R129, R85, R130 ;  /* 0x0000008255817221 */ /* 0x001fc20000010000 */
[----:B------:R-:W-:-:S06]  /*7e80*/  IMAD.U32 R130, RZ, RZ, UR21 ;  /* 0x00000015ff827e24 */ /* 0x000fcc000f8e00ff */
[----:B------:R-:W0:Y:S01]  /*7e90*/  MUFU.EX2 R87, R87 ;  /* 0x0000005700577308 */ /* 0x000e220000000800 */
[----:B--2---:R-:W-:-:S07]  /*7ea0*/  FADD.FTZ R2, R86, R3 ;  /* 0x0000000356027221 */ /* 0x004fce0000010000 */
[----:B------:R-:W2:Y:S01]  /*7eb0*/  MUFU.EX2 R125, R125 ;  /* 0x0000007d007d7308 */ /* 0x000ea20000000800 */
[----:B-1----:R-:W-:-:S07]  /*7ec0*/  FADD.FTZ R70, R56, R129 ;  /* 0x0000008138467221 */ /* 0x002fce0000010000 */
[----:B------:R-:W1:Y:S01]  /*7ed0*/  MUFU.EX2 R118, R118 ;  /* 0x0000007600767308 */ /* 0x000e620000000800 */
[----:B0-----:R-:W-:-:S01]  /*7ee0*/  FADD.FTZ R3, R87, R2 ;  /* 0x0000000257037221 */ /* 0x001fc20000010000 */
[----:B------:R-:W-:-:S05]  /*7ef0*/  @!P1 VIADD R2, R130, 0x13240 ;  /* 0x0001324082029836 */ /* 0x000fca0000000000 */
[----:B------:R-:W-:Y:S01]  /*7f00*/  @!P1 PRMT R2, RZ, 0x654, R2 ;  /* 0x00000654ff029816 */ /* 0x000fe20000000002 */
[----:B------:R-:W0:Y:S01]  /*7f10*/  MUFU.EX2 R122, R122 ;  /* 0x0000007a007a7308 */ /* 0x000e220000000800 */
[----:B--2---:R-:W-:-:S01]  /*7f20*/  FADD.FTZ R129, R125, R70 ;  /* 0x000000467d817221 */ /* 0x004fc20000010000 */
[----:B------:R-:W-:Y:S01]  /*7f30*/  FFMA.FTZ R70, R71, UR20, -R84 ;  /* 0x0000001447467c23 */ /* 0x000fe20008010854 */
[----:B------:R2:W-:Y:S05]  /*7f40*/  @!P1 SYNCS.ARRIVE.TRANS64.RED.A1T0 RZ, [R2+URZ], RZ ;  /* 0x000000ff02ff99a7 */ /* 0x0005ea000810043f */
[----:B------:R-:W3:Y:S01]  /*7f50*/  MUFU.EX2 R59, R59 ;  /* 0x0000003b003b7308 */ /* 0x000ee20000000800 */
[----:B-1----:R-:W-:-:S07]  /*7f60*/  FADD.FTZ R130, R118, R3 ;  /* 0x0000000376827221 */ /* 0x002fce0000010000 */
[----:B------:R-:W1:Y:S01]  /*7f70*/  MUFU.EX2 R115, R115 ;  /* 0x0000007300737308 */ /* 0x000e620000000800 */
[----:B0-----:R-:W-:-:S07]  /*7f80*/  FADD.FTZ R84, R122, R129 ;  /* 0x000000817a547221 */ /* 0x001fce0000010000 */
[----:B------:R-:W2:Y:S01]  /*7f90*/  MUFU.EX2 R62, R62 ;  /* 0x0000003e003e7308 */ /* 0x000ea20000000800 */
[----:B---3--:R-:W-:-:S07]  /*7fa0*/  FADD.FTZ R3, R59, R130 ;  /* 0x000000823b037221 */ /* 0x008fce0000010000 */
        /* <DEDUP_REMOVED lines=20> */
.L_x_1697:
        /* <DEDUP_REMOVED lines=83> */
.L_x_1688:
[----:B------:R-:W-:-:S13]  /*8620*/  ISETP.LE.AND P2, PT, RZ, UR23, PT ;  /* 0x00000017ff007c0c */ /* 0x000fda000bf43270 */
[----:B------:R-:W-:Y:S05]  /*8630*/  @!P2 BRA `(.L_x_1699) ;  /* 0x0000002c0020a947 */ /* 0x000fea0003800000 */
[----:B------:R-:W-:Y:S01]  /*8640*/  IMAD.MOV.U32 R6, RZ, RZ, R57 ;  /* 0x000000ffff067224 */ /* 0x000fe200078e0039 */
[----:B------:R-:W-:Y:S01]  /*8650*/  UMOV UR22, UR37 ;  /* 0x0000002500167c82 */ /* 0x000fe20008000000 */
[----:B------:R-:W-:Y:S01]  /*8660*/  IMAD.MOV.U32 R5, RZ, RZ, R58 ;  /* 0x000000ffff057224 */ /* 0x000fe200078e003a */
[----:B------:R-:W-:Y:S01]  /*8670*/  UMOV UR21, UR39 ;  /* 0x0000002700157c82 */ /* 0x000fe20008000000 */
[----:B------:R-:W-:-:S05]  /*8680*/  ULDC UR20, c[0x0][0x988] ;  /* 0x0002620000147ab9 */ /* 0x000fca0000000800 */
.L_x_1709:
[----:B------:R-:W-:-:S04]  /*8690*/  UIADD3 UR39, UR21, 0x1, URZ ;  /* 0x0000000115277890 */ /* 0x000fc8000fffe03f */
[----:B------:R-:W-:-:S04]  /*86a0*/  UISETP.NE.AND UP0, UPT, UR39, 0x2, UPT ;  /* 0x000000022700788c */ /* 0x000fc8000bf05270 */
[----:B------:R-:W-:Y:S02]  /*86b0*/  USEL UR37, URZ, 0x1, UP0 ;  /* 0x000000013f257887 */ /* 0x000fe40008000000 */
[----:B------:R-:W-:Y:S02]  /*86c0*/  USEL UR39, UR39, URZ, UP0 ;  /* 0x0000003f27277287 */ /* 0x000fe40008000000 */
[----:B------:R-:W-:Y:S01]  /*86d0*/  ULOP3.LUT UR37, UR22, UR37, URZ, 0x3c, !UPT ;  /* 0x0000002516257292 */ /* 0x000fe2000f8e3c3f */
[----:B------:R-:W-:Y:S11]  /*86e0*/  @!P0 BRA `(.L_x_1700) ;  /* 0x0000000000048947 */ /* 0x000ff60003800000 */
[----:B------:R-:W-:Y:S01]  /*86f0*/  BPT.TRAP 0x1 ;  /* 0x000000040000795c */ /* 0x000fe20000300000 */
.L_x_1700:
[----:B------:R-:W-:Y:S01]  /*8700*/  ULEA UR6, UR39, UR45, 0x3 ;  /* 0x0000002d27067291 */ /* 0x000fe2000f8e183f */
[----:B------:R-:W-:-:S05]  /*8710*/  IMAD.U32 R7, RZ, RZ, UR37 ;  /* 0x00000025ff077e24 */ /* 0x000fca000f8e00ff */
[----:B------:R-:W-:-:S04]  /*8720*/  SHF.L.U32 R7, R7, 0x1f, RZ ;  /* 0x0000001f07077819 */ /* 0x000fc800000006ff */
[----:B------:R0:W1:Y:S01]  /*8730*/  SYNCS.PHASECHK.TRANS64.TRYWAIT P2, [UR6+0x13230], R7 ;  /* 0x01323007ff0075a7 */ /* 0x0000620008040146 */
[----:B------:R-:W-:Y:S05]  /*8740*/  @!P0 BRA `(.L_x_1701) ;  /* 0x0000000000048947 */ /* 0x000fea0003800000 */
[----:B------:R-:W-:Y:S01]  /*8750*/  BPT.TRAP 0x1 ;  /* 0x000000040000795c */ /* 0x000fe20000300000 */
.L_x_1701:
[----:B-1----:R-:W-:Y:S05]  /*8760*/  @P2 BRA `(.L_x_1702) ;  /* 0x0000000000082947 */ /* 0x002fea0003800000 */
[----:B------:R-:W1:Y:S02]  /*8770*/  SYNCS.PHASECHK.TRANS64.TRYWAIT P2, [UR6+0x13230], R7 ;  /* 0x01323007ff0075a7 */ /* 0x000e640008040146 */
[----:B-1----:R-:W-:Y:S05]  /*8780*/  @!P2 BRA `(.L_x_1703) ;  /* 0x000000a00050a947 */ /* 0x002fea0003800000 */
.L_x_1702:
        /* <DEDUP_REMOVED lines=64> */
.L_x_1704:
[----:B------:R-:W-:Y:S01]  /*8b90*/  ULEA UR11, UR21, UR45, 0x3 ;  /* 0x0000002d150b7291 */ /* 0x000fe2000f8e183f */
[----:B01----:R-:W-:-:S05]  /*8ba0*/  IMAD.U32 R7, RZ, RZ, UR22 ;  /* 0x00000016ff077e24 */ /* 0x003fca000f8e00ff */
[----:B------:R-:W-:-:S04]  /*8bb0*/  SHF.L.U32 R7, R7, 0x1f, RZ ;  /* 0x0000001f07077819 */ /* 0x000fc800000006ff */
[----:B------:R0:W1:Y:S01]  /*8bc0*/  SYNCS.PHASECHK.TRANS64.TRYWAIT P2, [UR11+0x13250], R7 ;  /* 0x01325007ff0075a7 */ /* 0x000062000804014b */
[----:B------:R-:W-:Y:S05]  /*8bd0*/  @!P0 BRA `(.L_x_1705) ;  /* 0x0000000000048947 */ /* 0x000fea0003800000 */
[----:B------:R-:W-:Y:S01]  /*8be0*/  BPT.TRAP 0x1 ;  /* 0x000000040000795c */ /* 0x000fe20000300000 */
.L_x_1705:
[----:B-1----:R-:W-:Y:S05]  /*8bf0*/  @P2 BRA `(.L_x_1706) ;  /* 0x0000000000082947 */ /* 0x002fea0003800000 */
[----:B------:R-:W1:Y:S02]  /*8c00*/  SYNCS.PHASECHK.TRANS64.TRYWAIT P2, [UR11+0x13250], R7 ;  /* 0x01325007ff0075a7 */ /* 0x000e64000804014b */
[----:B-1----:R-:W-:Y:S05]  /*8c10*/  @!P2 BRA `(.L_x_1707) ;  /* 0x0000009c0044a947 */ /* 0x002fea0003800000 */
.L_x_1706:
        /* <DEDUP_REMOVED lines=535> */
.L_x_1708:
        /* <DEDUP_REMOVED lines=83> */
.L_x_1699:
[----:B------:R-:W-:Y:S06]  /*b2c0*/  BAR.ARV 0x8, 0x200 ;  /* 0x0208000000007b1d */ /* 0x000fec0000002000 */
[----:B------:R-:W-:Y:S05]  /*b2d0*/  @!P0 BRA `(.L_x_1710) ;  /* 0x0000000000048947 */ /* 0x000fea0003800000 */
[----:B------:R-:W-:Y:S01]  /*b2e0*/  BPT.TRAP 0x1 ;  /* 0x000000040000795c */ /* 0x000fe20000300000 */
.L_x_1710:
[----:B------:R-:W-:Y:S01]  /*b2f0*/  ULEA UR14, UR39, UR45, 0x3 ;  /* 0x0000002d270e7291 */ /* 0x000fe2000f8e183f */
[----:B------:R-:W-:-:S05]  /*b300*/  IMAD.U32 R0, RZ, RZ, UR37 ;  /* 0x00000025ff007e24 */ /* 0x000fca000f8e00ff */
[----:B------:R-:W-:-:S04]  /*b310*/  SHF.L.U32 R0, R0, 0x1f, RZ ;  /* 0x0000001f00007819 */ /* 0x000fc800000006ff */
[----:B------:R0:W1:Y:S01]  /*b320*/  SYNCS.PHASECHK.TRANS64.TRYWAIT P1, [UR14+0x13250], R0 ;  /* 0x01325000ff0075a7 */ /* 0x000062000802014e */
[----:B------:R-:W-:Y:S05]  /*b330*/  @!P0 BRA `(.L_x_1711) ;  /* 0x0000000000048947 */ /* 0x000fea0003800000 */
[----:B------:R-:W-:Y:S01]  /*b340*/  BPT.TRAP 0x1 ;  /* 0x000000040000795c */ /* 0x000fe20000300000 */
.L_x_1711:
[----:B-1----:R-:W-:Y:S05]  /*b350*/  @P1 BRA `(.L_x_1712) ;  /* 0x0000000000081947 */ /* 0x002fea0003800000 */
[----:B------:R-:W1:Y:S02]  /*b360*/  SYNCS.PHASECHK.TRANS64.TRYWAIT P1, [UR14+0x13250], R0 ;  /* 0x01325000ff0075a7 */ /* 0x000e64000802014e */
[----:B-1----:R-:W-:Y:S05]  /*b370*/  @!P1 BRA `(.L_x_1713) ;  /* 0x0000007400849947 */ /* 0x002fea0003800000 */
.L_x_1712:
        /* <DEDUP_REMOVED lines=10> */
[----:B------:R-:W-:Y:S01]  /*b420*/  @UP0 ULDC.64 UR10, c[0x0][0x9c8] ;  /* 0x00027200000a0ab9 */ /* 0x000fe20000000a00 */
[----:B------:R-:W-:Y:S02]  /*b430*/  @UP0 USHF.R.S32.HI UR7, URZ, 0x1f, UR47 ;  /* 0x0000001f3f070899 */ /* 0x000fe4000801142f */
[----:B------:R-:W-:Y:S01]  /*b440*/  @UP0 UIMAD UR6, UR41, UR10, URZ ;  /* 0x0000000a290602a4 */ /* 0x000fe2000f8e023f */
[----:B------:R-:W-:Y:S01]  /*b450*/  @UP0 ULDC.64 UR12, c[0x0][0x9d0] ;  /* 0x00027400000c0ab9 */ /* 0x000fe20000000a00 */
[----:B------:R-:W-:Y:S02]  /*b460*/  @UP0 UIMAD.WIDE.U32 UR8, UR40, UR10, URZ ;  /* 0x0000000a280802a5 */ /* 0x000fe4000f8e003f */
[----:B------:R-:W-:Y:S02]  /*b470*/  @UP0 UIMAD UR6, UR40, UR11, UR6 ;  /* 0x0000000b280602a4 */ /* 0x000fe4000f8e0206 */
[----:B------:R-:W-:Y:S02]  /*b480*/  UIMAD UR10, UR39, 0x280, UR45 ;  /* 0x00000280270a78a4 */ /* 0x000fe4000f8e022d */
[----:B------:R-:W-:-:S02]  /*b490*/  @UP0 UIMAD UR7, UR7, UR12, URZ ;  /* 0x0000000c070702a4 */ /* 0x000fc4000f8e023f */
        /* <DEDUP_REMOVED lines=38> */
[----:B------:R-:W-:Y:S01]  /*b700*/  MOV R3, RZ ;  /* 0x000000ff00037202 */ /* 0x000fe20000000f00 */
        /* <DEDUP_REMOVED lines=31> */
.L_x_1714:
        /* <DEDUP_REMOVED lines=42> */
.L_x_1681:
        /* <DEDUP_REMOVED lines=39> */
[----:B------:R-:W-:Y:S01]  /*be10*/  ULDC.64 UR12, c[0x0][0xc08] ;  /* 0x00030200000c7ab9 */ /* 0x000fe20000000a00 */
[----:B------:R-:W-:Y:S02]  /*be20*/  ULDC.64 UR14, c[0x0][0xb98] ;  /* 0x0002e600000e7ab9 */ /* 0x000fe40000000a00 */
[----:B------:R0:W3:Y:S01]  /*be30*/  LDG.E.CONSTANT R28, desc[UR50][R4.64] ;  /* 0x00000032041c7981 */ /* 0x0000e2000c1e9900 */
[----:B------:R-:W-:-:S04]  /*be40*/  UISETP.NE.U32.AND UP0, UPT, UR6, URZ, UPT ;  /* 0x0000003f0600728c */ /* 0x000fc8000bf05070 */
[----:B------:R-:W-:-:S03]  /*be50*/  UISETP.NE.AND.EX UP0, UPT, UR7, URZ, UPT, UP0 ;  /* 0x0000003f0700728c */ /* 0x000fc6000bf05300 */
[----:B------:R-:W-:Y:S01]  /*be60*/  ULDC.64 UR6, c[0x0][0xc00] ;  /* 0x0003000000067ab9 */ /* 0x000fe20000000a00 */
[----:B0-----:R-:W-:Y:S01]  /*be70*/  LOP3.LUT P0, R4, R35, 0x3, RZ, 0xc0, !PT ;  /* 0x0000000323047812 */ /* 0x001fe2000780c0ff */
[----:B------:R-:W-:-:S03]  /*be80*/  UIMAD.WIDE UR6, UR40, 0x4, UR6 ;  /* 0x00000004280678a5 */ /* 0x000fc6000f8e0206 */
[----:B------:R-:W-:Y:S02]  /*be90*/  ISETP.EQ.OR P0, PT, R4, 0x3, !P0 ;  /* 0x000000030400780c */ /* 0x000fe40004702670 */
[----:B------:R-:W-:Y:S02]  /*bea0*/  MOV R4, R3 ;  /* 0x0000000300047202 */ /* 0x000fe40000000f00 */
[----:B-1----:R-:W-:Y:S02]  /*beb0*/  MOV R5, R32 ;  /* 0x0000002000057202 */ /* 0x002fe40000000f00 */
        /* <DEDUP_REMOVED lines=15> */
[----:B------:R-:W-:Y:S01]  /*bfb0*/  SEL R54, R55, R54, P0 ;  /* 0x0000003637367207 */ /* 0x000fe20000000000 */
[----:B--2---:R-:W-:-:S03]  /*bfc0*/  IMAD.WIDE R6, R34, 0x2, R4 ;  /* 0x0000000222067825 */ /* 0x004fc600078e0204 */
[C---:B------:R-:W-:Y:S02]  /*bfd0*/  IADD3 R15, P3, R6.reuse, 0x20, RZ ;  /* 0x00000020060f7810 */ /* 0x040fe40007f7e0ff */
[----:B------:R-:W-:Y:S02]  /*bfe0*/  LOP3.LUT R13, R6, 0x380, RZ, 0xc0, !PT ;  /* 0x00000380060d7812 */ /* 0x000fe400078ec0ff */
[----:B------:R-:W-:Y:S02]  /*bff0*/  LOP3.LUT R8, R15, 0x380, RZ, 0xc0, !PT ;  /* 0x000003800f087812 */ /* 0x000fe400078ec0ff */
[----:B------:R-:W-:Y:S02]  /*c000*/  SHF.R.U64 R13, R13, 0x3, RZ ;  /* 0x000000030d0d7819 */ /* 0x000fe400000012ff */
[----:B------:R-:W-:Y:S02]  /*c010*/  SHF.R.U64 R8, R8, 0x3, RZ ;  /* 0x0000000308087819 */ /* 0x000fe400000012ff */
[----:B------:R-:W-:-:S02]  /*c020*/  IADD3 R43, P1, R6, 0x60, RZ ;  /* 0x00000060062b7810 */ /* 0x000fc40007f3e0ff */
[----:B------:R-:W-:Y:S02]  /*c030*/  IADD3 R41, P2, R6, 0x40, RZ ;  /* 0x0000004006297810 */ /* 0x000fe40007f5e0ff */
[----:B------:R-:W-:Y:S01]  /*c040*/  LOP3.LUT R6, R13, R6, RZ, 0x3c, !PT ;  /* 0x000000060d067212 */ /* 0x000fe200078e3cff */
[--C-:B------:R-:W-:Y:S01]  /*c050*/  IMAD.X R9, RZ, RZ, R7.reuse, P1 ;  /* 0x000000ffff097224 */ /* 0x100fe200008e0607 */
[----:B------:R-:W-:Y:S01]  /*c060*/  LOP3.LUT R12, R8, R15, RZ, 0x3c, !PT ;  /* 0x0000000f080c7212 */ /* 0x000fe200078e3cff */
[--C-:B------:R-:W-:Y:S01]  /*c070*/  IMAD.X R11, RZ, RZ, R7.reuse, P2 ;  /* 0x000000ffff0b7224 */ /* 0x100fe200010e0607 */
[----:B------:R-:W-:Y:S01]  /*c080*/  MOV R42, R6 ;  /* 0x00000006002a7202 */ /* 0x000fe20000000f00 */
[----:B------:R-:W-:Y:S01]  /*c090*/  IMAD.X R13, RZ, RZ, R7, P3 ;  /* 0x000000ffff0d7224 */ /* 0x000fe200018e0607 */
[----:B------:R-:W-:Y:S02]  /*c0a0*/  LOP3.LUT R10, R41, 0x380, RZ, 0xc0, !PT ;  /* 0x00000380290a7812 */ /* 0x000fe400078ec0ff */
[----:B------:R-:W-:-:S02]  /*c0b0*/  LOP3.LUT R34, R43, 0x380, RZ, 0xc0, !PT ;  /* 0x000003802b227812 */ /* 0x000fc400078ec0ff */
[----:B------:R-:W-:Y:S02]  /*c0c0*/  SHF.R.U64 R10, R10, 0x3, RZ ;  /* 0x000000030a0a7819 */ /* 0x000fe400000012ff */
[----:B------:R-:W-:Y:S02]  /*c0d0*/  SHF.R.U64 R34, R34, 0x3, RZ ;  /* 0x0000000322227819 */ /* 0x000fe400000012ff */
[----:B------:R-:W-:Y:S02]  /*c0e0*/  LOP3.LUT R10, R10, R41, RZ, 0x3c, !PT ;  /* 0x000000290a0a7212 */ /* 0x000fe400078e3cff */
[----:B------:R-:W-:Y:S02]  /*c0f0*/  LOP3.LUT R8, R34, R43, RZ, 0x3c, !PT ;  /* 0x0000002b22087212 */ /* 0x000fe400078e3cff */
[----:B------:R-:W-:Y:S02]  /*c100*/  MOV R40, R10 ;  /* 0x0000000a00287202 */ /* 0x000fe40000000f00 */
[----:B------:R-:W-:-:S02]  /*c110*/  MOV R7, R8 ;  /* 0x0000000800077202 */ /* 0x000fc40000000f00 */
[----:B------:R-:W-:Y:S02]  /*c120*/  MOV R41, R12 ;  /* 0x0000000c00297202 */ /* 0x000fe40000000f00 */
[----:B------:R-:W-:Y:S02]  /*c130*/  PLOP3.LUT P2, PT, PT, PT, UP0, 0x80, 0x0 ;  /* 0x000000000000781c */ /* 0x000fe40003f4f008 */
[----:B---3--:R-:W-:Y:S01]  /*c140*/  LOP3.LUT R15, R28, 0x2, RZ, 0x3c, !PT ;  /* 0x000000021c0f7812 */ /* 0x008fe200078e3cff */
        /* <DEDUP_REMOVED lines=11> */
[----:B------:R-:W0:Y:S01]  /*c200*/  SHFL.IDX PT, R30, R30, R15, 0x1c1f ;  /* 0x001c1f0f1e1e7589 */ /* 0x000e2200000e0000 */
[----:B-1----:R-:W-:-:S03]  /*c210*/  SEL R34, R24, R21, P0 ;  /* 0x0000001518227207 */ /* 0x002fc60000000000 */
[----:B------:R-:W-:Y:S04]  /*c220*/  SHFL.IDX PT, R27, R27, R28, 0x1c1f ;  /* 0x001c1f1c1b1b7589 */ /* 0x000fe800000e0000 */
[----:B------:R1:W4:Y:S01]  /*c230*/  SHFL.IDX PT, R36, R14, R15, 0x1c1f ;  /* 0x001c1f0f0e247589 */ /* 0x00032200000e0000 */
[----:B--2---:R-:W-:Y:S02]  /*c240*/  SEL R9, R35, R6, P0 ;  /* 0x0000000623097207 */ /* 0x004fe40000000000 */
[----:B------:R-:W-:Y:S01]  /*c250*/  SEL R11, R6, R35, P0 ;  /* 0x00000023060b7207 */ /* 0x000fe20000000000 */
[----:B------:R-:W-:Y:S04]  /*c260*/  SHFL.IDX PT, R37, R37, R28, 0x1c1f ;  /* 0x001c1f1c25257589 */ /* 0x000fe800000e0000 */
[----:B------:R2:W4:Y:S01]  /*c270*/  SHFL.IDX PT, R38, R32, R15, 0x1c1f ;  /* 0x001c1f0f20267589 */ /* 0x00052200000e0000 */
[----:B---3--:R-:W-:-:S02]  /*c280*/  SEL R12, R29, R20, P0 ;  /* 0x000000141d0c7207 */ /* 0x008fc40000000000 */
[----:B-1----:R-:W-:Y:S01]  /*c290*/  SEL R14, R20, R29, P0 ;  /* 0x0000001d140e7207 */ /* 0x002fe20000000000 */
[----:B------:R-:W-:Y:S01]  /*c2a0*/  SHFL.IDX PT, R39, R39, R28, 0x1c1f ;  /* 0x001c1f1c27277589 */ /* 0x000fe200000e0000 */
[----:B------:R-:W-:-:S03]  /*c2b0*/  IMAD.U32 R20, RZ, RZ, UR6 ;  /* 0x00000006ff147e24 */ /* 0x000fc6000f8e00ff */
[----:B------:R1:W3:Y:S01]  /*c2c0*/  SHFL.IDX PT, R54, R54, R15, 0x1c1f ;  /* 0x001c1f0f36367589 */ /* 0x0002e200000e0000 */
[----:B0-----:R-:W-:Y:S02]  /*c2d0*/  SEL R26, R30, R33, P0 ;  /* 0x000000211e1a7207 */ /* 0x001fe40000000000 */
[----:B--2---:R-:W-:Y:S01]  /*c2e0*/  SEL R32, R21, R24, P0 ;  /* 0x0000001815207207 */ /* 0x004fe20000000000 */
[----:B------:R0:W-:Y:S01]  /*c2f0*/  STSM.16.M88.4 [R42], R8 ;  /* 0x000000082a007844 */ /* 0x0001e20000000200 */
[----:B------:R-:W-:Y:S01]  /*c300*/  SEL R24, R33, R30, P0 ;  /* 0x0000001e21187207 */ /* 0x000fe20000000000 */
[----:B------:R-:W-:Y:S01]  /*c310*/  IMAD.U32 R21, RZ, RZ, UR7 ;  /* 0x00000007ff157e24 */ /* 0x000fe2000f8e00ff */
[----:B----4-:R-:W-:Y:S02]  /*c320*/  SEL R13, R27, R36, P0 ;  /* 0x000000241b0d7207 */ /* 0x010fe40000000000 */
[----:B-1----:R-:W-:-:S05]  /*c330*/  SEL R15, R36, R27, P0 ;  /* 0x0000001b240f7207 */ /* 0x002fca0000000000 */
[----:B------:R1:W-:Y:S01]  /*c340*/  STSM.16.M88.4 [R41], R12 ;  /* 0x0000000c29007844 */ /* 0x0003e20000000200 */
[----:B------:R-:W-:Y:S02]  /*c350*/  SEL R33, R37, R38, P0 ;  /* 0x0000002625217207 */ /* 0x000fe40000000000 */
[----:B------:R-:W-:Y:S02]  /*c360*/  SEL R35, R38, R37, P0 ;  /* 0x0000002526237207 */ /* 0x000fe40000000000 */
[----:B------:R-:W2:Y:S03]  /*c370*/  LDC R37, c[0x0][0xbe8] ;  /* 0x0002fa00ff257b82 */ /* 0x000ea60000000800 */
[----:B------:R-:W-:Y:S01]  /*c380*/  STSM.16.M88.4 [R40], R32 ;  /* 0x0000002028007844 */ /* 0x000fe20000000200 */
[----:B---3--:R-:W-:Y:S02]  /*c390*/  SEL R25, R39, R54, P0 ;  /* 0x0000003627197207 */ /* 0x008fe40000000000 */
[----:B------:R-:W-:-:S05]  /*c3a0*/  SEL R27, R54, R39, P0 ;  /* 0x00000027361b7207 */ /* 0x000fca0000000000 */
[----:B------:R3:W-:Y:S01]  /*c3b0*/  STSM.16.M88.4 [R7], R24 ;  /* 0x0000001807007844 */ /* 0x0007e20000000200 */
[----:B------:R-:W-:Y:S06]  /*c3c0*/  BAR.SYNC.DEFER_BLOCKING 0x1, 0x180 ;  /* 0x0046000000007b1d */ /* 0x000fec0000010000 */
[----:B------:R-:W4:Y:S01]  /*c3d0*/  @P2 LDG.E R6, desc[UR50][R20.64] ;  /* 0x0000003214062981 */ /* 0x000f22000c1e1900 */
[----:B--2---:R-:W-:Y:S01]  /*c3e0*/  ISETP.NE.AND P1, PT, R37, 0x1, PT ;  /* 0x000000012500780c */ /* 0x004fe20003f25270 */
[----:B------:R-:W-:Y:S01]  /*c3f0*/  UIMAD UR6, UR17, UR8, URZ ;  /* 0x00000008110672a4 */ /* 0x000fe2000f8e023f */
[----:B0-----:R-:W-:Y:S01]  /*c400*/  VIADD R9, R17, UR43 ;  /* 0x0000002b11097c36 */ /* 0x001fe20008000000 */
[----:B------:R-:W-:Y:S01]  /*c410*/  USEL UR16, UR41, URZ, !UP0 ;  /* 0x0000003f29107287 */ /* 0x000fe2000c000000 */
[----:B-1----:R-:W-:Y:S01]  /*c420*/  IMAD R13, R22, 0x40, R19 ;  /* 0x00000040160d7824 */ /* 0x002fe200078e0213 */
[----:B------:R-:W-:-:S02]  /*c430*/  UIMAD UR9, UR42, UR9, UR6 ;  /* 0x000000092a0972a4 */ /* 0x000fc4000f8e0206 */
[----:B------:R-:W-:-:S06]  /*c440*/  UISETP.NE.U32.AND UP1, UPT, UR12, URZ, UPT ;  /* 0x0000003f0c00728c */ /* 0x000fcc000bf25070 */
[----:B------:R-:W3:Y:S08]  /*c450*/  @P1 LDC R28, c[0x0][0xbec] ;  /* 0x0002fb00ff1c1b82 */ /* 0x000ef00000000800 */
[----:B------:R-:W0:Y:S01]  /*c460*/  @P1 LDC R8, c[0x0][0xbf0] ;  /* 0x0002fc00ff081b82 */ /* 0x000e220000000800 */
[----:B---3--:R-:W-:Y:S01]  /*c470*/  @P1 IMAD.HI.U32 R7, R9, R28, RZ ;  /* 0x0000001c09071227 */ /* 0x008fe200078e00ff */
[----:B----4-:R-:W-:-:S03]  /*c480*/  @P2 R2UR UR4, R6 ;  /* 0x00000000060422ca */ /* 0x010fc600000e0000 */
        /* <DEDUP_REMOVED lines=8> */
[----:B------:R-:W-:Y:S02]  /*c510*/  UIMAD.WIDE.U32 UR10, UR42, UR8, UR6 ;  /* 0x000000082a0a72a5 */ /* 0x000fe4000f8e0006 */
[----:B------:R-:W-:Y:S02]  /*c520*/  USEL UR8, UR40, URZ, !UP0 ;  /* 0x0000003f28087287 */ /* 0x000fe4000c000000 */
[----:B------:R-:W-:-:S02]  /*c530*/  UIADD3 UR11, UR11, UR9, URZ ;  /* 0x000000090b0b7290 */ /* 0x000fc4000fffe03f */
[----:B------:R-:W-:Y:S02]  /*c540*/  UIMAD UR9, UR16, UR14, URZ ;  /* 0x0000000e100972a4 */ /* 0x000fe4000f8e023f */
[----:B------:R-:W-:Y:S02]  /*c550*/  UISETP.NE.AND.EX UP0, UPT, UR13, URZ, UPT, UP1 ;  /* 0x0000003f0d00728c */ /* 0x000fe4000bf05310 */
[----:B------:R-:W-:Y:S02]  /*c560*/  UIMAD UR9, UR8, UR15, UR9 ;  /* 0x0000000f080972a4 */ /* 0x000fe4000f8e0209 */
[----:B------:R-:W-:Y:S02]  /*c570*/  UIMAD.WIDE.U32 UR10, UR8, UR14, UR10 ;  /* 0x0000000e080a72a5 */ /* 0x000fe4000f8e000a */
[----:B------:R-:W-:Y:S01]  /*c580*/  PLOP3.LUT P3, PT, PT, PT, UP0, 0x80, 0x0 ;  /* 0x000000000000781c */ /* 0x000fe20003f6f008 */
[----:B------:R-:W-:Y:S01]  /*c590*/  ULDC.64 UR14, c[0x0][0xb88] ;  /* 0x0002e200000e7ab9 */ /* 0x000fe20000000a00 */
[----:B------:R-:W-:Y:S01]  /*c5a0*/  IMAD.U32 R11, RZ, RZ, UR9 ;  /* 0x00000009ff0b7e24 */ /* 0x000fe2000f8e00ff */
[----:B------:R-:W-:Y:S01]  /*c5b0*/  ULDC UR9, c[0x0][0xa88] ;  /* 0x0002a20000097ab9 */ /* 0x000fe20000000800 */
[----:B------:R-:W-:Y:S01]  /*c5c0*/  IADD3 R6, P0, R6, UR10, RZ ;  /* 0x0000000a06067c10 */ /* 0x000fe2000ff1e0ff */
[----:B------:R-:W-:Y:S01]  /*c5d0*/  @UP0 ULEA UR10, UP1, UR40, UR12, 0x2 ;  /* 0x0000000c280a0291 */ /* 0x000fe2000f82103f */
[----:B------:R-:W-:-:S02]  /*c5e0*/  IMAD R10, R7, UR14, RZ ;  /* 0x0000000e070a7c24 */ /* 0x000fc4000f8e02ff */
[----:B------:R-:W-:Y:S01]  /*c5f0*/  IADD3.X R7, R8, UR11, R11, P0, !PT ;  /* 0x0000000b08077c10 */ /* 0x000fe200087fe40b */
[----:B------:R-:W-:Y:S01]  /*c600*/  @UP0 ULEA.HI.X UR11, UR40, UR13, UR41, 0x2, UP1 ;  /* 0x0000000d280b0291 */ /* 0x000fe200088f1429 */
[----:B------:R-:W-:Y:S02]  /*c610*/  IMAD.U32 R8, RZ, RZ, UR9 ;  /* 0x00000009ff087e24 */ /* 0x000fe4000f8e00ff */
[----:B------:R-:W-:Y:S01]  /*c620*/  IMAD.U32 R14, RZ, RZ, UR10 ;  /* 0x0000000aff0e7e24 */ /* 0x000fe2000f8e00ff */
[----:B------:R-:W-:Y:S01]  /*c630*/  ULDC.64 UR12, c[0x0][0xb50] ;  /* 0x0002d400000c7ab9 */ /* 0x000fe20000000a00 */
[C---:B------:R-:W-:Y:S02]  /*c640*/  IMAD R11, R9.reuse, UR15, R10 ;  /* 0x0000000f090b7c24 */ /* 0x040fe4000f8e020a */
[----:B------:R-:W-:Y:S02]  /*c650*/  IMAD.U32 R15, RZ, RZ, UR11 ;  /* 0x0000000bff0f7e24 */ /* 0x000fe4000f8e00ff */
[----:B------:R-:W-:-:S03]  /*c660*/  IMAD.WIDE.U32 R6, R9, UR14, R6 ;  /* 0x0000000e09067c25 */ /* 0x000fc6000f8e0006 */
[----:B------:R0:W5:Y:S01]  /*c670*/  @P3 LDG.E R8, desc[UR50][R14.64] ;  /* 0x000000320e083981 */ /* 0x000162000c1e1900 */
[----:B------:R-:W-:Y:S01]  /*c680*/  IMAD.IADD R7, R7, 0x1, R11 ;  /* 0x0000000107077824 */ /* 0x000fe200078e020b */
[----:B------:R-:W-:-:S04]  /*c690*/  LEA R10, P0, R6, UR12, 0x2 ;  /* 0x0000000c060a7c11 */ /* 0x000fc8000f8010ff */
[----:B------:R-:W-:Y:S01]  /*c6a0*/  LEA.HI.X R7, R6, UR13, R7, 0x2, P0 ;  /* 0x0000000d06077c11 */ /* 0x000fe200080f1407 */
[----:B------:R-:W-:Y:S08]  /*c6b0*/  @P3 BRA `(.L_x_1717) ;  /* 0x0000000000103947 */ /* 0x000ff00003800000 */
[----:B------:R-:W-:Y:S05]  /*c6c0*/  @!P2 BRA `(.L_x_1717) ;  /* 0x00000000000ca947 */ /* 0x000fea0003800000 */
[----:B------:R-:W2:Y:S04]  /*c6d0*/  LDG.E R9, desc[UR50][R20.64] ;  /* 0x0000003214097981 */ /* 0x000ea8000c1e1900 */
[----:B-----5:R-:W2:Y:S02]  /*c6e0*/  LDG.E R8, desc[UR50][R20.64+0x4] ;  /* 0x0000043214087981 */ /* 0x020ea4000c1e1900 */
[----:B--2---:R-:W-:-:S07]  /*c6f0*/  IMAD.IADD R8, R8, 0x1, -R9 ;  /* 0x0000000108087824 */ /* 0x004fce00078e0a09 */
.L_x_1717:
[----:B0-----:R-:W-:Y:S01]  /*c700*/  SHFL.IDX PT, R14, R10, RZ, 0x1c1f ;  /* 0x001c1fff0a0e7589 */ /* 0x001fe200000e0000 */
[----:B------:R-:W-:Y:S01]  /*c710*/  IMAD.WIDE R12, R13, 0x2, R4 ;  /* 0x000000020d0c7825 */ /* 0x000fe200078e0204 */
[----:B------:R-:W-:Y:S01]  /*c720*/  LOP3.LUT P0, RZ, R23, 0x3, RZ, 0xc0, !PT ;  /* 0x0000000317ff7812 */ /* 0x000fe2000780c0ff */
[----:B------:R-:W0:Y:S01]  /*c730*/  @P1 LDC R33, c[0x0][0xbf0] ;  /* 0x0002fc00ff211b82 */ /* 0x000e220000000800 */
[----:B------:R-:W1:Y:S01]  /*c740*/  SHFL.IDX PT, R15, R7, RZ, 0x1c1f ;  /* 0x001c1fff070f7589 */ /* 0x000e6200000e0000 */
[----:B------:R-:W-:Y:S01]  /*c750*/  VIADD R6, R157, UR43 ;  /* 0x0000002b9d067c36 */ /* 0x000fe20008000000 */
[----:B------:R-:W-:Y:S01]  /*c760*/  IADD3 R9, P3, R12, 0x1800, RZ ;  /* 0x000018000c097810 */ /* 0x000fe20007f7e0ff */
[----:B-----5:R-:W-:Y:S01]  /*c770*/  IMAD R39, R8, R37, RZ ;  /* 0x0000002508277224 */ /* 0x020fe200078e02ff */
[----:B------:R-:W-:Y:S01]  /*c780*/  SHFL.IDX PT, R20, R10, 0x1, 0x1c1f ;  /* 0x003c1f000a147f89 */ /* 0x000fe200000e0000 */
[----:B------:R-:W-:Y:S01]  /*c790*/  VIADD R4, R6, 0x8 ;  /* 0x0000000806047836 */ /* 0x000fe20000000000 */
[----:B------:R-:W-:Y:S01]  /*c7a0*/  IADD3 R25, P4, R12, 0x3000, RZ ;  /* 0x000030000c197810 */ /* 0x000fe20007f9e0ff */
[----:B------:R-:W-:Y:S01]  /*c7b0*/  ULDC.64 UR10, c[0x0][0xaa0] ;  /* 0x0002a800000a7ab9 */ /* 0x000fe20000000a00 */
[----:B------:R-:W2:Y:S01]  /*c7c0*/  SHFL.IDX PT, R21, R7, 0x1, 0x1c1f ;  /* 0x003c1f0007157f89 */ /* 0x000ea200000e0000 */
[----:B------:R-:W-:-:S02]  /*c7d0*/  ISETP.GE.OR P2, PT, R6, R39, P0 ;  /* 0x000000270600720c */ /* 0x000fc40000746670 */
[----:B------:R-:W-:Y:S02]  /*c7e0*/  LOP3.LUT R5, R12, 0x380, RZ, 0xc0, !PT ;  /* 0x000003800c057812 */ /* 0x000fe400078ec0ff */
[----:B------:R-:W-:Y:S02]  /*c7f0*/  LOP3.LUT R8, R9, 0x380, RZ, 0xc0, !PT ;  /* 0x0000038009087812 */ /* 0x000fe400078ec0ff */
[----:B------:R-:W-:Y:S02]  /*c800*/  ISETP.GE.OR P0, PT, R4, R39, P0 ;  /* 0x000000270400720c */ /* 0x000fe40000706670 */
[----:B------:R-:W-:Y:S02]  /*c810*/  LOP3.LUT R24, R25, 0x380, RZ, 0xc0, !PT ;  /* 0x0000038019187812 */ /* 0x000fe400078ec0ff */
[----:B------:R-:W-:Y:S02]  /*c820*/  SHF.R.U64 R5, R5, 0x3, RZ ;  /* 0x0000000305057819 */ /* 0x000fe400000012ff */
[----:B------:R-:W-:-:S02]  /*c830*/  SHF.R.U64 R8, R8, 0x3, RZ ;  /* 0x0000000308087819 */ /* 0x000fc400000012ff */
[----:B------:R-:W-:Y:S01]  /*c840*/  SHF.R.U64 R24, R24, 0x3, RZ ;  /* 0x0000000318187819 */ /* 0x000fe200000012ff */
[----:B-1----:R-:W-:Y:S01]  /*c850*/  @!P2 ST.E desc[UR50][R14.64], R2 ;  /* 0x000000020e00a985 */ /* 0x002fe2000c101932 */
        /* <DEDUP_REMOVED lines=10> */
[----:B-1----:R-:W1:Y:S01]  /*c900*/  @P1 LDC R21, c[0x0][0xbec] ;  /* 0x0002fb00ff151b82 */ /* 0x002e620000000800 */
[----:B------:R-:W-:Y:S01]  /*c910*/  UIMAD UR9, UR7, UR10, URZ ;  /* 0x0000000a070972a4 */ /* 0x000fe2000f8e023f */
[----:B------:R-:W-:Y:S01]  /*c920*/  IADD3 R29, P0, R12, 0x4800, RZ ;  /* 0x000048000c1d7810 */ /* 0x000fe20007f1e0ff */
[----:B------:R-:W-:-:S02]  /*c930*/  UIMAD.WIDE.U32 UR6, UR4, UR10, URZ ;  /* 0x0000000a040672a5 */ /* 0x000fc4000f8e003f */
[----:B------:R-:W-:Y:S01]  /*c940*/  UIMAD UR9, UR4, UR11, UR9 ;  /* 0x0000000b040972a4 */ /* 0x000fe2000f8e0209 */
[----:B------:R-:W-:Y:S01]  /*c950*/  IMAD R0, R18, 0x30, R22 ;  /* 0x0000003012007824 */ /* 0x000fe200078e0216 */
[----:B------:R-:W-:Y:S01]  /*c960*/  LOP3.LUT R12, R29, 0x380, RZ, 0xc0, !PT ;  /* 0x000003801d0c7812 */ /* 0x000fe200078ec0ff */
[----:B------:R-:W-:Y:S01]  /*c970*/  ULDC.64 UR10, c[0x0][0xae8] ;  /* 0x0002ba00000a7ab9 */ /* 0x000fe20000000a00 */
[----:B------:R-:W-:Y:S01]  /*c980*/  UIADD3 UR7, UR7, UR9, URZ ;  /* 0x0000000907077290 */ /* 0x000fe2000fffe03f */
[----:B------:R-:W-:Y:S01]  /*c990*/  IMAD.X R13, RZ, RZ, R13, P0 ;  /* 0x000000ffff0d7224 */ /* 0x000fe200000e060d */
[----:B------:R-:W-:Y:S01]  /*c9a0*/  UIMAD UR4, UR17, UR10, URZ ;  /* 0x0000000a110472a4 */ /* 0x000fe2000f8e023f */
[----:B------:R-:W-:Y:S01]  /*c9b0*/  VIADD R28, R0, UR43 ;  /* 0x0000002b001c7c36 */ /* 0x000fe20008000000 */
[----:B------:R-:W-:Y:S01]  /*c9c0*/  UIMAD.WIDE.U32 UR6, UR42, UR10, UR6 ;  /* 0x0000000a2a0672a5 */ /* 0x000fe2000f8e0006 */
[----:B------:R-:W-:Y:S01]  /*c9d0*/  SHF.R.U64 R2, R12, 0x3, RZ ;  /* 0x000000030c027819 */ /* 0x000fe200000012ff */
[----:B------:R-:W-:-:S03]  /*c9e0*/  UIMAD UR4, UR42, UR11, UR4 ;  /* 0x0000000b2a0472a4 */ /* 0x000fc6000f8e0204 */
[----:B------:R-:W-:Y:S01]  /*c9f0*/  ULDC.64 UR10, c[0x0][0xaf0] ;  /* 0x0002bc00000a7ab9 */ /* 0x000fe20000000a00 */
[----:B------:R-:W-:Y:S01]  /*ca00*/  UIADD3 UR7, UR7, UR4, URZ ;  /* 0x0000000407077290 */ /* 0x000fe2000fffe03f */
[----:B------:R-:W-:Y:S01]  /*ca10*/  LOP3.LUT R12, R2, R29, RZ, 0x3c, !PT ;  /* 0x0000001d020c7212 */ /* 0x000fe200078e3cff */
[----:B------:R-:W-:Y:S01]  /*ca20*/  UIMAD UR4, UR16, UR10, URZ ;  /* 0x0000000a100472a4 */ /* 0x000fe2000f8e023f */
[----:B-1----:R-:W-:Y:S01]  /*ca30*/  @P1 IMAD.HI.U32 R0, R28, R21, RZ ;  /* 0x000000151c001227 */ /* 0x002fe200078e00ff */
[----:B------:R-:W-:Y:S02]  /*ca40*/  MOV R29, R28 ;  /* 0x0000001c001d7202 */ /* 0x000fe40000000f00 */
[----:B------:R-:W-:Y:S01]  /*ca50*/  UIMAD UR4, UR8, UR11, UR4 ;  /* 0x0000000b080472a4 */ /* 0x000fe2000f8e0204 */
[----:B------:R-:W5:Y:S01]  /*ca60*/  LD.E.128 R12, desc[UR50][R12.64] ;  /* 0x000000320c0c7980 */ /* 0x000f62000c101d00 */
[----:B------:R-:W-:Y:S01]  /*ca70*/  UIMAD.WIDE.U32 UR8, UR8, UR10, UR6 ;  /* 0x0000000a080872a5 */ /* 0x000fe2000f8e0006 */
[----:B0-----:R-:W-:Y:S01]  /*ca80*/  @P1 SHF.R.U32.HI R29, RZ, R33, R0 ;  /* 0x00000021ff1d1219 */ /* 0x001fe20000011600 */
[----:B------:R-:W-:Y:S01]  /*ca90*/  VIADD R36, R22, UR43 ;  /* 0x0000002b16247c36 */ /* 0x000fe20008000000 */
[----:B------:R-:W-:Y:S01]  /*caa0*/  ULDC.64 UR6, c[0x0][0xae0] ;  /* 0x0002b80000067ab9 */ /* 0x000fe20000000a00 */
[----:B------:R-:W-:Y:S01]  /*cab0*/  UIADD3 UR4, UR9, UR4, URZ ;  /* 0x0000000409047290 */ /* 0x000fe2000fffe03f */
[--C-:B------:R-:W-:Y:S01]  /*cac0*/  SHF.R.S32.HI R0, RZ, 0x1f, R29.reuse ;  /* 0x0000001fff007819 */ /* 0x100fe2000001141d */
[----:B------:R-:W-:Y:S01]  /*cad0*/  IMAD.MOV R2, RZ, RZ, -R29 ;  /* 0x000000ffff027224 */ /* 0x000fe200078e0a1d */
[----:B------:R-:W-:Y:S01]  /*cae0*/  @!PT LDS RZ, [RZ] ;  /* 0x00000000fffff984 */ /* 0x000fe20000000800 */
[----:B------:R-:W-:Y:S01]  /*caf0*/  @!PT LDS RZ, [RZ] ;  /* 0x00000000fffff984 */ /* 0x000fe20000000800 */
[----:B------:R-:W-:Y:S01]  /*cb00*/  @!PT LDS RZ, [RZ] ;  /* 0x00000000fffff984 */ /* 0x000fe20000000800 */
[----:B------:R-:W-:Y:S01]  /*cb10*/  @!PT LDS RZ, [RZ] ;  /* 0x00000000fffff984 */ /* 0x000fe20000000800 */
[----:B------:R0:W-:Y:S06]  /*cb20*/  MEMBAR.ALL.CTA ;  /* 0x0000000000007992 */ /* 0x0001ec0000008000 */
[----:B0-----:R-:W0:Y:S01]  /*cb30*/  FENCE.VIEW.ASYNC.S ;  /* 0x00000000000073c6 */ /* 0x001e220000000000 */
[----:B------:R-:W-:Y:S01]  /*cb40*/  IMAD.U32 R21, RZ, RZ, UR9 ;  /* 0x00000009ff157e24 */ /* 0x000fe2000f8e00ff */
[----:B------:R-:W-:Y:S01]  /*cb50*/  SHF.R.S32.HI R41, RZ, 0x1f, R19 ;  /* 0x0000001fff297819 */ /* 0x000fe20000011413 */
[----:B------:R-:W-:-:S02]  /*cb60*/  IMAD R0, R0, UR6, RZ ;  /* 0x0000000600007c24 */ /* 0x000fc4000f8e02ff */
[----:B------:R-:W-:Y:S02]  /*cb70*/  IMAD R33, R37, R2, R28 ;  /* 0x0000000225217224 */ /* 0x000fe400078e021c */
[----:B------:R-:W-:Y:S02]  /*cb80*/  IMAD.U32 R20, RZ, RZ, UR8 ;  /* 0x00000008ff147e24 */ /* 0x000fe4000f8e00ff */
        /* <DEDUP_REMOVED lines=11> */
[----:B------:R-:W-:Y:S01]  /*cc40*/  VIADD R0, R36, 0x30 ;  /* 0x0000003024007836 */ /* 0x000fe20000000000 */
[----:B------:R-:W-:Y:S01]  /*cc50*/  LEA R30, P0, R20, UR6, 0x1 ;  /* 0x00000006141e7c11 */ /* 0x000fe2000f8008ff */
[----:B------:R-:W-:Y:S02]  /*cc60*/  IMAD.IADD R21, R21, 0x1, R29 ;  /* 0x0000000115157824 */ /* 0x000fe400078e021d */
[----:B------:R-:W-:Y:S02]  /*cc70*/  VIADD R2, R36, 0x60 ;  /* 0x0000006024027836 */ /* 0x000fe40000000000 */
[----:B0-----:R-:W-:Y:S01]  /*cc80*/  SHFL.IDX PT, R28, R30, 0x1, 0x181f ;  /* 0x00381f001e1c7f89 */ /* 0x001fe200000e0000 */
[----:B------:R-:W-:Y:S01]  /*cc90*/  LEA.HI.X R32, R20, UR7, R21, 0x1, P0 ;  /* 0x0000000714207c11 */ /* 0x000fe200080f0c15 */
[----:B------:R-:W-:Y:S01]  /*cca0*/  VIADD R3, R3, 0x13220 ;  /* 0x0001322003037836 */ /* 0x000fe20000000000 */
[----:B------:R-:W-:Y:S01]  /*ccb0*/  ISETP.GE.AND P0, PT, R19, UR4, PT ;  /* 0x0000000413007c0c */ /* 0x000fe2000bf06270 */
[----:B------:R-:W0:Y:S03]  /*ccc0*/  SHFL.IDX PT, R20, R30, RZ, 0x181f ;  /* 0x00181fff1e147589 */ /* 0x000e2600000e0000 */
[-C--:B------:R-:W-:Y:S01]  /*ccd0*/  ISETP.GE.OR P1, PT, R36, R39.reuse, P0 ;  /* 0x000000272400720c */ /* 0x080fe20000726670 */
[----:B------:R-:W1:Y:S01]  /*cce0*/  SHFL.IDX PT, R42, R30, 0x2, 0x181f ;  /* 0x00581f001e2a7f89 */ /* 0x000e6200000e0000 */
[----:B------:R-:W-:-:S02]  /*ccf0*/  ISETP.GE.OR P2, PT, R0, R39, P0 ;  /* 0x000000270000720c */ /* 0x000fc40000746670 */
[----:B------:R-:W-:Y:S01]  /*cd00*/  ISETP.GE.OR P3, PT, R2, R39, P0 ;  /* 0x000000270200720c */ /* 0x000fe20000766670 */
[----:B------:R-:W1:Y:S01]  /*cd10*/  SHFL.IDX PT, R34, R32, RZ, 0x181f ;  /* 0x00181fff20227589 */ /* 0x000e6200000e0000 */
[----:B------:R-:W-:-:S03]  /*cd20*/  PRMT R0, RZ, 0x654, R3 ;  /* 0x00000654ff007816 */ /* 0x000fc60000000003 */
[----:B------:R-:W1:Y:S01]  /*cd30*/  SHFL.IDX PT, R38, R32, 0x1, 0x181f ;  /* 0x00381f0020267f89 */ /* 0x000e6200000e0000 */
[----:B------:R0:W-:Y:S03]  /*cd40*/  SYNCS.ARRIVE.TRANS64.RED.A1T0 RZ, [R0+URZ], RZ ;  /* 0x000000ff00ff79a7 */ /* 0x0001e6000810043f */
        /* <DEDUP_REMOVED lines=19> */
.L_x_1716:
        /* <DEDUP_REMOVED lines=18> */
[----:B------:R-:W-:Y:S01]  /*cfa0*/  MOV R4, UR6 ;  /* 0x0000000600047c02 */ /* 0x000fe20008000f00 */
[----:B------:R-:W-:-:S05]  /*cfb0*/  IMAD.U32 R5, RZ, RZ, UR7 ;  /* 0x00000007ff057e24 */ /* 0x000fca000f8e00ff */
[----:B------:R1:W5:Y:S01]  /*cfc0*/  @P3 LDG.E R0, desc[UR50][R4.64] ;  /* 0x0000003204003981 */ /* 0x000362000c1e1900 */
[----:B0-----:R-:W-:Y:S01]  /*cfd0*/  ISETP.NE.AND P0, PT, R11, 0x1, PT ;  /* 0x000000010b00780c */ /* 0x001fe20003f05270 */
[----:B------:R-:W-:Y:S01]  /*cfe0*/  UMOV UR4, URZ ;  /* 0x0000003f00047c82 */ /* 0x000fe20008000000 */
[----:B------:R-:W-:Y:S01]  /*cff0*/  USHF.R.S32.HI UR10, URZ, 0x1f, UR42 ;  /* 0x0000001f3f0a7899 */ /* 0x000fe2000801142a */
[----:B------:R-:W0:Y:S10]  /*d000*/  S2R R7, SR_TID.X ;  /* 0x0000000000077919 */ /* 0x000e340000002100 */
[----:B------:R-:W3:Y:S01]  /*d010*/  @P0 LDC R9, c[0x0][0xbec] ;  /* 0x0002fb00ff090b82 */ /* 0x000ee20000000800 */
[----:B0-----:R-:W-:-:S05]  /*d020*/  VIADD R7, R7, 0xffffff80 ;  /* 0xffffff8007077836 */ /* 0x001fca0000000000 */
        /* <DEDUP_REMOVED lines=8> */
.L_x_1719:
[----:B------:R-:W-:Y:S01]  /*d0b0*/  USEL UR40, UR40, URZ, !UP0 ;  /* 0x0000003f28287287 */ /* 0x000fe2000c000000 */
[----:B------:R-:W-:Y:S01]  /*d0c0*/  BSSY B1, `(.L_x_1720) ;  /* 0x000002c000017945 */ /* 0x000fe20003800000 */
[----:B------:R-:W-:-:S03]  /*d0d0*/  USEL UR41, UR41, URZ, !UP0 ;  /* 0x0000003f29297287 */ /* 0x000fc6000c000000 */
[----:B------:R-:W-:Y:S09]  /*d0e0*/  @P1 BRA `(.L_x_1721) ;  /* 0x0000000000a41947 */ /* 0x000ff20003800000 */
[----:B------:R-:W0:Y:S01]  /*d0f0*/  S2R R3, SR_TID.X ;  /* 0x0000000000037919 */ /* 0x000e220000002100 */
[----:B------:R-:W1:Y:S01]  /*d100*/  LDC R7, c[0x0][0xbe8] ;  /* 0x0002fa00ff077b82 */ /* 0x000e620000000800 */
[----:B------:R-:W-:Y:S02]  /*d110*/  IMAD.U32 R4, RZ, RZ, UR43 ;  /* 0x0000002bff047e24 */ /* 0x000fe4000f8e00ff */
[----:B-1---5:R-:W-:-:S03]  /*d120*/  IMAD R2, R0, R7, RZ ;  /* 0x0000000700027224 */ /* 0x022fc600078e02ff */
[----:B0-----:R-:W-:-:S04]  /*d130*/  IADD3 R4, R4, -0x80, R3 ;  /* 0xffffff8004047810 */ /* 0x001fc80007ffe003 */
        /* <DEDUP_REMOVED lines=33> */
[----:B------:R-:W-:Y:S01]  /*d350*/  LEA.HI.X R5, R2, UR7, R3, 0x2, P1 ;  /* 0x0000000702057c11 */ /* 0x000fe200088f1403 */
[----:B------:R-:W-:-:S05]  /*d360*/  IMAD.MOV.U32 R3, RZ, RZ, -0x800000 ;  /* 0xff800000ff037424 */ /* 0x000fca00078e00ff */
[----:B------:R0:W-:Y:S02]  /*d370*/  STG.E desc[UR50][R4.64], R3 ;  /* 0x0000000304007986 */ /* 0x0001e4000c101932 */
.L_x_1721:
[----:B------:R-:W-:Y:S05]  /*d380*/  BSYNC B1 ;  /* 0x0000000000017941 */ /* 0x000fea0003800000 */
.L_x_1720:
[----:B0-----:R-:W0:Y:S01]  /*d390*/  @P0 LDC R3, c[0x0][0xbf0] ;  /* 0x0002fc00ff030b82 */ /* 0x001e220000000800 */
[----:B------:R-:W-:Y:S01]  /*d3a0*/  ULDC.64 UR12, c[0x0][0xaa0] ;  /* 0x0002a800000c7ab9 */ /* 0x000fe20000000a00 */
[----:B------:R-:W-:Y:S01]  /*d3b0*/  IMAD R2, R18, 0x30, R22 ;  /* 0x0000003012027824 */ /* 0x000fe200078e0216 */
[----:B------:R-:W-:Y:S01]  /*d3c0*/  UIMAD UR8, UR9, UR12, URZ ;  /* 0x0000000c090872a4 */ /* 0x000fe2000f8e023f */
[----:B------:R-:W-:Y:S01]  /*d3d0*/  VIADD R30, R22, UR43 ;  /* 0x0000002b161e7c36 */ /* 0x000fe20008000000 */
[----:B------:R-:W-:Y:S01]  /*d3e0*/  UIMAD.WIDE.U32 UR6, UR4, UR12, URZ ;  /* 0x0000000c040672a5 */ /* 0x000fe2000f8e003f */
[----:B------:R-:W-:Y:S01]  /*d3f0*/  VIADD R4, R2, UR43 ;  /* 0x0000002b02047c36 */ /* 0x000fe20008000000 */
[----:B------:R-:W-:Y:S01]  /*d400*/  UIMAD UR8, UR4, UR13, UR8 ;  /* 0x0000000d040872a4 */ /* 0x000fe2000f8e0208 */
[----:B------:R-:W-:Y:S02]  /*d410*/  SHF.R.S32.HI R13, RZ, 0x1f, R19 ;  /* 0x0000001fff0d7819 */ /* 0x000fe40000011413 */
        /* <DEDUP_REMOVED lines=19> */
[----:B------:R-:W-:Y:S01]  /*d550*/  IMAD R6, R2, UR8, RZ ;  /* 0x0000000802067c24 */ /* 0x000fe2000f8e02ff */
[----:B------:R-:W-:Y:S01]  /*d560*/  MOV R3, UR4 ;  /* 0x0000000400037c02 */ /* 0x000fe20008000f00 */
[----:B------:R-:W-:Y:S01]  /*d570*/  IMAD.U32 R2, RZ, RZ, UR6 ;  /* 0x00000006ff027e24 */ /* 0x000fe2000f8e00ff */
[----:B------:R-:W-:Y:S01]  /*d580*/  SHF.R.S32.HI R4, RZ, 0x1f, R7 ;  /* 0x0000001fff047819 */ /* 0x000fe20000011407 */
[C---:B------:R-:W-:Y:S01]  /*d590*/  IMAD R9, R5.reuse, UR9, R6 ;  /* 0x0000000905097c24 */ /* 0x040fe2000f8e0206 */
[----:B------:R-:W-:Y:S01]  /*d5a0*/  ULDC.64 UR6, c[0x0][0xad8] ;  /* 0x0002b60000067ab9 */ /* 0x000fe20000000a00 */
[----:B------:R-:W-:Y:S01]  /*d5b0*/  IMAD.WIDE.U32 R2, R5, UR8, R2 ;  /* 0x0000000805027c25 */ /* 0x000fe2000f8e0002 */
[----:B------:R-:W-:-:S03]  /*d5c0*/  ULDC UR4, c[0x0][0xac8] ;  /* 0x0002b20000047ab9 */ /* 0x000fc60000000800 */
[----:B------:R-:W-:Y:S02]  /*d5d0*/  IMAD R4, R4, UR6, RZ ;  /* 0x0000000604047c24 */ /* 0x000fe4000f8e02ff */
[----:B------:R-:W-:Y:S02]  /*d5e0*/  IMAD.IADD R3, R3, 0x1, R9 ;  /* 0x0000000103037824 */ /* 0x000fe400078e0209 */
[C---:B------:R-:W-:Y:S02]  /*d5f0*/  IMAD R5, R7.reuse, UR7, R4 ;  /* 0x0000000707057c24 */ /* 0x040fe4000f8e0204 */
[----:B------:R-:W-:Y:S01]  /*d600*/  IMAD.WIDE.U32 R2, R7, UR6, R2 ;  /* 0x0000000607027c25 */ /* 0x000fe2000f8e0002 */
[----:B------:R-:W-:-:S03]  /*d610*/  ULDC.64 UR6, c[0x0][0xa80] ;  /* 0x0002a00000067ab9 */ /* 0x000fc60000000a00 */
[----:B------:R-:W-:Y:S01]  /*d620*/  IMAD.IADD R3, R3, 0x1, R5 ;  /* 0x0000000103037824 */ /* 0x000fe200078e0205 */
[----:B------:R-:W-:Y:S01]  /*d630*/  LEA R4, P0, R2, UR6, 0x1 ;  /* 0x0000000602047c11 */ /* 0x000fe2000f8008ff */
[----:B-----5:R-:W-:Y:S02]  /*d640*/  IMAD R11, R0, R11, RZ ;  /* 0x0000000b000b7224 */ /* 0x020fe400078e02ff */
[----:B------:R-:W-:Y:S01]  /*d650*/  VIADD R0, R30, 0x30 ;  /* 0x000000301e007836 */ /* 0x000fe20000000000 */
        /* <DEDUP_REMOVED lines=28> */
.L_x_1718:
[----:B------:R-:W-:Y:S05]  /*d820*/  BSYNC B0 ;  /* 0x0000000000007941 */ /* 0x000fea0003800000 */
.L_x_1715:
[----:B------:R-:W-:Y:S02]  /*d830*/  ULDC UR4, c[0x0][0xc3c] ;  /* 0x00030f0000047ab9 */ /* 0x000fe40000000800 */
[----:B------:R-:W-:-:S13]  /*d840*/  ISETP.GE.AND P0, PT, R31, UR4, PT ;  /* 0x000000041f007c0c */ /* 0x000fda000bf06270 */
[----:B------:R-:W-:Y:S05]  /*d850*/  @!P0 BRA `(.L_x_1722) ;  /* 0xffffff3400588947 */ /* 0x000fea000383ffff */
[----:B------:R-:W-:Y:S05]  /*d860*/  EXIT ;  /* 0x000000000000794d */ /* 0x000fea0003800000 */
.L_x_1676:
[----:B------:R-:W-:-:S08]  /*d870*/  NOP ;  /* 0x0000000000007918 */ /* 0x000fd00000000000 */
[----:B------:R-:W0:-:S00]  /*d880*/  USETMAXREG.DEALLOC.CTAPOOL 0x20 ;  /* 0x00000020000079c8 */ /* 0x000e0000080e0500 */
[----:B0-----:R-:W-:-:S06]  /*d890*/  LOP3.LUT R0, R0, 0x3, RZ, 0xc0, !PT ;  /* 0x0000000300007812 */ /* 0x001fcc00078ec0ff */
[----:B------:R-:W0:Y:S02]  /*d8a0*/  SHFL.IDX PT, R0, R0, RZ, 0x1f ;  /* 0x00001fff00007589 */ /* 0x000e2400000e0000 */
[----:B0-----:R-:W-:Y:S01]  /*d8b0*/  ISETP.NE.AND P0, PT, R0, RZ, PT ;  /* 0x000000ff0000720c */ /* 0x001fe20003f05270 */
[----:B------:R-:W-:-:S03]  /*d8c0*/  IMAD.MOV.U32 R0, RZ, RZ, RZ ;  /* 0x000000ffff007224 */ /* 0x000fc600078e00ff */
[----:B------:R-:W-:-:S05]  /*d8d0*/  P2R R2, PR, RZ, 0x1 ;  /* 0x00000001ff027803 */ /* 0x000fca0000000000 */
[----:B------:R0:W-:Y:S04]  /*d8e0*/  STL [R1+0xc], R2 ;  /* 0x00000c0201007387 */ /* 0x0001e80000100800 */
[----:B------:R-:W-:Y:S05]  /*d8f0*/  @!P0 BRA `(.L_x_1723) ;  /* 0x0000000000248947 */ /* 0x000fea0003800000 */
[----:B------:R-:W1:Y:S08]  /*d900*/  S2UR UR5, SR_CgaCtaId ;  /* 0x00000000000579c3 */ /* 0x000e700000008800 */
[----:B------:R-:W-:Y:S06]  /*d910*/  BAR.SYNC.DEFER_BLOCKING 0x5, 0x200 ;  /* 0x0148000000007b1d */ /* 0x000fec0000010000 */
[----:B------:R-:W-:-:S02]  /*d920*/  UMOV UR4, 0x400 ;  /* 0x0000040000047882 */ /* 0x000fc40000000000 */
[----:B-1----:R-:W-:-:S09]  /*d930*/  ULEA UR4, UR5, UR4, 0x18 ;  /* 0x0000000405047291 */ /* 0x002fd2000f8ec03f */
[----:B------:R-:W1:Y:S02]  /*d940*/  LDS.128 R24, [UR4+0x132d0] ;  /* 0x0132d004ff187984 */ /* 0x000e640008000c00 */
[----:B-1----:R-:W-:Y:S02]  /*d950*/  R2UR UR43, R27 ;  /* 0x000000001b2b72ca */ /* 0x002fe400000e0000 */
[----:B------:R-:W-:Y:S01]  /*d960*/  R2UR UR36, R26 ;  /* 0x000000001a2472ca */ /* 0x000fe200000e0000 */
[----:B------:R-:W-:Y:S06]  /*d970*/  BAR.ARV 0x4, 0x200 ;  /* 0x0108000000007b1d */ /* 0x000fec0000002000 */
[----:B------:R-:W-:Y:S08]  /*d980*/  BRA `(.L_x_1724) ;  /* 0x0000000800b47947 */ /* 0x000ff00003800000 */
.L_x_1723:
[----:B0-----:R-:W0:Y:S01]  /*d990*/  S2R R2, SR_TID.X ;  /* 0x0000000000027919 */ /* 0x001e220000002100 */
        /* <DEDUP_REMOVED lines=36> */
[----:B------:R-:W-:Y:S01]  /*dbe0*/  MOV R4, R3 ;  /* 0x0000000300047202 */ /* 0x000fe20000000f00 */
[----:B------:R-:W-:Y:S01]  /*dbf0*/  UMOV UR43, URZ ;  /* 0x0000003f002b7c82 */ /* 0x000fe20008000000 */
[----:B------:R-:W-:Y:S01]  /*dc00*/  ULDC UR6, c[0x0][0xc3c] ;  /* 0x00030f0000067ab9 */ /* 0x000fe20000000800 */
[----:B------:R-:W-:-:S05]  /*dc10*/  ULDC UR5, c[0x0][0xc3c] ;  /* 0x00030f0000057ab9 */ /* 0x000fca0000000800 */
.L_x_1729:
        /* <DEDUP_REMOVED lines=14> */
.L_x_1728:
[----:B------:R-:W-:Y:S05]  /*dd00*/  BSYNC B0 ;  /* 0x0000000000007941 */ /* 0x000fea0003800000 */
.L_x_1727:
        /* <DEDUP_REMOVED lines=21> */
.L_x_1725:
        /* <DEDUP_REMOVED lines=23> */
[----:B------:R-:W-:-:S05]  /*dfd0*/  MOV R11, UR4 ;  /* 0x00000004000b7c02 */ /* 0x000fca0008000f00 */
[----:B------:R0:W1:Y:S02]  /*dfe0*/  SHFL.IDX PT, R24, R8, R11, 0x1f ;  /* 0x00001f0b08187589 */ /* 0x00006400000e0000 */
.L_x_1730:
        /* <DEDUP_REMOVED lines=35> */
[----:B0-----:R-:W-:-:S05]  /*e220*/  IMAD.MOV R11, RZ, RZ, -R3 ;  /* 0x000000ffff0b7224 */ /* 0x001fca00078e0a03 */
[----:B------:R-:W-:Y:S02]  /*e230*/  MOV R2, R11 ;  /* 0x0000000b00027202 */ /* 0x000fe40000000f00 */
        /* <DEDUP_REMOVED lines=23> */
.L_x_1726:
[----:B------:R-:W-:Y:S01]  /*e3b0*/  IMAD.MOV.U32 R24, RZ, RZ, R7 ;  /* 0x000000ffff187224 */ /* 0x000fe200078e0007 */
[----:B------:R-:W-:Y:S01]  /*e3c0*/  UMOV UR36, URZ ;  /* 0x0000003f00247c82 */ /* 0x000fe20008000000 */
[----:B------:R-:W-:-:S07]  /*e3d0*/  IMAD.MOV.U32 R25, RZ, RZ, RZ ;  /* 0x000000ffff197224 */ /* 0x000fce00078e00ff */
.L_x_1731:
        /* <DEDUP_REMOVED lines=8> */
.L_x_1724:
[----:B------:R-:W-:Y:S01]  /*e460*/  ULDC UR4, c[0x0][0xc3c] ;  /* 0x00030f0000047ab9 */ /* 0x000fe20000000800 */
[----:B------:R1:W-:Y:S01]  /*e470*/  STL [R1+0x8], RZ ;  /* 0x000008ff01007387 */ /* 0x0003e20000100800 */
[----:B------:R-:W-:Y:S01]  /*e480*/  UISETP.GE.AND UP0, UPT, UR43, UR4, UPT ;  /* 0x000000042b00728c */ /* 0x000fe2000bf06270 */
[----:B------:R-:W-:Y:S01]  /*e490*/  IMAD.MOV.U32 R19, RZ, RZ, 0x1 ;  /* 0x00000001ff137424 */ /* 0x000fe200078e00ff */
[----:B------:R-:W-:-:S04]  /*e4a0*/  MOV R18, RZ ;  /* 0x000000ff00127202 */ /* 0x000fc80000000f00 */
        /* <DEDUP_REMOVED lines=17> */
[----:B0-----:R-:W-:Y:S02]  /*e5c0*/  IMAD.SHL.U32 R2, R11, 0x10, RZ ;  /* 0x000000100b027824 */ /* 0x001fe400078e00ff */
[----:B------:R-:W-:Y:S01]  /*e5d0*/  IMAD.SHL.U32 R6, R10, 0x10, RZ ;  /* 0x000000100a067824 */ /* 0x000fe200078e00ff */
[----:B------:R-:W-:Y:S01]  /*e5e0*/  LOP3.LUT R3, R29, 0x180, RZ, 0xc0, !PT ;  /* 0x000001801d037812 */ /* 0x000fe200078ec0ff */
[C---:B------:R-:W-:Y:S01]  /*e5f0*/  IMAD.SHL.U32 R8, R11.reuse, 0x2, RZ ;  /* 0x000000020b087824 */ /* 0x040fe200078e00ff */
[----:B------:R-:W-:Y:S01]  /*e600*/  LOP3.LUT R5, R2, 0x1b0, RZ, 0xc0, !PT ;  /* 0x000001b002057812 */ /* 0x000fe200078ec0ff */
[----:B------:R-:W-:Y:S01]  /*e610*/  IMAD.SHL.U32 R0, R11, 0x20, RZ ;  /* 0x000000200b007824 */ /* 0x000fe200078e00ff */
        /* <DEDUP_REMOVED lines=16> */
[----:B------:R3:W-:Y:S01]  /*e720*/  STL [R1+0x4], R0 ;  /* 0x0000040001007387 */ /* 0x0007e20000100800 */
[----:B------:R-:W-:-:S04]  /*e730*/  LOP3.LUT R5, R5, 0x10, R8, 0x78, !PT ;  /* 0x0000001005057812 */ /* 0x000fc800078e7808 */
[----:B------:R-:W-:-:S07]  /*e740*/  LOP3.LUT R28, R28, R5, RZ, 0xfc, !PT ;  /* 0x000000051c1c7212 */ /* 0x000fce00078efcff */
.L_x_1799:
[----:B------:R-:W-:Y:S01]  /*e750*/  ULDC.64 UR4, c[0x0][0xc88] ;  /* 0x0003220000047ab9 */ /* 0x000fe20000000a00 */
[----:B------:R-:W-:Y:S01]  /*e760*/  ULDC.64 UR8, c[0x0][0xa00] ;  /* 0x0002800000087ab9 */ /* 0x000fe20000000a00 */
[----:B------:R-:W-:Y:S01]  /*e770*/  UIMAD.WIDE UR4, UR43, 0x4, UR4 ;  /* 0x000000042b0478a5 */ /* 0x000fe2000f8e0204 */
[----:B------:R-:W-:-:S05]  /*e780*/  ULDC.64 UR10, c[0x0][0xa08] ;  /* 0x00028200000a7ab9 */ /* 0x000fca0000000a00 */
[----:B------:R-:W-:Y:S02]  /*e790*/  IMAD.U32 R2, RZ, RZ, UR4 ;  /* 0x00000004ff027e24 */ /* 0x000fe4000f8e00ff */
[----:B0-----:R-:W-:Y:S01]  /*e7a0*/  IMAD.U32 R3, RZ, RZ, UR5 ;  /* 0x00000005ff037e24 */ /* 0x001fe2000f8e00ff */
[----:B------:R-:W-:-:S04]  /*e7b0*/  ULDC.64 UR4, c[0x0][0xa28] ;  /* 0x00028a0000047ab9 */ /* 0x000fc80000000a00 */
[----:B------:R-:W2:Y:S01]  /*e7c0*/  LDG.E R2, desc[UR50][R2.64] ;  /* 0x0000003202027981 */ /* 0x000ea2000c1e1900 */
        /* <DEDUP_REMOVED lines=16> */
[----:B------:R-:W-:Y:S01]  /*e8d0*/  MOV R3, UR5 ;  /* 0x0000000500037c02 */ /* 0x000fe20008000f00 */
        /* <DEDUP_REMOVED lines=16> */
[----:B------:R-:W-:Y:S02]  /*e9e0*/  IMAD.U32 R6, RZ, RZ, UR4 ;  /* 0x00000004ff067e24 */ /* 0x000fe4000f8e00ff */
[----:B------:R-:W-:Y:S02]  /*e9f0*/  IMAD.U32 R10, RZ, RZ, UR6 ;  /* 0x00000006ff0a7e24 */ /* 0x000fe4000f8e00ff */
[----:B------:R-:W-:-:S05]  /*ea00*/  IMAD.U32 R7, RZ, RZ, UR5 ;  /* 0x00000005ff077e24 */ /* 0x000fca000f8e00ff */
[----:B------:R-:W2:Y:S04]  /*ea10*/  @P3 LDG.E R10, desc[UR50][R6.64] ;  /* 0x00000032060a3981 */ /* 0x000ea8000c1e1900 */
[----:B--2---:R1:W-:Y:S01]  /*ea20*/  STL [R1], R10 ;  /* 0x0000000a01007387 */ /* 0x0043e20000100800 */
[----:B------:R-:W-:Y:S05]  /*ea30*/  @P3 BRA `(.L_x_1733) ;  /* 0x0000000000143947 */ /* 0x000fea0003800000 */
[----:B------:R-:W-:Y:S05]  /*ea40*/  @!P0 BRA `(.L_x_1733) ;  /* 0x0000000000108947 */ /* 0x000fea0003800000 */
[----:B------:R-:W1:Y:S04]  /*ea50*/  LDG.E R7, desc[UR50][R2.64] ;  /* 0x0000003202077981 */ /* 0x000e68000c1e1900 */
[----:B------:R-:W1:Y:S02]  /*ea60*/  LDG.E R6, desc[UR50][R2.64+0x4] ;  /* 0x0000043202067981 */ /* 0x000e64000c1e1900 */
[----:B-1----:R-:W-:-:S05]  /*ea70*/  IMAD.IADD R2, R6, 0x1, -R7 ;  /* 0x0000000106027824 */ /* 0x002fca00078e0a07 */
[----:B------:R0:W-:Y:S02]  /*ea80*/  STL [R1], R2 ;  /* 0x0000000201007387 */ /* 0x0001e40000100800 */
.L_x_1733:
[----:B------:R-:W-:Y:S01]  /*ea90*/  ULDC.64 UR6, c[0x0][0x418] ;  /* 0x0001060000067ab9 */ /* 0x000fe20000000a00 */
[----:B------:R-:W-:Y:S01]  /*eaa0*/  UMOV UR52, URZ ;  /* 0x0000003f00347c82 */ /* 0x000fe20008000000 */
[----:B------:R-:W-:Y:S01]  /*eab0*/  UISETP.NE.U32.AND UP0, UPT, UR6, URZ, UPT ;  /* 0x0000003f0600728c */ /* 0x000fe2000bf05070 */
[----:B-----5:R-:W-:Y:S01]  /*eac0*/  @P0 R2UR UR52, R8 ;  /* 0x00000000083402ca */ /* 0x020fe200000e0000 */
[----:B------:R-:W-:Y:S01]  /*ead0*/  ULDC.64 UR8, c[0x0][0xa20] ;  /* 0x0002880000087ab9 */ /* 0x000fe20000000a00 */
[----:B------:R-:W-:Y:S01]  /*eae0*/  UMOV UR4, URZ ;  /* 0x0000003f00047c82 */ /* 0x000fe20008000000 */
[----:B------:R-:W-:Y:S01]  /*eaf0*/  ISETP.NE.U32.AND P0, PT, RZ, UR8, PT ;  /* 0x00000008ff007c0c */ /* 0x000fe2000bf05070 */
[----:B------:R-:W-:Y:S01]  /*eb00*/  UMOV UR40, URZ ;  /* 0x0000003f00287c82 */ /* 0x000fe20008000000 */
[----:B------:R-:W-:Y:S01]  /*eb10*/  UISETP.NE.AND.EX UP0, UPT, UR7, URZ, UPT, UP0 ;  /* 0x0000003f0700728c */ /* 0x000fe2000bf05300 */
[----:B------:R-:W-:Y:S01]  /*eb20*/  @P2 R2UR UR4, R0 ;  /* 0x00000000000422ca */ /* 0x000fe200000e0000 */
[----:B------:R-:W-:Y:S01]  /*eb30*/  ULDC UR5, c[0x0][0x424] ;  /* 0x0001090000057ab9 */ /* 0x000fe20000000800 */
[----:B------:R-:W-:Y:S01]  /*eb40*/  @P1 R2UR UR40, R9 ;  /* 0x00000000092812ca */ /* 0x000fe200000e0000 */
[----:B------:R-:W-:Y:S01]  /*eb50*/  USEL UR5, UR5, 0x1, UP0 ;  /* 0x0000000105057887 */ /* 0x000fe20008000000 */
[----:B------:R-:W-:Y:S01]  /*eb60*/  ISETP.NE.AND.EX P0, PT, RZ, UR9, PT, P0 ;  /* 0x00000009ff007c0c */ /* 0x000fe2000bf05300 */
[----:B------:R-:W-:Y:S01]  /*eb70*/  ULDC UR6, c[0x0][0x2f0] ;  /* 0x0000bc0000067ab9 */ /* 0x000fe20000000800 */
[----:B------:R-:W-:Y:S01]  /*eb80*/  IMAD.U32 R22, RZ, RZ, UR44 ;  /* 0x0000002cff167e24 */ /* 0x000fe2000f8e00ff */
[----:B------:R-:W-:-:S06]  /*eb90*/  UIMAD UR5, UR5, UR6, URZ ;  /* 0x00000006050572a4 */ /* 0x000fcc000f8e023f */
[----:B01----:R-:W-:Y:S02]  /*eba0*/  IMAD.U32 R2, RZ, RZ, UR5 ;  /* 0x00000005ff027e24 */ /* 0x003fe4000f8e00ff */
[----:B------:R-:W-:Y:S02]  /*ebb0*/  UIADD3 UR40, UR40, UR4, URZ ;  /* 0x0000000428287290 */ /* 0x000fe4000fffe03f */
[----:B------:R-:W-:Y:S10]  /*ebc0*/  @!P0 BRA `(.L_x_1734) ;  /* 0x0000000000188947 */ /* 0x000ff40003800000 */
[----:B------:R-:W-:-:S04]  /*ebd0*/  UIADD3 UR5, UP0, UR47, UR8, URZ ;  /* 0x000000082f057290 */ /* 0x000fc8000ff1e03f */
[----:B------:R-:W-:Y:S02]  /*ebe0*/  UIADD3.X UR6, UR45, UR9, URZ, UP0, !UPT ;  /* 0x000000092d067290 */ /* 0x000fe400087fe43f */
[----:B------:R-:W-:-:S04]  /*ebf0*/  IMAD.U32 R2, RZ, RZ, UR5 ;  /* 0x00000005ff027e24 */ /* 0x000fc8000f8e00ff */
[----:B------:R-:W-:-:S05]  /*ec00*/  IMAD.U32 R3, RZ, RZ, UR6 ;  /* 0x00000006ff037e24 */ /* 0x000fca000f8e00ff */
[----:B------:R0:W5:Y:S01]  /*ec10*/  LDG.E R2, desc[UR50][R2.64] ;  /* 0x0000003202027981 */ /* 0x000162000c1e1900 */
[----:B------:R-:W-:Y:S05]  /*ec20*/  BRA `(.L_x_1735) ;  /* 0x0000000000107947 */ /* 0x000fea0003800000 */
.L_x_1734:
[----:B------:R-:W-:Y:S05]  /*ec30*/  @!P1 BRA `(.L_x_1735) ;  /* 0x00000000000c9947 */ /* 0x000fea0003800000 */
[----:B------:R-:W2:Y:S04]  /*ec40*/  LDG.E R3, desc[UR50][R4.64] ;  /* 0x0000003204037981 */ /* 0x000ea8000c1e1900 */
[----:B------:R-:W2:Y:S02]  /*ec50*/  LDG.E R2, desc[UR50][R4.64+0x4] ;  /* 0x0000043204027981 */ /* 0x000ea4000c1e1900 */
[----:B--2---:R-:W-:-:S07]  /*ec60*/  IMAD.IADD R2, R2, 0x1, -R3 ;  /* 0x0000000102027824 */ /* 0x004fce00078e0a03 */
.L_x_1735:
[----:B------:R-:W2:Y:S01]  /*ec70*/  LDL R5, [R1] ;  /* 0x0000000001057983 */ /* 0x000ea20000100800 */
[----:B------:R-:W1:Y:S01]  /*ec80*/  LDC R0, c[0x0][0x448] ;  /* 0x00011200ff007b82 */ /* 0x000e620000000800 */
[----:B------:R-:W-:Y:S01]  /*ec90*/  BSSY B7, `(.L_x_1736) ;  /* 0x00002ab000077945 */ /* 0x000fe20003800000 */
[----:B-1----:R-:W-:Y:S01]  /*eca0*/  ISETP.NE.AND P0, PT, R0, 0x1, PT ;  /* 0x000000010000780c */ /* 0x002fe20003f05270 */
[----:B------:R-:W-:-:S04]  /*ecb0*/  IMAD R0, R25, 0xc0, RZ ;  /* 0x000000c019007824 */ /* 0x000fc800078e02ff */
[----:B------:R-:W-:-:S08]  /*ecc0*/  VIADD R0, R0, 0xbf ;  /* 0x000000bf00007836 */ /* 0x000fd00000000000 */
[----:B0-----:R-:W0:Y:S08]  /*ecd0*/  @P0 LDC R3, c[0x0][0x44c] ;  /* 0x00011300ff030b82 */ /* 0x001e300000000800 */
[----:B------:R-:W1:Y:S01]  /*ece0*/  @P0 LDC R4, c[0x0][0x450] ;  /* 0x00011400ff040b82 */ /* 0x000e620000000800 */
[----:B0-----:R-:W-:-:S05]  /*ecf0*/  @P0 IMAD.HI.U32 R3, R0, R3, RZ ;  /* 0x0000000300030227 */ /* 0x001fca00078e00ff */
[----:B-1----:R-:W-:Y:S02]  /*ed00*/  @P0 SHF.R.U32.HI R0, RZ, R4, R3 ;  /* 0x00000004ff000219 */ /* 0x002fe40000011603 */
[----:B-----5:R-:W-:-:S05]  /*ed10*/  IADD3 R3, R2, -UR4, RZ ;  /* 0x8000000402037c10 */ /* 0x020fca000fffe0ff */
[----:B------:R-:W-:-:S04]  /*ed20*/  VIADD R2, R3, 0x9f ;  /* 0x0000009f03027836 */ /* 0x000fc80000000000 */
[----:B------:R-:W-:Y:S01]  /*ed30*/  IMAD.HI R2, R2, 0x66666667, RZ ;  /* 0x6666666702027827 */ /* 0x000fe200078e02ff */
[----:B--2---:R-:W-:-:S05]  /*ed40*/  IADD3 R3, R3, 0xa0, -R5 ;  /* 0x000000a003037810 */ /* 0x004fca0007ffe805 */
[----:B------:R-:W-:Y:S01]  /*ed50*/  IMAD.IADD R0, R3, 0x1, R0 ;  /* 0x0000000103007824 */ /* 0x000fe200078e0200 */
[----:B------:R-:W-:-:S03]  /*ed60*/  SHF.R.U32.HI R3, RZ, 0x1f, R2 ;  /* 0x0000001fff037819 */ /* 0x000fc60000011602 */
[----:B------:R-:W-:Y:S01]  /*ed70*/  IMAD.HI R0, R0, 0x66666667, RZ ;  /* 0x6666666700007827 */ /* 0x000fe200078e02ff */
[----:B------:R-:W-:-:S04]  /*ed80*/  LEA.HI.SX32 R3, R2, R3, 0x1a ;  /* 0x0000000302037211 */ /* 0x000fc800078fd2ff */
[----:B------:R-:W-:-:S04]  /*ed90*/  SHF.R.U32.HI R5, RZ, 0x1f, R0 ;  /* 0x0000001fff057819 */ /* 0x000fc80000011600 */
[----:B------:R-:W-:-:S04]  /*eda0*/  LEA.HI.SX32 R0, R0, R5, 0x1a ;  /* 0x0000000500007211 */ /* 0x000fc800078fd2ff */
[----:B------:R-:W-:-:S04]  /*edb0*/  VIMNMX R27, R3, R0, PT ;  /* 0x00000000031b7248 */ /* 0x000fc80003fe0100 */
[----:B------:R-:W-:-:S13]  /*edc0*/  ISETP.GT.AND P0, PT, R27, RZ, PT ;  /* 0x000000ff1b00720c */ /* 0x000fda0003f04270 */
        /* <DEDUP_REMOVED lines=18> */
.L_x_1737:
        /* <DEDUP_REMOVED lines=20> */
.L_x_1740:
[----:B------:R-:W-:Y:S05]  /*f030*/  BSYNC B6 ;  /* 0x0000000000067941 */ /* 0x000fea0003800000 */
.L_x_1739:
[----:B------:R-:W-:Y:S01]  /*f040*/  VIADD R0, R16, 0x6000 ;  /* 0x0000600010007836 */ /* 0x000fe20000000000 */
[----:B------:R-:W-:Y:S04]  /*f050*/  BSSY B6, `(.L_x_1741) ;  /* 0x0000014000067945 */ /* 0x000fe80003800000 */
[----:B------:R-:W-:-:S04]  /*f060*/  LOP3.LUT P0, RZ, R0, 0x1bf, RZ, 0xc0, !PT ;  /* 0x000001bf00ff7812 */ /* 0x000fc8000780c0ff */
[----:B------:R-:W-:-:S09]  /*f070*/  P2R R17, PR, RZ, 0x1 ;  /* 0x00000001ff117803 */ /* 0x000fd20000000000 */
        /* <DEDUP_REMOVED lines=17> */
.L_x_1742:
[----:B------:R-:W-:Y:S05]  /*f190*/  BSYNC B6 ;  /* 0x0000000000067941 */ /* 0x000fea0003800000 */
.L_x_1741:
        /* <DEDUP_REMOVED lines=20> */
.L_x_1744:
[----:B------:R-:W-:Y:S05]  /*f2e0*/  BSYNC B6 ;  /* 0x0000000000067941 */ /* 0x000fea0003800000 */
.L_x_1743:
[----:B------:R-:W-:Y:S01]  /*f2f0*/  ISETP.NE.AND P6, PT, R17, RZ, PT ;  /* 0x000000ff1100720c */ /* 0x000fe20003fc5270 */
        /* <DEDUP_REMOVED lines=18> */
.L_x_1746:
[----:B------:R-:W-:Y:S05]  /*f420*/  BSYNC B6 ;  /* 0x0000000000067941 */ /* 0x000fea0003800000 */
.L_x_1745:
[----:B------:R-:W-:Y:S02]  /*f430*/  ULDC.64 UR4, c[0x0][0x9f8] ;  /* 0x00027e0000047ab9 */ /* 0x000fe40000000a00 */
[----:B------:R-:W-:-:S04]  /*f440*/  UISETP.NE.U32.AND UP0, UPT, UR4, URZ, UPT ;  /* 0x0000003f0400728c */ /* 0x000fc8000bf05070 */
[----:B------:R-:W-:-:S06]  /*f450*/  UISETP.NE.AND.EX UP0, UPT, UR5, URZ, UPT, UP0 ;  /* 0x0000003f0500728c */ /* 0x000fcc000bf05300 */
[----:B------:R-:W-:-:S05]  /*f460*/  PLOP3.LUT P0, PT, PT, PT, UP0, 0x80, 0x0 ;  /* 0x000000000000781c */ /* 0x000fca0003f0f008 */
[----:B------:R-:W-:-:S04]  /*f470*/  @UP0 UIADD3 UR4, UP1, UR47, UR4, URZ ;  /* 0x000000042f040290 */ /* 0x000fc8000ff3e03f */
[----:B------:R-:W-:Y:S02]  /*f480*/  @UP0 UIADD3.X UR5, UR45, UR5, URZ, UP1, !UPT ;  /* 0x000000052d050290 */ /* 0x000fe40008ffe43f */
[----:B------:R-:W-:-:S04]  /*f490*/  IMAD.U32 R2, RZ, RZ, UR4 ;  /* 0x00000004ff027e24 */ /* 0x000fc8000f8e00ff */
[----:B------:R-:W-:Y:S01]  /*f4a0*/  MOV R3, UR5 ;  /* 0x0000000500037c02 */ /* 0x000fe20008000f00 */
        /* <DEDUP_REMOVED lines=13> */
.L_x_1818:
[----:B-1----:R-:W-:Y:S02]  /*f580*/  ISETP.NE.AND P0, PT, R14, RZ, PT ;  /* 0x000000ff0e00720c */ /* 0x002fe40003f05270 */
[----:B------:R-:W-:-:S04]  /*f590*/  PLOP3.LUT P1, PT, PT, PT, PT, 0x8, 0x0 ;  /* 0x000000000000781c */ /* 0x000fc80003f2e170 */
[----:B------:R-:W-:-:S07]  /*f5a0*/  P2R R26, PR, RZ, 0x2 ;  /* 0x00000002ff1a7803 */ /* 0x000fce0000000000 */
[----:B------:R-:W-:Y:S05]  /*f5b0*/  @P0 BRA `(.L_x_1748) ;  /* 0x0000000400440947 */ /* 0x000fea0003800000 */
[----:B------:R-:W-:Y:S01]  /*f5c0*/  UMOV UR4, 0xffffffff ;  /* 0xffffffff00047882 */ /* 0x000fe20000000000 */
[----:B------:R-:W-:Y:S02]  /*f5d0*/  VIADD R0, R27, 0xffffffff ;  /* 0xffffffff1b007836 */ /* 0x000fe40000000000 */
[----:B------:R-:W-:Y:S05]  /*f5e0*/  BRA.DIV UR4, `(.L_x_1749) ;  /* 0x0000003604207947 */ /* 0x000fea000b800000 */
[----:B------:R-:W-:-:S13]  /*f5f0*/  ELECT P6, URZ, PT ;  /* 0x00000000003f782f */ /* 0x000fda00038c0000 */
.L_x_1821:
        /* <DEDUP_REMOVED lines=10> */
[----:B------:R-:W-:-:S05]  /*f6a0*/  @P0 SHF.R.U32.HI R4, RZ, R5, R6 ;  /* 0x00000005ff040219 */ /* 0x000fca0000011606 */
[----:B------:R-:W-:-:S04]  /*f6b0*/  IMAD.MOV R5, RZ, RZ, -R4 ;  /* 0x000000ffff057224 */ /* 0x000fc800078e0a04 */
[----:B------:R-:W-:Y:S01]  /*f6c0*/  IMAD R0, R7, R5, R0 ;  /* 0x0000000507007224 */ /* 0x000fe200078e0200 */
[--C-:B------:R-:W-:Y:S01]  /*f6d0*/  SHF.R.S32.HI R5, RZ, 0x1f, R4.reuse ;  /* 0x0000001fff057819 */ /* 0x100fe20000011404 */
[----:B------:R-:W-:Y:S02]  /*f6e0*/  IMAD R7, R23, UR4, RZ ;  /* 0x0000000417077c24 */ /* 0x000fe4000f8e02ff */
[----:B------:R-:W-:-:S04]  /*f6f0*/  IMAD.WIDE.U32 R4, R22, UR4, R4 ;  /* 0x0000000416047c25 */ /* 0x000fc8000f8e0004 */
[----:B------:R-:W-:Y:S01]  /*f700*/  IMAD R7, R22, UR5, R7 ;  /* 0x0000000516077c24 */ /* 0x000fe2000f8e0207 */
[----:B------:R-:W-:-:S03]  /*f710*/  LEA R2, P0, R4, R2, 0x2 ;  /* 0x0000000204027211 */ /* 0x000fc600078010ff */
[----:B------:R-:W-:-:S05]  /*f720*/  IMAD.IADD R5, R5, 0x1, R7 ;  /* 0x0000000105057824 */ /* 0x000fca00078e0207 */
[----:B------:R-:W-:-:S05]  /*f730*/  LEA.HI.X R3, R4, R3, R5, 0x2, P0 ;  /* 0x0000000304037211 */ /* 0x000fca00000f1405 */
[----:B------:R1:W5:Y:S02]  /*f740*/  LDG.E R17, desc[UR50][R2.64] ;  /* 0x0000003202117981 */ /* 0x000364000c1e1900 */
.L_x_1750:
[----:B-1----:R-:W1:Y:S01]  /*f750*/  S2R R2, SR_TID.X ;  /* 0x0000000000027919 */ /* 0x002e620000002100 */
[----:B------:R-:W-:Y:S01]  /*f760*/  IMAD R5, R18, 0x8, R16 ;  /* 0x0000000812057824 */ /* 0x000fe200078e0210 */
[----:B-1----:R-:W-:Y:S02]  /*f770*/  LOP3.LUT R3, R2, 0x7f, RZ, 0xc0, !PT ;  /* 0x0000007f02037812 */ /* 0x002fe400078ec0ff */
[----:B------:R-:W-:Y:S02]  /*f780*/  SHF.L.U32 R2, R19, 0x1f, RZ ;  /* 0x0000001f13027819 */ /* 0x000fe400000006ff */
[----:B------:R-:W-:Y:S02]  /*f790*/  ISETP.NE.AND P1, PT, R3, RZ, PT ;  /* 0x000000ff0300720c */ /* 0x000fe40003f25270 */
[----:B------:R-:W1:Y:S02]  /*f7a0*/  SYNCS.PHASECHK.TRANS64.TRYWAIT P0, [R5+URZ+0x13280], R2 ;  /* 0x01328002050075a7 */ /* 0x000e64000800017f */
[----:B-1----:R-:W-:Y:S09]  /*f7b0*/  @!P0 BRA `(.L_x_1751) ;  /* 0x0000003000cc8947 */ /* 0x002ff20003800000 */
.L_x_1822:
        /* <DEDUP_REMOVED lines=8> */
.L_x_1752:
        /* <DEDUP_REMOVED lines=17> */
.L_x_1823:
        /* <DEDUP_REMOVED lines=8> */
.L_x_1754:
        /* <DEDUP_REMOVED lines=10> */
[----:B------:R-:W-:-:S03]  /*fa70*/  PLOP3.LUT P0, PT, PT, PT, PT, 0x80, 0x0 ;  /* 0x000000000000781c */ /* 0x000fc60003f0f070 */
[----:B------:R-:W-:Y:S01]  /*fa80*/  UIADD3 UR8, UR8, 0xe000, URZ ;  /* 0x0000e00008087890 */ /* 0x000fe2000fffe03f */
[----:B------:R-:W-:Y:S01]  /*fa90*/  P2R R26, PR, RZ, 0x1 ;  /* 0x00000001ff1a7803 */ /* 0x000fe20000000000 */
[----:B------:R-:W-:-:S09]  /*faa0*/  UIADD3 UR9, UR9, 0x13230, URZ ;  /* 0x0001323009097890 */ /* 0x000fd2000fffe03f */
[----:B------:R3:W-:Y:S02]  /*fab0*/  UTMALDG.4D [UR8], [UR4], desc[UR6] ;  /* 0x00000608040075b4 */ /* 0x0007e40008019000 */
[----:B---3--:R-:W-:Y:S01]  /*fac0*/  NOP ;  /* 0x0000000000007918 */ /* 0x008fe20000000000 */
.L_x_1748:
[----:B------:R-:W-:Y:S05]  /*fad0*/  WARPSYNC.ALL ;  /* 0x0000000000007948 */ /* 0x000fea0003800000 */
[----:B------:R-:W-:Y:S01]  /*fae0*/  VIADD R0, R16, 0xb000 ;  /* 0x0000b00010007836 */ /* 0x000fe20000000000 */
[----:B------:R-:W-:Y:S01]  /*faf0*/  USHF.R.S32.HI UR4, URZ, 0x1f, UR52 ;  /* 0x0000001f3f047899 */ /* 0x000fe20008011434 */
[----:B------:R-:W-:Y:S01]  /*fb00*/  BAR.SYNC.DEFER_BLOCKING 0x8, 0x200 ;  /* 0x0208000000007b1d */ /* 0x000fe20000010000 */
[----:B------:R-:W-:Y:S02]  /*fb10*/  USHF.R.S32.HI UR37, URZ, 0x1f, UR36 ;  /* 0x0000001f3f257899 */ /* 0x000fe40008011424 */
[----:B------:R-:W-:-:S03]  /*fb20*/  LOP3.LUT P0, RZ, R0, 0x1bf, RZ, 0xc0, !PT ;  /* 0x000001bf00ff7812 */ /* 0x000fc6000780c0ff */
        /* <DEDUP_REMOVED lines=28> */
.L_x_1756:
[----:B------:R-:W-:Y:S05]  /*fcf0*/  BSYNC B6 ;  /* 0x0000000000067941 */ /* 0x000fea0003800000 */
.L_x_1755:
[----:B------:R-:W3:Y:S01]  /*fd00*/  LDC R7, c[0x0][0x448] ;  /* 0x00011200ff077b82 */ /* 0x000ee20000000800 */
[----:B-12---:R-:W0:Y:S01]  /*fd10*/  S2R R2, SR_TID.X ;  /* 0x0000000000027919 */ /* 0x006e220000002100 */
[----:B------:R-:W-:Y:S01]  /*fd20*/  ULDC.64 UR8, c[0x0][0x2d8] ;  /* 0x0000b60000087ab9 */ /* 0x000fe20000000a00 */
[----:B------:R-:W-:Y:S01]  /*fd30*/  UMOV UR4, UR54 ;  /* 0x0000003600047c82 */ /* 0x000fe20008000000 */
[----:B------:R-:W-:Y:S01]  /*fd40*/  UMOV UR5, UR45 ;  /* 0x0000002d00057c82 */ /* 0x000fe20008000000 */
[----:B------:R-:W-:Y:S01]  /*fd50*/  ULDC.64 UR10, c[0x0][0x280] ;  /* 0x0000a000000a7ab9 */ /* 0x000fe20000000a00 */
[----:B---3--:R-:W-:Y:S02]  /*fd60*/  ISETP.NE.AND P1, PT, R7, 0x1, PT ;  /* 0x000000010700780c */ /* 0x008fe40003f25270 */
[C---:B0-----:R-:W-:Y:S01]  /*fd70*/  LOP3.LUT R20, R2.reuse, 0x7f, RZ, 0xc0, !PT ;  /* 0x0000007f02147812 */ /* 0x041fe200078ec0ff */
[----:B------:R-:W-:-:S10]  /*fd80*/  IMAD.SHL.U32 R2, R2, 0x20, RZ ;  /* 0x0000002002027824 */ /* 0x000fd400078e00ff */
[----:B------:R-:W0:Y:S01]  /*fd90*/  @P1 LDC R3, c[0x0][0x44c] ;  /* 0x00011300ff031b82 */ /* 0x000e220000000800 */
[----:B------:R-:W-:Y:S01]  /*fda0*/  SHF.R.U32.HI R20, RZ, 0x2, R20 ;  /* 0x00000002ff147819 */ /* 0x000fe20000011614 */
[----:B------:R-:W-:-:S03]  /*fdb0*/  UIMAD UR6, UR37, UR8, URZ ;  /* 0x00000008250672a4 */ /* 0x000fc6000f8e023f */
[----:B------:R-:W-:-:S03]  /*fdc0*/  LOP3.LUT R2, R20, 0x60, R2, 0xf8, !PT ;  /* 0x0000006014027812 */ /* 0x000fc600078ef802 */
[----:B------:R-:W1:Y:S01]  /*fdd0*/  @P1 LDC R5, c[0x0][0x450] ;  /* 0x00011400ff051b82 */ /* 0x000e620000000800 */
[----:B------:R-:W-:Y:S01]  /*fde0*/  UIMAD.WIDE.U32 UR4, UR36, UR8, UR4 ;  /* 0x00000008240472a5 */ /* 0x000fe2000f8e0004 */
[----:B------:R-:W-:Y:S01]  /*fdf0*/  IMAD R6, R25, 0xc0, R2 ;  /* 0x000000c019067824 */ /* 0x000fe200078e0202 */
[----:B------:R-:W-:Y:S01]  /*fe00*/  UIMAD UR6, UR36, UR9, UR6 ;  /* 0x00000009240672a4 */ /* 0x000fe2000f8e0206 */
[----:B------:R2:W5:Y:S02]  /*fe10*/  LDL R20, [R1+0x4] ;  /* 0x0000040001147983 */ /* 0x0005640000100800 */
[----:B------:R-:W-:Y:S01]  /*fe20*/  ULDC.64 UR8, c[0x0][0x2e0] ;  /* 0x0000b80000087ab9 */ /* 0x000fe20000000a00 */
[----:B------:R-:W-:Y:S01]  /*fe30*/  UIADD3 UR5, UR5, UR6, URZ ;  /* 0x0000000605057290 */ /* 0x000fe2000fffe03f */
[----:B------:R-:W3:Y:S01]  /*fe40*/  S2R R10, SR_TID.X ;  /* 0x00000000000a7919 */ /* 0x000ee20000002100 */
[----:B------:R-:W-:Y:S02]  /*fe50*/  UIMAD UR6, UR46, UR8, URZ ;  /* 0x000000082e0672a4 */ /* 0x000fe4000f8e023f */
[----:B------:R-:W-:-:S02]  /*fe60*/  UIMAD.WIDE.U32 UR4, UR44, UR8, UR4 ;  /* 0x000000082c0472a5 */ /* 0x000fc4000f8e0004 */
[----:B------:R-:W-:Y:S01]  /*fe70*/  UIMAD UR6, UR44, UR9, UR6 ;  /* 0x000000092c0672a4 */ /* 0x000fe2000f8e0206 */
[----:B0-----:R-:W-:-:S03]  /*fe80*/  @P1 IMAD.HI.U32 R0, R6, R3, RZ ;  /* 0x0000000306001227 */ /* 0x001fc600078e00ff */
[----:B------:R-:W-:Y:S01]  /*fe90*/  UIADD3 UR5, UR5, UR6, URZ ;  /* 0x0000000605057290 */ /* 0x000fe2000fffe03f */
[----:B------:R-:W-:Y:S01]  /*fea0*/  ULDC.64 UR8, c[0x0][0x2c8] ;  /* 0x0000b20000087ab9 */ /* 0x000fe20000000a00 */
[----:B------:R-:W-:Y:S01]  /*feb0*/  IMAD.MOV.U32 R3, RZ, RZ, R6 ;  /* 0x000000ffff037224 */ /* 0x000fe200078e0006 */
[----:B------:R-:W-:Y:S02]  /*fec0*/  ULDC.64 UR6, c[0x0][0x2d0] ;  /* 0x0000b40000067ab9 */ /* 0x000fe40000000a00 */
[----:B------:R-:W-:Y:S01]  /*fed0*/  IMAD.U32 R4, RZ, RZ, UR6 ;  /* 0x00000006ff047e24 */ /* 0x000fe2000f8e00ff */
[----:B-1----:R-:W-:-:S04]  /*fee0*/  @P1 SHF.R.U32.HI R3, RZ, R5, R0 ;  /* 0x00000005ff031219 */ /* 0x002fc80000011600 */
[----:B------:R-:W-:-:S05]  /*fef0*/  SHF.R.S32.HI R0, RZ, 0x1f, R3 ;  /* 0x0000001fff007819 */ /* 0x000fca0000011403 */
[----:B------:R-:W-:-:S04]  /*ff00*/  IMAD R0, R0, UR6, RZ ;  /* 0x0000000600007c24 */ /* 0x000fc8000f8e02ff */
[C---:B------:R-:W-:Y:S02]  /*ff10*/  IMAD R5, R3.reuse, UR7, R0 ;  /* 0x0000000703057c24 */ /* 0x040fe4000f8e0200 */
[----:B------:R-:W-:Y:S01]  /*ff20*/  IMAD.MOV R0, RZ, RZ, -R3 ;  /* 0x000000ffff007224 */ /* 0x000fe200078e0a03 */
[----:B---3--:R-:W-:Y:S01]  /*ff30*/  SHF.L.U32 R21, R10, 0x4, RZ ;  /* 0x000000040a157819 */ /* 0x008fe200000006ff */
[----:B------:R-:W-:-:S03]  /*ff40*/  IMAD.WIDE.U32 R2, R3, R4, UR4 ;  /* 0x0000000403027e25 */ /* 0x000fc6000f8e0004 */
[----:B------:R-:W-:Y:S01]  /*ff50*/  LOP3.LUT R21, R21, 0x30, RZ, 0xc0, !PT ;  /* 0x0000003015157812 */ /* 0x000fe200078ec0ff */
[----:B------:R-:W-:Y:S02]  /*ff60*/  IMAD R0, R7, R0, R6 ;  /* 0x0000000007007224 */ /* 0x000fe400078e0206 */
[----:B------:R-:W-:Y:S02]  /*ff70*/  IMAD.IADD R3, R3, 0x1, R5 ;  /* 0x0000000103037824 */ /* 0x000fe400078e0205 */
[----:B------:R-:W-:Y:S01]  /*ff80*/  VIADD R6, R6, 0x80 ;  /* 0x0000008006067836 */ /* 0x000fe20000000000 */
[----:B------:R-:W-:Y:S01]  /*ff90*/  SHF.R.S32.HI R5, RZ, 0x1f, R0 ;  /* 0x0000001fff057819 */ /* 0x000fe20000011400 */
[----:B------:R-:W-:-:S04]  /*ffa0*/  IMAD.WIDE.U32 R2, R0, UR8, R2 ;  /* 0x0000000800027c25 */ /* 0x000fc8000f8e0002 */
[----:B------:R-:W-:-:S04]  /*ffb0*/  IMAD R5, R5, UR8, RZ ;  /* 0x0000000805057c24 */ /* 0x000fc8000f8e02ff */
[----:B------:R-:W-:Y:S01]  /*ffc0*/  IMAD R5, R0, UR9, R5 ;  /* 0x0000000900057c24 */ /* 0x000fe2000f8e0205 */
[----:B------:R-:W-:Y:S02]  /*ffd0*/  IADD3 R0, P0, R2, UR10, RZ ;  /* 0x0000000a02007c10 */ /* 0x000fe4000ff1e0ff */
[----:B------:R-:W0:Y:S02]  /*ffe0*/  @P1 LDC R2, c[0x0][0x44c] ;  /* 0x00011300ff021b82 */ /* 0x000e240000000800 */
[----:B------:R-:W-:-:S06]  /*fff0*/  IADD3.X R5, R3, UR11, R5, P0, !PT ;  /* 0x0000000b03057c10 */ /* 0x000fcc00087fe405 */
[----:B------:R-:W1:Y:S01]  /*10000*/  @P1 LDC R3, c[0x0][0x450] ;  /* 0x00011400ff031b82 */ /* 0x000e620000000800 */
[----:B0-----:R-:W-:-:S04]  /*10010*/  @P1 IMAD.HI.U32 R8, R6, R2, RZ ;  /* 0x0000000206081227 */ /* 0x001fc800078e00ff */
[----:B------:R-:W-:Y:S01]  /*10020*/  IMAD.MOV.U32 R2, RZ, RZ, R6 ;  /* 0x000000ffff027224 */ /* 0x000fe200078e0006 */
[----:B-1----:R-:W-:-:S05]  /*10030*/  @P1 SHF.R.U32.HI R2, RZ, R3, R8 ;  /* 0x00000003ff021219 */ /* 0x002fca0000011608 */
        /* <DEDUP_REMOVED lines=11> */
[----:B------:R-:W-:Y:S01]  /*100f0*/  IMAD R9, R6, UR9, R4 ;  /* 0x0000000906097c24 */ /* 0x000fe2000f8e0204 */
[----:B------:R-:W-:-:S04]  /*10100*/  IADD3 R4, P0, R2, UR10, RZ ;  /* 0x0000000a02047c10 */ /* 0x000fc8000ff1e0ff */
[----:B------:R-:W-:Y:S02]  /*10110*/  IADD3.X R6, R3, UR11, R9, P0, !PT ;  /* 0x0000000b03067c10 */ /* 0x000fe400087fe409 */
[----:B------:R2:W5:Y:S01]  /*10120*/  LDL R9, [R1] ;  /* 0x0000000001097983 */ /* 0x0005620000100800 */
[----:B------:R-:W-:Y:S01]  /*10130*/  ISETP.GE.AND P0, PT, R21, UR4, PT ;  /* 0x0000000415007c0c */ /* 0x000fe2000bf06270 */
[----:B------:R-:W-:Y:S01]  /*10140*/  UMOV UR4, 0xffffffff ;  /* 0xffffffff00047882 */ /* 0x000fe20000000000 */
[----:B------:R-:W-:-:S04]  /*10150*/  LOP3.LUT R10, R10, 0x7f, RZ, 0xc0, !PT ;  /* 0x0000007f0a0a7812 */ /* 0x000fc800078ec0ff */
[----:B------:R-:W-:Y:S01]  /*10160*/  SHF.R.U32.HI R10, RZ, 0x2, R10 ;  /* 0x00000002ff0a7819 */ /* 0x000fe2000001160a */
[----:B--2---:R-:W-:Y:S06]  /*10170*/  BRA.DIV UR4, `(.L_x_1757) ;  /* 0x0000002a04847947 */ /* 0x004fec000b800000 */
[----:B------:R-:W0:Y:S01]  /*10180*/  SHFL.IDX PT, R14, R0, RZ, 0x1c1f ;  /* 0x001c1fff000e7589 */ /* 0x000e2200000e0000 */
[----:B-----5:R-:W-:Y:S02]  /*10190*/  IMAD R7, R9, R7, RZ ;  /* 0x0000000709077224 */ /* 0x020fe400078e02ff */
[----:B------:R-:W-:Y:S01]  /*101a0*/  IMAD R25, R25, 0xc0, R10 ;  /* 0x000000c019197824 */ /* 0x000fe200078e020a */
[----:B------:R-:W1:Y:S03]  /*101b0*/  SHFL.IDX PT, R2, R5, RZ, 0x1c1f ;  /* 0x001c1fff05027589 */ /* 0x000e6600000e0000 */
        /* <DEDUP_REMOVED lines=21> */
[----:B0-----:R-:W-:-:S03]  /*10310*/  @!P1 IADD3 R14, P2, R21, R14, RZ ;  /* 0x0000000e150e9210 */ /* 0x001fc60007f5e0ff */
[----:B------:R-:W-:Y:S02]  /*10320*/  SHFL.IDX PT, R6, R6, 0x1, 0x1c1f ;  /* 0x003c1f0006067f89 */ /* 0x000fe400000e0000 */
        /* <DEDUP_REMOVED lines=12> */
[----:B------:R-:W-:-:S05]  /*103f0*/  @!P2 IMAD.X R3, RZ, RZ, R0, P1 ;  /* 0x000000ffff03a224 */ /* 0x000fca00008e0600 */
[----:B------:R0:W-:Y:S03]  /*10400*/  @!P2 LDGSTS.E.BYPASS.LTC128B.128 [R20+0xd000], desc[UR50][R2.64], !P0 ;  /* 0x0d0000000214afae */ /* 0x0001e6000c101d72 */
.L_x_1836:
[----:B------:R-:W-:-:S05]  /*10410*/  VIADD R0, R25, 0xa0 ;  /* 0x000000a019007836 */ /* 0x000fca0000000000 */
[----:B------:R-:W-:-:S13]  /*10420*/  ISETP.GE.AND P1, PT, R0, R7, PT ;  /* 0x000000070000720c */ /* 0x000fda0003f26270 */
[----:B01----:R-:W-:-:S04]  /*10430*/  @!P1 IADD3 R2, P2, R21, R14, RZ ;  /* 0x0000000e15029210 */ /* 0x003fc80007f5e0ff */
[----:B------:R-:W-:-:S05]  /*10440*/  @!P1 IADD3.X R3, RZ, R6, RZ, P2, !PT ;  /* 0x00000006ff039210 */ /* 0x000fca00017fe4ff */
[----:B------:R-:W-:Y:S01]  /*10450*/  @!PT LDS RZ, [RZ] ;  /* 0x00000000fffff984 */ /* 0x000fe20000000800 */
[----:B------:R-:W-:Y:S01]  /*10460*/  @!PT LDS RZ, [RZ] ;  /* 0x00000000fffff984 */ /* 0x000fe20000000800 */
[----:B------:R-:W-:Y:S01]  /*10470*/  @!PT LDS RZ, [RZ] ;  /* 0x00000000fffff984 */ /* 0x000fe20000000800 */
[----:B------:R0:W-:Y:S01]  /*10480*/  @!P1 LDGSTS.E.BYPASS.LTC128B.128 [R20+0xd800], desc[UR50][R2.64], !P0 ;  /* 0x0d80000002149fae */ /* 0x0001e2000c101d72 */
[----:B------:R-:W-:Y:S01]  /*10490*/  PLOP3.LUT P0, PT, PT, PT, PT, 0x80, 0x0 ;  /* 0x000000000000781c */ /* 0x000fe20003f0f070 */
[----:B------:R-:W-:-:S12]  /*104a0*/  NOP ;  /* 0x0000000000007918 */ /* 0x000fd80000000000 */
.L_x_1758:
        /* <DEDUP_REMOVED lines=16> */
[----:B------:R-:W-:Y:S01]  /*105b0*/  ISETP.GE.AND P1, PT, R27, 0x2, PT ;  /* 0x000000021b00780c */ /* 0x000fe20003f26270 */
[----:B------:R-:W1:Y:S02]  /*105c0*/  SYNCS.PHASECHK.TRANS64.TRYWAIT P0, [R16+URZ+0x13220], R3 ;  /* 0x01322003100075a7 */ /* 0x000e64000800017f */
[----:B01----:R-:W-:Y:S10]  /*105d0*/  @!P0 BRA `(.L_x_1760) ;  /* 0x0000002c001c8947 */ /* 0x003ff40003800000 */
.L_x_1837:
[----:B------:R-:W-:Y:S05]  /*105e0*/  BSYNC B0 ;  /* 0x0000000000007941 */ /* 0x000fea0003800000 */
.L_x_1759:
[----:B------:R-:W-:Y:S05]  /*105f0*/  @!P1 BRA `(.L_x_1761) ;  /* 0x0000000800e89947 */ /* 0x000fea0003800000 */
[----:B------:R-:W-:Y:S02]  /*10600*/  VIADD R0, R27, 0xfffffffe ;  /* 0xfffffffe1b007836 */ /* 0x000fe40000000000 */
[----:B------:R-:W-:Y:S02]  /*10610*/  IMAD.MOV.U32 R7, RZ, RZ, R19 ;  /* 0x000000ffff077224 */ /* 0x000fe400078e0013 */
[----:B------:R-:W-:-:S07]  /*10620*/  IMAD.MOV.U32 R6, RZ, RZ, R18 ;  /* 0x000000ffff067224 */ /* 0x000fce00078e0012 */
.L_x_1781:
[----:B------:R-:W-:Y:S01]  /*10630*/  ISETP.NE.AND P1, PT, R26, RZ, PT ;  /* 0x000000ff1a00720c */ /* 0x000fe20003f25270 */
        /* <DEDUP_REMOVED lines=9> */
[----:B------:R-:W-:Y:S01]  /*106d0*/  IMAD.MOV.U32 R8, RZ, RZ, R0 ;  /* 0x000000ffff087224 */ /* 0x000fe200078e0000 */
        /* <DEDUP_REMOVED lines=21> */
.L_x_1764:
        /* <DEDUP_REMOVED lines=8> */
.L_x_1838:
[----:B------:R-:W-:Y:S05]  /*108b0*/  BSYNC B1 ;  /* 0x0000000000017941 */ /* 0x000fea0003800000 */
.L_x_1765:
        /* <DEDUP_REMOVED lines=9> */
.L_x_1768:
[----:B------:R-:W-:Y:S05]  /*10950*/  BSYNC B1 ;  /* 0x0000000000017941 */ /* 0x000fea0003800000 */
.L_x_1767:
[----:B------:R-:W-:Y:S01]  /*10960*/  IMAD.MOV.U32 R9, RZ, RZ, RZ ;  /* 0x000000ffff097224 */ /* 0x000fe200078e00ff */
[----:B------:R-:W-:Y:S01]  /*10970*/  MOV R5, 0xa0 ;  /* 0x000000a000057802 */ /* 0x000fe20000000f00 */
        /* <DEDUP_REMOVED lines=10> */
.L_x_1769:
        /* <DEDUP_REMOVED lines=13> */
.L_x_1839:
[----:B------:R-:W-:Y:S05]  /*10af0*/  BSYNC B1 ;  /* 0x0000000000017941 */ /* 0x000fea0003800000 */
.L_x_1770:
        /* <DEDUP_REMOVED lines=11> */
.L_x_1773:
[----:B------:R-:W-:Y:S05]  /*10bb0*/  BSYNC B1 ;  /* 0x0000000000017941 */ /* 0x000fea0003800000 */
.L_x_1772:
        /* <DEDUP_REMOVED lines=8> */
.L_x_1774:
        /* <DEDUP_REMOVED lines=10> */
.L_x_1763:
[----:B------:R-:W-:Y:S05]  /*10ce0*/  BSYNC B0 ;  /* 0x0000000000007941 */ /* 0x000fea0003800000 */
.L_x_1762:
[----:B------:R-:W-:-:S06]  /*10cf0*/  UISETP.NE.AND UP0, UPT, UR39, 0x3, UPT ;  /* 0x000000032700788c */ /* 0x000fcc000bf05270 */
[----:B------:R-:W-:-:S13]  /*10d00*/  PLOP3.LUT P0, PT, PT, PT, UP0, 0x80, 0x0 ;  /* 0x000000000000781c */ /* 0x000fda0003f0f008 */
[----:B------:R-:W-:Y:S05]  /*10d10*/  @!P0 BRA `(.L_x_1775) ;  /* 0x0000000000048947 */ /* 0x000fea0003800000 */
[----:B------:R-:W-:Y:S01]  /*10d20*/  BPT.TRAP 0x1 ;  /* 0x000000040000795c */ /* 0x000fe20000300000 */
.L_x_1775:
        /* <DEDUP_REMOVED lines=8> */
.L_x_1840:
[----:B------:R-:W-:Y:S05]  /*10db0*/  BSYNC B0 ;  /* 0x0000000000007941 */ /* 0x000fea0003800000 */
.L_x_1776:
[----:B------:R-:W-:Y:S05]  /*10dc0*/  @!P1 BRA `(.L_x_1778) ;  /* 0x0000000000049947 */ /* 0x000fea0003800000 */
[----:B------:R-:W-:Y:S01]  /*10dd0*/  BPT.TRAP 0x1 ;  /* 0x000000040000795c */ /* 0x000fe20000300000 */
.L_x_1778:
[----:B0-----:R-:W-:Y:S01]  /*10de0*/  SHF.L.U32 R2, R7, 0x1f, RZ ;  /* 0x0000001f07027819 */ /* 0x001fe200000006ff */
[----:B------:R-:W-:-:S03]  /*10df0*/  IMAD R10, R6, 0x2800, RZ ;  /* 0x00002800060a7824 */ /* 0x000fc600078e02ff */
[----:B------:R-:W0:Y:S02]  /*10e00*/  SYNCS.PHASECHK.TRANS64.TRYWAIT P0, [R3+URZ+0x13260], R2 ;  /* 0x01326002030075a7 */ /* 0x000e24000800017f */
[----:B0-----:R-:W-:Y:S05]  /*10e10*/  @!P0 BRA `(.L_x_1779) ;  /* 0x00000024005c8947 */ /* 0x001fea0003800000 */
.L_x_1841:
        /* <DEDUP_REMOVED lines=43> */
.L_x_1780:
        /* <DEDUP_REMOVED lines=10> */
[C---:B------:R-:W-:Y:S02]  /*11170*/  ISETP.GT.AND P0, PT, R0.reuse, RZ, PT ;  /* 0x000000ff0000720c */ /* 0x040fe40003f04270 */
[----:B------:R-:W-:-:S11]  /*11180*/  IADD3 R0, R0, -0x1, RZ ;  /* 0xffffffff00007810 */ /* 0x000fd60007ffe0ff */
[----:B-1----:R-:W-:Y:S05]  /*11190*/  @P0 BRA `(.L_x_1781) ;  /* 0xfffffff400240947 */ /* 0x002fea000383ffff */
.L_x_1761:
        /* <DEDUP_REMOVED lines=17> */
.L_x_1783:
[----:B------:R-:W-:Y:S05]  /*112b0*/  BSYNC B0 ;  /* 0x0000000000007941 */ /* 0x000fea0003800000 */
.L_x_1782:
[----:B------:R-:W-:-:S06]  /*112c0*/  UISETP.NE.AND UP0, UPT, UR39, 0x3, UPT ;  /* 0x000000032700788c */ /* 0x000fcc000bf05270 */
[----:B------:R-:W-:-:S13]  /*112d0*/  PLOP3.LUT P1, PT, PT, PT, UP0, 0x80, 0x0 ;  /* 0x000000000000781c */ /* 0x000fda0003f2f008 */
[----:B------:R-:W-:Y:S05]  /*112e0*/  @!P1 BRA `(.L_x_1784) ;  /* 0x0000000000049947 */ /* 0x000fea0003800000 */
[----:B------:R-:W-:Y:S01]  /*112f0*/  BPT.TRAP 0x1 ;  /* 0x000000040000795c */ /* 0x000fe20000300000 */
.L_x_1784:
        /* <DEDUP_REMOVED lines=8> */
.L_x_1842:
[----:B------:R-:W-:Y:S05]  /*11380*/  BSYNC B0 ;  /* 0x0000000000007941 */ /* 0x000fea0003800000 */
.L_x_1785:
[----:B------:R-:W-:Y:S05]  /*11390*/  @!P2 BRA `(.L_x_1787) ;  /* 0x000000000004a947 */ /* 0x000fea0003800000 */
[----:B------:R-:W-:Y:S01]  /*113a0*/  BPT.TRAP 0x1 ;  /* 0x000000040000795c */ /* 0x000fe20000300000 */
.L_x_1787:
[----:B------:R-:W-:Y:S01]  /*113b0*/  SHF.L.U32 R5, R19, 0x1f, RZ ;  /* 0x0000001f13057819 */ /* 0x000fe200000006ff */
[----:B0-----:R-:W-:-:S03]  /*113c0*/  IMAD R3, R18, 0x2800, RZ ;  /* 0x0000280012037824 */ /* 0x001fc600078e02ff */
[----:B------:R-:W0:Y:S02]  /*113d0*/  SYNCS.PHASECHK.TRANS64.TRYWAIT P1, [R2+URZ+0x13260], R5 ;  /* 0x01326005020075a7 */ /* 0x000e24000802017f */
[----:B0-----:R-:W-:Y:S05]  /*113e0*/  @!P1 BRA `(.L_x_1788) ;  /* 0x0000002000109947 */ /* 0x001fea0003800000 */
.L_x_1843:
        /* <DEDUP_REMOVED lines=43> */
.L_x_1789:
        /* <DEDUP_REMOVED lines=10> */
.L_x_1738:
[----:B------:R-:W-:Y:S05]  /*11740*/  BSYNC B7 ;  /* 0x0000000000077941 */ /* 0x000fea0003800000 */
.L_x_1736:
[----:B------:R-:W2:Y:S02]  /*11750*/  LDL R0, [R1+0xc] ;  /* 0x00000c0001007983 */ /* 0x000ea40000100800 */
[----:B--2---:R-:W-:-:S13]  /*11760*/  ISETP.NE.AND P0, PT, R0, RZ, PT ;  /* 0x000000ff0000720c */ /* 0x004fda0003f05270 */
[----:B------:R-:W-:Y:S05]  /*11770*/  @!P0 BRA `(.L_x_1790) ;  /* 0x0000000000288947 */ /* 0x000fea0003800000 */
[----:B------:R-:W1:Y:S08]  /*11780*/  S2UR UR5, SR_CgaCtaId ;  /* 0x00000000000579c3 */ /* 0x000e700000008800 */
[----:B------:R-:W-:Y:S06]  /*11790*/  BAR.SYNC.DEFER_BLOCKING 0x5, 0x200 ;  /* 0x0148000000007b1d */ /* 0x000fec0000010000 */
[----:B------:R-:W-:-:S02]  /*117a0*/  UMOV UR4, 0x400 ;  /* 0x0000040000047882 */ /* 0x000fc40000000000 */
[----:B-1----:R-:W-:-:S06]  /*117b0*/  ULEA UR4, UR5, UR4, 0x18 ;  /* 0x0000000405047291 */ /* 0x002fcc000f8ec03f */
[----:B------:R-:W-:-:S05]  /*117c0*/  IMAD.U32 R16, RZ, RZ, UR4 ;  /* 0x00000004ff107e24 */ /* 0x000fca000f8e00ff */
[----:B------:R-:W1:Y:S02]  /*117d0*/  LDS.128 R24, [R16+0x132d0] ;  /* 0x0132d00010187984 */ /* 0x000e640000000c00 */
[----:B-1----:R-:W-:Y:S02]  /*117e0*/  R2UR UR43, R27 ;  /* 0x000000001b2b72ca */ /* 0x002fe400000e0000 */
[----:B------:R-:W-:Y:S01]  /*117f0*/  R2UR UR36, R26 ;  /* 0x000000001a2472ca */ /* 0x000fe200000e0000 */
[----:B------:R-:W-:Y:S06]  /*11800*/  BAR.ARV 0x4, 0x200 ;  /* 0x0108000000007b1d */ /* 0x000fec0000002000 */
[----:B------:R-:W-:Y:S08]  /*11810*/  BRA `(.L_x_1791) ;  /* 0x0000000800bc7947 */ /* 0x000ff00003800000 */
.L_x_1790:
[----:B------:R-:W1:Y:S01]  /*11820*/  S2R R0, SR_TID.X ;  /* 0x0000000000007919 */ /* 0x000e620000002100 */
[----:B------:R-:W-:Y:S01]  /*11830*/  ULDC UR4, c[0x0][0xc3c] ;  /* 0x00030f0000047ab9 */ /* 0x000fe20000000800 */
[----:B------:R-:W-:Y:S01]  /*11840*/  IMAD.MOV.U32 R25, RZ, RZ, RZ ;  /* 0x000000ffff197224 */ /* 0x000fe200078e00ff */
[----:B-1----:R-:W-:-:S04]  /*11850*/  LOP3.LUT R6, R0, 0x1f, RZ, 0xc0, !PT ;  /* 0x0000001f00067812 */ /* 0x002fc800078ec0ff */
[C---:B------:R-:W-:Y:S01]  /*11860*/  ISETP.NE.AND P0, PT, R6.reuse, 0x1f, PT ;  /* 0x0000001f0600780c */ /* 0x040fe20003f05270 */
[----:B------:R-:W-:-:S05]  /*11870*/  VIADD R5, R6, UR43 ;  /* 0x0000002b06057c36 */ /* 0x000fca0008000000 */
[----:B------:R-:W-:Y:S01]  /*11880*/  ISETP.GE.OR P1, PT, R5, UR4, !P0 ;  /* 0x0000000405007c0c */ /* 0x000fe2000c726670 */
[----:B------:R-:W-:-:S12]  /*11890*/  ULDC UR4, c[0x0][0xc3c] ;  /* 0x00030f0000047ab9 */ /* 0x000fd80000000800 */
[----:B0-----:R-:W0:Y:S02]  /*118a0*/  @!P1 LDC.64 R2, c[0x0][0xc80] ;  /* 0x00032000ff029b82 */ /* 0x001e240000000a00 */
        /* <DEDUP_REMOVED lines=15> */
[----:B------:R-:W-:Y:S02]  /*119a0*/  IADD3 R4, R5, R4, RZ ;  /* 0x0000000405047210 */ /* 0x000fe40007ffe0ff */
        /* <DEDUP_REMOVED lines=14> */
.L_x_1796:
        /* <DEDUP_REMOVED lines=14> */
.L_x_1795:
[----:B------:R-:W-:Y:S05]  /*11b70*/  BSYNC B0 ;  /* 0x0000000000007941 */ /* 0x000fea0003800000 */
.L_x_1794:
        /* <DEDUP_REMOVED lines=22> */
.L_x_1792:
        /* <DEDUP_REMOVED lines=8> */
[----:B------:R-:W-:Y:S01]  /*11d60*/  MOV R2, UR4 ;  /* 0x0000000400027c02 */ /* 0x000fe20008000f00 */
        /* <DEDUP_REMOVED lines=17> */
.L_x_1797:
        /* <DEDUP_REMOVED lines=21> */
[----:B------:R-:W-:-:S03]  /*11fd0*/  IMAD.MOV R9, RZ, RZ, -R9 ;  /* 0x000000ffff097224 */ /* 0x000fc600078e0a09 */
[----:B------:R-:W-:Y:S01]  /*11fe0*/  IADD3 R3, -R7, RZ, RZ ;  /* 0x000000ff07037210 */ /* 0x000fe20007ffe1ff */
        /* <DEDUP_REMOVED lines=33> */
.L_x_1793:
[----:B------:R-:W-:Y:S01]  /*12200*/  IMAD.MOV.U32 R24, RZ, RZ, R5 ;  /* 0x000000ffff187224 */ /* 0x000fe200078e0005 */
[----:B------:R-:W-:Y:S01]  /*12210*/  MOV R25, RZ ;  /* 0x000000ff00197202 */ /* 0x000fe20000000f00 */
[----:B------:R-:W-:Y:S01]  /*12220*/  ULDC UR43, c[0x0][0xc3c] ;  /* 0x00030f00002b7ab9 */ /* 0x000fe20000000800 */
[----:B------:R-:W-:-:S05]  /*12230*/  UMOV UR36, URZ ;  /* 0x0000003f00247c82 */ /* 0x000fca0008000000 */
.L_x_1798:
        /* <DEDUP_REMOVED lines=13> */
.L_x_1791:
[----:B------:R-:W-:Y:S02]  /*12310*/  ULDC UR4, c[0x0][0xc3c] ;  /* 0x00030f0000047ab9 */ /* 0x000fe40000000800 */
[----:B------:R-:W-:-:S06]  /*12320*/  UISETP.GE.AND UP0, UPT, UR43, UR4, UPT ;  /* 0x000000042b00728c */ /* 0x000fcc000bf06270 */
[----:B------:R-:W-:-:S13]  /*12330*/  PLOP3.LUT P0, PT, PT, PT, UP0, 0x80, 0x0 ;  /* 0x000000000000781c */ /* 0x000fda0003f0f008 */
[----:B------:R-:W-:Y:S05]  /*12340*/  @!P0 BRA `(.L_x_1799) ;  /* 0xffffffc400008947 */ /* 0x000fea000383ffff */
.L_x_1732:
        /* <DEDUP_REMOVED lines=12> */
.L_x_1844:
[----:B------:R-:W-:Y:S05]  /*12410*/  BSYNC B0 ;  /* 0x0000000000007941 */ /* 0x000fea0003800000 */
.L_x_1800:
[----:B------:R-:W-:-:S03]  /*12420*/  UMOV UR4, 0xffffffff ;  /* 0xffffffff00047882 */ /* 0x000fc60000000000 */
[----:B------:R-:W-:Y:S05]  /*12430*/  BRA.DIV UR4, `(.L_x_1802) ;  /* 0x0000001204247947 */ /* 0x000fea000b800000 */
[----:B0-----:R-:W0:Y:S02]  /*12440*/  S2R R0, SR_TID.X ;  /* 0x0000000000007919 */ /* 0x001e240000002100 */
[----:B0-----:R-:W-:-:S04]  /*12450*/  SHF.R.U32.HI R0, RZ, 0x5, R0 ;  /* 0x00000005ff007819 */ /* 0x001fc80000011600 */
[----:B------:R-:W-:-:S05]  /*12460*/  LOP3.LUT R0, R0, 0x3, RZ, 0xc0, !PT ;  /* 0x0000000300007812 */ /* 0x000fca00078ec0ff */
[----:B------:R0:W1:Y:S02]  /*12470*/  SHFL.IDX PT, R14, R0, RZ, 0x1f ;  /* 0x00001fff000e7589 */ /* 0x00006400000e0000 */
.L_x_1847:
[----:B-1----:R-:W-:Y:S01]  /*12480*/  ISETP.NE.AND P0, PT, R14, RZ, PT ;  /* 0x000000ff0e00720c */ /* 0x002fe20003f05270 */
[----:B------:R-:W-:-:S12]  /*12490*/  BSSY B0, `(.L_x_1803) ;  /* 0x000002b000007945 */ /* 0x000fd80003800000 */
[----:B------:R-:W-:Y:S05]  /*124a0*/  @P0 BRA `(.L_x_1804) ;  /* 0x0000000000a40947 */ /* 0x000fea0003800000 */
[----:B------:R-:W-:-:S03]  /*124b0*/  UMOV UR4, 0xffffffff ;  /* 0xffffffff00047882 */ /* 0x000fc60000000000 */
[----:B------:R-:W-:Y:S05]  /*124c0*/  BRA.DIV UR4, `(.L_x_1805) ;  /* 0x0000001204347947 */ /* 0x000fea000b800000 */
[----:B------:R-:W-:-:S13]  /*124d0*/  ELECT P6, URZ, PT ;  /* 0x00000000003f782f */ /* 0x000fda00038c0000 */
.L_x_1850:
[----:B------:R-:W-:Y:S05]  /*124e0*/  @!P6 BRA `(.L_x_1804) ;  /* 0x000000000094e947 */ /* 0x000fea0003800000 */
[----:B------:R-:W-:-:S06]  /*124f0*/  ULOP3.LUT UR4, UR38, 0x2, URZ, 0xfc, !UPT ;  /* 0x0000000226047892 */ /* 0x000fcc000f8efc3f */
[----:B0-----:R-:W-:-:S05]  /*12500*/  IMAD.U32 R0, RZ, RZ, UR4 ;  /* 0x00000004ff007e24 */ /* 0x001fca000f8e00ff */
[----:B------:R-:W-:-:S13]  /*12510*/  ISETP.NE.AND P0, PT, R0, 0x3, PT ;  /* 0x000000030000780c */ /* 0x000fda0003f05270 */
[----:B------:R-:W-:Y:S05]  /*12520*/  @!P0 BRA `(.L_x_1806) ;  /* 0x0000000000048947 */ /* 0x000fea0003800000 */
[----:B------:R-:W-:Y:S01]  /*12530*/  BPT.TRAP 0x1 ;  /* 0x000000040000795c */ /* 0x000fe20000300000 */
.L_x_1806:
        /* <DEDUP_REMOVED lines=12> */
.L_x_1851:
[----:B------:R-:W1:Y:S02]  /*12600*/  SYNCS.PHASECHK.TRANS64.TRYWAIT P1, [R3+URZ], R0 ;  /* 0x00000000030075a7 */ /* 0x000e64000802017f */
[----:B-1----:R-:W-:Y:S05]  /*12610*/  @!P1 BRA `(.L_x_1808) ;  /* 0x0000001000149947 */ /* 0x002fea0003800000 */
.L_x_1852:
[----:B------:R-:W-:Y:S05]  /*12620*/  @!P0 BRA `(.L_x_1809) ;  /* 0x0000000000048947 */ /* 0x000fea0003800000 */
[----:B------:R-:W-:Y:S01]  /*12630*/  BPT.TRAP 0x1 ;  /* 0x000000040000795c */ /* 0x000fe20000300000 */
.L_x_1809:
[----:B-1----:R-:W-:-:S04]  /*12640*/  IMAD R3, R18, 0x8, R7 ;  /* 0x0000000812037824 */ /* 0x002fc800078e0207 */
[----:B------:R-:W1:Y:S02]  /*12650*/  SYNCS.PHASECHK.TRANS64.TRYWAIT P1, [R3+URZ+0x13260], R4 ;  /* 0x01326004030075a7 */ /* 0x000e64000802017f */
[----:B-1----:R-:W-:Y:S05]  /*12660*/  @!P1 BRA `(.L_x_1810) ;  /* 0x0000001000149947 */ /* 0x002fea0003800000 */
.L_x_1853:
[----:B------:R-:W-:Y:S05]  /*12670*/  @!P0 BRA `(.L_x_1811) ;  /* 0x0000000000048947 */ /* 0x000fea0003800000 */
[----:B------:R-:W-:Y:S01]  /*12680*/  BPT.TRAP 0x1 ;  /* 0x000000040000795c */ /* 0x000fe20000300000 */
.L_x_1811:
[----:B0-----:R-:W-:-:S04]  /*12690*/  IMAD R5, R6, 0x8, R7 ;  /* 0x0000000806057824 */ /* 0x001fc800078e0207 */
[----:B------:R-:W0:Y:S02]  /*126a0*/  SYNCS.PHASECHK.TRANS64.TRYWAIT P1, [R5+URZ+0x13260], R0 ;  /* 0x01326000050075a7 */ /* 0x000e24000802017f */
[----:B0-----:R-:W-:Y:S05]  /*126b0*/  @!P1 BRA `(.L_x_1812) ;  /* 0x0000001000149947 */ /* 0x001fea0003800000 */
.L_x_1854:
[----:B------:R-:W-:Y:S05]  /*126c0*/  @!P0 BRA `(.L_x_1813) ;  /* 0x0000000000048947 */ /* 0x000fea0003800000 */
[----:B------:R-:W-:Y:S01]  /*126d0*/  BPT.TRAP 0x1 ;  /* 0x000000040000795c */ /* 0x000fe20000300000 */
.L_x_1813:
[----:B------:R-:W2:Y:S02]  /*126e0*/  SYNCS.PHASECHK.TRANS64.TRYWAIT P0, [R3+URZ+0x13280], R4 ;  /* 0x01328004030075a7 */ /* 0x000ea4000800017f */
[----:B--2---:R-:W-:Y:S05]  /*126f0*/  @!P0 BRA `(.L_x_1814) ;  /* 0x0000001000188947 */ /* 0x004fea0003800000 */
.L_x_1815:
[----:B---3--:R3:W4:Y:S02]  /*12700*/  SYNCS.PHASECHK.TRANS64.TRYWAIT P0, [R5+URZ+0x13280], R0 ;  /* 0x01328000050075a7 */ /* 0x008724000800017f */
[----:B----4-:R-:W-:Y:S05]  /*12710*/  @!P0 NANOSLEEP.SYNCS 0x989680 ;  /* 0x009896800000895d */ /* 0x010fea0003900000 */
[----:B------:R-:W4:Y:S02]  /*12720*/  @!P0 SYNCS.PHASECHK.TRANS64 P0, [R5+URZ+0x13280], R0 ;  /* 0x01328000050085a7 */ /* 0x000f24000800007f */
[----:B----4-:R-:W-:Y:S05]  /*12730*/  @!P0 BRA `(.L_x_1815) ;  /* 0xfffffffc00f08947 */ /* 0x010fea000383ffff */
.L_x_1804:
[----:B------:R-:W-:Y:S05]  /*12740*/  BSYNC B0 ;  /* 0x0000000000007941 */ /* 0x000fea0003800000 */
.L_x_1803:
[----:B------:R-:W-:Y:S05]  /*12750*/  EXIT ;  /* 0x000000000000794d */ /* 0x000fea0003800000 */
.L_x_1683:
[----:B0-----:R-:W-:-:S04]  /*12760*/  MOV R3, UR45 ;  /* 0x0000002d00037c02 */ /* 0x001fc80008000f00 */
[----:B------:R0:W1:Y:S03]  /*12770*/  SYNCS.PHASECHK.TRANS64.TRYWAIT P1, [R3+URZ+0x13200], R6 ;  /* 0x01320006030075a7 */ /* 0x000066000802017f */
[----:B-1----:R-:W-:Y:S05]  /*12780*/  @!P1 NANOSLEEP.SYNCS 0x989680 ;  /* 0x009896800000995d */ /* 0x002fea0003900000 */
[----:B------:R-:W1:Y:S02]  /*12790*/  @!P1 SYNCS.PHASECHK.TRANS64 P1, [R3+URZ+0x13200], R6 ;  /* 0x01320006030095a7 */ /* 0x000e64000802007f */
[----:B-1----:R-:W-:Y:S05]  /*127a0*/  @!P1 BRA `(.L_x_1683) ;  /* 0xfffffffc00ec9947 */ /* 0x002fea000383ffff */
[----:B------:R-:W-:Y:S05]  /*127b0*/  BRA `(.L_x_1816) ;  /* 0xfffffef000a47947 */ /* 0x000fea000383ffff */
.L_x_1687:
[----:B-1----:R1:W2:Y:S02]  /*127c0*/  SYNCS.PHASECHK.TRANS64.TRYWAIT P1, [R2+URZ+0x13230], R3 ;  /* 0x01323003020075a7 */ /* 0x0022a4000802017f */
[----:B--2---:R-:W-:Y:S05]  /*127d0*/  @!P1 NANOSLEEP.SYNCS 0x989680 ;  /* 0x009896800000995d */ /* 0x004fea0003900000 */
[----:B------:R-:W2:Y:S02]  /*127e0*/  @!P1 SYNCS.PHASECHK.TRANS64 P1, [R2+URZ+0x13230], R3 ;  /* 0x01323003020095a7 */ /* 0x000ea4000802007f */
[----:B--2---:R-:W-:Y:S05]  /*127f0*/  @!P1 BRA `(.L_x_1687) ;  /* 0xfffffffc00f09947 */ /* 0x004fea000383ffff */
[----:B------:R-:W-:Y:S05]  /*12800*/  BRA `(.L_x_1686) ;  /* 0xfffffef000c07947 */ /* 0x000fea000383ffff */
.L_x_1692:
[----:B-1----:R-:W-:-:S04]  /*12810*/  IMAD.U32 R8, RZ, RZ, UR21 ;  /* 0x00000015ff087e24 */ /* 0x002fc8000f8e00ff */
[----:B------:R1:W2:Y:S03]  /*12820*/  SYNCS.PHASECHK.TRANS64.TRYWAIT P3, [R8+URZ+0x13230], R7 ;  /* 0x01323007080075a7 */ /* 0x0002a6000806017f */
[----:B--2---:R-:W-:Y:S05]  /*12830*/  @!P3 NANOSLEEP.SYNCS 0x989680 ;  /* 0x009896800000b95d */ /* 0x004fea0003900000 */
[----:B------:R-:W2:Y:S02]  /*12840*/  @!P3 SYNCS.PHASECHK.TRANS64 P3, [R8+URZ+0x13230], R7 ;  /* 0x013230070800b5a7 */ /* 0x000ea4000806007f */
[----:B--2---:R-:W-:Y:S05]  /*12850*/  @!P3 BRA `(.L_x_1692) ;  /* 0xfffffffc00ecb947 */ /* 0x004fea000383ffff */
[----:B------:R-:W-:Y:S05]  /*12860*/  BRA `(.L_x_1691) ;  /* 0xffffff2400cc7947 */ /* 0x000fea000383ffff */
.L_x_1696:
[----:B-1----:R-:W-:-:S04]  /*12870*/  IMAD.U32 R8, RZ, RZ, UR11 ;  /* 0x0000000bff087e24 */ /* 0x002fc8000f8e00ff */
[----:B------:R1:W2:Y:S03]  /*12880*/  SYNCS.PHASECHK.TRANS64.TRYWAIT P3, [R8+URZ+0x13250], R7 ;  /* 0x01325007080075a7 */ /* 0x0002a6000806017f */
[----:B--2---:R-:W-:Y:S05]  /*12890*/  @!P3 NANOSLEEP.SYNCS 0x989680 ;  /* 0x009896800000b95d */ /* 0x004fea0003900000 */
[----:B------:R-:W2:Y:S02]  /*128a0*/  @!P3 SYNCS.PHASECHK.TRANS64 P3, [R8+URZ+0x13250], R7 ;  /* 0x013250070800b5a7 */ /* 0x000ea4000806007f */
[----:B--2---:R-:W-:Y:S05]  /*128b0*/  @!P3 BRA `(.L_x_1696) ;  /* 0xfffffffc00ecb947 */ /* 0x004fea000383ffff */
[----:B------:R-:W-:Y:S05]  /*128c0*/  BRA `(.L_x_1695) ;  /* 0xffffff2800d87947 */ /* 0x000fea000383ffff */
.L_x_1703:
[----:B-1----:R-:W-:-:S04]  /*128d0*/  IMAD.U32 R8, RZ, RZ, UR6 ;  /* 0x00000006ff087e24 */ /* 0x002fc8000f8e00ff */
[----:B------:R1:W2:Y:S03]  /*128e0*/  SYNCS.PHASECHK.TRANS64.TRYWAIT P2, [R8+URZ+0x13230], R7 ;  /* 0x01323007080075a7 */ /* 0x0002a6000804017f */
[----:B--2---:R-:W-:Y:S05]  /*128f0*/  @!P2 NANOSLEEP.SYNCS 0x989680 ;  /* 0x009896800000a95d */ /* 0x004fea0003900000 */
[----:B------:R-:W2:Y:S02]  /*12900*/  @!P2 SYNCS.PHASECHK.TRANS64 P2, [R8+URZ+0x13230], R7 ;  /* 0x013230070800a5a7 */ /* 0x000ea4000804007f */
[----:B--2---:R-:W-:Y:S05]  /*12910*/  @!P2 BRA `(.L_x_1703) ;  /* 0xfffffffc00eca947 */ /* 0x004fea000383ffff */
[----:B------:R-:W-:Y:S05]  /*12920*/  BRA `(.L_x_1702) ;  /* 0xffffff5c00987947 */ /* 0x000fea000383ffff */
.L_x_1707:
[----:B-1----:R-:W-:-:S04]  /*12930*/  IMAD.U32 R8, RZ, RZ, UR11 ;  /* 0x0000000bff087e24 */ /* 0x002fc8000f8e00ff */
[----:B------:R1:W2:Y:S03]  /*12940*/  SYNCS.PHASECHK.TRANS64.TRYWAIT P2, [R8+URZ+0x13250], R7 ;  /* 0x01325007080075a7 */ /* 0x0002a6000804017f */
[----:B--2---:R-:W-:Y:S05]  /*12950*/  @!P2 NANOSLEEP.SYNCS 0x989680 ;  /* 0x009896800000a95d */ /* 0x004fea0003900000 */
[----:B------:R-:W2:Y:S02]  /*12960*/  @!P2 SYNCS.PHASECHK.TRANS64 P2, [R8+URZ+0x13250], R7 ;  /* 0x013250070800a5a7 */ /* 0x000ea4000804007f */
[----:B--2---:R-:W-:Y:S05]  /*12970*/  @!P2 BRA `(.L_x_1707) ;  /* 0xfffffffc00eca947 */ /* 0x004fea000383ffff */
[----:B------:R-:W-:Y:S05]  /*12980*/  BRA `(.L_x_1706) ;  /* 0xffffff6000a47947 */ /* 0x000fea000383ffff */
.L_x_1713:
[----:B-1----:R-:W-:-:S04]  /*12990*/  IMAD.U32 R5, RZ, RZ, UR14 ;  /* 0x0000000eff057e24 */ /* 0x002fc8000f8e00ff */
[----:B------:R1:W2:Y:S03]  /*129a0*/  SYNCS.PHASECHK.TRANS64.TRYWAIT P1, [R5+URZ+0x13250], R0 ;  /* 0x01325000050075a7 */ /* 0x0002a6000802017f */
[----:B--2---:R-:W-:Y:S05]  /*129b0*/  @!P1 NANOSLEEP.SYNCS 0x989680 ;  /* 0x009896800000995d */ /* 0x004fea0003900000 */
[----:B------:R-:W2:Y:S02]  /*129c0*/  @!P1 SYNCS.PHASECHK.TRANS64 P1, [R5+URZ+0x13250], R0 ;  /* 0x01325000050095a7 */ /* 0x000ea4000802007f */
[----:B--2---:R-:W-:Y:S05]  /*129d0*/  @!P1 BRA `(.L_x_1713) ;  /* 0xfffffffc00ec9947 */ /* 0x004fea000383ffff */
[----:B------:R-:W-:Y:S05]  /*129e0*/  BRA `(.L_x_1712) ;  /* 0xffffff8800647947 */ /* 0x000fea000383ffff */
.L_x_1747:
[----:B------:R-:W-:Y:S02]  /*129f0*/  IMAD.MOV.U32 R13, RZ, RZ, R20 ;  /* 0x000000ffff0d7224 */ /* 0x000fe400078e0014 */
[----:B------:R-:W-:Y:S02]  /*12a00*/  IMAD.MOV.U32 R12, RZ, RZ, RZ ;  /* 0x000000ffff0c7224 */ /* 0x000fe400078e00ff */
[----:B------:R-:W-:Y:S02]  /*12a10*/  IMAD.MOV.U32 R11, RZ, RZ, 0x1f ;  /* 0x0000001fff0b7424 */ /* 0x000fe400078e00ff */
[----:B------:R-:W-:-:S07]  /*12a20*/  IMAD.MOV.U32 R15, RZ, RZ, -0x1 ;  /* 0xffffffffff0f7424 */ /* 0x000fce00078e00ff */
[----:B------:R-:W-:Y:S05]  /*12a30*/  WARPSYNC.COLLECTIVE R15, `(.L_x_1817) ;  /* 0x000000000f087348 */ /* 0x000fea0003c00000 */
[----:B------:R0:W1:Y:S02]  /*12a40*/  SHFL.IDX P6, R14, R13, R12, R11 ;  /* 0x0000000c0d0e7389 */ /* 0x00006400000c000b */
[----:B01----:R-:W-:Y:S01]  /*12a50*/  ENDCOLLECTIVE ;  /* 0x000000000000791b */ /* 0x003fe20003800000 */
.L_x_1817:
[----:B------:R-:W-:Y:S05]  /*12a60*/  BRA `(.L_x_1818) ;  /* 0xffffffc800c47947 */ /* 0x000fea000383ffff */
.L_x_1749:
[----:B------:R-:W-:Y:S01]  /*12a70*/  BSSY B0, `(.L_x_1819) ;  /* 0x0000006000007945 */ /* 0x000fe20003800000 */
[----:B------:R-:W-:-:S07]  /*12a80*/  IMAD.MOV.U32 R15, RZ, RZ, -0x1 ;  /* 0xffffffffff0f7424 */ /* 0x000fce00078e00ff */
[----:B0-----:R-:W-:Y:S05]  /*12a90*/  WARPSYNC.COLLECTIVE R15, `(.L_x_1820) ;  /* 0x000000000f0c7348 */ /* 0x001fea0003c00000 */
[----:B------:R-:W-:Y:S02]  /*12aa0*/  ELECT P6, UR62, PT ;  /* 0x00000000003e782f */ /* 0x000fe400038c0000 */
[----:B------:R-:W-:Y:S01]  /*12ab0*/  MOV R14, UR62 ;  /* 0x0000003e000e7c02 */ /* 0x000fe20008000f00 */
[----:B0-----:R-:W-:Y:S10]  /*12ac0*/  ENDCOLLECTIVE ;  /* 0x000000000000791b */ /* 0x001ff40003800000 */
.L_x_1820:
[----:B------:R-:W-:Y:S05]  /*12ad0*/  BSYNC B0 ;  /* 0x0000000000007941 */ /* 0x000fea0003800000 */
.L_x_1819:
[----:B------:R-:W-:Y:S05]  /*12ae0*/  BRA `(.L_x_1821) ;  /* 0xffffffc800c47947 */ /* 0x000fea000383ffff */
.L_x_1751:
[----:B-1----:R1:W2:Y:S02]  /*12af0*/  SYNCS.PHASECHK.TRANS64.TRYWAIT P0, [R5+URZ+0x13280], R2 ;  /* 0x01328002050075a7 */ /* 0x0022a4000800017f */
[----:B--2---:R-:W-:Y:S05]  /*12b00*/  @!P0 NANOSLEEP.SYNCS 0x989680 ;  /* 0x009896800000895d */ /* 0x004fea0003900000 */
[----:B------:R-:W2:Y:S02]  /*12b10*/  @!P0 SYNCS.PHASECHK.TRANS64 P0, [R5+URZ+0x13280], R2 ;  /* 0x01328002050085a7 */ /* 0x000ea4000800007f */
[----:B--2---:R-:W-:Y:S05]  /*12b20*/  @!P0 BRA `(.L_x_1751) ;  /* 0xfffffffc00f08947 */ /* 0x004fea000383ffff */
[----:B------:R-:W-:Y:S05]  /*12b30*/  BRA `(.L_x_1822) ;  /* 0xffffffcc00207947 */ /* 0x000fea000383ffff */
.L_x_1753:
[----:B--2---:R2:W3:Y:S02]  /*12b40*/  SYNCS.PHASECHK.TRANS64.TRYWAIT P0, [R5+URZ+0x13240], R2 ;  /* 0x01324002050075a7 */ /* 0x0044e4000800017f */
[----:B---3--:R-:W-:Y:S05]  /*12b50*/  @!P0 NANOSLEEP.SYNCS 0x989680 ;  /* 0x009896800000895d */ /* 0x008fea0003900000 */
[----:B------:R-:W3:Y:S02]  /*12b60*/  @!P0 SYNCS.PHASECHK.TRANS64 P0, [R5+URZ+0x13240], R2 ;  /* 0x01324002050085a7 */ /* 0x000ee4000800007f */
[----:B---3--:R-:W-:Y:S05]  /*12b70*/  @!P0 BRA `(.L_x_1753) ;  /* 0xfffffffc00f08947 */ /* 0x008fea000383ffff */
[----:B------:R-:W-:Y:S05]  /*12b80*/  BRA `(.L_x_1823) ;  /* 0xffffffcc00707947 */ /* 0x000fea000383ffff */
.L_x_1757:
[----:B------:R-:W-:Y:S01]  /*12b90*/  IMAD.MOV.U32 R13, RZ, RZ, R5 ;  /* 0x000000ffff0d7224 */ /* 0x000fe200078e0005 */
[----:B------:R-:W-:Y:S01]  /*12ba0*/  MOV R15, 0xffffffff ;  /* 0xffffffff000f7802 */ /* 0x000fe20000000f00 */
[----:B------:R-:W-:Y:S02]  /*12bb0*/  IMAD.MOV.U32 R12, RZ, RZ, RZ ;  /* 0x000000ffff0c7224 */ /* 0x000fe400078e00ff */
[----:B------:R-:W-:Y:S02]  /*12bc0*/  IMAD.MOV.U32 R11, RZ, RZ, 0x1c1f ;  /* 0x00001c1fff0b7424 */ /* 0x000fe400078e00ff */
[----:B-----5:R-:W-:Y:S02]  /*12bd0*/  IMAD R7, R9, R7, RZ ;  /* 0x0000000709077224 */ /* 0x020fe400078e02ff */
[----:B------:R-:W-:-:S07]  /*12be0*/  IMAD R25, R25, 0xc0, R10 ;  /* 0x000000c019197824 */ /* 0x000fce00078e020a */
[----:B------:R-:W-:Y:S05]  /*12bf0*/  WARPSYNC.COLLECTIVE R15, `(.L_x_1824) ;  /* 0x000000000f087348 */ /* 0x000fea0003c00000 */
[----:B------:R0:W1:Y:S02]  /*12c00*/  SHFL.IDX P6, R14, R13, R12, R11 ;  /* 0x0000000c0d0e7389 */ /* 0x00006400000c000b */
[----:B01----:R-:W-:Y:S01]  /*12c10*/  ENDCOLLECTIVE ;  /* 0x000000000000791b */ /* 0x003fe20003800000 */
.L_x_1824:
[C---:B------:R-:W-:Y:S01]  /*12c20*/  VIADD R8, R25.reuse, 0x20 ;  /* 0x0000002019087836 */ /* 0x040fe20000000000 */
[----:B------:R-:W-:Y:S01]  /*12c30*/  ISETP.GE.AND P1, PT, R25, R7, PT ;  /* 0x000000071900720c */ /* 0x000fe20003f26270 */
[----:B------:R-:W-:Y:S02]  /*12c40*/  IMAD.MOV.U32 R13, RZ, RZ, R0 ;  /* 0x000000ffff0d7224 */ /* 0x000fe400078e0000 */
[----:B------:R-:W-:-:S10]  /*12c50*/  IMAD.MOV.U32 R2, RZ, RZ, R14 ;  /* 0x000000ffff027224 */ /* 0x000fd400078e000e */
[----:B------:R-:W-:Y:S05]  /*12c60*/  WARPSYNC.COLLECTIVE R15, `(.L_x_1825) ;  /* 0x000000000f087348 */ /* 0x000fea0003c00000 */
[----:B------:R0:W1:Y:S02]  /*12c70*/  SHFL.IDX P6, R14, R13, R12, R11 ;  /* 0x0000000c0d0e7389 */ /* 0x00006400000c000b */
[----:B01----:R-:W-:Y:S01]  /*12c80*/  ENDCOLLECTIVE ;  /* 0x000000000000791b */ /* 0x003fe20003800000 */
.L_x_1825:
        /* <DEDUP_REMOVED lines=8> */
.L_x_1826:
        /* <DEDUP_REMOVED lines=11> */
.L_x_1827:
        /* <DEDUP_REMOVED lines=8> */
.L_x_1828:
        /* <DEDUP_REMOVED lines=10> */
.L_x_1829:
        /* <DEDUP_REMOVED lines=8> */
.L_x_1830:
        /* <DEDUP_REMOVED lines=11> */
.L_x_1831:
[----:B------:R-:W-:Y:S02]  /*13010*/  IMAD.MOV.U32 R13, RZ, RZ, R6 ;  /* 0x000000ffff0d7224 */ /* 0x000fe400078e0006 */
[----:B------:R-:W-:Y:S02]  /*13020*/  IMAD.MOV.U32 R12, RZ, RZ, RZ ;  /* 0x000000ffff0c7224 */ /* 0x000fe400078e00ff */
[----:B------:R-:W-:-:S07]  /*13030*/  IMAD.MOV.U32 R8, RZ, RZ, R14 ;  /* 0x000000ffff087224 */ /* 0x000fce00078e000e */
[----:B------:R-:W-:Y:S05]  /*13040*/  WARPSYNC.COLLECTIVE R15, `(.L_x_1832) ;  /* 0x000000000f087348 */ /* 0x000fea0003c00000 */
[----:B------:R0:W1:Y:S02]  /*13050*/  SHFL.IDX P6, R14, R13, R12, R11 ;  /* 0x0000000c0d0e7389 */ /* 0x00006400000c000b */
[----:B01----:R-:W-:Y:S01]  /*13060*/  ENDCOLLECTIVE ;  /* 0x000000000000791b */ /* 0x003fe20003800000 */
.L_x_1832:
[----:B------:R-:W-:-:S05]  /*13070*/  @!P1 IADD3 R2, P3, R21, R8, RZ ;  /* 0x0000000815029210 */ /* 0x000fca0007f7e0ff */
[----:B------:R-:W-:-:S05]  /*13080*/  @!P1 IMAD.X R3, RZ, RZ, R5, P3 ;  /* 0x000000ffff039224 */ /* 0x000fca00018e0605 */
[----:B------:R-:W-:Y:S01]  /*13090*/  @!PT LDS RZ, [RZ] ;  /* 0x00000000fffff984 */ /* 0x000fe20000000800 */
[----:B------:R-:W-:Y:S01]  /*130a0*/  @!PT LDS RZ, [RZ] ;  /* 0x00000000fffff984 */ /* 0x000fe20000000800 */
[----:B------:R-:W-:Y:S01]  /*130b0*/  @!PT LDS RZ, [RZ] ;  /* 0x00000000fffff984 */ /* 0x000fe20000000800 */
[----:B------:R0:W-:Y:S01]  /*130c0*/  @!P1 LDGSTS.E.BYPASS.LTC128B.128 [R20+0xc800], desc[UR50][R2.64], !P0 ;  /* 0x0c80000002149fae */ /* 0x0001e2000c101d72 */
[----:B------:R-:W-:Y:S01]  /*130d0*/  IMAD.MOV.U32 R13, RZ, RZ, R4 ;  /* 0x000000ffff0d7224 */ /* 0x000fe200078e0004 */
[----:B------:R-:W-:Y:S01]  /*130e0*/  MOV R0, R14 ;  /* 0x0000000e00007202 */ /* 0x000fe20000000f00 */
[----:B0-----:R-:W-:-:S07]  /*130f0*/  VIADD R2, R25, 0x80 ;  /* 0x0000008019027836 */ /* 0x001fce0000000000 */
[----:B------:R-:W-:Y:S05]  /*13100*/  WARPSYNC.COLLECTIVE R15, `(.L_x_1833) ;  /* 0x000000000f087348 */ /* 0x000fea0003c00000 */
[----:B------:R0:W1:Y:S02]  /*13110*/  SHFL.IDX P6, R14, R13, R12, R11 ;  /* 0x0000000c0d0e7389 */ /* 0x00006400000c000b */
[----:B01----:R-:W-:Y:S01]  /*13120*/  ENDCOLLECTIVE ;  /* 0x000000000000791b */ /* 0x003fe20003800000 */
.L_x_1833:
[----:B------:R-:W-:Y:S01]  /*13130*/  ISETP.GE.AND P2, PT, R2, R7, PT ;  /* 0x000000070200720c */ /* 0x000fe20003f46270 */
[----:B------:R-:W-:Y:S02]  /*13140*/  IMAD.MOV.U32 R13, RZ, RZ, R6 ;  /* 0x000000ffff0d7224 */ /* 0x000fe400078e0006 */
[----:B------:R-:W-:-:S10]  /*13150*/  IMAD.MOV.U32 R12, RZ, RZ, 0x1 ;  /* 0x00000001ff0c7424 */ /* 0x000fd400078e00ff */
[----:B------:R-:W-:-:S13]  /*13160*/  @!P2 IADD3 R2, P1, R21, R14, RZ ;  /* 0x0000000e1502a210 */ /* 0x000fda0007f3e0ff */
[----:B------:R-:W-:Y:S05]  /*13170*/  WARPSYNC.COLLECTIVE R15, `(.L_x_1834) ;  /* 0x000000000f087348 */ /* 0x000fea0003c00000 */
[----:B------:R0:W1:Y:S02]  /*13180*/  SHFL.IDX P6, R14, R13, R12, R11 ;  /* 0x0000000c0d0e7389 */ /* 0x00006400000c000b */
[----:B01----:R-:W-:Y:S01]  /*13190*/  ENDCOLLECTIVE ;  /* 0x000000000000791b */ /* 0x003fe20003800000 */
.L_x_1834:
        /* <DEDUP_REMOVED lines=10> */
.L_x_1835:
[----:B------:R-:W-:Y:S05]  /*13240*/  BRA `(.L_x_1836) ;  /* 0xffffffd000707947 */ /* 0x000fea000383ffff */
.L_x_1760:
[----:B0-----:R0:W1:Y:S02]  /*13250*/  SYNCS.PHASECHK.TRANS64.TRYWAIT P0, [R16+URZ+0x13220], R3 ;  /* 0x01322003100075a7 */ /* 0x001064000800017f */
[----:B-1----:R-:W-:Y:S05]  /*13260*/  @!P0 NANOSLEEP.SYNCS 0x989680 ;  /* 0x009896800000895d */ /* 0x002fea0003900000 */
[----:B------:R-:W1:Y:S02]  /*13270*/  @!P0 SYNCS.PHASECHK.TRANS64 P0, [R16+URZ+0x13220], R3 ;  /* 0x01322003100085a7 */ /* 0x000e64000800007f */
[----:B-1----:R-:W-:Y:S05]  /*13280*/  @!P0 BRA `(.L_x_1760) ;  /* 0xfffffffc00f08947 */ /* 0x002fea000383ffff */
[----:B------:R-:W-:Y:S05]  /*13290*/  BRA `(.L_x_1837) ;  /* 0xffffffd000d07947 */ /* 0x000fea000383ffff */
.L_x_1766:
[----:B0-----:R0:W1:Y:S02]  /*132a0*/  SYNCS.PHASECHK.TRANS64.TRYWAIT P0, [R4+URZ+0x13280], R3 ;  /* 0x01328003040075a7 */ /* 0x001064000800017f */
[----:B-1----:R-:W-:Y:S05]  /*132b0*/  @!P0 NANOSLEEP.SYNCS 0x989680 ;  /* 0x009896800000895d */ /* 0x002fea0003900000 */
[----:B------:R-:W1:Y:S02]  /*132c0*/  @!P0 SYNCS.PHASECHK.TRANS64 P0, [R4+URZ+0x13280], R3 ;  /* 0x01328003040085a7 */ /* 0x000e64000800007f */
[----:B-1----:R-:W-:Y:S05]  /*132d0*/  @!P0 BRA `(.L_x_1766) ;  /* 0xfffffffc00f08947 */ /* 0x002fea000383ffff */
[----:B------:R-:W-:Y:S05]  /*132e0*/  BRA `(.L_x_1838) ;  /* 0xffffffd400707947 */ /* 0x000fea000383ffff */
.L_x_1771:
[----:B-1----:R1:W2:Y:S02]  /*132f0*/  SYNCS.PHASECHK.TRANS64.TRYWAIT P0, [R4+URZ+0x13240], R3 ;  /* 0x01324003040075a7 */ /* 0x0022a4000800017f */
[----:B--2---:R-:W-:Y:S05]  /*13300*/  @!P0 NANOSLEEP.SYNCS 0x989680 ;  /* 0x009896800000895d */ /* 0x004fea0003900000 */
[----:B------:R-:W2:Y:S02]  /*13310*/  @!P0 SYNCS.PHASECHK.TRANS64 P0, [R4+URZ+0x13240], R3 ;  /* 0x01324003040085a7 */ /* 0x000ea4000800007f */
[----:B--2---:R-:W-:Y:S05]  /*13320*/  @!P0 BRA `(.L_x_1771) ;  /* 0xfffffffc00f08947 */ /* 0x004fea000383ffff */
[----:B------:R-:W-:Y:S05]  /*13330*/  BRA `(.L_x_1839) ;  /* 0xffffffd400ec7947 */ /* 0x000fea000383ffff */
.L_x_1777:
[----:B0-----:R0:W1:Y:S02]  /*13340*/  SYNCS.PHASECHK.TRANS64.TRYWAIT P0, [R3+URZ+0x13270], R2 ;  /* 0x01327002030075a7 */ /* 0x001064000800017f */
[----:B-1----:R-:W-:Y:S05]  /*13350*/  @!P0 NANOSLEEP.SYNCS 0x989680 ;  /* 0x009896800000895d */ /* 0x002fea0003900000 */
[----:B------:R-:W1:Y:S02]  /*13360*/  @!P0 SYNCS.PHASECHK.TRANS64 P0, [R3+URZ+0x13270], R2 ;  /* 0x01327002030085a7 */ /* 0x000e64000800007f */
[----:B-1----:R-:W-:Y:S05]  /*13370*/  @!P0 BRA `(.L_x_1777) ;  /* 0xfffffffc00f08947 */ /* 0x002fea000383ffff */
[----:B------:R-:W-:Y:S05]  /*13380*/  BRA `(.L_x_1840) ;  /* 0xffffffd800887947 */ /* 0x000fea000383ffff */
.L_x_1779:
[----:B0-----:R0:W1:Y:S02]  /*13390*/  SYNCS.PHASECHK.TRANS64.TRYWAIT P0, [R3+URZ+0x13260], R2 ;  /* 0x01326002030075a7 */ /* 0x001064000800017f */
[----:B-1----:R-:W-:Y:S05]  /*133a0*/  @!P0 NANOSLEEP.SYNCS 0x989680 ;  /* 0x009896800000895d */ /* 0x002fea0003900000 */
[----:B------:R-:W1:Y:S02]  /*133b0*/  @!P0 SYNCS.PHASECHK.TRANS64 P0, [R3+URZ+0x13260], R2 ;  /* 0x01326002030085a7 */ /* 0x000e64000800007f */
[----:B-1----:R-:W-:Y:S05]  /*133c0*/  @!P0 BRA `(.L_x_1779) ;  /* 0xfffffffc00f08947 */ /* 0x002fea000383ffff */
[----:B------:R-:W-:Y:S05]  /*133d0*/  BRA `(.L_x_1841) ;  /* 0xffffffd800907947 */ /* 0x000fea000383ffff */
.L_x_1786:
[----:B0-----:R0:W1:Y:S02]  /*133e0*/  SYNCS.PHASECHK.TRANS64.TRYWAIT P1, [R2+URZ+0x13270], R3 ;  /* 0x01327003020075a7 */ /* 0x001064000802017f */
[----:B-1----:R-:W-:Y:S05]  /*133f0*/  @!P1 NANOSLEEP.SYNCS 0x989680 ;  /* 0x009896800000995d */ /* 0x002fea0003900000 */
[----:B------:R-:W1:Y:S02]  /*13400*/  @!P1 SYNCS.PHASECHK.TRANS64 P1, [R2+URZ+0x13270], R3 ;  /* 0x01327003020095a7 */ /* 0x000e64000802007f */
[----:B-1----:R-:W-:Y:S05]  /*13410*/  @!P1 BRA `(.L_x_1786) ;  /* 0xfffffffc00f09947 */ /* 0x002fea000383ffff */
[----:B------:R-:W-:Y:S05]  /*13420*/  BRA `(.L_x_1842) ;  /* 0xffffffdc00d47947 */ /* 0x000fea000383ffff */
.L_x_1788:
[----:B0-----:R0:W1:Y:S02]  /*13430*/  SYNCS.PHASECHK.TRANS64.TRYWAIT P1, [R2+URZ+0x13260], R5 ;  /* 0x01326005020075a7 */ /* 0x001064000802017f */
[----:B-1----:R-:W-:Y:S05]  /*13440*/  @!P1 NANOSLEEP.SYNCS 0x989680 ;  /* 0x009896800000995d */ /* 0x002fea0003900000 */
[----:B------:R-:W1:Y:S02]  /*13450*/  @!P1 SYNCS.PHASECHK.TRANS64 P1, [R2+URZ+0x13260], R5 ;  /* 0x01326005020095a7 */ /* 0x000e64000802007f */
[----:B-1----:R-:W-:Y:S05]  /*13460*/  @!P1 BRA `(.L_x_1788) ;  /* 0xfffffffc00f09947 */ /* 0x002fea000383ffff */
[----:B------:R-:W-:Y:S05]  /*13470*/  BRA `(.L_x_1843) ;  /* 0xffffffdc00dc7947 */ /* 0x000fea000383ffff */
.L_x_1801:
[----:B0-----:R0:W1:Y:S02]  /*13480*/  SYNCS.PHASECHK.TRANS64.TRYWAIT P0, [R7+URZ+0x13220], R0 ;  /* 0x01322000070075a7 */ /* 0x001064000800017f */
[----:B-1----:R-:W-:Y:S05]  /*13490*/  @!P0 NANOSLEEP.SYNCS 0x989680 ;  /* 0x009896800000895d */ /* 0x002fea0003900000 */
[----:B------:R-:W1:Y:S02]  /*134a0*/  @!P0 SYNCS.PHASECHK.TRANS64 P0, [R7+URZ+0x13220], R0 ;  /* 0x01322000070085a7 */ /* 0x000e64000800007f */
[----:B-1----:R-:W-:Y:S05]  /*134b0*/  @!P0 BRA `(.L_x_1801) ;  /* 0xfffffffc00f08947 */ /* 0x002fea000383ffff */
[----:B------:R-:W-:Y:S05]  /*134c0*/  BRA `(.L_x_1844) ;  /* 0xffffffec00d07947 */ /* 0x000fea000383ffff */
.L_x_1802:
        /* <DEDUP_REMOVED lines=11> */
.L_x_1846:
[----:B------:R-:W-:Y:S05]  /*13580*/  BSYNC B0 ;  /* 0x0000000000007941 */ /* 0x000fea0003800000 */
.L_x_1845:
[----:B------:R-:W-:Y:S05]  /*13590*/  BRA `(.L_x_1847) ;  /* 0xffffffec00b87947 */ /* 0x000fea000383ffff */
.L_x_1805:
[----:B------:R-:W-:Y:S01]  /*135a0*/  BSSY B1, `(.L_x_1848) ;  /* 0x0000006000017945 */ /* 0x000fe20003800000 */
[----:B------:R-:W-:-:S07]  /*135b0*/  IMAD.MOV.U32 R15, RZ, RZ, -0x1 ;  /* 0xffffffffff0f7424 */ /* 0x000fce00078e00ff */
[----:B0-----:R-:W-:Y:S05]  /*135c0*/  WARPSYNC.COLLECTIVE R15, `(.L_x_1849) ;  /* 0x000000000f0c7348 */ /* 0x001fea0003c00000 */
[----:B------:R-:W-:Y:S02]  /*135d0*/  ELECT P6, UR62, PT ;  /* 0x00000000003e782f */ /* 0x000fe400038c0000 */
[----:B------:R-:W-:Y:S01]  /*135e0*/  MOV R14, UR62 ;  /* 0x0000003e000e7c02 */ /* 0x000fe20008000f00 */
[----:B0-----:R-:W-:Y:S10]  /*135f0*/  ENDCOLLECTIVE ;  /* 0x000000000000791b */ /* 0x001ff40003800000 */
.L_x_1849:
[----:B------:R-:W-:Y:S05]  /*13600*/  BSYNC B1 ;  /* 0x0000000000017941 */ /* 0x000fea0003800000 */
.L_x_1848:
[----:B------:R-:W-:Y:S05]  /*13610*/  BRA `(.L_x_1850) ;  /* 0xffffffec00b07947 */ /* 0x000fea000383ffff */
.L_x_1807:
[----:B0-----:R0:W1:Y:S02]  /*13620*/  SYNCS.PHASECHK.TRANS64.TRYWAIT P1, [R5+URZ], R4 ;  /* 0x00000004050075a7 */ /* 0x001064000802017f */
[----:B-1----:R-:W-:Y:S05]  /*13630*/  @!P1 NANOSLEEP.SYNCS 0x989680 ;  /* 0x009896800000995d */ /* 0x002fea0003900000 */
[----:B------:R-:W1:Y:S02]  /*13640*/  @!P1 SYNCS.PHASECHK.TRANS64 P1, [R5+URZ], R4 ;  /* 0x00000004050095a7 */ /* 0x000e64000802007f */
[----:B-1----:R-:W-:Y:S05]  /*13650*/  @!P1 BRA `(.L_x_1807) ;  /* 0xfffffffc00f09947 */ /* 0x002fea000383ffff */
[----:B------:R-:W-:Y:S05]  /*13660*/  BRA `(.L_x_1851) ;  /* 0xffffffec00e47947 */ /* 0x000fea000383ffff */
.L_x_1808:
[----:B-1----:R1:W2:Y:S02]  /*13670*/  SYNCS.PHASECHK.TRANS64.TRYWAIT P1, [R3+URZ], R0 ;  /* 0x00000000030075a7 */ /* 0x0022a4000802017f */
[----:B--2---:R-:W-:Y:S05]  /*13680*/  @!P1 NANOSLEEP.SYNCS 0x989680 ;  /* 0x009896800000995d */ /* 0x004fea0003900000 */
[----:B------:R-:W2:Y:S02]  /*13690*/  @!P1 SYNCS.PHASECHK.TRANS64 P1, [R3+URZ], R0 ;  /* 0x00000000030095a7 */ /* 0x000ea4000802007f */
[----:B--2---:R-:W-:Y:S05]  /*136a0*/  @!P1 BRA `(.L_x_1808) ;  /* 0xfffffffc00f09947 */ /* 0x004fea000383ffff */
[----:B------:R-:W-:Y:S05]  /*136b0*/  BRA `(.L_x_1852) ;  /* 0xffffffec00d87947 */ /* 0x000fea000383ffff */
.L_x_1810:
[----:B-1----:R1:W2:Y:S02]  /*136c0*/  SYNCS.PHASECHK.TRANS64.TRYWAIT P1, [R3+URZ+0x13260], R4 ;  /* 0x01326004030075a7 */ /* 0x0022a4000802017f */
[----:B--2---:R-:W-:Y:S05]  /*136d0*/  @!P1 NANOSLEEP.SYNCS 0x989680 ;  /* 0x009896800000995d */ /* 0x004fea0003900000 */
[----:B------:R-:W2:Y:S02]  /*136e0*/  @!P1 SYNCS.PHASECHK.TRANS64 P1, [R3+URZ+0x13260], R4 ;  /* 0x01326004030095a7 */ /* 0x000ea4000802007f */
[----:B--2---:R-:W-:Y:S05]  /*136f0*/  @!P1 BRA `(.L_x_1810) ;  /* 0xfffffffc00f09947 */ /* 0x004fea000383ffff */
[----:B------:R-:W-:Y:S05]  /*13700*/  BRA `(.L_x_1853) ;  /* 0xffffffec00d87947 */ /* 0x000fea000383ffff */
.L_x_1812:
[----:B0-----:R0:W2:Y:S02]  /*13710*/  SYNCS.PHASECHK.TRANS64.TRYWAIT P1, [R5+URZ+0x13260], R0 ;  /* 0x01326000050075a7 */ /* 0x0010a4000802017f */
[----:B--2---:R-:W-:Y:S05]  /*13720*/  @!P1 NANOSLEEP.SYNCS 0x989680 ;  /* 0x009896800000995d */ /* 0x004fea0003900000 */
[----:B------:R-:W2:Y:S02]  /*13730*/  @!P1 SYNCS.PHASECHK.TRANS64 P1, [R5+URZ+0x13260], R0 ;  /* 0x01326000050095a7 */ /* 0x000ea4000802007f */
[----:B--2---:R-:W-:Y:S05]  /*13740*/  @!P1 BRA `(.L_x_1812) ;  /* 0xfffffffc00f09947 */ /* 0x004fea000383ffff */
[----:B------:R-:W-:Y:S05]  /*13750*/  BRA `(.L_x_1854) ;  /* 0xffffffec00d87947 */ /* 0x000fea000383ffff */
.L_x_1814:
[----:B--2---:R2:W3:Y:S02]  /*13760*/  SYNCS.PHASECHK.TRANS64.TRYWAIT P0, [R3+URZ+0x13280], R4 ;  /* 0x01328004030075a7 */ /* 0x0044e4000800017f */
[----:B---3--:R-:W-:Y:S05]  /*13770*/  @!P0 NANOSLEEP.SYNCS 0x989680 ;  /* 0x009896800000895d */ /* 0x008fea0003900000 */
[----:B------:R-:W3:Y:S02]  /*13780*/  @!P0 SYNCS.PHASECHK.TRANS64 P0, [R3+URZ+0x13280], R4 ;  /* 0x01328004030085a7 */ /* 0x000ee4000800007f */
[----:B---3--:R-:W-:Y:S05]  /*13790*/  @!P0 BRA `(.L_x_1814) ;  /* 0xfffffffc00f08947 */ /* 0x008fea000383ffff */
[----:B------:R-:W-:Y:S05]  /*137a0*/  BRA `(.L_x_1815) ;  /* 0xffffffec00d47947 */ /* 0x000fea000383ffff */
.L_x_1855:
        /* <DEDUP_REMOVED lines=13> */
.L_x_2203:


//--------------------- .text._ZN7cutlass13device_kernelIN5flash11enable_sm90INS1_16FlashAttnFwdSm90INS1_25CollectiveMainloopFwdSm90ILi2EN4cute5tupleIJNS5_1CILi1EEES8_S8_EEENS6_IJNS7_ILi192EEENS7_ILi160EEENS7_ILi64EEEEEELi64ENS_12float_e4m3_tEfNS_4arch4Sm90ELb1ELb0ELb1ELb1ELb0ELb1ELb0ELb1ELb1ELb1ELb0ELb0EEENS1_21CollectiveEpilogueFwdINS6_IJSA_SC_SB_EEES9_NS_10bfloat16_tESG_Li384ELb1ELb1ELb0ELb1EEENS1_36VarlenDynamicPersistentTileSchedulerILi192ELi160ELi384ELi128ELb0ELb1ELb1ELb1ELb1ELb1EEEEEEEEEvNT_6ParamsE --------------------------
	.section	.text._ZN7cutlass13device_kernelIN5flash11enable_sm90INS1_16FlashAttnFwdSm90INS1_25CollectiveMainloopFwdSm90ILi2EN4cute5tupleIJNS5_1CILi1EEES8_S8_EEENS6_IJNS7_ILi192EEENS7_ILi160EEENS7_ILi64EEEEEELi64ENS_12float_e4m3_tEfNS_4arch4Sm90ELb1ELb0ELb1ELb1ELb0ELb1ELb0ELb1ELb1ELb1ELb0ELb0EEENS1_21CollectiveEpilogueFwdINS6_IJSA_SC_SB_EEES9_NS_10bfloat16_tESG_Li384ELb1ELb1ELb0ELb1EEENS1_36VarlenDynamicPersistentTileSchedulerILi192ELi160ELi384ELi128ELb0ELb1ELb1ELb1ELb1ELb1EEEEEEEEEvNT_6ParamsE,"ax",@progbits
	.align	128
.text._ZN7cutlass13device_kernelIN5flash11enable_sm90INS1_16FlashAttnFwdSm90INS1_25CollectiveMainloopFwdSm90ILi2EN4cute5tupleIJNS5_1CILi1EEES8_S8_EEENS6_IJNS7_ILi192EEENS7_ILi160EEENS7_ILi64EEEEEELi64ENS_12float_e4m3_tEfNS_4arch4Sm90ELb1ELb0ELb1ELb1ELb0ELb1ELb0ELb1ELb1ELb1ELb0ELb0EEENS1_21CollectiveEpilogueFwdINS6_IJSA_SC_SB_EEES9_NS_10bfloat16_tESG_Li384ELb1ELb1ELb0ELb1EEENS1_36VarlenDynamicPersistentTileSchedulerILi192ELi160ELi384ELi128ELb0ELb1ELb1ELb1ELb1ELb1EEEEEEEEEvNT_6ParamsE:
        .type           _ZN7cutlass13device_kernelIN5flash11enable_sm90INS1_16FlashAttnFwdSm90INS1_25CollectiveMainloopFwdSm90ILi2EN4cute5tupleIJNS5_1CILi1EEES8_S8_EEENS6_IJNS7_ILi192EEENS7_ILi160EEENS7_ILi64EEEEEELi64ENS_12float_e4m3_tEfNS_4arch4Sm90ELb1ELb0ELb1ELb1ELb0ELb1ELb0ELb1ELb1ELb1ELb0ELb0EEENS1_21CollectiveEpilogueFwdINS6_IJSA_SC_SB_EEES9_NS_10bfloat16_tESG_Li384ELb1ELb1ELb0ELb1EEENS1_36VarlenDynamicPersistentTileSchedulerILi192ELi160ELi384ELi128ELb0ELb1ELb1ELb1ELb1ELb1EEEEEEEEEvNT_6ParamsE,@function
        .size           _ZN7cutlass13device_kernelIN5flash11enable_sm90INS1_16FlashAttnFwdSm90INS1_25CollectiveMainloopFwdSm90ILi2EN4cute5tupleIJNS5_1CILi1EEES8_S8_EEENS6_IJNS7_ILi192EEENS7_ILi160EEENS7_ILi64EEEEEELi64ENS_12float_e4m3_tEfNS_4arch4Sm90ELb1ELb0ELb1ELb1ELb0ELb1ELb0ELb1ELb1ELb1ELb0ELb0EEENS1_21CollectiveEpilogueFwdINS6_IJSA_SC_SB_EEES9_NS_10bfloat16_tESG_Li384ELb1ELb1ELb0ELb1EEENS1_36VarlenDynamicPersistentTileSchedulerILi192ELi160ELi384ELi128ELb0ELb1ELb1ELb1ELb1ELb1EEEEEEEEEvNT_6ParamsE,(.L_x_2204 - _ZN7cutlass13device_kernelIN5flash11enable_sm90INS1_16FlashAttnFwdSm90INS1_25CollectiveMainloopFwdSm90ILi2EN4cute5tupleIJNS5_1CILi1EEES8_S8_EEENS6_IJNS7_ILi192EEENS7_ILi160EEENS7_ILi64EEEEEELi64ENS_12float_e4m3_tEfNS_4arch4Sm90ELb1ELb0ELb1ELb1ELb0ELb1ELb0ELb1ELb1ELb1ELb0ELb0EEENS1_21CollectiveEpilogueFwdINS6_IJSA_SC_SB_EEES9_NS_10bfloat16_tESG_Li384ELb1ELb1ELb0ELb1EEENS1_36VarlenDynamicPersistentTileSchedulerILi192ELi160ELi384ELi128ELb0ELb1ELb1ELb1ELb1ELb1EEEEEEEEEvNT_6ParamsE)
        .other          _ZN7cutlass13device_kernelIN5flash11enable_sm90INS1_16FlashAttnFwdSm90INS1_25CollectiveMainloopFwdSm90ILi2EN4cute5tupleIJNS5_1CILi1EEES8_S8_EEENS6_IJNS7_ILi192EEENS7_ILi160EEENS7_ILi64EEEEEELi64ENS_12float_e4m3_tEfNS_4arch4Sm90ELb1ELb0ELb1ELb1ELb0ELb1ELb0ELb1ELb1ELb1ELb0ELb0EEENS1_21CollectiveEpilogueFwdINS6_IJSA_SC_SB_EEES9_NS_10bfloat16_tESG_Li384ELb1ELb1ELb0ELb1EEENS1_36VarlenDynamicPersistentTileSchedulerILi192ELi160ELi384ELi128ELb0ELb1ELb1ELb1ELb1ELb1EEEEEEEEEvNT_6ParamsE,@"STO_CUDA_ENTRY STV_DEFAULT"
_ZN7cutlass13device_kernelIN5flash11enable_sm90INS1_16FlashAttnFwdSm90INS1_25CollectiveMainloopFwdSm90ILi2EN4cute5tupleIJNS5_1CILi1EEES8_S8_EEENS6_IJNS7_ILi192EEENS7_ILi160EEENS7_ILi64EEEEEELi64ENS_12float_e4m3_tEfNS_4arch4Sm90ELb1ELb0ELb1ELb1ELb0ELb1ELb0ELb1ELb1ELb1ELb0ELb0EEENS1_21CollectiveEpilogueFwdINS6_IJSA_SC_SB_EEES9_NS_10bfloat16_tESG_Li384ELb1ELb1ELb0ELb1EEENS1_36VarlenDynamicPersistentTileSchedulerILi192ELi160ELi384ELi128ELb0ELb1ELb1ELb1ELb1ELb1EEEEEEEEEvNT_6ParamsE:
        /* <DEDUP_REMOVED lines=23> */
.L_x_1857:
[----:B------:R-:W-:Y:S05]  /*0170*/  BSYNC B0 ;  /* 0x0000000000007941 */ /* 0x000fea0003800000 */
.L_x_1856:
        /* <DEDUP_REMOVED lines=40> */
.L_x_1858:
        /* <DEDUP_REMOVED lines=22> */
.L_x_1859:
        /* <DEDUP_REMOVED lines=18> */
.L_x_1860:
        /* <DEDUP_REMOVED lines=22> */
.L_x_1861:
        /* <DEDUP_REMOVED lines=22> */
.L_x_1862:
        /* <DEDUP_REMOVED lines=9> */
.L_x_1865:
        /* <DEDUP_REMOVED lines=19> */
[----:B------:R-:W-:Y:S02]  /*0b00*/  SHF.R.S32.HI R0, RZ, 0x1f, R18 ;  /* 0x0000001fff007819 */ /* 0x000fe40000011412 */
[-C--:B------:R-:W-:Y:S02]  /*0b10*/  LEA.HI R3, R18, R18.reuse, RZ, 0x1 ;  /* 0x0000001212037211 */ /* 0x080fe400078f08ff */
[CC--:B------:R-:W-:Y:S02]  /*0b20*/  LEA.HI R4, R0.reuse, R18.reuse, RZ, 0x5 ;  /* 0x0000001200047211 */ /* 0x0c0fe400078f28ff */
[----:B------:R-:W-:Y:S02]  /*0b30*/  SHF.R.S32.HI R156, RZ, 0x1, R3 ;  /* 0x00000001ff9c7819 */ /* 0x000fe40000011403 */
[----:B--2---:R-:W-:Y:S01]  /*0b40*/  LEA.HI R2, R0, R18, RZ, 0x7 ;  /* 0x0000001200027211 */ /* 0x004fe200078f38ff */
[----:B------:R-:W-:Y:S01]  /*0b50*/  IMAD.SHL.U32 R5, R4, 0x20, RZ ;  /* 0x0000002004057824 */ /* 0x000fe200078e00ff */
[----:B------:R-:W-:-:S02]  /*0b60*/  LEA.HI R4, R3, R156, RZ, 0x1 ;  /* 0x0000009c03047211 */ /* 0x000fc400078f08ff */
[-C--:B------:R-:W-:Y:S02]  /*0b70*/  LEA.HI R6, R0, R18.reuse, RZ, 0x4 ;  /* 0x0000001200067211 */ /* 0x080fe400078f20ff */
[----:B------:R-:W-:Y:S02]  /*0b80*/  LOP3.LUT R10, R2, 0xffffff80, RZ, 0xc0, !PT ;  /* 0xffffff80020a7812 */ /* 0x000fe400078ec0ff */
[----:B------:R-:W-:Y:S02]  /*0b90*/  LOP3.LUT R9, R5, 0xfffffc00, RZ, 0xc0, !PT ;  /* 0xfffffc0005097812 */ /* 0x000fe400078ec0ff */
[----:B------:R-:W-:Y:S01]  /*0ba0*/  LOP3.LUT R5, R4, 0x3fffffe, RZ, 0xc0, !PT ;  /* 0x03fffffe04057812 */ /* 0x000fe200078ec0ff */
[----:B------:R-:W-:Y:S01]  /*0bb0*/  IMAD.IADD R20, R18, 0x1, -R10 ;  /* 0x0000000112147824 */ /* 0x000fe200078e0a0a */
[----:B------:R-:W-:Y:S02]  /*0bc0*/  LOP3.LUT R8, R6, 0x3fffff0, RZ, 0xc0, !PT ;  /* 0x03fffff006087812 */ /* 0x000fe400078ec0ff */
[----:B------:R-:W-:Y:S01]  /*0bd0*/  SHF.R.S32.HI R7, RZ, 0x4, R6 ;  /* 0x00000004ff077819 */ /* 0x000fe20000011406 */
[----:B------:R-:W-:Y:S01]  /*0be0*/  IMAD.IADD R5, R156, 0x1, -R5 ;  /* 0x000000019c057824 */ /* 0x000fe200078e0a05 */
[----:B------:R-:W-:Y:S01]  /*0bf0*/  LEA.HI R4, R0, R18, RZ, 0x2 ;  /* 0x0000001200047211 */ /* 0x000fe200078f10ff */
[----:B------:R-:W-:Y:S01]  /*0c00*/  IMAD.IADD R8, R18, 0x1, -R8 ;  /* 0x0000000112087824 */ /* 0x000fe200078e0a08 */
[----:B------:R-:W-:Y:S01]  /*0c10*/  LEA.HI R6, R6, R7, RZ, 0x1 ;  /* 0x0000000706067211 */ /* 0x000fe200078f08ff */
[----:B------:R-:W-:Y:S01]  /*0c20*/  IMAD R19, R7, 0x8, R5 ;  /* 0x0000000807137824 */ /* 0x000fe200078e0205 */
[----:B------:R-:W-:-:S02]  /*0c30*/  SHF.R.S32.HI R10, RZ, 0x1f, R20 ;  /* 0x0000001fff0a7819 */ /* 0x000fc40000011414 */
[----:B------:R-:W-:Y:S02]  /*0c40*/  SHF.R.S32.HI R21, RZ, 0x7, R2 ;  /* 0x00000007ff157819 */ /* 0x000fe40000011402 */
[--C-:B------:R-:W-:Y:S02]  /*0c50*/  SHF.R.S32.HI R2, RZ, 0x2, R4.reuse ;  /* 0x00000002ff027819 */ /* 0x100fe40000011404 */
[----:B------:R-:W-:Y:S01]  /*0c60*/  SHF.R.S32.HI R5, RZ, 0x1f, R4 ;  /* 0x0000001fff057819 */ /* 0x000fe20000011404 */
[----:B------:R-:W-:Y:S01]  /*0c70*/  IMAD R9, R8, 0x40, R9 ;  /* 0x0000004008097824 */ /* 0x000fe200078e0209 */
[----:B------:R-:W-:Y:S02]  /*0c80*/  LOP3.LUT R6, R6, 0x1ffffffe, RZ, 0xc0, !PT ;  /* 0x1ffffffe06067812 */ /* 0x000fe400078ec0ff */
[----:B------:R-:W-:Y:S02]  /*0c90*/  LEA.HI R8, R10, R20, RZ, 0x2 ;  /* 0x000000140a087211 */ /* 0x000fe400078f10ff */
[----:B------:R-:W-:Y:S01]  /*0ca0*/  LEA.HI R5, R5, R2, RZ, 0x2 ;  /* 0x0000000205057211 */ /* 0x000fe200078f10ff */
[----:B------:R-:W-:Y:S01]  /*0cb0*/  IMAD.IADD R6, R7, 0x1, -R6 ;  /* 0x0000000107067824 */ /* 0x000fe200078e0a06 */
[----:B------:R-:W-:-:S02]  /*0cc0*/  SHF.R.S32.HI R7, RZ, 0x2, R8 ;  /* 0x00000002ff077819 */ /* 0x000fc40000011408 */
[----:B------:R-:W-:Y:S02]  /*0cd0*/  SHF.R.S32.HI R12, RZ, 0x1f, R8 ;  /* 0x0000001fff0c7819 */ /* 0x000fe40000011408 */
[----:B------:R-:W-:Y:S02]  /*0ce0*/  LOP3.LUT R5, R5, 0xfffffffc, RZ, 0xc0, !PT ;  /* 0xfffffffc05057812 */ /* 0x000fe400078ec0ff */
[----:B------:R-:W-:Y:S02]  /*0cf0*/  LEA.HI R12, R12, R7, RZ, 0x3 ;  /* 0x000000070c0c7211 */ /* 0x000fe400078f18ff */
[----:B------:R-:W-:Y:S01]  /*0d00*/  LOP3.LUT R11, R4, 0xfffffffc, RZ, 0xc0, !PT ;  /* 0xfffffffc040b7812 */ /* 0x000fe200078ec0ff */
[----:B------:R-:W-:Y:S01]  /*0d10*/  IMAD.IADD R5, R2, 0x1, -R5 ;  /* 0x0000000102057824 */ /* 0x000fe200078e0a05 */
[----:B------:R-:W-:Y:S01]  /*0d20*/  LOP3.LUT R12, R12, 0xfffffff8, RZ, 0xc0, !PT ;  /* 0xfffffff80c0c7812 */ /* 0x000fe200078ec0ff */
[----:B------:R-:W-:Y:S01]  /*0d30*/  IMAD.HI R4, R21, 0x55555556, RZ ;  /* 0x5555555615047827 */ /* 0x000fe200078e02ff */
[----:B------:R-:W-:-:S03]  /*0d40*/  LEA.HI R10, R10, R20, RZ, 0x5 ;  /* 0x000000140a0a7211 */ /* 0x000fc600078f28ff */
[----:B------:R-:W-:Y:S01]  /*0d50*/  IMAD R2, R6, 0x8, R9 ;  /* 0x0000000806027824 */ /* 0x000fe200078e0209 */
[----:B------:R-:W-:Y:S01]  /*0d60*/  LEA.HI R0, R0, R18, RZ, 0x3 ;  /* 0x0000001200007211 */ /* 0x000fe200078f18ff */
[----:B------:R-:W-:Y:S01]  /*0d70*/  IMAD.IADD R7, R7, 0x1, -R12 ;  /* 0x0000000107077824 */ /* 0x000fe200078e0a0c */
[----:B------:R-:W-:Y:S02]  /*0d80*/  LEA.HI R4, R4, R4, RZ, 0x1 ;  /* 0x0000000404047211 */ /* 0x000fe400078f08ff */
[----:B------:R-:W-:Y:S01]  /*0d90*/  SHF.R.S32.HI R10, RZ, 0x5, R10 ;  /* 0x00000005ff0a7819 */ /* 0x000fe2000001140a */
[----:B------:R0:W-:Y:S01]  /*0da0*/  STL [R1+0x7c], R2 ;  /* 0x00007c0201007387 */ /* 0x0001e20000100800 */
[----:B------:R-:W-:Y:S01]  /*0db0*/  LOP3.LUT R3, R3, 0xfffffffe, RZ, 0xc0, !PT ;  /* 0xfffffffe03037812 */ /* 0x000fe200078ec0ff */
[----:B------:R-:W-:Y:S02]  /*0dc0*/  IMAD R4, R4, -0x3, R21 ;  /* 0xfffffffd04047824 */ /* 0x000fe400078e0215 */
[----:B------:R-:W-:Y:S01]  /*0dd0*/  IMAD R7, R10, 0x10, R7 ;  /* 0x000000100a077824 */ /* 0x000fe200078e0207 */
[----:B0-----:R-:W-:Y:S01]  /*0de0*/  LOP3.LUT R2, R0, 0xfffffff8, RZ, 0xc0, !PT ;  /* 0xfffffff800027812 */ /* 0x001fe200078ec0ff */
[----:B------:R-:W-:Y:S01]  /*0df0*/  IMAD.IADD R3, R18, 0x1, -R3 ;  /* 0x0000000112037824 */ /* 0x000fe200078e0a03 */
[----:B------:R-:W-:-:S03]  /*0e00*/  SHF.R.S32.HI R6, RZ, 0x3, R0 ;  /* 0x00000003ff067819 */ /* 0x000fc60000011400 */
[----:B------:R-:W-:Y:S01]  /*0e10*/  IMAD.IADD R2, R18, 0x1, -R2 ;  /* 0x0000000112027824 */ /* 0x000fe200078e0a02 */
[----:B------:R0:W-:Y:S01]  /*0e20*/  STL [R1+0x6c], R5 ;  /* 0x00006c0501007387 */ /* 0x0001e20000100800 */
[----:B------:R-:W-:Y:S02]  /*0e30*/  IMAD R4, R4, 0x40, R7 ;  /* 0x0000004004047824 */ /* 0x000fe400078e0207 */
[----:B------:R-:W-:Y:S01]  /*0e40*/  IMAD.SHL.U32 R0, R5, 0x80, RZ ;  /* 0x0000008005007824 */ /* 0x000fe200078e00ff */
[----:B------:R-:W-:Y:S01]  /*0e50*/  STL [R1+0x44], R13 ;  /* 0x0000440d01007387 */ /* 0x000fe20000100800 */
[----:B------:R-:W-:Y:S02]  /*0e60*/  SHF.L.U32 R6, R3, 0x3, RZ ;  /* 0x0000000303067819 */ /* 0x000fe400000006ff */
[----:B------:R-:W-:Y:S01]  /*0e70*/  IADD3 R11, R18, -R11, RZ ;  /* 0x8000000b120b7210 */ /* 0x000fe20007ffe0ff */
[----:B------:R-:W-:Y:S01]  /*0e80*/  STL [R1+0x48], R14 ;  /* 0x0000480e01007387 */ /* 0x000fe20000100800 */
[----:B0-----:R-:W-:Y:S01]  /*0e90*/  IMAD.SHL.U32 R5, R2, 0x8, RZ ;  /* 0x0000000802057824 */ /* 0x001fe200078e00ff */
[----:B------:R-:W-:-:S02]  /*0ea0*/  LOP3.LUT R2, R0, 0x180, RZ, 0xc0, !PT ;  /* 0x0000018000027812 */ /* 0x000fc400078ec0ff */
[----:B------:R-:W-:Y:S01]  /*0eb0*/  STL [R1+0x4c], R15 ;  /* 0x00004c0f01007387 */ /* 0x000fe20000100800 */
[----:B------:R-:W-:Y:S01]  /*0ec0*/  IMAD.SHL.U32 R18, R3, 0x10, RZ ;  /* 0x0000001003127824 */ /* 0x000fe200078e00ff */
[----:B------:R-:W-:Y:S02]  /*0ed0*/  SHF.R.S32.HI R3, RZ, 0x1f, R5 ;  /* 0x0000001fff037819 */ /* 0x000fe40000011405 */
[----:B------:R-:W-:Y:S04]  /*0ee0*/  STL [R1+0x78], R4 ;  /* 0x0000780401007387 */ /* 0x000fe80000100800 */
[----:B------:R-:W-:Y:S04]  /*0ef0*/  STL [R1+0x60], RZ ;  /* 0x000060ff01007387 */ /* 0x000fe80000100800 */
[----:B------:R-:W-:Y:S01]  /*0f00*/  STL [R1+0x4], RZ ;  /* 0x000004ff01007387 */ /* 0x000fe20000100800 */
[----:B------:R-:W-:-:S03]  /*0f10*/  LEA.HI R12, R11, R11, RZ, 0x1 ;  /* 0x0000000b0b0c7211 */ /* 0x000fc600078f08ff */
[----:B------:R0:W-:Y:S01]  /*0f20*/  STL [R1+0x8], R6 ;  /* 0x0000080601007387 */ /* 0x0001e20000100800 */
[----:B------:R-:W-:-:S03]  /*0f30*/  SHF.R.S32.HI R0, RZ, 0x1f, R156 ;  /* 0x0000001fff007819 */ /* 0x000fc6000001149c */
[----:B------:R1:W-:Y:S01]  /*0f40*/  STL [R1+0x68], R5 ;  /* 0x0000680501007387 */ /* 0x0003e20000100800 */
[----:B------:R-:W-:-:S03]  /*0f50*/  LOP3.LUT R0, R2, 0x10, R18, 0xf8, !PT ;  /* 0x0000001002007812 */ /* 0x000fc600078ef812 */
[----:B------:R-:W-:Y:S01]  /*0f60*/  STL [R1+0x2c], R2 ;  /* 0x00002c0201007387 */ /* 0x000fe20000100800 */
[----:B0-----:R-:W-:-:S03]  /*0f70*/  VIADD R6, R6, 0x10 ;  /* 0x0000001006067836 */ /* 0x001fc60000000000 */
[----:B------:R0:W-:Y:S01]  /*0f80*/  STL [R1+0x80], R3 ;  /* 0x0000800301007387 */ /* 0x0001e20000100800 */
[----:B------:R-:W-:Y:S01]  /*0f90*/  LOP3.LUT R12, R12, 0x1ffffffe, RZ, 0xc0, !PT ;  /* 0x1ffffffe0c0c7812 */ /* 0x000fe200078ec0ff */
[----:B-1----:R-:W-:Y:S01]  /*0fa0*/  IMAD.SHL.U32 R5, R19, 0x40, RZ ;  /* 0x0000004013057824 */ /* 0x002fe200078e00ff */
[----:B------:R-:W-:Y:S01]  /*0fb0*/  LOP3.LUT R8, R8, 0x7ffffffc, RZ, 0xc0, !PT ;  /* 0x7ffffffc08087812 */ /* 0x000fe200078ec0ff */
[----:B------:R-:W-:Y:S01]  /*0fc0*/  STL [R1+0x10], R6 ;  /* 0x0000100601007387 */ /* 0x000fe20000100800 */
[----:B0-----:R-:W-:Y:S02]  /*0fd0*/  SHF.R.U32.HI R3, RZ, 0x3, R2 ;  /* 0x00000003ff037819 */ /* 0x001fe40000011602 */
[----:B------:R-:W-:Y:S02]  /*0fe0*/  LOP3.LUT R2, R2, 0x30, R18, 0xf8, !PT ;  /* 0x0000003002027812 */ /* 0x000fe400078ef812 */
[----:B------:R-:W-:Y:S01]  /*0ff0*/  LOP3.LUT R0, R0, R3, RZ, 0x3c, !PT ;  /* 0x0000000300007212 */ /* 0x000fe200078e3cff */
[----:B------:R0:W-:Y:S01]  /*1000*/  STL [R1+0x30], R3 ;  /* 0x0000300301007387 */ /* 0x0001e20000100800 */
[----:B------:R-:W-:-:S02]  /*1010*/  IMAD.IADD R12, R11, 0x1, -R12 ;  /* 0x000000010b0c7824 */ /* 0x000fc400078e0a0c */
[----:B------:R-:W-:Y:S01]  /*1020*/  IMAD.IADD R7, R20, 0x1, -R8 ;  /* 0x0000000114077824 */ /* 0x000fe200078e0a08 */
[----:B------:R-:W-:Y:S01]  /*1030*/  STL [R1+0x34], R5 ;  /* 0x0000340501007387 */ /* 0x000fe20000100800 */
[----:B0-----:R-:W-:Y:S02]  /*1040*/  LOP3.LUT R3, R2, R3, RZ, 0x3c, !PT ;  /* 0x0000000302037212 */ /* 0x001fe400078e3cff */
[----:B------:R-:W-:Y:S01]  /*1050*/  SHF.R.S32.HI R2, RZ, 0x1f, R6 ;  /* 0x0000001fff027819 */ /* 0x000fe20000011406 */
[----:B------:R-:W-:Y:S02]  /*1060*/  IMAD.IADD R6, R5, 0x1, R0 ;  /* 0x0000000105067824 */ /* 0x000fe400078e0200 */
[----:B------:R-:W-:Y:S02]  /*1070*/  IMAD R0, R12, 0x8, R4 ;  /* 0x000000080c007824 */ /* 0x000fe400078e0204 */
[----:B------:R0:W-:Y:S04]  /*1080*/  STL [R1+0x70], R2 ;  /* 0x0000700201007387 */ /* 0x0001e80000100800 */
[----:B------:R1:W-:Y:S01]  /*1090*/  STL [R1+0x38], R7 ;  /* 0x0000380701007387 */ /* 0x0003e20000100800 */
[----:B0-----:R-:W-:-:S03]  /*10a0*/  IADD3 R2, R16, R5, R3 ;  /* 0x0000000510027210 */ /* 0x001fc60007ffe003 */
[----:B------:R1:W-:Y:S04]  /*10b0*/  STL [R1+0x14], R6 ;  /* 0x0000140601007387 */ /* 0x0003e80000100800 */
[----:B------:R1:W-:Y:S04]  /*10c0*/  STL [R1+0x3c], R0 ;  /* 0x00003c0001007387 */ /* 0x0003e80000100800 */
[----:B------:R1:W-:Y:S01]  /*10d0*/  STL [R1+0x74], R2 ;  /* 0x0000740201007387 */ /* 0x0003e20000100800 */
[----:B------:R-:W-:Y:S02]  /*10e0*/  CS2R R22, SRZ ;  /* 0x0000000000167805 */ /* 0x000fe4000001ff00 */
[----:B---3--:R-:W-:Y:S01]  /*10f0*/  LOP3.LUT R157, R17, 0x1, RZ, 0xfc, !PT ;  /* 0x00000001119d7812 */ /* 0x008fe200078efcff */
[----:B-1----:R-:W-:-:S07]  /*1100*/  IMAD.MOV.U32 R17, RZ, RZ, RZ ;  /* 0x000000ffff117224 */ /* 0x002fce00078e00ff */
.L_x_1977:
[----:B--2---:R-:W2:Y:S01]  /*1110*/  LDL.LU R0, [R1+0x4c] ;  /* 0x00004c0001007983 */ /* 0x004ea20000300800 */
[----:B01----:R-:W2:Y:S01]  /*1120*/  LDC.64 R2, c[0x0][0xc88] ;  /* 0x00032200ff027b82 */ /* 0x003ea20000000a00 */
[----:B------:R-:W-:Y:S01]  /*1130*/  ULDC.64 UR4, c[0x0][0xa28] ;  /* 0x00028a0000047ab9 */ /* 0x000fe20000000a00 */
[----:B------:R-:W-:Y:S01]  /*1140*/  ULDC.64 UR8, c[0x0][0xa18] ;  /* 0x0002860000087ab9 */ /* 0x000fe20000000a00 */
[----:B------:R-:W-:Y:S01]  /*1150*/  ISETP.NE.U32.AND P2, PT, RZ, UR4, PT ;  /* 0x00000004ff007c0c */ /* 0x000fe2000bf45070 */
[----:B------:R-:W3:Y:S01]  /*1160*/  LDL R27, [R1+0x48] ;  /* 0x00004800011b7983 */ /* 0x000ee20000100800 */
[----:B------:R-:W-:Y:S01]  /*1170*/  ULDC.64 UR6, c[0x0][0xa08] ;  /* 0x0002820000067ab9 */ /* 0x000fe20000000a00 */
[----:B--2---:R-:W-:-:S05]  /*1180*/  IMAD.WIDE R2, R0, 0x4, R2 ;  /* 0x0000000400027825 */ /* 0x004fca00078e0202 */
[----:B------:R-:W2:Y:S01]  /*1190*/  LDG.E R8, desc[UR40][R2.64] ;  /* 0x0000002802087981 */ /* 0x000ea2000c1e1900 */
[----:B------:R-:W-:Y:S01]  /*11a0*/  ISETP.NE.AND.EX P2, PT, RZ, UR5, PT, P2 ;  /* 0x00000005ff007c0c */ /* 0x000fe2000bf45320 */
[----:B------:R-:W-:Y:S01]  /*11b0*/  IMAD.MOV.U32 R26, RZ, RZ, RZ ;  /* 0x000000ffff1a7224 */ /* 0x000fe200078e00ff */
[----:B------:R-:W-:Y:S02]  /*11c0*/  ISETP.NE.U32.AND P1, PT, RZ, UR8, PT ;  /* 0x00000008ff007c0c */ /* 0x000fe4000bf25070 */
[----:B------:R-:W-:Y:S02]  /*11d0*/  ISETP.NE.U32.AND P0, PT, RZ, UR6, PT ;  /* 0x00000006ff007c0c */ /* 0x000fe4000bf05070 */
[----:B------:R-:W-:Y:S02]  /*11e0*/  ISETP.NE.AND.EX P1, PT, RZ, UR9, PT, P1 ;  /* 0x00000009ff007c0c */ /* 0x000fe4000bf25310 */
[----:B------:R-:W-:Y:S02]  /*11f0*/  ISETP.NE.AND.EX P0, PT, RZ, UR7, PT, P0 ;  /* 0x00000007ff007c0c */ /* 0x000fe4000bf05300 */
[----:B--2---:R-:W-:Y:S01]  /*1200*/  SHF.R.S32.HI R0, RZ, 0x1f, R8 ;  /* 0x0000001fff007819 */ /* 0x004fe20000011408 */
[----:B------:R-:W-:Y:S02]  /*1210*/  STL [R1+0x50], R8 ;  /* 0x0000500801007387 */ /* 0x000fe40000100800 */
[C---:B------:R-:W-:Y:S01]  /*1220*/  @P2 LEA R2, P3, R8.reuse, UR4, 0x2 ;  /* 0x0000000408022c11 */ /* 0x040fe2000f8610ff */
[C---:B------:R-:W-:Y:S01]  /*1230*/  IMAD.SHL.U32 R33, R8.reuse, 0x4, RZ ;  /* 0x0000000408217824 */ /* 0x040fe200078e00ff */
[C-C-:B------:R-:W-:Y:S01]  /*1240*/  SHF.L.U64.HI R32, R8.reuse, 0x2, R0.reuse ;  /* 0x0000000208207819 */ /* 0x140fe20000010200 */
[----:B------:R0:W-:Y:S01]  /*1250*/  STL [R1+0x64], R0 ;  /* 0x0000640001007387 */ /* 0x0001e20000100800 */
[----:B------:R-:W-:Y:S01]  /*1260*/  @P2 LEA.HI.X R3, R8, UR5, R0, 0x2, P3 ;  /* 0x0000000508032c11 */ /* 0x000fe200098f1400 */
[----:B------:R-:W-:Y:S01]  /*1270*/  ULDC UR4, c[0x0][0x288] ;  /* 0x0000a20000047ab9 */ /* 0x000fe20000000800 */
[----:B-----5:R-:W-:Y:S01]  /*1280*/  IADD3 R6, P4, R33, UR6, RZ ;  /* 0x0000000621067c10 */ /* 0x020fe2000ff9e0ff */
[----:B------:R1:W-:Y:S01]  /*1290*/  STL [R1+0x58], R33 ;  /* 0x0000582101007387 */ /* 0x0003e20000100800 */
[----:B0-----:R-:W-:-:S02]  /*12a0*/  IMAD.MOV.U32 R0, RZ, RZ, RZ ;  /* 0x000000ffff007224 */ /* 0x001fc400078e00ff */
[----:B------:R-:W-:Y:S01]  /*12b0*/  IADD3.X R7, R32, UR7, RZ, P4, !PT ;  /* 0x0000000720077c10 */ /* 0x000fe2000a7fe4ff */
[----:B------:R-:W-:Y:S01]  /*12c0*/  IMAD.U32 R9, RZ, RZ, UR4 ;  /* 0x00000004ff097e24 */ /* 0x000fe2000f8e00ff */
[----:B------:R1:W-:Y:S01]  /*12d0*/  STL [R1+0x5c], R32 ;  /* 0x00005c2001007387 */ /* 0x0003e20000100800 */
[----:B------:R-:W-:-:S03]  /*12e0*/  ULDC.64 UR4, c[0x0][0x418] ;  /* 0x0001060000047ab9 */ /* 0x000fc60000000a00 */
[----:B------:R1:W5:Y:S01]  /*12f0*/  @P2 LDG.E R0, desc[UR40][R2.64] ;  /* 0x0000002802002981 */ /* 0x000362000c1e1900 */
[----:B------:R-:W-:-:S03]  /*1300*/  @P1 IADD3 R4, P2, R33, UR8, RZ ;  /* 0x0000000821041c10 */ /* 0x000fc6000ff5e0ff */
[----:B------:R1:W5:Y:S01]  /*1310*/  @P0 LDG.E R26, desc[UR40][R6.64] ;  /* 0x00000028061a0981 */ /* 0x000362000c1e1900 */
[----:B------:R-:W-:Y:S01]  /*1320*/  @P1 IADD3.X R5, R32, UR9, RZ, P2, !PT ;  /* 0x0000000920051c10 */ /* 0x000fe200097fe4ff */
[----:B------:R-:W-:Y:S01]  /*1330*/  UISETP.NE.U32.AND UP0, UPT, UR4, URZ, UPT ;  /* 0x0000003f0400728c */ /* 0x000fe2000bf05070 */
[----:B------:R-:W-:Y:S02]  /*1340*/  ULDC.64 UR8, c[0x0][0xa20] ;  /* 0x0002880000087ab9 */ /* 0x000fe40000000a00 */
[----:B------:R-:W-:Y:S01]  /*1350*/  ULDC UR4, c[0x0][0x424] ;  /* 0x0001090000047ab9 */ /* 0x000fe20000000800 */
[----:B------:R-:W2:Y:S01]  /*1360*/  @P1 LDG.E R9, desc[UR40][R4.64] ;  /* 0x0000002804091981 */ /* 0x000ea2000c1e1900 */
[----:B------:R-:W-:Y:S01]  /*1370*/  UISETP.NE.AND.EX UP0, UPT, UR5, URZ, UPT, UP0 ;  /* 0x0000003f0500728c */ /* 0x000fe2000bf05300 */
[----:B------:R-:W-:Y:S02]  /*1380*/  ISETP.NE.U32.AND P2, PT, RZ, UR8, PT ;  /* 0x00000008ff007c0c */ /* 0x000fe4000bf45070 */
[----:B------:R-:W-:Y:S01]  /*1390*/  ULDC UR5, c[0x0][0x2f0] ;  /* 0x0000bc0000057ab9 */ /* 0x000fe20000000800 */
[----:B------:R-:W-:Y:S01]  /*13a0*/  USEL UR4, UR4, 0x1, UP0 ;  /* 0x0000000104047887 */ /* 0x000fe20008000000 */
[----:B------:R-:W-:-:S02]  /*13b0*/  ISETP.NE.AND.EX P2, PT, RZ, UR9, PT, P2 ;  /* 0x00000009ff007c0c */ /* 0x000fc4000bf45320 */
[----:B------:R-:W-:Y:S01]  /*13c0*/  MOV R24, R8 ;  /* 0x0000000800187202 */ /* 0x000fe20000000f00 */
[----:B------:R-:W-:-:S03]  /*13d0*/  UIMAD UR4, UR4, UR5, URZ ;  /* 0x00000005040472a4 */ /* 0x000fc6000f8e023f */
[----:B------:R-:W-:Y:S01]  /*13e0*/  ULDC UR5, c[0x0][0x348] ;  /* 0x0000d20000057ab9 */ /* 0x000fe20000000800 */
[----:B--2---:R1:W-:Y:S01]  /*13f0*/  STL [R1+0x20], R9 ;  /* 0x0000200901007387 */ /* 0x0043e20000100800 */
[----:B------:R-:W-:-:S03]  /*1400*/  IMAD.MOV.U32 R10, RZ, RZ, R9 ;  /* 0x000000ffff0a7224 */ /* 0x000fc600078e0009 */
[----:B---3--:R1:W-:Y:S01]  /*1410*/  STL [R1+0x54], R27 ;  /* 0x0000541b01007387 */ /* 0x0083e20000100800 */
[----:B------:R-:W-:Y:S05]  /*1420*/  @P1 BRA `(.L_x_1867) ;  /* 0x0000000000281947 */ /* 0x000fea0003800000 */
        /* <DEDUP_REMOVED lines=10> */
.L_x_1867:
[----:B------:R-:W-:Y:S02]  /*14d0*/  IMAD.U32 R31, RZ, RZ, UR5 ;  /* 0x00000005ff1f7e24 */ /* 0x000fe4000f8e00ff */
[----:B------:R-:W-:Y:S01]  /*14e0*/  IMAD.U32 R25, RZ, RZ, UR4 ;  /* 0x00000004ff197e24 */ /* 0x000fe2000f8e00ff */
[----:B------:R-:W-:Y:S06]  /*14f0*/  @!P2 BRA `(.L_x_1868) ;  /* 0x000000000010a947 */ /* 0x000fec0003800000 */
[----:B-1----:R-:W-:-:S04]  /*1500*/  IADD3 R2, P0, R33, UR8, RZ ;  /* 0x0000000821027c10 */ /* 0x002fc8000ff1e0ff */
[----:B------:R-:W-:-:S05]  /*1510*/  IADD3.X R3, R32, UR9, RZ, P0, !PT ;  /* 0x0000000920037c10 */ /* 0x000fca00087fe4ff */
[----:B------:R2:W5:Y:S01]  /*1520*/  LDG.E R25, desc[UR40][R2.64] ;  /* 0x0000002802197981 */ /* 0x000562000c1e1900 */
[----:B------:R-:W-:Y:S05]  /*1530*/  BRA `(.L_x_1869) ;  /* 0x0000000000107947 */ /* 0x000fea0003800000 */
.L_x_1868:
[----:B------:R-:W-:Y:S05]  /*1540*/  @!P0 BRA `(.L_x_1869) ;  /* 0x00000000000c8947 */ /* 0x000fea0003800000 */
[----:B-1----:R-:W2:Y:S04]  /*1550*/  LDG.E R2, desc[UR40][R6.64] ;  /* 0x0000002806027981 */ /* 0x002ea8000c1e1900 */
[----:B------:R-:W2:Y:S02]  /*1560*/  LDG.E R25, desc[UR40][R6.64+0x4] ;  /* 0x0000042806197981 */ /* 0x000ea4000c1e1900 */
[----:B--2---:R-:W-:-:S07]  /*1570*/  IMAD.IADD R25, R25, 0x1, -R2 ;  /* 0x0000000119197824 */ /* 0x004fce00078e0a02 */
.L_x_1869:
[----:B------:R-:W-:Y:S01]  /*1580*/  ULDC.64 UR4, c[0x0][0xa10] ;  /* 0x0002840000047ab9 */ /* 0x000fe20000000a00 */
[----:B------:R-:W3:Y:S01]  /*1590*/  LDL R11, [R1+0x44] ;  /* 0x00004400010b7983 */ /* 0x000ee20000100800 */
[----:B------:R-:W-:Y:S01]  /*15a0*/  ISETP.NE.U32.AND P0, PT, RZ, UR4, PT ;  /* 0x00000004ff007c0c */ /* 0x000fe2000bf05070 */
[----:B------:R-:W4:Y:S03]  /*15b0*/  LDC R8, c[0x0][0x448] ;  /* 0x00011200ff087b82 */ /* 0x000f260000000800 */
[----:B------:R-:W-:Y:S01]  /*15c0*/  ISETP.NE.AND.EX P0, PT, RZ, UR5, PT, P0 ;  /* 0x00000005ff007c0c */ /* 0x000fe2000bf05300 */
[----:B------:R-:W-:-:S12]  /*15d0*/  ULDC.64 UR4, c[0x0][0xa30] ;  /* 0x00028c0000047ab9 */ /* 0x000fd80000000a00 */
[----:B-12---:R-:W1:Y:S02]  /*15e0*/  @P0 LDC.64 R2, c[0x0][0xa10] ;  /* 0x00028400ff020b82 */ /* 0x006e640000000a00 */
[----:B-1----:R-:W-:-:S05]  /*15f0*/  @P0 IMAD.WIDE R2, R24, 0x4, R2 ;  /* 0x0000000418020825 */ /* 0x002fca00078e0202 */
[----:B------:R-:W2:Y:S04]  /*1600*/  @P0 LDG.E R6, desc[UR40][R2.64] ;  /* 0x0000002802060981 */ /* 0x000ea8000c1e1900 */
[----:B------:R1:W2:Y:S01]  /*1610*/  @P0 LDG.E R7, desc[UR40][R2.64+0x4] ;  /* 0x0000042802070981 */ /* 0x0002a2000c1e1900 */
[----:B------:R-:W-:Y:S01]  /*1620*/  ISETP.NE.U32.AND P1, PT, RZ, UR4, PT ;  /* 0x00000004ff007c0c */ /* 0x000fe2000bf25070 */
[----:B-----5:R-:W-:-:S03]  /*1630*/  IMAD.MOV.U32 R28, RZ, RZ, R25 ;  /* 0x000000ffff1c7224 */ /* 0x020fc600078e0019 */
[----:B------:R-:W-:-:S13]  /*1640*/  ISETP.NE.AND.EX P1, PT, RZ, UR5, PT, P1 ;  /* 0x00000005ff007c0c */ /* 0x000fda000bf25310 */
[----:B------:R-:W-:-:S04]  /*1650*/  @P1 IADD3 R4, P2, R33, UR4, RZ ;  /* 0x0000000421041c10 */ /* 0x000fc8000ff5e0ff */
[----:B------:R-:W-:-:S05]  /*1660*/  @P1 IADD3.X R5, R32, UR5, RZ, P2, !PT ;  /* 0x0000000520051c10 */ /* 0x000fca00097fe4ff */
[----:B------:R0:W5:Y:S01]  /*1670*/  @P1 LDG.E R28, desc[UR40][R4.64] ;  /* 0x00000028041c1981 */ /* 0x000162000c1e1900 */
[----:B----4-:R-:W-:-:S13]  /*1680*/  ISETP.NE.AND P1, PT, R8, 0x1, PT ;  /* 0x000000010800780c */ /* 0x010fda0003f25270 */
[----:B------:R-:W4:Y:S08]  /*1690*/  @P1 LDC R9, c[0x0][0x44c] ;  /* 0x00011300ff091b82 */ /* 0x000f300000000800 */
[----:B-1----:R-:W1:Y:S01]  /*16a0*/  @P1 LDC R3, c[0x0][0x450] ;  /* 0x00011400ff031b82 */ /* 0x002e620000000800 */
[----:B---3--:R-:W-:-:S04]  /*16b0*/  IMAD R11, R11, 0xc0, RZ ;  /* 0x000000c00b0b7824 */ /* 0x008fc800078e02ff */
[----:B------:R-:W-:Y:S01]  /*16c0*/  VIADD R2, R11, 0xbf ;  /* 0x000000bf0b027836 */ /* 0x000fe20000000000 */
[----:B------:R3:W-:Y:S01]  /*16d0*/  STL [R1+0x28], R11 ;  /* 0x0000280b01007387 */ /* 0x0007e20000100800 */
[----:B--2---:R-:W-:Y:S02]  /*16e0*/  @P0 IMAD.IADD R31, R7, 0x1, -R6 ;  /* 0x00000001071f0824 */ /* 0x004fe400078e0a06 */
[----:B------:R-:W-:Y:S02]  /*16f0*/  IMAD.IADD R6, R25, 0x1, -R0 ;  /* 0x0000000119067824 */ /* 0x000fe400078e0a00 */
[----:B----4-:R-:W-:-:S04]  /*1700*/  @P1 IMAD.HI.U32 R0, R2, R9, RZ ;  /* 0x0000000902001227 */ /* 0x010fc800078e00ff */
[----:B0-----:R-:W-:Y:S01]  /*1710*/  IMAD.IADD R4, R6, 0x1, R31 ;  /* 0x0000000106047824 */ /* 0x001fe200078e021f */
[----:B-1----:R-:W-:-:S03]  /*1720*/  @P1 SHF.R.U32.HI R2, RZ, R3, R0 ;  /* 0x00000003ff021219 */ /* 0x002fc60000011600 */
[C---:B------:R-:W-:Y:S01]  /*1730*/  VIADD R0, R4.reuse, 0x9f ;  /* 0x0000009f04007836 */ /* 0x040fe20000000000 */
[----:B------:R-:W-:Y:S01]  /*1740*/  IADD3 R30, R4, 0xa0, -R10 ;  /* 0x000000a0041e7810 */ /* 0x000fe20007ffe80a */
[----:B------:R3:W-:Y:S02]  /*1750*/  STL [R1+0x24], R4 ;  /* 0x0000240401007387 */ /* 0x0007e40000100800 */
[----:B------:R-:W-:-:S04]  /*1760*/  IMAD.HI R0, R0, 0x66666667, RZ ;  /* 0x6666666700007827 */ /* 0x000fc800078e02ff */
[----:B------:R-:W-:Y:S01]  /*1770*/  IMAD.IADD R2, R30, 0x1, R2 ;  /* 0x000000011e027824 */ /* 0x000fe200078e0202 */
[----:B------:R-:W-:-:S03]  /*1780*/  SHF.R.U32.HI R3, RZ, 0x1f, R0 ;  /* 0x0000001fff037819 */ /* 0x000fc60000011600 */
[----:B------:R-:W-:Y:S01]  /*1790*/  IMAD.HI R2, R2, 0x66666667, RZ ;  /* 0x6666666702027827 */ /* 0x000fe200078e02ff */
[----:B------:R-:W-:-:S04]  /*17a0*/  LEA.HI.SX32 R104, R0, R3, 0x1a ;  /* 0x0000000300687211 */ /* 0x000fc800078fd2ff */
[----:B------:R-:W-:-:S04]  /*17b0*/  SHF.R.U32.HI R5, RZ, 0x1f, R2 ;  /* 0x0000001fff057819 */ /* 0x000fc80000011602 */
[----:B------:R-:W-:Y:S02]  /*17c0*/  LEA.HI.SX32 R5, R2, R5, 0x1a ;  /* 0x0000000502057211 */ /* 0x000fe400078fd2ff */
[----:B------:R-:W-:Y:S02]  /*17d0*/  IADD3 R2, -R6, RZ, RZ ;  /* 0x000000ff06027210 */ /* 0x000fe40007ffe1ff */
[----:B------:R-:W-:Y:S02]  /*17e0*/  VIMNMX R5, R104, R5, PT ;  /* 0x0000000568057248 */ /* 0x000fe40003fe0100 */
[----:B------:R-:W-:-:S03]  /*17f0*/  VIMNMX R2, RZ, R2, !PT ;  /* 0x00000002ff027248 */ /* 0x000fc60007fe0100 */
[----:B------:R-:W-:-:S05]  /*1800*/  IMAD R0, R5, 0xa0, -R6 ;  /* 0x000000a005007824 */ /* 0x000fca00078e0a06 */
[----:B------:R-:W-:-:S04]  /*1810*/  VIMNMX R5, R0, R31, PT ;  /* 0x0000001f00057248 */ /* 0x000fc80003fe0100 */
[----:B------:R-:W-:Y:S01]  /*1820*/  ISETP.GT.AND P0, PT, R5, R2, PT ;  /* 0x000000020500720c */ /* 0x000fe20003f04270 */
[----:B------:R-:W-:-:S05]  /*1830*/  IMAD.WIDE.U32 R2, R2, -0x33333333, RZ ;  /* 0xcccccccd02027825 */ /* 0x000fca00078e00ff */
[----:B------:R-:W-:-:S05]  /*1840*/  SHF.R.U32.HI R29, RZ, 0x7, R3 ;  /* 0x00000007ff1d7819 */ /* 0x000fca0000011603 */
[----:B------:R-:W-:Y:S02]  /*1850*/  IMAD.MOV.U32 R2, RZ, RZ, R29 ;  /* 0x000000ffff027224 */ /* 0x000fe400078e001d */
[----:B------:R-:W-:-:S04]  /*1860*/  @P0 VIADD R0, R5, 0x9f ;  /* 0x0000009f05000836 */ /* 0x000fc80000000000 */
[----:B------:R-:W-:-:S05]  /*1870*/  @P0 IMAD.HI R0, R0, 0x66666667, RZ ;  /* 0x6666666700000827 */ /* 0x000fca00078e02ff */
[----:B------:R-:W-:-:S04]  /*1880*/  @P0 SHF.R.U32.HI R3, RZ, 0x1f, R0 ;  /* 0x0000001fff030819 */ /* 0x000fc80000011600 */
[----:B------:R-:W-:Y:S02]  /*1890*/  @P0 LEA.HI.SX32 R2, R0, R3, 0x1a ;  /* 0x0000000300020211 */ /* 0x000fe400078fd2ff */
[----:B------:R-:W-:Y:S02]  /*18a0*/  PLOP3.LUT P0, PT, PT, PT, PT, 0x80, 0x0 ;  /* 0x000000000000781c */ /* 0x000fe40003f0f070 */
[----:B------:R-:W-:-:S13]  /*18b0*/  ISETP.GT.AND P1, PT, R2, R29, PT ;  /* 0x0000001d0200720c */ /* 0x000fda0003f24270 */
[----:B---3--:R-:W-:Y:S05]  /*18c0*/  @!P1 BRA `(.L_x_1870) ;  /* 0x0000003400189947 */ /* 0x008fea0003800000 */
        /* <DEDUP_REMOVED lines=20> */
.L_x_1872:
[----:B------:R-:W-:Y:S05]  /*1a10*/  BSYNC B6 ;  /* 0x0000000000067941 */ /* 0x000fea0003800000 */
.L_x_1871:
        /* <DEDUP_REMOVED lines=20> */
.L_x_1874:
[----:B------:R-:W-:Y:S05]  /*1b60*/  BSYNC B6 ;  /* 0x0000000000067941 */ /* 0x000fea0003800000 */
.L_x_1873:
[----:B------:R-:W-:Y:S01]  /*1b70*/  ULDC.64 UR4, c[0x0][0x9f8] ;  /* 0x00027e0000047ab9 */ /* 0x000fe20000000a00 */
[----:B------:R-:W2:Y:S01]  /*1b80*/  LDL.64 R36, [R1+0x8] ;  /* 0x0000080001247983 */ /* 0x000ea20000100a00 */
[----:B------:R-:W-:Y:S01]  /*1b90*/  ISETP.NE.U32.AND P0, PT, RZ, UR4, PT ;  /* 0x00000004ff007c0c */ /* 0x000fe2000bf05070 */
[----:B------:R-:W0:Y:S02]  /*1ba0*/  LDC.64 R44, c[0x0][0x300] ;  /* 0x0000c000ff2c7b82 */ /* 0x000e240000000a00 */
[----:B------:R-:W2:Y:S01]  /*1bb0*/  LDL.64 R34, [R1+0x8] ;  /* 0x0000080001227983 */ /* 0x000ea20000100a00 */
[----:B------:R-:W-:Y:S01]  /*1bc0*/  ISETP.NE.AND.EX P0, PT, RZ, UR5, PT, P0 ;  /* 0x00000005ff007c0c */ /* 0x000fe2000bf05300 */
[----:B------:R-:W-:Y:S01]  /*1bd0*/  IMAD.IADD R51, R26, 0x1, R25 ;  /* 0x000000011a337824 */ /* 0x000fe200078e0219 */
[----:B------:R-:W-:Y:S01]  /*1be0*/  ULDC.64 UR6, c[0x0][0x330] ;  /* 0x0000cc0000067ab9 */ /* 0x000fe20000000a00 */
[----:B------:R-:W3:Y:S02]  /*1bf0*/  LDL.LU R10, [R1] ;  /* 0x00000000010a7983 */ /* 0x000ee40000300800 */
[----:B------:R-:W1:Y:S08]  /*1c00*/  LDC R15, c[0x0][0x3f4] ;  /* 0x0000fd00ff0f7b82 */ /* 0x000e700000000800 */
[----:B------:R-:W-:Y:S01]  /*1c10*/  @P0 IADD3 R4, P1, R33, UR4, RZ ;  /* 0x0000000421040c10 */ /* 0x000fe2000ff3e0ff */
[----:B------:R-:W4:Y:S03]  /*1c20*/  LDC.64 R38, c[0x0][0x3f8] ;  /* 0x0000fe00ff267b82 */ /* 0x000f260000000a00 */
[----:B------:R-:W-:Y:S01]  /*1c30*/  @P0 IADD3.X R5, R32, UR5, RZ, P1, !PT ;  /* 0x0000000520050c10 */ /* 0x000fe20008ffe4ff */
[----:B------:R-:W-:-:S04]  /*1c40*/  ULDC.64 UR4, c[0x0][0xa08] ;  /* 0x0002820000047ab9 */ /* 0x000fc80000000a00 */
[----:B------:R1:W4:Y:S01]  /*1c50*/  @P0 LDG.E R24, desc[UR40][R4.64] ;  /* 0x0000002804180981 */ /* 0x000322000c1e1900 */
[----:B------:R-:W-:Y:S01]  /*1c60*/  SHF.R.S32.HI R11, RZ, 0x1f, R51 ;  /* 0x0000001fff0b7819 */ /* 0x000fe20000011433 */
[-C--:B0-----:R-:W-:Y:S01]  /*1c70*/  IMAD.WIDE.U32 R6, R51, R44.reuse, RZ ;  /* 0x0000002c33067225 */ /* 0x081fe200078e00ff */
[----:B------:R-:W-:Y:S01]  /*1c80*/  SHF.R.S32.HI R19, RZ, 0x1f, R18 ;  /* 0x0000001fff137819 */ /* 0x000fe20000011412 */
[----:B------:R-:W0:Y:S02]  /*1c90*/  LDC.64 R32, c[0x0][0x408] ;  /* 0x00010200ff207b82 */ /* 0x000e240000000a00 */
[----:B------:R-:W-:Y:S01]  /*1ca0*/  IMAD R0, R11, R44, RZ ;  /* 0x0000002c0b007224 */ /* 0x000fe200078e02ff */
[----:B------:R-:W-:Y:S02]  /*1cb0*/  ISETP.NE.U32.AND P0, PT, RZ, UR4, PT ;  /* 0x00000004ff007c0c */ /* 0x000fe4000bf05070 */
[----:B-1----:R-:W-:Y:S01]  /*1cc0*/  ISETP.GE.AND P2, PT, R18, R15, PT ;  /* 0x0000000f1200720c */ /* 0x002fe20003f46270 */
[----:B------:R-:W-:Y:S01]  /*1cd0*/  IMAD R3, R51, R45, R0 ;  /* 0x0000002d33037224 */ /* 0x000fe200078e0200 */
[----:B------:R-:W-:-:S02]  /*1ce0*/  SHF.R.S32.HI R0, RZ, 0x1f, R27 ;  /* 0x0000001fff007819 */ /* 0x000fc4000001141b */
[----:B------:R-:W-:Y:S01]  /*1cf0*/  ISETP.NE.AND.EX P0, PT, RZ, UR5, PT, P0 ;  /* 0x00000005ff007c0c */ /* 0x000fe2000bf05300 */
[----:B------:R-:W-:Y:S01]  /*1d00*/  ULDC.64 UR4, c[0x0][0x308] ;  /* 0x0000c20000047ab9 */ /* 0x000fe20000000a00 */
[----:B------:R-:W-:Y:S01]  /*1d10*/  IADD3 R7, R7, R3, RZ ;  /* 0x0000000307077210 */ /* 0x000fe20007ffe0ff */
[C---:B------:R-:W-:Y:S02]  /*1d20*/  IMAD R3, R0.reuse, UR6, RZ ;  /* 0x0000000600037c24 */ /* 0x040fe4000f8e02ff */
[----:B------:R-:W-:Y:S02]  /*1d30*/  IMAD R0, R0, UR4, RZ ;  /* 0x0000000400007c24 */ /* 0x000fe4000f8e02ff */
[C---:B------:R-:W-:Y:S02]  /*1d40*/  IMAD R13, R27.reuse, UR7, R3 ;  /* 0x000000071b0d7c24 */ /* 0x040fe4000f8e0203 */
[C---:B------:R-:W-:Y:S02]  /*1d50*/  IMAD R3, R27.reuse, UR5, R0 ;  /* 0x000000051b037c24 */ /* 0x040fe4000f8e0200 */
[----:B------:R-:W-:Y:S01]  /*1d60*/  IMAD.WIDE.U32 R4, R27, UR4, R6 ;  /* 0x000000041b047c25 */ /* 0x000fe2000f8e0006 */
[----:B------:R-:W-:-:S03]  /*1d70*/  ULDC.64 UR4, c[0x0][0x310] ;  /* 0x0000c40000047ab9 */ /* 0x000fc60000000a00 */
[----:B------:R-:W-:Y:S01]  /*1d80*/  IMAD.WIDE.U32 R8, R27, UR6, R18 ;  /* 0x000000061b087c25 */ /* 0x000fe2000f8e0012 */
[----:B------:R-:W-:-:S03]  /*1d90*/  ULDC.64 UR6, c[0x0][0x338] ;  /* 0x0000ce0000067ab9 */ /* 0x000fc60000000a00 */
[----:B------:R-:W-:Y:S02]  /*1da0*/  IMAD.IADD R5, R5, 0x1, R3 ;  /* 0x0000000105057824 */ /* 0x000fe400078e0203 */
[----:B------:R-:W-:Y:S02]  /*1db0*/  IMAD.IADD R9, R9, 0x1, R13 ;  /* 0x0000000109097824 */ /* 0x000fe400078e020d */
[----:B--2---:R-:W-:Y:S01]  /*1dc0*/  IMAD.MOV.U32 R34, RZ, RZ, R36 ;  /* 0x000000ffff227224 */ /* 0x004fe200078e0024 */
[----:B---3--:R-:W-:-:S04]  /*1dd0*/  LOP3.LUT R10, R10, 0xfffffffb, RZ, 0xc0, !PT ;  /* 0xfffffffb0a0a7812 */ /* 0x008fc800078ec0ff */
[----:B------:R-:W-:Y:S02]  /*1de0*/  SHF.R.S32.HI R35, RZ, 0x1f, R34 ;  /* 0x0000001fff237819 */ /* 0x000fe40000011422 */
[----:B------:R-:W-:-:S03]  /*1df0*/  @P2 LOP3.LUT R10, R10, 0x4, RZ, 0xfc, !PT ;  /* 0x000000040a0a2812 */ /* 0x000fc600078efcff */
[----:B------:R-:W-:Y:S04]  /*1e00*/  STL [R1+0xc], R35 ;  /* 0x00000c2301007387 */ /* 0x000fe80000100800 */
[----:B------:R-:W2:Y:S01]  /*1e10*/  LDL R12, [R1+0x2c] ;  /* 0x00002c00010c7983 */ /* 0x000ea20000100800 */
[----:B----4-:R-:W-:Y:S02]  /*1e20*/  SHF.R.S32.HI R0, RZ, 0x1f, R24 ;  /* 0x0000001fff007819 */ /* 0x010fe40000011418 */
[----:B------:R-:W-:Y:S02]  /*1e30*/  SEL R3, R24, RZ, !P0 ;  /* 0x000000ff18037207 */ /* 0x000fe40004000000 */
[----:B------:R-:W3:Y:S04]  /*1e40*/  LDL R24, [R1+0x6c] ;  /* 0x00006c0001187983 */ /* 0x000ee80000100800 */
[----:B------:R1:W-:Y:S01]  /*1e50*/  STL [R1], R10 ;  /* 0x0000000a01007387 */ /* 0x0003e20000100800 */
[----:B------:R-:W-:-:S03]  /*1e60*/  IMAD.WIDE.U32 R46, R3, UR6, R8 ;  /* 0x00000006032e7c25 */ /* 0x000fc6000f8e0008 */
[----:B------:R-:W4:Y:S04]  /*1e70*/  LDL R8, [R1+0x34] ;  /* 0x0000340001087983 */ /* 0x000f280000100800 */
[----:B-1----:R-:W4:Y:S01]  /*1e80*/  LDL R10, [R1+0x30] ;  /* 0x00003000010a7983 */ /* 0x002f220000100800 */
[----:B------:R-:W-:Y:S02]  /*1e90*/  SEL R0, R0, RZ, !P0 ;  /* 0x000000ff00007207 */ /* 0x000fe40004000000 */
[----:B------:R-:W-:Y:S01]  /*1ea0*/  SHF.R.S32.HI R14, RZ, 0x1f, R156 ;  /* 0x0000001fff0e7819 */ /* 0x000fe2000001149c */
[----:B------:R-:W-:-:S04]  /*1eb0*/  IMAD.WIDE.U32 R48, R3, UR4, R4 ;  /* 0x0000000403307c25 */ /* 0x000fc8000f8e0004 */
[C---:B------:R-:W-:Y:S01]  /*1ec0*/  IMAD R6, R0.reuse, UR4, RZ ;  /* 0x0000000400067c24 */ /* 0x040fe2000f8e02ff */
[----:B------:R-:W1:Y:S01]  /*1ed0*/  S2R R27, SR_TID.X ;  /* 0x00000000001b7919 */ /* 0x000e620000002100 */
[----:B------:R-:W-:Y:S01]  /*1ee0*/  IMAD R4, R0, UR6, RZ ;  /* 0x0000000600047c24 */ /* 0x000fe2000f8e02ff */
[----:B------:R-:W-:Y:S01]  /*1ef0*/  ULDC UR4, c[0x0][0x2f4] ;  /* 0x0000bd0000047ab9 */ /* 0x000fe20000000800 */
[----:B------:R-:W-:Y:S02]  /*1f00*/  IMAD R7, R3, UR5, R6 ;  /* 0x0000000503077c24 */ /* 0x000fe4000f8e0206 */
        /* <DEDUP_REMOVED lines=21> */
[----:B------:R-:W-:-:S04]  /*2060*/  IMAD.WIDE.U32 R34, R156, R32, R18 ;  /* 0x000000209c227225 */ /* 0x000fc800078e0012 */
[----:B------:R-:W-:Y:S02]  /*2070*/  IMAD R6, R7, R38, RZ ;  /* 0x0000002607067224 */ /* 0x000fe400078e02ff */
[----:B------:R-:W-:Y:S02]  /*2080*/  IMAD.IADD R37, R37, 0x1, R9 ;  /* 0x0000000125257824 */ /* 0x000fe400078e0209 */
[----:B------:R-:W-:Y:S02]  /*2090*/  IMAD.IADD R35, R9, 0x1, R35 ;  /* 0x0000000109237824 */ /* 0x000fe400078e0223 */
[----:B------:R-:W-:Y:S01]  /*20a0*/  IMAD R7, R7, R32, RZ ;  /* 0x0000002007077224 */ /* 0x000fe200078e02ff */
[----:B-1----:R-:W-:Y:S01]  /*20b0*/  SHF.R.U32.HI R13, RZ, 0x7, R27 ;  /* 0x00000007ff0d7819 */ /* 0x002fe2000001161b */
[----:B------:R-:W-:Y:S01]  /*20c0*/  IMAD R55, R45, 0xa0, RZ ;  /* 0x000000a02d377824 */ /* 0x000fe200078e02ff */
[----:B------:R-:W-:Y:S01]  /*20d0*/  IADD3 R50, P0, R156, R51, RZ ;  /* 0x000000339c327210 */ /* 0x000fe20007f1e0ff */
[----:B------:R-:W-:Y:S01]  /*20e0*/  IMAD R59, R28, R39, R6 ;  /* 0x000000271c3b7224 */ /* 0x000fe200078e0206 */
[----:B------:R-:W-:Y:S01]  /*20f0*/  LOP3.LUT R60, R21, 0xfffffff0, RZ, 0xc0, !PT ;  /* 0xfffffff0153c7812 */ /* 0x000fe200078ec0ff */
[----:B------:R-:W-:-:S02]  /*2100*/  IMAD R5, R39, 0xa0, RZ ;  /* 0x000000a027057824 */ /* 0x000fc400078e02ff */
        /* <DEDUP_REMOVED lines=8> */
[----:B------:R-:W-:-:S04]  /*2190*/  IMAD.WIDE.U32 R38, R38, 0xa0, RZ ;  /* 0x000000a026267825 */ /* 0x000fc800078e00ff */
[----:B------:R-:W-:Y:S01]  /*21a0*/  IMAD.WIDE.U32 R32, R32, 0xa0, RZ ;  /* 0x000000a020207825 */ /* 0x000fe200078e00ff */
[----:B------:R-:W-:Y:S02]  /*21b0*/  ISETP.GE.AND P3, PT, R18, UR4, PT ;  /* 0x0000000412007c0c */ /* 0x000fe4000bf66270 */
[----:B------:R-:W-:Y:S01]  /*21c0*/  ISETP.GE.AND P2, PT, R52, UR4, PT ;  /* 0x0000000434007c0c */ /* 0x000fe2000bf46270 */
[----:B------:R-:W-:Y:S01]  /*21d0*/  IMAD.IADD R58, R43, 0x1, R59 ;  /* 0x000000012b3a7824 */ /* 0x000fe200078e023b */
[----:B------:R-:W-:Y:S01]  /*21e0*/  SHF.L.U32 R54, R15, 0x1, RZ ;  /* 0x000000010f367819 */ /* 0x000fe200000006ff */
[----:B------:R-:W-:Y:S01]  /*21f0*/  VIADD R53, R13, 0x8 ;  /* 0x000000080d357836 */ /* 0x000fe20000000000 */
        /* <DEDUP_REMOVED lines=8> */
[----:B------:R-:W-:Y:S01]  /*2280*/  IMAD.IADD R71, R47, 0x1, R71 ;  /* 0x000000012f477824 */ /* 0x000fe200078e0247 */
[----:B--2---:R-:W-:-:S02]  /*2290*/  LOP3.LUT R4, R12, 0x30, R21, 0xf8, !PT ;  /* 0x000000300c047812 */ /* 0x004fc400078ef815 */
[----:B---3--:R-:W-:Y:S02]  /*22a0*/  LOP3.LUT P4, RZ, R24, 0x2, RZ, 0xc0, !PT ;  /* 0x0000000218ff7812 */ /* 0x008fe4000788c0ff */
[----:B----4-:R-:W-:-:S05]  /*22b0*/  LOP3.LUT R4, R4, R10, RZ, 0x3c, !PT ;  /* 0x0000000a04047212 */ /* 0x010fca00078e3cff */
[----:B------:R-:W-:-:S07]  /*22c0*/  IMAD.IADD R70, R8, 0x1, R4 ;  /* 0x0000000108467824 */ /* 0x000fce00078e0204 */
.L_x_1904:
[----:B------:R-:W2:Y:S01]  /*22d0*/  LDL R6, [R1+0x14] ;  /* 0x0000140001067983 */ /* 0x000ea20000100800 */
[----:B0---4-:R-:W0:Y:S03]  /*22e0*/  LDC.64 R62, c[0x0][0x2e8] ;  /* 0x0000ba00ff3e7b82 */ /* 0x011e260000000a00 */
        /* <DEDUP_REMOVED lines=15> */
[----:B---3--:R-:W-:-:S04]  /*23e0*/  LOP3.LUT R4, R4, 0xfffffffd, RZ, 0xc0, !PT ;  /* 0xfffffffd04047812 */ /* 0x008fc800078ec0ff */
[C---:B------:R-:W-:Y:S01]  /*23f0*/  IADD3 R5, R73.reuse, 0x20, RZ ;  /* 0x0000002049057810 */ /* 0x040fe20007ffe0ff */
[----:B------:R-:W-:Y:S01]  /*2400*/  @P4 VIADD R5, R73, 0xffffffe0 ;  /* 0xffffffe049054836 */ /* 0x000fe20000000000 */
[----:B------:R-:W-:Y:S01]  /*2410*/  @P5 LOP3.LUT R4, R4, 0x2, RZ, 0xfc, !PT ;  /* 0x0000000204045812 */ /* 0x000fe200078efcff */
[C---:B------:R-:W-:Y:S02]  /*2420*/  IMAD.IADD R73, R16.reuse, 0x1, R73 ;  /* 0x0000000110497824 */ /* 0x040fe400078e0249 */
[----:B------:R-:W-:Y:S02]  /*2430*/  IMAD.IADD R72, R16, 0x1, R5 ;  /* 0x0000000110487824 */ /* 0x000fe400078e0205 */
        /* <DEDUP_REMOVED lines=22> */
[----:B------:R-:W2:Y:S01]  /*25a0*/  LDL.64 R74, [R1+0x8] ;  /* 0x00000800014a7983 */ /* 0x000ea20000100a00 */
[----:B------:R-:W-:-:S03]  /*25b0*/  ULDC.64 UR4, c[0x0][0x3e8] ;  /* 0x0000fa0000047ab9 */ /* 0x000fc60000000a00 */
[----:B------:R-:W3:Y:S01]  /*25c0*/  LDL R66, [R1+0x10] ;  /* 0x0000100001427983 */ /* 0x000ee20000100800 */
[----:B------:R-:W-:-:S04]  /*25d0*/  IADD3 R4, P0, P5, R42, UR4, R4 ;  /* 0x000000042a047c10 */ /* 0x000fc8000fd1e004 */
[----:B------:R-:W-:Y:S01]  /*25e0*/  IADD3.X R5, R58, UR5, R26, P0, P5 ;  /* 0x000000053a057c10 */ /* 0x000fe200087ea41a */
[----:B------:R-:W-:Y:S02]  /*25f0*/  ULDC.64 UR4, c[0x0][0x400] ;  /* 0x0001000000047ab9 */ /* 0x000fe40000000a00 */
[----:B------:R-:W-:-:S04]  /*2600*/  IADD3 R6, P0, P5, R36, UR4, R6 ;  /* 0x0000000424067c10 */ /* 0x000fc8000fd1e006 */
[----:B------:R-:W-:Y:S02]  /*2610*/  IADD3.X R7, R61, UR5, R64, P0, P5 ;  /* 0x000000053d077c10 */ /* 0x000fe400087ea440 */
[----:B------:R-:W-:Y:S02]  /*2620*/  CS2R R8, SRZ ;  /* 0x0000000000087805 */ /* 0x000fe4000001ff00 */
[----:B------:R-:W-:Y:S02]  /*2630*/  CS2R R10, SRZ ;  /* 0x00000000000a7805 */ /* 0x000fe4000001ff00 */
[----:B--2---:R-:W-:-:S13]  /*2640*/  ISETP.GE.AND P0, PT, R74, R27, PT ;  /* 0x0000001b4a00720c */ /* 0x004fda0003f06270 */
[----:B------:R0:W5:Y:S04]  /*2650*/  @!P0 LDG.E.64 R14, desc[UR40][R4.64] ;  /* 0x00000028040e8981 */ /* 0x000168000c1e1b00 */
[----:B------:R0:W5:Y:S01]  /*2660*/  @!P0 LDG.E.64 R24, desc[UR40][R6.64] ;  /* 0x0000002806188981 */ /* 0x000162000c1e1b00 */
[----:B---3--:R-:W-:-:S13]  /*2670*/  ISETP.GE.AND P0, PT, R66, R27, PT ;  /* 0x0000001b4200720c */ /* 0x008fda0003f06270 */
[----:B------:R0:W5:Y:S04]  /*2680*/  @!P0 LDG.E.64 R8, desc[UR40][R4.64+0x10] ;  /* 0x0000102804088981 */ /* 0x000168000c1e1b00 */
[----:B------:R0:W5:Y:S02]  /*2690*/  @!P0 LDG.E.64 R10, desc[UR40][R6.64+0x10] ;  /* 0x00001028060a8981 */ /* 0x000164000c1e1b00 */
.L_x_1879:
[----:B------:R-:W-:Y:S05]  /*26a0*/  BSYNC B1 ;  /* 0x0000000000017941 */ /* 0x000fea0003800000 */
.L_x_1878:
[----:B------:R-:W-:Y:S01]  /*26b0*/  ISETP.NE.AND P0, PT, R157, 0x3, PT ;  /* 0x000000039d00780c */ /* 0x000fe20003f05270 */
[----:B-----5:R-:W-:Y:S02]  /*26c0*/  IMAD.MOV.U32 R26, RZ, RZ, R8 ;  /* 0x000000ffff1a7224 */ /* 0x020fe400078e0008 */
[----:B------:R-:W-:Y:S02]  /*26d0*/  IMAD.MOV.U32 R81, RZ, RZ, R14 ;  /* 0x000000ffff517224 */ /* 0x000fe400078e000e */
[----:B------:R-:W-:Y:S02]  /*26e0*/  IMAD.MOV.U32 R62, RZ, RZ, R10 ;  /* 0x000000ffff3e7224 */ /* 0x000fe400078e000a */
[----:B------:R-:W-:-:S06]  /*26f0*/  IMAD.MOV.U32 R79, RZ, RZ, R24 ;  /* 0x000000ffff4f7224 */ /* 0x000fcc00078e0018 */
[----:B------:R-:W-:Y:S05]  /*2700*/  @!P0 BRA `(.L_x_1880) ;  /* 0x0000000000048947 */ /* 0x000fea0003800000 */
[----:B------:R-:W-:Y:S01]  /*2710*/  BPT.TRAP 0x1 ;  /* 0x000000040000795c */ /* 0x000fe20000300000 */
.L_x_1880:
[----:B0-----:R-:W2:Y:S01]  /*2720*/  LDL R4, [R1+0x4] ;  /* 0x0000040001047983 */ /* 0x001ea20000100800 */
[----:B------:R-:W-:Y:S01]  /*2730*/  IMAD R74, R17, 0x8, R16 ;  /* 0x00000008114a7824 */ /* 0x000fe200078e0210 */
[----:B------:R-:W-:Y:S01]  /*2740*/  BSSY B1, `(.L_x_1881) ;  /* 0x0000004000017945 */ /* 0x000fe20003800000 */
[----:B--2---:R-:W-:-:S04]  /*2750*/  SHF.L.U32 R75, R4, 0x1f, RZ ;  /* 0x0000001f044b7819 */ /* 0x004fc800000006ff */
[----:B------:R-:W0:Y:S02]  /*2760*/  SYNCS.PHASECHK.TRANS64.TRYWAIT P5, [R74+URZ+0x13290], R75 ;  /* 0x0132904b4a0075a7 */ /* 0x000e2400080a017f */
[----:B0-----:R-:W-:Y:S05]  /*2770*/  @!P5 BRA `(.L_x_1882) ;  /* 0x000001800018d947 */ /* 0x001fea0003800000 */
.L_x_2104:
[----:B------:R-:W-:Y:S05]  /*2780*/  BSYNC B1 ;  /* 0x0000000000017941 */ /* 0x000fea0003800000 */
.L_x_1881:
[----:B------:R-:W-:Y:S05]  /*2790*/  @P1 BRA `(.L_x_1883) ;  /* 0x0000002000641947 */ /* 0x000fea0003800000 */
[----:B------:R-:W-:Y:S04]  /*27a0*/  BSSY B1, `(.L_x_1884) ;  /* 0x0000070000017945 */ /* 0x000fe80003800000 */
[----:B------:R-:W-:Y:S05]  /*27b0*/  @P3 BRA `(.L_x_1885) ;  /* 0x0000000400b83947 */ /* 0x000fea0003800000 */
[----:B------:R-:W2:Y:S01]  /*27c0*/  LDL.64 R64, [R1+0x8] ;  /* 0x0000080001407983 */ /* 0x000ea20000100a00 */
[----:B------:R-:W-:Y:S03]  /*27d0*/  BSSY B2, `(.L_x_1886) ;  /* 0x000006b000027945 */ /* 0x000fe60003800000 */
[----:B------:R1:W3:Y:S01]  /*27e0*/  LDS.128 R4, [R73+0xe000] ;  /* 0x00e0000049047984 */ /* 0x0002e20000000c00 */
[----:B--2---:R-:W-:-:S13]  /*27f0*/  ISETP.GE.AND P5, PT, R64, R27, PT ;  /* 0x0000001b4000720c */ /* 0x004fda0003fa6270 */
[----:B-1-3--:R-:W-:Y:S05]  /*2800*/  @P5 BRA `(.L_x_1887) ;  /* 0x00000004009c5947 */ /* 0x00afea0003800000 */
[----:B------:R-:W-:Y:S02]  /*2810*/  SHF.R.U32.HI R24, RZ, 0x8, R25 ;  /* 0x00000008ff187819 */ /* 0x000fe40000011619 */
[--C-:B------:R-:W-:Y:S02]  /*2820*/  SHF.R.U32.HI R14, RZ, 0x8, R15.reuse ;  /* 0x00000008ff0e7819 */ /* 0x100fe4000001160f */
[----:B------:R-:W-:Y:S02]  /*2830*/  SHF.R.U32.HI R65, RZ, 0x10, R15 ;  /* 0x00000010ff417819 */ /* 0x000fe4000001160f */
[----:B------:R-:W-:Y:S02]  /*2840*/  SHF.R.U32.HI R63, RZ, 0x10, R25 ;  /* 0x00000010ff3f7819 */ /* 0x000fe40000011619 */
[----:B------:R-:W-:Y:S01]  /*2850*/  LOP3.LUT R64, R25, 0xff0000ff, RZ, 0xc0, !PT ;  /* 0xff0000ff19407812 */ /* 0x000fe200078ec0ff */
[----:B------:R-:W-:Y:S01]  /*2860*/  IMAD.SHL.U32 R25, R24, 0x100, RZ ;  /* 0x0000010018197824 */ /* 0x000fe200078e00ff */
[----:B------:R-:W-:Y:S01]  /*2870*/  LOP3.LUT R15, R15, 0xff0000ff, RZ, 0xc0, !PT ;  /* 0xff0000ff0f0f7812 */ /* 0x000fe200078ec0ff */
[----:B------:R-:W-:Y:S01]  /*2880*/  IMAD.MOV.U32 R24, RZ, RZ, R4 ;  /* 0x000000ffff187224 */ /* 0x000fe200078e0004 */
[----:B------:R-:W-:-:S02]  /*2890*/  SHF.L.U32 R14, R14, 0x8, RZ ;  /* 0x000000080e0e7819 */ /* 0x000fc400000006ff */
[----:B------:R-:W-:Y:S01]  /*28a0*/  LOP3.LUT R64, R64, 0xff00, R25, 0xf8, !PT ;  /* 0x0000ff0040407812 */ /* 0x000fe200078ef819 */
[----:B------:R-:W-:Y:S01]  /*28b0*/  IMAD.U32 R25, R63, 0x10000, RZ ;  /* 0x000100003f197824 */ /* 0x000fe200078e00ff */
[----:B------:R-:W-:Y:S01]  /*28c0*/  LOP3.LUT R15, R15, 0xff00, R14, 0xf8, !PT ;  /* 0x0000ff000f0f7812 */ /* 0x000fe200078ef80e */
[----:B------:R-:W-:Y:S01]  /*28d0*/  IMAD.U32 R14, R65, 0x10000, RZ ;  /* 0x00010000410e7824 */ /* 0x000fe200078e00ff */
[----:B------:R-:W-:Y:S02]  /*28e0*/  F2FP.F16.E4M3.UNPACK_B R4, R5 ;  /* 0x00000005ff04723e */ /* 0x000fe400020006ff */
[----:B------:R-:W-:Y:S02]  /*28f0*/  F2FP.F16.E4M3.UNPACK_B R63, R79.H1 ;  /* 0x0000004fff3f723e */ /* 0x000fe400030006ff */
[----:B------:R-:W-:Y:S02]  /*2900*/  LOP3.LUT R14, R15, 0xff0000, R14, 0xf8, !PT ;  /* 0x00ff00000f0e7812 */ /* 0x000fe400078ef80e */
[----:B------:R-:W-:Y:S01]  /*2910*/  LOP3.LUT R15, R64, 0xff0000, R25, 0xf8, !PT ;  /* 0x00ff0000400f7812 */ /* 0x000fe200078ef819 */
[--C-:B------:R-:W-:Y:S01]  /*2920*/  HADD2.F32 R25, -RZ, R4.reuse.H1_H1 ;  /* 0x30000004ff197230 */ /* 0x100fe20000004100 */
[----:B------:R-:W-:Y:S01]  /*2930*/  F2FP.F16.E4M3.UNPACK_B R65, R81.H1 ;  /* 0x00000051ff41723e */ /* 0x000fe200030006ff */
[----:B------:R-:W-:Y:S01]  /*2940*/  HADD2.F32 R67, -RZ, R63.H0_H0 ;  /* 0x2000003fff437230 */ /* 0x000fe20000004100 */
[----:B------:R-:W-:Y:S01]  /*2950*/  F2FP.F16.E4M3.UNPACK_B R5, R5.H1 ;  /* 0x00000005ff05723e */ /* 0x000fe200030006ff */
[----:B------:R-:W-:-:S02]  /*2960*/  HADD2.F32 R4, -RZ, R4.H0_H0 ;  /* 0x20000004ff047230 */ /* 0x000fc40000004100 */
[----:B------:R-:W-:Y:S02]  /*2970*/  HADD2.F32 R76, -RZ, R63.H1_H1 ;  /* 0x3000003fff4c7230 */ /* 0x000fe40000004100 */
[-C--:B------:R-:W-:Y:S01]  /*2980*/  FMUL.FTZ R77, R25, R67.reuse ;  /* 0x00000043194d7220 */ /* 0x080fe20000410000 */
[----:B------:R-:W-:Y:S02]  /*2990*/  HADD2.F32 R66, -RZ, R65.H0_H0 ;  /* 0x20000041ff427230 */ /* 0x000fe40000004100 */
[C---:B------:R-:W-:Y:S01]  /*29a0*/  FMUL.FTZ R78, R4.reuse, R67 ;  /* 0x00000043044e7220 */ /* 0x040fe20000410000 */
[--C-:B------:R-:W-:Y:S01]  /*29b0*/  HADD2.F32 R64, -RZ, R5.reuse.H1_H1 ;  /* 0x30000005ff407230 */ /* 0x100fe20000004100 */
[----:B------:R-:W-:Y:S01]  /*29c0*/  F2FP.F16.E4M3.UNPACK_B R67, R79 ;  /* 0x0000004fff43723e */ /* 0x000fe200020006ff */
[----:B------:R-:W-:Y:S02]  /*29d0*/  HADD2.F32 R63, -RZ, R5.H0_H0 ;  /* 0x20000005ff3f7230 */ /* 0x000fe40000004100 */
[----:B------:R-:W-:Y:S01]  /*29e0*/  FFMA.FTZ R4, R4, R66, -R77 ;  /* 0x0000004204047223 */ /* 0x000fe2000001084d */
[----:B------:R-:W-:-:S02]  /*29f0*/  HADD2.F32 R65, -RZ, R65.H1_H1 ;  /* 0x30000041ff417230 */ /* 0x000fc40000004100 */
[----:B------:R-:W-:Y:S01]  /*2a00*/  FFMA.FTZ R5, R25, R66, R78 ;  /* 0x0000004219057223 */ /* 0x000fe2000001004e */
[CC--:B------:R-:W-:Y:S01]  /*2a10*/  FMUL.FTZ R80, R64.reuse, R76.reuse ;  /* 0x0000004c40507220 */ /* 0x0c0fe20000410000 */
[C---:B------:R-:W-:Y:S01]  /*2a20*/  FMUL.FTZ R77, R63.reuse, R76 ;  /* 0x0000004c3f4d7220 */ /* 0x040fe20000410000 */
[-C--:B------:R-:W-:Y:S01]  /*2a30*/  F2FP.F16.E4M3.UNPACK_B R25, R24.reuse.H1 ;  /* 0x00000018ff19723e */ /* 0x080fe200030006ff */
[--C-:B------:R-:W-:Y:S01]  /*2a40*/  HADD2.F32 R76, -RZ, R67.reuse.H0_H0 ;  /* 0x20000043ff4c7230 */ /* 0x100fe20000004100 */
[----:B------:R-:W-:Y:S01]  /*2a50*/  F2FP.F16.E4M3.UNPACK_B R24, R24 ;  /* 0x00000018ff18723e */ /* 0x000fe200020006ff */
[-C--:B------:R-:W-:Y:S01]  /*2a60*/  FFMA.FTZ R79, R63, R65.reuse, -R80 ;  /* 0x000000413f4f7223 */ /* 0x080fe20000010850 */
[----:B------:R-:W-:Y:S01]  /*2a70*/  FFMA.FTZ R82, R64, R65, R77 ;  /* 0x0000004140527223 */ /* 0x000fe2000001004d */
[----:B------:R-:W-:Y:S01]  /*2a80*/  F2FP.F16.E4M3.UNPACK_B R66, R81 ;  /* 0x00000051ff42723e */ /* 0x000fe200020006ff */
[----:B------:R-:W-:Y:S02]  /*2a90*/  HADD2.F32 R77, -RZ, R67.H1_H1 ;  /* 0x30000043ff4d7230 */ /* 0x000fe40000004100 */
[----:B------:R-:W-:-:S02]  /*2aa0*/  HADD2.F32 R64, -RZ, R25.H0_H0 ;  /* 0x20000019ff407230 */ /* 0x000fc40000004100 */
[----:B------:R-:W-:Y:S02]  /*2ab0*/  HADD2.F32 R65, -RZ, R25.H1_H1 ;  /* 0x30000019ff417230 */ /* 0x000fe40000004100 */
[--C-:B------:R-:W-:Y:S02]  /*2ac0*/  HADD2.F32 R63, -RZ, R24.reuse.H1_H1 ;  /* 0x30000018ff3f7230 */ /* 0x100fe40000004100 */
[-C--:B------:R-:W-:Y:S01]  /*2ad0*/  FMUL.FTZ R80, R64, R77.reuse ;  /* 0x0000004d40507220 */ /* 0x080fe20000410000 */
[----:B------:R-:W-:Y:S02]  /*2ae0*/  HADD2.F32 R25, -RZ, R24.H0_H0 ;  /* 0x20000018ff197230 */ /* 0x000fe40000004100 */
[----:B------:R-:W-:Y:S01]  /*2af0*/  FMUL.FTZ R67, R65, R77 ;  /* 0x0000004d41437220 */ /* 0x000fe20000410000 */
[--C-:B------:R-:W-:Y:S02]  /*2b00*/  HADD2.F32 R24, -RZ, R66.reuse.H1_H1 ;  /* 0x30000042ff187230 */ /* 0x100fe40000004100 */
[----:B------:R-:W-:Y:S01]  /*2b10*/  FMUL.FTZ R78, R63, R76 ;  /* 0x0000004c3f4e7220 */ /* 0x000fe20000410000 */
[----:B------:R-:W-:-:S02]  /*2b20*/  HADD2.F32 R66, -RZ, R66.H0_H0 ;  /* 0x20000042ff427230 */ /* 0x000fc40000004100 */
[----:B------:R-:W-:Y:S01]  /*2b30*/  FMUL.FTZ R76, R25, R76 ;  /* 0x0000004c194c7220 */ /* 0x000fe20000410000 */
[-C--:B------:R-:W-:Y:S01]  /*2b40*/  FFMA.FTZ R67, R64, R24.reuse, -R67 ;  /* 0x0000001840437223 */ /* 0x080fe20000010843 */
[----:B------:R-:W-:Y:S01]  /*2b50*/  FFMA.FTZ R80, R65, R24, R80 ;  /* 0x0000001841507223 */ /* 0x000fe20000010050 */
[-C--:B------:R-:W-:Y:S01]  /*2b60*/  FFMA.FTZ R24, R25, R66.reuse, -R78 ;  /* 0x0000004219187223 */ /* 0x080fe2000001084e */
[----:B------:R-:W-:Y:S01]  /*2b70*/  FFMA.FTZ R25, R63, R66, R76 ;  /* 0x000000423f197223 */ /* 0x000fe2000001004c */
[----:B------:R-:W-:Y:S02]  /*2b80*/  F2FP.F16.E4M3.UNPACK_B R65, R7.H1 ;  /* 0x00000007ff41723e */ /* 0x000fe400030006ff */
[----:B------:R-:W-:Y:S02]  /*2b90*/  F2FP.SATFINITE.E4M3.F32.PACK_AB_MERGE_C R63, R82, R79, RZ ;  /* 0x0000004f523f723e */ /* 0x000fe400048070ff */
[-C--:B------:R-:W-:Y:S01]  /*2ba0*/  F2FP.F16.E4M3.UNPACK_B R79, R15.reuse.H1 ;  /* 0x0000000fff4f723e */ /* 0x080fe200030006ff */
[--C-:B------:R-:W-:Y:S01]  /*2bb0*/  HADD2.F32 R66, -RZ, R65.reuse.H0_H0 ;  /* 0x20000041ff427230 */ /* 0x100fe20000004100 */
[----:B------:R-:W-:Y:S01]  /*2bc0*/  F2FP.F16.E4M3.UNPACK_B R64, R6.H1 ;  /* 0x00000006ff40723e */ /* 0x000fe200030006ff */
[----:B------:R-:W-:Y:S01]  /*2bd0*/  HADD2.F32 R65, -RZ, R65.H1_H1 ;  /* 0x30000041ff417230 */ /* 0x000fe20000004100 */
[----:B------:R-:W-:Y:S01]  /*2be0*/  F2FP.F16.E4M3.UNPACK_B R78, R15 ;  /* 0x0000000fff4e723e */ /* 0x000fe200020006ff */
[----:B------:R-:W-:Y:S01]  /*2bf0*/  HADD2.F32 R81, -RZ, R79.H1_H1 ;  /* 0x3000004fff517230 */ /* 0x000fe20000004100 */
[----:B------:R-:W-:Y:S01]  /*2c00*/  F2FP.SATFINITE.E4M3.F32.PACK_AB_MERGE_C R84, R80, R67, RZ ;  /* 0x000000435054723e */ /* 0x000fe200048070ff */
[----:B------:R-:W-:Y:S01]  /*2c10*/  HADD2.F32 R15, -RZ, R64.H1_H1 ;  /* 0x30000040ff0f7230 */ /* 0x000fe20000004100 */
[-C--:B------:R-:W-:Y:S01]  /*2c20*/  F2FP.F16.E4M3.UNPACK_B R67, R14.reuse ;  /* 0x0000000eff43723e */ /* 0x080fe200020006ff */
[----:B------:R-:W-:Y:S01]  /*2c30*/  HADD2.F32 R80, -RZ, R78.H1_H1 ;  /* 0x3000004eff507230 */ /* 0x000fe20000004100 */
[----:B------:R-:W-:Y:S01]  /*2c40*/  F2FP.F16.E4M3.UNPACK_B R76, R14.H1 ;  /* 0x0000000eff4c723e */ /* 0x000fe200030006ff */
[----:B------:R-:W-:-:S02]  /*2c50*/  HADD2.F32 R64, -RZ, R64.H0_H0 ;  /* 0x20000040ff407230 */ /* 0x000fc40000004100 */
[-C--:B------:R-:W-:Y:S01]  /*2c60*/  FMUL.FTZ R83, R65, R81.reuse ;  /* 0x0000005141537220 */ /* 0x080fe20000410000 */
[----:B------:R-:W-:Y:S01]  /*2c70*/  FMUL.FTZ R82, R66, R81 ;  /* 0x0000005142527220 */ /* 0x000fe20000410000 */
[----:B------:R-:W-:Y:S02]  /*2c80*/  HADD2.F32 R14, -RZ, R67.H1_H1 ;  /* 0x30000043ff0e7230 */ /* 0x000fe40000004100 */
[CC--:B------:R-:W-:Y:S01]  /*2c90*/  FMUL.FTZ R81, R15.reuse, R80.reuse ;  /* 0x000000500f517220 */ /* 0x0c0fe20000410000 */
[----:B------:R-:W-:Y:S01]  /*2ca0*/  F2FP.F16.E4M3.UNPACK_B R7, R7 ;  /* 0x00000007ff07723e */ /* 0x000fe200020006ff */
[C---:B------:R-:W-:Y:S01]  /*2cb0*/  FMUL.FTZ R80, R64.reuse, R80 ;  /* 0x0000005040507220 */ /* 0x040fe20000410000 */
[----:B------:R-:W-:Y:S01]  /*2cc0*/  F2FP.F16.E4M3.UNPACK_B R6, R6 ;  /* 0x00000006ff06723e */ /* 0x000fe200020006ff */
[-C--:B------:R-:W-:Y:S01]  /*2cd0*/  FFMA.FTZ R81, R64, R14.reuse, -R81 ;  /* 0x0000000e40517223 */ /* 0x080fe20000010851 */
[----:B------:R-:W-:Y:S02]  /*2ce0*/  HADD2.F32 R77, -RZ, R76.H1_H1 ;  /* 0x3000004cff4d7230 */ /* 0x000fe40000004100 */
[----:B------:R-:W-:Y:S01]  /*2cf0*/  FFMA.FTZ R80, R15, R14, R80 ;  /* 0x0000000e0f507223 */ /* 0x000fe20000010050 */
[--C-:B------:R-:W-:Y:S01]  /*2d00*/  HADD2.F32 R14, -RZ, R7.reuse.H0_H0 ;  /* 0x20000007ff0e7230 */ /* 0x100fe20000004100 */
[----:B------:R-:W-:Y:S01]  /*2d10*/  F2FP.SATFINITE.E4M3.F32.PACK_AB_MERGE_C R5, R5, R4, R63 ;  /* 0x000000040505723e */ /* 0x000fe2000480703f */
[----:B------:R-:W-:-:S02]  /*2d20*/  HADD2.F32 R15, -RZ, R7.H1_H1 ;  /* 0x30000007ff0f7230 */ /* 0x000fc40000004100 */
[-C--:B------:R-:W-:Y:S01]  /*2d30*/  FFMA.FTZ R83, R66, R77.reuse, -R83 ;  /* 0x0000004d42537223 */ /* 0x080fe20000010853 */
[--C-:B------:R-:W-:Y:S02]  /*2d40*/  HADD2.F32 R7, -RZ, R6.reuse.H0_H0 ;  /* 0x20000006ff077230 */ /* 0x100fe40000004100 */
[----:B------:R-:W-:Y:S01]  /*2d50*/  FFMA.FTZ R82, R65, R77, R82 ;  /* 0x0000004d41527223 */ /* 0x000fe20000010052 */
[----:B------:R-:W-:Y:S01]  /*2d60*/  HADD2.F32 R79, -RZ, R79.H0_H0 ;  /* 0x2000004fff4f7230 */ /* 0x000fe20000004100 */
[----:B------:R-:W-:Y:S01]  /*2d70*/  F2FP.SATFINITE.E4M3.F32.PACK_AB_MERGE_C R80, R80, R81, RZ ;  /* 0x000000515050723e */ /* 0x000fe200048070ff */
[----:B------:R-:W-:Y:S01]  /*2d80*/  HADD2.F32 R6, -RZ, R6.H1_H1 ;  /* 0x30000006ff067230 */ /* 0x000fe20000004100 */
[----:B------:R-:W-:Y:S01]  /*2d90*/  F2FP.SATFINITE.E4M3.F32.PACK_AB_MERGE_C R4, R25, R24, R84 ;  /* 0x000000181904723e */ /* 0x000fe20004807054 */
[----:B------:R-:W-:Y:S02]  /*2da0*/  HADD2.F32 R78, -RZ, R78.H0_H0 ;  /* 0x2000004eff4e7230 */ /* 0x000fe40000004100 */
[----:B------:R-:W-:Y:S01]  /*2db0*/  FMUL.FTZ R77, R15, R79 ;  /* 0x0000004f0f4d7220 */ /* 0x000fe20000410000 */
[----:B------:R-:W-:-:S02]  /*2dc0*/  HADD2.F32 R76, -RZ, R76.H0_H0 ;  /* 0x2000004cff4c7230 */ /* 0x000fc40000004100 */
[----:B------:R-:W-:Y:S01]  /*2dd0*/  FMUL.FTZ R66, R14, R79 ;  /* 0x0000004f0e427220 */ /* 0x000fe20000410000 */
[----:B------:R-:W-:Y:S02]  /*2de0*/  HADD2.F32 R67, -RZ, R67.H0_H0 ;  /* 0x20000043ff437230 */ /* 0x000fe40000004100 */
[-C--:B------:R-:W-:Y:S01]  /*2df0*/  FMUL.FTZ R64, R6, R78.reuse ;  /* 0x0000004e06407220 */ /* 0x080fe20000410000 */
[----:B------:R-:W-:Y:S01]  /*2e00*/  FMUL.FTZ R65, R7, R78 ;  /* 0x0000004e07417220 */ /* 0x000fe20000410000 */
[-C--:B------:R-:W-:Y:S01]  /*2e10*/  FFMA.FTZ R77, R14, R76.reuse, -R77 ;  /* 0x0000004c0e4d7223 */ /* 0x080fe2000001084d */
[----:B------:R-:W-:Y:S01]  /*2e20*/  FFMA.FTZ R66, R15, R76, R66 ;  /* 0x0000004c0f427223 */ /* 0x000fe20000010042 */
[-C--:B------:R-:W-:Y:S01]  /*2e30*/  FFMA.FTZ R64, R7, R67.reuse, -R64 ;  /* 0x0000004307407223 */ /* 0x080fe20000010840 */
[----:B------:R-:W-:Y:S01]  /*2e40*/  FFMA.FTZ R65, R6, R67, R65 ;  /* 0x0000004306417223 */ /* 0x000fe20000010041 */
[----:B------:R-:W-:-:S04]  /*2e50*/  F2FP.SATFINITE.E4M3.F32.PACK_AB_MERGE_C R82, R82, R83, RZ ;  /* 0x000000535252723e */ /* 0x000fc800048070ff */
[----:B------:R-:W-:Y:S02]  /*2e60*/  F2FP.SATFINITE.E4M3.F32.PACK_AB_MERGE_C R6, R65, R64, R80 ;  /* 0x000000404106723e */ /* 0x000fe40004807050 */
[----:B------:R-:W-:-:S07]  /*2e70*/  F2FP.SATFINITE.E4M3.F32.PACK_AB_MERGE_C R7, R66, R77, R82 ;  /* 0x0000004d4207723e */ /* 0x000fce0004807052 */
.L_x_1887:
[----:B------:R-:W-:Y:S05]  /*2e80*/  BSYNC B2 ;  /* 0x0000000000027941 */ /* 0x000fea0003800000 */
.L_x_1886:
[----:B------:R1:W-:Y:S02]  /*2e90*/  STG.E.128 desc[UR40][R12.64], R4 ;  /* 0x000000040c007986 */ /* 0x0003e4000c101d28 */
.L_x_1885:
[----:B------:R-:W-:Y:S05]  /*2ea0*/  BSYNC B1 ;  /* 0x0000000000017941 */ /* 0x000fea0003800000 */
.L_x_1884:
[----:B------:R-:W-:Y:S05]  /*2eb0*/  @P2 BRA `(.L_x_1883) ;  /* 0x00000018009c2947 */ /* 0x000fea0003800000 */
[----:B-1----:R-:W2:Y:S04]  /*2ec0*/  LDL R6, [R1+0x14] ;  /* 0x0000140001067983 */ /* 0x002ea80000100800 */
[----:B------:R-:W3:Y:S01]  /*2ed0*/  LDL R14, [R1+0x10] ;  /* 0x00001000010e7983 */ /* 0x000ee20000100800 */
[----:B------:R-:W-:Y:S01]  /*2ee0*/  IMAD.MOV.U32 R5, RZ, RZ, 0x20 ;  /* 0x00000020ff057424 */ /* 0x000fe200078e00ff */
[----:B------:R-:W-:Y:S01]  /*2ef0*/  BSSY B1, `(.L_x_1888) ;  /* 0x000006f000017945 */ /* 0x000fe20003800000 */
[----:B------:R-:W-:-:S03]  /*2f00*/  IMAD R4, R17, 0x2800, RZ ;  /* 0x0000280011047824 */ /* 0x000fc600078e02ff */
[----:B------:R-:W-:-:S04]  /*2f10*/  SEL R5, R5, 0xffffffe0, !P4 ;  /* 0xffffffe005057807 */ /* 0x000fc80006000000 */
[----:B--2---:R-:W-:Y:S02]  /*2f20*/  IADD3 R5, R5, R6, R4 ;  /* 0x0000000605057210 */ /* 0x004fe40007ffe004 */
[----:B---3--:R-:W-:-:S03]  /*2f30*/  ISETP.GE.AND P5, PT, R14, R27, PT ;  /* 0x0000001b0e00720c */ /* 0x008fc60003fa6270 */
[----:B------:R-:W-:-:S06]  /*2f40*/  IMAD.IADD R4, R16, 0x1, R5 ;  /* 0x0000000110047824 */ /* 0x000fcc00078e0205 */
[----:B------:R-:W1:Y:S04]  /*2f50*/  LDS.128 R4, [R4+0xe000] ;  /* 0x00e0000004047984 */ /* 0x000e680000000c00 */
[----:B------:R-:W-:Y:S05]  /*2f60*/  @P5 BRA `(.L_x_1889) ;  /* 0x00000004009c5947 */ /* 0x000fea0003800000 */
[----:B------:R-:W-:Y:S02]  /*2f70*/  SHF.R.U32.HI R15, RZ, 0x8, R11 ;  /* 0x00000008ff0f7819 */ /* 0x000fe4000001160b */
[----:B------:R-:W-:Y:S02]  /*2f80*/  SHF.R.U32.HI R25, RZ, 0x8, R9 ;  /* 0x00000008ff197819 */ /* 0x000fe40000011609 */
[----:B------:R-:W-:Y:S01]  /*2f90*/  LOP3.LUT R10, R11, 0xff0000ff, RZ, 0xc0, !PT ;  /* 0xff0000ff0b0a7812 */ /* 0x000fe200078ec0ff */
[----:B------:R-:W-:Y:S01]  /*2fa0*/  IMAD.SHL.U32 R15, R15, 0x100, RZ ;  /* 0x000001000f0f7824 */ /* 0x000fe200078e00ff */
[----:B------:R-:W-:Y:S01]  /*2fb0*/  SHF.R.U32.HI R14, RZ, 0x10, R11 ;  /* 0x00000010ff0e7819 */ /* 0x000fe2000001160b */
[----:B------:R-:W-:Y:S01]  /*2fc0*/  IMAD.SHL.U32 R11, R25, 0x100, RZ ;  /* 0x00000100190b7824 */ /* 0x000fe200078e00ff */
[----:B------:R-:W-:Y:S02]  /*2fd0*/  LOP3.LUT R8, R9, 0xff0000ff, RZ, 0xc0, !PT ;  /* 0xff0000ff09087812 */ /* 0x000fe400078ec0ff */
[----:B------:R-:W-:Y:S01]  /*2fe0*/  SHF.R.U32.HI R24, RZ, 0x10, R9 ;  /* 0x00000010ff187819 */ /* 0x000fe20000011609 */
[----:B-1----:R-:W-:Y:S01]  /*2ff0*/  IMAD.MOV.U32 R9, RZ, RZ, R4 ;  /* 0x000000ffff097224 */ /* 0x002fe200078e0004 */
        /* <DEDUP_REMOVED lines=14> */
[-C--:B------:R-:W-:Y:S01]  /*30e0*/  FMUL.FTZ R65, R10, R27.reuse ;  /* 0x0000001b0a417220 */ /* 0x080fe20000410000 */
[----:B------:R-:W-:Y:S01]  /*30f0*/  HADD2.F32 R25, -RZ, R15.H0_H0 ;  /* 0x2000000fff197230 */ /* 0x000fe20000004100 */
[----:B------:R-:W-:Y:S01]  /*3100*/  F2FP.F16.E4M3.UNPACK_B R62, R62 ;  /* 0x0000003eff3e723e */ /* 0x000fe200020006ff */
[--C-:B------:R-:W-:Y:S01]  /*3110*/  HADD2.F32 R14, -RZ, R5.reuse.H1_H1 ;  /* 0x30000005ff0e7230 */ /* 0x100fe20000004100 */
[----:B------:R-:W-:Y:S01]  /*3120*/  F2FP.F16.E4M3.UNPACK_B R26, R26 ;  /* 0x0000001aff1a723e */ /* 0x000fe200020006ff */
[----:B------:R-:W-:Y:S02]  /*3130*/  HADD2.F32 R11, -RZ, R5.H0_H0 ;  /* 0x20000005ff0b7230 */ /* 0x000fe40000004100 */
[----:B------:R-:W-:Y:S01]  /*3140*/  FMUL.FTZ R5, R4, R27 ;  /* 0x0000001b04057220 */ /* 0x000fe20000410000 */
[----:B------:R-:W-:Y:S02]  /*3150*/  HADD2.F32 R15, -RZ, R15.H1_H1 ;  /* 0x3000000fff0f7230 */ /* 0x000fe40000004100 */
[-C--:B------:R-:W-:Y:S01]  /*3160*/  FMUL.FTZ R64, R14, R24.reuse ;  /* 0x000000180e407220 */ /* 0x080fe20000410000 */
[-C--:B------:R-:W-:Y:S01]  /*3170*/  FFMA.FTZ R4, R4, R25.reuse, -R65 ;  /* 0x0000001904047223 */ /* 0x080fe20000010841 */
[----:B------:R-:W-:Y:S01]  /*3180*/  FFMA.FTZ R5, R10, R25, R5 ;  /* 0x000000190a057223 */ /* 0x000fe20000010005 */
[C---:B------:R-:W-:Y:S01]  /*3190*/  FMUL.FTZ R27, R11.reuse, R24 ;  /* 0x000000180b1b7220 */ /* 0x040fe20000410000 */
[----:B------:R-:W-:Y:S01]  /*31a0*/  F2FP.F16.E4M3.UNPACK_B R10, R9.H1 ;  /* 0x00000009ff0a723e */ /* 0x000fe200030006ff */
[----:B------:R-:W-:Y:S01]  /*31b0*/  FFMA.FTZ R66, R11, R15, -R64 ;  /* 0x0000000f0b427223 */ /* 0x000fe20000010840 */
[----:B------:R-:W-:Y:S01]  /*31c0*/  F2FP.F16.E4M3.UNPACK_B R9, R9 ;  /* 0x00000009ff09723e */ /* 0x000fe200020006ff */
[----:B------:R-:W-:Y:S01]  /*31d0*/  FFMA.FTZ R67, R14, R15, R27 ;  /* 0x0000000f0e437223 */ /* 0x000fe2000001001b */
[----:B------:R-:W-:-:S02]  /*31e0*/  HADD2.F32 R24, -RZ, R62.H1_H1 ;  /* 0x3000003eff187230 */ /* 0x000fc40000004100 */
[--C-:B------:R-:W-:Y:S02]  /*31f0*/  HADD2.F32 R11, -RZ, R10.reuse.H0_H0 ;  /* 0x2000000aff0b7230 */ /* 0x100fe40000004100 */
[----:B------:R-:W-:Y:S01]  /*3200*/  HADD2.F32 R14, -RZ, R10.H1_H1 ;  /* 0x3000000aff0e7230 */ /* 0x000fe20000004100 */
[----:B------:R-:W-:Y:S01]  /*3210*/  F2FP.SATFINITE.E4M3.F32.PACK_AB_MERGE_C R77, R67, R66, RZ ;  /* 0x00000042434d723e */ /* 0x000fe200048070ff */
[--C-:B------:R-:W-:Y:S02]  /*3220*/  HADD2.F32 R10, -RZ, R9.reuse.H0_H0 ;  /* 0x20000009ff0a7230 */ /* 0x100fe40000004100 */
[-C--:B------:R-:W-:Y:S01]  /*3230*/  FMUL.FTZ R27, R11, R24.reuse ;  /* 0x000000180b1b7220 */ /* 0x080fe20000410000 */
[----:B------:R-:W-:Y:S02]  /*3240*/  HADD2.F32 R62, -RZ, R62.H0_H0 ;  /* 0x2000003eff3e7230 */ /* 0x000fe40000004100 */
[----:B------:R-:W-:Y:S01]  /*3250*/  FMUL.FTZ R64, R14, R24 ;  /* 0x000000180e407220 */ /* 0x000fe20000410000 */
[----:B------:R-:W-:Y:S01]  /*3260*/  HADD2.F32 R9, -RZ, R9.H1_H1 ;  /* 0x30000009ff097230 */ /* 0x000fe20000004100 */
[----:B------:R-:W-:Y:S01]  /*3270*/  F2FP.F16.E4M3.UNPACK_B R24, R8.H1 ;  /* 0x00000008ff18723e */ /* 0x000fe200030006ff */
[--C-:B------:R-:W-:Y:S01]  /*3280*/  HADD2.F32 R15, -RZ, R26.reuse.H1_H1 ;  /* 0x3000001aff0f7230 */ /* 0x100fe20000004100 */
[----:B------:R-:W-:Y:S01]  /*3290*/  F2FP.SATFINITE.E4M3.F32.PACK_AB_MERGE_C R5, R5, R4, R77 ;  /* 0x000000040505723e */ /* 0x000fe2000480704d */
[----:B------:R-:W-:-:S02]  /*32a0*/  HADD2.F32 R26, -RZ, R26.H0_H0 ;  /* 0x2000001aff1a7230 */ /* 0x000fc40000004100 */
[-C--:B------:R-:W-:Y:S01]  /*32b0*/  FMUL.FTZ R25, R9, R62.reuse ;  /* 0x0000003e09197220 */ /* 0x080fe20000410000 */
[----:B------:R-:W-:Y:S01]  /*32c0*/  FMUL.FTZ R62, R10, R62 ;  /* 0x0000003e0a3e7220 */ /* 0x000fe20000410000 */
[-C--:B------:R-:W-:Y:S01]  /*32d0*/  FFMA.FTZ R11, R11, R15.reuse, -R64 ;  /* 0x0000000f0b0b7223 */ /* 0x080fe20000010840 */
[----:B------:R-:W-:Y:S01]  /*32e0*/  FFMA.FTZ R14, R14, R15, R27 ;  /* 0x0000000f0e0e7223 */ /* 0x000fe2000001001b */
[-C--:B------:R-:W-:Y:S01]  /*32f0*/  FFMA.FTZ R64, R10, R26.reuse, -R25 ;  /* 0x0000001a0a407223 */ /* 0x080fe20000010819 */
[----:B------:R-:W-:Y:S01]  /*3300*/  FFMA.FTZ R65, R9, R26, R62 ;  /* 0x0000001a09417223 */ /* 0x000fe2000001003e */
[----:B------:R-:W-:Y:S01]  /*3310*/  F2FP.F16.E4M3.UNPACK_B R10, R7.H1 ;  /* 0x00000007ff0a723e */ /* 0x000fe200030006ff */
[--C-:B------:R-:W-:Y:S01]  /*3320*/  HADD2.F32 R25, -RZ, R24.reuse.H1_H1 ;  /* 0x30000018ff197230 */ /* 0x100fe20000004100 */
[----:B------:R-:W-:Y:S01]  /*3330*/  F2FP.F16.E4M3.UNPACK_B R26, R63.H1 ;  /* 0x0000003fff1a723e */ /* 0x000fe200030006ff */
[----:B------:R-:W-:Y:S01]  /*3340*/  HADD2.F32 R24, -RZ, R24.H0_H0 ;  /* 0x20000018ff187230 */ /* 0x000fe20000004100 */
[----:B------:R-:W-:Y:S01]  /*3350*/  F2FP.SATFINITE.E4M3.F32.PACK_AB_MERGE_C R76, R14, R11, RZ ;  /* 0x0000000b0e4c723e */ /* 0x000fe200048070ff */
[----:B------:R-:W-:Y:S01]  /*3360*/  HADD2.F32 R14, -RZ, R10.H1_H1 ;  /* 0x3000000aff0e7230 */ /* 0x000fe20000004100 */
[----:B------:R-:W-:Y:S01]  /*3370*/  F2FP.F16.E4M3.UNPACK_B R9, R6.H1 ;  /* 0x00000006ff09723e */ /* 0x000fe200030006ff */
[----:B------:R-:W-:Y:S01]  /*3380*/  HADD2.F32 R62, -RZ, R26.H1_H1 ;  /* 0x3000001aff3e7230 */ /* 0x000fe20000004100 */
[----:B------:R-:W-:Y:S01]  /*3390*/  F2FP.F16.E4M3.UNPACK_B R63, R63 ;  /* 0x0000003fff3f723e */ /* 0x000fe200020006ff */
[----:B------:R-:W-:Y:S01]  /*33a0*/  HADD2.F32 R11, -RZ, R10.H0_H0 ;  /* 0x2000000aff0b7230 */ /* 0x000fe20000004100 */
        /* <DEDUP_REMOVED lines=8> */
[----:B------:R-:W-:Y:S01]  /*3430*/  FMUL.FTZ R62, R10, R27 ;  /* 0x0000001b0a3e7220 */ /* 0x000fe20000410000 */
        /* <DEDUP_REMOVED lines=12> */
[----:B------:R-:W-:Y:S02]  /*3500*/  HADD2.F32 R6, -RZ, R6.H1_H1 ;  /* 0x30000006ff067230 */ /* 0x000fe40000004100 */
[----:B------:R-:W-:Y:S01]  /*3510*/  FMUL.FTZ R11, R9, R26 ;  /* 0x0000001a090b7220 */ /* 0x000fe20000410000 */
[----:B------:R-:W-:-:S02]  /*3520*/  HADD2.F32 R63, -RZ, R63.H0_H0 ;  /* 0x2000003fff3f7230 */ /* 0x000fc40000004100 */
[C---:B------:R-:W-:Y:S01]  /*3530*/  FMUL.FTZ R26, R8.reuse, R26 ;  /* 0x0000001a081a7220 */ /* 0x040fe20000410000 */
[----:B------:R-:W-:Y:S02]  /*3540*/  HADD2.F32 R15, -RZ, R15.H0_H0 ;  /* 0x2000000fff0f7230 */ /* 0x000fe40000004100 */
[----:B------:R-:W-:Y:S01]  /*3550*/  FFMA.FTZ R11, R8, R24, -R11 ;  /* 0x00000018080b7223 */ /* 0x000fe2000001080b */
[----:B------:R-:W-:Y:S01]  /*3560*/  F2FP.SATFINITE.E4M3.F32.PACK_AB_MERGE_C R66, R67, R66, RZ ;  /* 0x000000424342723e */ /* 0x000fe200048070ff */
[CC--:B------:R-:W-:Y:S01]  /*3570*/  FMUL.FTZ R10, R6.reuse, R63.reuse ;  /* 0x0000003f060a7220 */ /* 0x0c0fe20000410000 */
[----:B------:R-:W-:Y:S01]  /*3580*/  FMUL.FTZ R63, R7, R63 ;  /* 0x0000003f073f7220 */ /* 0x000fe20000410000 */
[----:B------:R-:W-:Y:S02]  /*3590*/  FFMA.FTZ R26, R9, R24, R26 ;  /* 0x00000018091a7223 */ /* 0x000fe4000001001a */
[-C--:B------:R-:W-:Y:S01]  /*35a0*/  FFMA.FTZ R10, R7, R15.reuse, -R10 ;  /* 0x0000000f070a7223 */ /* 0x080fe2000001080a */
[----:B------:R-:W-:-:S02]  /*35b0*/  FFMA.FTZ R63, R6, R15, R63 ;  /* 0x0000000f063f7223 */ /* 0x000fc4000001003f */
[----:B------:R-:W-:-:S03]  /*35c0*/  F2FP.SATFINITE.E4M3.F32.PACK_AB_MERGE_C R7, R26, R11, R66 ;  /* 0x0000000b1a07723e */ /* 0x000fc60004807042 */
[----:B------:R-:W-:-:S07]  /*35d0*/  F2FP.SATFINITE.E4M3.F32.PACK_AB_MERGE_C R6, R63, R10, R27 ;  /* 0x0000000a3f06723e */ /* 0x000fce000480701b */
.L_x_1889:
[----:B------:R-:W-:Y:S05]  /*35e0*/  BSYNC B1 ;  /* 0x0000000000017941 */ /* 0x000fea0003800000 */
.L_x_1888:
[----:B-1----:R1:W-:Y:S01]  /*35f0*/  STG.E.128 desc[UR40][R12.64+0x20], R4 ;  /* 0x000020040c007986 */ /* 0x0023e2000c101d28 */
[----:B------:R-:W-:Y:S05]  /*3600*/  BRA `(.L_x_1883) ;  /* 0x0000001000c87947 */ /* 0x000fea0003800000 */
.L_x_1877:
[----:B------:R-:W-:Y:S01]  /*3610*/  IMAD R5, R2, -0xa0, R31 ;  /* 0xffffff6002057824 */ /* 0x000fe200078e021f */
[----:B------:R-:W2:Y:S01]  /*3620*/  LDL.LU R66, [R1] ;  /* 0x0000000001427983 */ /* 0x000ea20000300800 */
[----:B------:R-:W-:Y:S02]  /*3630*/  CS2R R10, SRZ ;  /* 0x00000000000a7805 */ /* 0x000fe4000001ff00 */
[----:B------:R-:W-:Y:S02]  /*3640*/  CS2R R8, SRZ ;  /* 0x0000000000087805 */ /* 0x000fe4000001ff00 */
[----:B------:R-:W-:-:S04]  /*3650*/  VIMNMX R5, R5, 0xa0, PT ;  /* 0x000000a005057848 */ /* 0x000fc80003fe0100 */
        /* <DEDUP_REMOVED lines=10> */
[----:B------:R-:W3:Y:S04]  /*3700*/  @!P0 LDG.E.128 R4, desc[UR40][R12.64] ;  /* 0x000000280c048981 */ /* 0x000ee8000c1e1d00 */
[----:B------:R-:W4:Y:S01]  /*3710*/  @!P0 LDG.E.128 R8, desc[UR40][R24.64] ;  /* 0x0000002818088981 */ /* 0x000f22000c1e1d00 */
[----:B------:R-:W-:Y:S02]  /*3720*/  ISETP.GE.AND P0, PT, R18, R27, PT ;  /* 0x0000001b1200720c */ /* 0x000fe40003f06270 */
[----:B--2---:R-:W-:-:S11]  /*3730*/  LOP3.LUT R66, R66, 0xfffffffe, RZ, 0xc0, !PT ;  /* 0xfffffffe42427812 */ /* 0x004fd600078ec0ff */
[----:B------:R-:W-:Y:S02]  /*3740*/  @P0 LOP3.LUT R66, R66, 0x1, RZ, 0xfc, !PT ;  /* 0x0000000142420812 */ /* 0x000fe400078efcff */
[----:B------:R-:W-:-:S03]  /*3750*/  ISETP.NE.AND P0, PT, R157, 0x3, PT ;  /* 0x000000039d00780c */ /* 0x000fc60003f05270 */
[----:B------:R0:W-:Y:S01]  /*3760*/  STL [R1], R66 ;  /* 0x0000004201007387 */ /* 0x0001e20000100800 */
[----:B---3--:R-:W-:Y:S01]  /*3770*/  MOV R78, R6 ;  /* 0x00000006004e7202 */ /* 0x008fe20000000f00 */
[----:B------:R-:W-:Y:S02]  /*3780*/  IMAD.MOV.U32 R81, RZ, RZ, R4 ;  /* 0x000000ffff517224 */ /* 0x000fe400078e0004 */
[----:B----4-:R-:W-:Y:S02]  /*3790*/  IMAD.MOV.U32 R80, RZ, RZ, R10 ;  /* 0x000000ffff507224 */ /* 0x010fe400078e000a */
[----:B------:R-:W-:-:S04]  /*37a0*/  IMAD.MOV.U32 R82, RZ, RZ, R8 ;  /* 0x000000ffff527224 */ /* 0x000fc800078e0008 */
[----:B0-----:R-:W-:Y:S05]  /*37b0*/  @!P0 BRA `(.L_x_1890) ;  /* 0x0000000000048947 */ /* 0x001fea0003800000 */
[----:B------:R-:W-:Y:S01]  /*37c0*/  BPT.TRAP 0x1 ;  /* 0x000000040000795c */ /* 0x000fe20000300000 */
.L_x_1890:
[----:B------:R-:W2:Y:S01]  /*37d0*/  LDL R12, [R1+0x4] ;  /* 0x00000400010c7983 */ /* 0x000ea20000100800 */
[----:B------:R-:W-:Y:S01]  /*37e0*/  IMAD R74, R17, 0x8, R16 ;  /* 0x00000008114a7824 */ /* 0x000fe200078e0210 */
[----:B------:R-:W0:Y:S01]  /*37f0*/  LDC R77, c[0x0][0x2f4] ;  /* 0x0000bd00ff4d7b82 */ /* 0x000e220000000800 */
[----:B------:R-:W-:Y:S01]  /*3800*/  BSSY B1, `(.L_x_1891) ;  /* 0x0000004000017945 */ /* 0x000fe20003800000 */
[----:B--2---:R-:W-:-:S04]  /*3810*/  SHF.L.U32 R75, R12, 0x1f, RZ ;  /* 0x0000001f0c4b7819 */ /* 0x004fc800000006ff */
[----:B------:R-:W1:Y:S02]  /*3820*/  SYNCS.PHASECHK.TRANS64.TRYWAIT P5, [R74+URZ+0x13290], R75 ;  /* 0x0132904b4a0075a7 */ /* 0x000e6400080a017f */
[----:B01----:R-:W-:Y:S05]  /*3830*/  @!P5 BRA `(.L_x_1892) ;  /* 0x0000016c00fcd947 */ /* 0x003fea0003800000 */
.L_x_2105:
[----:B------:R-:W-:Y:S05]  /*3840*/  BSYNC B1 ;  /* 0x0000000000017941 */ /* 0x000fea0003800000 */
.L_x_1891:
[----:B------:R-:W-:Y:S01]  /*3850*/  ISETP.GE.OR P5, PT, R18, R77, P1 ;  /* 0x0000004d1200720c */ /* 0x000fe20000fa6670 */
        /* <DEDUP_REMOVED lines=13> */
[----:B------:R-:W-:Y:S01]  /*3930*/  IMAD.IADD R13, R77, 0x1, -R54 ;  /* 0x000000014d0d7824 */ /* 0x000fe200078e0a36 */
[----:B------:R-:W-:Y:S02]  /*3940*/  BSSY B1, `(.L_x_1893) ;  /* 0x00000e2000017945 */ /* 0x000fe40003800000 */
[----:B------:R-:W-:-:S02]  /*3950*/  IADD3.X R12, R3, R76, R69, P5, P6 ;  /* 0x0000004c030c7210 */ /* 0x000fc40002fec445 */
        /* <DEDUP_REMOVED lines=15> */
[----:B------:R-:W-:-:S05]  /*3a50*/  IMAD R15, R17, 0x2800, R12 ;  /* 0x00002800110f7824 */ /* 0x000fca00078e020c */
[----:B------:R-:W-:Y:S02]  /*3a60*/  IADD3 R24, R16, R15, RZ ;  /* 0x0000000f10187210 */ /* 0x000fe40007ffe0ff */
        /* <DEDUP_REMOVED lines=207> */
.L_x_1894:
[----:B------:R-:W-:Y:S05]  /*4760*/  BSYNC B1 ;  /* 0x0000000000017941 */ /* 0x000fea0003800000 */
.L_x_1893:
        /* <DEDUP_REMOVED lines=10> */
.L_x_1876:
[----:B------:R-:W-:-:S13]  /*4810*/  ISETP.NE.AND P0, PT, R157, 0x3, PT ;  /* 0x000000039d00780c */ /* 0x000fda0003f05270 */
[----:B------:R-:W-:Y:S05]  /*4820*/  @!P0 BRA `(.L_x_1895) ;  /* 0x0000000000048947 */ /* 0x000fea0003800000 */
[----:B------:R-:W-:Y:S01]  /*4830*/  BPT.TRAP 0x1 ;  /* 0x000000040000795c */ /* 0x000fe20000300000 */
.L_x_1895:
[----:B0-----:R-:W2:Y:S01]  /*4840*/  LDL R4, [R1+0x4] ;  /* 0x0000040001047983 */ /* 0x001ea20000100800 */
[----:B------:R-:W-:Y:S01]  /*4850*/  IMAD R74, R17, 0x8, R16 ;  /* 0x00000008114a7824 */ /* 0x000fe200078e0210 */
[----:B------:R-:W-:Y:S01]  /*4860*/  BSSY B1, `(.L_x_1896) ;  /* 0x0000006000017945 */ /* 0x000fe20003800000 */
[----:B--2---:R-:W-:Y:S01]  /*4870*/  SHF.L.U32 R75, R4, 0x1f, RZ ;  /* 0x0000001f044b7819 */ /* 0x004fe200000006ff */
[----:B------:R-:W-:-:S03]  /*4880*/  IMAD R4, R2, -0xa0, R31 ;  /* 0xffffff6002047824 */ /* 0x000fc600078e021f */
[----:B------:R-:W0:Y:S02]  /*4890*/  SYNCS.PHASECHK.TRANS64.TRYWAIT P1, [R74+URZ+0x13290], R75 ;  /* 0x0132904b4a0075a7 */ /* 0x000e24000802017f */
[----:B------:R-:W-:Y:S01]  /*48a0*/  VIMNMX R5, R4, 0xa0, PT ;  /* 0x000000a004057848 */ /* 0x000fe20003fe0100 */
[----:B0-----:R-:W-:Y:S06]  /*48b0*/  @!P1 BRA `(.L_x_1897) ;  /* 0x0000015c00f09947 */ /* 0x001fec0003800000 */
.L_x_2106:
[----:B------:R-:W-:Y:S05]  /*48c0*/  BSYNC B1 ;  /* 0x0000000000017941 */ /* 0x000fea0003800000 */
.L_x_1896:
[----:B------:R-:W-:-:S13]  /*48d0*/  ISETP.GE.AND P1, PT, R156, R5, PT ;  /* 0x000000059c00720c */ /* 0x000fda0003f26270 */
[----:B------:R-:W-:Y:S05]  /*48e0*/  @P1 BRA `(.L_x_1883) ;  /* 0x0000000000101947 */ /* 0x000fea0003800000 */
[----:B------:R-:W1:Y:S04]  /*48f0*/  @!P3 LDS.128 R4, [R73+0xe000] ;  /* 0x00e000004904b984 */ /* 0x000e680000000c00 */
[----:B------:R-:W2:Y:S04]  /*4900*/  @!P2 LDS.128 R8, [R72+0xe000] ;  /* 0x00e000004808a984 */ /* 0x000ea80000000c00 */
[----:B-1----:R1:W-:Y:S04]  /*4910*/  @!P3 STG.E.128 desc[UR40][R12.64], R4 ;  /* 0x000000040c00b986 */ /* 0x0023e8000c101d28 */
[----:B--2---:R1:W-:Y:S02]  /*4920*/  @!P2 STG.E.128 desc[UR40][R12.64+0x20], R8 ;  /* 0x000020080c00a986 */ /* 0x0043e4000c101d28 */
.L_x_1883:
[----:B------:R-:W-:Y:S05]  /*4930*/  BSYNC B0 ;  /* 0x0000000000007941 */ /* 0x000fea0003800000 */
.L_x_1875:
        /* <DEDUP_REMOVED lines=17> */
.L_x_1899:
[----:B------:R-:W-:Y:S05]  /*4a50*/  BSYNC B0 ;  /* 0x0000000000007941 */ /* 0x000fea0003800000 */
.L_x_1898:
[----:B------:R-:W5:Y:S01]  /*4a60*/  SYNCS.PHASECHK.TRANS64.TRYWAIT P0, [R74+URZ+0x132b0], R75 ;  /* 0x0132b04b4a0075a7 */ /* 0x000f62000800017f */
[----:B------:R-:W-:Y:S04]  /*4a70*/  BSSY B0, `(.L_x_1900) ;  /* 0x0000002000007945 */ /* 0x000fe80003800000 */
[----:B-----5:R-:W-:Y:S05]  /*4a80*/  @!P0 BRA `(.L_x_1901) ;  /* 0x0000015c00908947 */ /* 0x020fea0003800000 */
.L_x_2107:
[----:B------:R-:W-:Y:S05]  /*4a90*/  BSYNC B0 ;  /* 0x0000000000007941 */ /* 0x000fea0003800000 */
.L_x_1900:
[----:B------:R-:W-:Y:S04]  /*4aa0*/  BSSY B0, `(.L_x_1902) ;  /* 0x0000013000007945 */ /* 0x000fe80003800000 */
[----:B------:R-:W-:Y:S05]  /*4ab0*/  @P1 BRA `(.L_x_1903) ;  /* 0x0000000000441947 */ /* 0x000fea0003800000 */
[----:B-1----:R-:W-:Y:S01]  /*4ac0*/  IMAD.WIDE R4, R2, 0xa0, R50 ;  /* 0x000000a002047825 */ /* 0x002fe200078e0232 */
[----:B------:R-:W-:Y:S01]  /*4ad0*/  MOV R6, R46 ;  /* 0x0000002e00067202 */ /* 0x000fe20000000f00 */
[----:B------:R-:W-:Y:S01]  /*4ae0*/  ULDC.64 UR4, c[0x0][0x328] ;  /* 0x0000ca0000047ab9 */ /* 0x000fe20000000a00 */
[----:B------:R-:W-:Y:S01]  /*4af0*/  ULDC.64 UR6, c[0x0][0x318] ;  /* 0x0000c60000067ab9 */ /* 0x000fe20000000a00 */
        /* <DEDUP_REMOVED lines=13> */
.L_x_1903:
[----:B------:R-:W-:Y:S05]  /*4bd0*/  BSYNC B0 ;  /* 0x0000000000007941 */ /* 0x000fea0003800000 */
.L_x_1902:
[----:B-1----:R-:W5:Y:S04]  /*4be0*/  LDL R4, [R1] ;  /* 0x0000000001047983 */ /* 0x002f680000100800 */
[----:B------:R-:W2:Y:S01]  /*4bf0*/  LDL.LU R5, [R1+0x4] ;  /* 0x0000040001057983 */ /* 0x000ea20000300800 */
        /* <DEDUP_REMOVED lines=16> */
[----:B--2---:R-:W-:-:S05]  /*4d00*/  LOP3.LUT R5, R5, R4, RZ, 0x3c, !PT ;  /* 0x0000000405057212 */ /* 0x004fca00078e3cff */
[----:B------:R0:W-:Y:S02]  /*4d10*/  STL [R1+0x4], R5 ;  /* 0x0000040501007387 */ /* 0x0001e40000100800 */
[----:B------:R-:W-:Y:S05]  /*4d20*/  @P6 BRA `(.L_x_1904) ;  /* 0xffffffd400686947 */ /* 0x000fea000383ffff */
.L_x_1870:
[----:B------:R-:W2:Y:S01]  /*4d30*/  LDL R4, [R1+0x28] ;  /* 0x0000280001047983 */ /* 0x000ea20000100800 */
[----:B------:R-:W1:Y:S01]  /*4d40*/  LDC R0, c[0x0][0x448] ;  /* 0x00011200ff007b82 */ /* 0x000e620000000800 */
[----:B------:R-:W-:Y:S01]  /*4d50*/  BSSY B0, `(.L_x_1905) ;  /* 0x0000023000007945 */ /* 0x000fe20003800000 */
[----:B------:R-:W-:Y:S02]  /*4d60*/  CS2R R54, SRZ ;  /* 0x0000000000367805 */ /* 0x000fe4000001ff00 */
[----:B------:R-:W-:Y:S02]  /*4d70*/  CS2R R6, SRZ ;  /* 0x0000000000067805 */ /* 0x000fe4000001ff00 */
[----:B0-----:R-:W-:Y:S02]  /*4d80*/  CS2R R52, SRZ ;  /* 0x0000000000347805 */ /* 0x001fe4000001ff00 */
[----:B------:R-:W-:Y:S02]  /*4d90*/  CS2R R8, SRZ ;  /* 0x0000000000087805 */ /* 0x000fe4000001ff00 */
[----:B------:R-:W-:-:S02]  /*4da0*/  CS2R R46, SRZ ;  /* 0x00000000002e7805 */ /* 0x000fc4000001ff00 */
[----:B------:R-:W-:Y:S02]  /*4db0*/  CS2R R10, SRZ ;  /* 0x00000000000a7805 */ /* 0x000fe4000001ff00 */
[----:B------:R-:W-:Y:S02]  /*4dc0*/  CS2R R44, SRZ ;  /* 0x00000000002c7805 */ /* 0x000fe4000001ff00 */
[----:B---3--:R-:W-:Y:S02]  /*4dd0*/  CS2R R12, SRZ ;  /* 0x00000000000c7805 */ /* 0x008fe4000001ff00 */
[----:B------:R-:W-:Y:S02]  /*4de0*/  CS2R R38, SRZ ;  /* 0x0000000000267805 */ /* 0x000fe4000001ff00 */
[----:B------:R-:W-:Y:S02]  /*4df0*/  CS2R R14, SRZ ;  /* 0x00000000000e7805 */ /* 0x000fe4000001ff00 */
[----:B------:R-:W-:-:S02]  /*4e00*/  CS2R R36, SRZ ;  /* 0x0000000000247805 */ /* 0x000fc4000001ff00 */
[----:B------:R-:W-:Y:S01]  /*4e10*/  CS2R R20, SRZ ;  /* 0x0000000000147805 */ /* 0x000fe2000001ff00 */
[----:B----4-:R-:W-:Y:S02]  /*4e20*/  IMAD.MOV.U32 R24, RZ, RZ, RZ ;  /* 0x000000ffff187224 */ /* 0x010fe400078e00ff */
[----:B------:R-:W-:Y:S02]  /*4e30*/  IMAD.MOV.U32 R29, RZ, RZ, RZ ;  /* 0x000000ffff1d7224 */ /* 0x000fe400078e00ff */
[----:B------:R-:W-:Y:S01]  /*4e40*/  IMAD.MOV.U32 R56, RZ, RZ, RZ ;  /* 0x000000ffff387224 */ /* 0x000fe200078e00ff */
[----:B-1----:R-:W-:-:S13]  /*4e50*/  ISETP.NE.AND P1, PT, R0, 0x1, PT ;  /* 0x000000010000780c */ /* 0x002fda0003f25270 */
[----:B------:R-:W0:Y:S08]  /*4e60*/  @P1 LDC R0, c[0x0][0x44c] ;  /* 0x00011300ff001b82 */ /* 0x000e300000000800 */
[----:B------:R-:W1:Y:S01]  /*4e70*/  @P1 LDC R5, c[0x0][0x450] ;  /* 0x00011400ff051b82 */ /* 0x000e620000000800 */
[----:B--2---:R-:W-:-:S04]  /*4e80*/  VIADD R3, R4, 0xbf ;  /* 0x000000bf04037836 */ /* 0x004fc80000000000 */
[----:B0-----:R-:W-:-:S05]  /*4e90*/  @P1 IMAD.HI.U32 R0, R3, R0, RZ ;  /* 0x0000000003001227 */ /* 0x001fca00078e00ff */
[----:B-1----:R-:W-:Y:S02]  /*4ea0*/  @P1 SHF.R.U32.HI R3, RZ, R5, R0 ;  /* 0x00000005ff031219 */ /* 0x002fe40000011600 */
[----:B------:R-:W-:-:S03]  /*4eb0*/  PLOP3.LUT P1, PT, PT, PT, PT, 0x80, 0x0 ;  /* 0x000000000000781c */ /* 0x000fc60003f2f070 */
[----:B------:R-:W-:Y:S01]  /*4ec0*/  IMAD.IADD R3, R30, 0x1, R3 ;  /* 0x000000011e037824 */ /* 0x000fe200078e0203 */
[----:B------:R-:W-:-:S03]  /*4ed0*/  CS2R R30, SRZ ;  /* 0x00000000001e7805 */ /* 0x000fc6000001ff00 */
[----:B------:R-:W-:-:S05]  /*4ee0*/  IMAD.HI R3, R3, 0x66666667, RZ ;  /* 0x6666666703037827 */ /* 0x000fca00078e02ff */
[----:B------:R-:W-:-:S04]  /*4ef0*/  SHF.R.U32.HI R0, RZ, 0x1f, R3 ;  /* 0x0000001fff007819 */ /* 0x000fc80000011603 */
[----:B------:R-:W-:Y:S01]  /*4f00*/  LEA.HI.SX32 R3, R3, R0, 0x1a ;  /* 0x0000000003037211 */ /* 0x000fe200078fd2ff */
[----:B------:R-:W-:-:S03]  /*4f10*/  IMAD.MOV.U32 R0, RZ, RZ, RZ ;  /* 0x000000ffff007224 */ /* 0x000fc600078e00ff */
[----:B------:R-:W-:Y:S02]  /*4f20*/  VIMNMX R104, R104, R3, PT ;  /* 0x0000000368687248 */ /* 0x000fe40003fe0100 */
[----:B------:R-:W-:Y:S02]  /*4f30*/  CS2R R2, SRZ ;  /* 0x0000000000027805 */ /* 0x000fe4000001ff00 */
[----:B------:R-:W-:Y:S01]  /*4f40*/  ISETP.GE.AND P2, PT, R104, 0x1, PT ;  /* 0x000000016800780c */ /* 0x000fe20003f46270 */
[----:B------:R-:W-:-:S12]  /*4f50*/  @P0 BRA `(.L_x_1906) ;  /* 0x0000000000080947 */ /* 0x000fd80003800000 */
[----:B------:R-:W0:Y:S02]  /*4f60*/  FENCE.VIEW.ASYNC.G ;  /* 0x00000000000073c6 */ /* 0x000e240000000100 */
[----:B0-----:R-:W-:Y:S06]  /*4f70*/  BAR.ARV 0xc, 0x200 ;  /* 0x0308000000007b1d */ /* 0x001fec0000002000 */
.L_x_1906:
[----:B------:R-:W-:Y:S05]  /*4f80*/  BSYNC B0 ;  /* 0x0000000000007941 */ /* 0x000fea0003800000 */
.L_x_1905:
[----:B------:R-:W-:Y:S02]  /*4f90*/  IMAD.MOV.U32 R25, RZ, RZ, RZ ;  /* 0x000000ffff197224 */ /* 0x000fe400078e00ff */
[----:B------:R-:W-:Y:S01]  /*4fa0*/  IMAD.MOV.U32 R58, RZ, RZ, RZ ;  /* 0x000000ffff3a7224 */ /* 0x000fe200078e00ff */
[----:B------:R-:W-:Y:S06]  /*4fb0*/  @!P2 BRA `(.L_x_1907) ;  /* 0x000000d800cca947 */ /* 0x000fec0003800000 */
[----:B------:R-:W0:Y:S01]  /*4fc0*/  S2R R4, SR_TID.X ;  /* 0x0000000000047919 */ /* 0x000e220000002100 */
[----:B------:R-:W-:Y:S01]  /*4fd0*/  VIADD R24, R16, 0xb000 ;  /* 0x0000b00010187836 */ /* 0x000fe20000000000 */
[----:B------:R-:W-:Y:S04]  /*4fe0*/  BSSY B6, `(.L_x_1908) ;  /* 0x000001e000067945 */ /* 0x000fe80003800000 */
[----:B------:R-:W-:Y:S02]  /*4ff0*/  LOP3.LUT P0, RZ, R24, 0x9f, RZ, 0xc0, !PT ;  /* 0x0000009f18ff7812 */ /* 0x000fe4000780c0ff */
[----:B0-----:R-:W-:-:S04]  /*5000*/  IADD3 R5, R4, -0x80, RZ ;  /* 0xffffff8004057810 */ /* 0x001fc80007ffe0ff */
        /* <DEDUP_REMOVED lines=27> */
.L_x_1909:
[----:B------:R-:W-:Y:S05]  /*51c0*/  BSYNC B6 ;  /* 0x0000000000067941 */ /* 0x000fea0003800000 */
.L_x_1908:
        /* <DEDUP_REMOVED lines=18> */
[----:B------:R-:W-:Y:S01]  /*52f0*/  @P1 IMAD R9, R21, R9, R4 ;  /* 0x0000000915091224 */ /* 0x000fe200078e0204 */
[----:B------:R-:W-:Y:S01]  /*5300*/  @P0 IADD3 R3, R3, R7, RZ ;  /* 0x0000000703030210 */ /* 0x000fe20007ffe0ff */
[----:B------:R-:W-:Y:S01]  /*5310*/  @P1 IMAD.WIDE.U32 R4, R21, R8, RZ ;  /* 0x0000000815041225 */ /* 0x000fe200078e00ff */
[----:B------:R-:W-:-:S03]  /*5320*/  @P1 SHF.R.S32.HI R7, RZ, 0x1f, R20 ;  /* 0x0000001fff071819 */ /* 0x000fc60000011414 */
        /* <DEDUP_REMOVED lines=33> */
.L_x_1913:
[----:B-1----:R1:W2:Y:S02]  /*5540*/  SYNCS.PHASECHK.TRANS64.TRYWAIT P0, [R16+URZ+0x13200], R3 ;  /* 0x01320003100075a7 */ /* 0x0022a4000800017f */
[----:B--2---:R-:W-:Y:S05]  /*5550*/  @!P0 NANOSLEEP.SYNCS 0x989680 ;  /* 0x009896800000895d */ /* 0x004fea0003900000 */
[----:B------:R-:W2:Y:S02]  /*5560*/  @!P0 SYNCS.PHASECHK.TRANS64 P0, [R16+URZ+0x13200], R3 ;  /* 0x01320003100085a7 */ /* 0x000ea4000800007f */
[----:B--2---:R-:W-:Y:S05]  /*5570*/  @!P0 BRA `(.L_x_1913) ;  /* 0xfffffffc00f08947 */ /* 0x004fea000383ffff */
.L_x_1912:
[----:B------:R-:W-:Y:S05]  /*5580*/  BSYNC B0 ;  /* 0x0000000000007941 */ /* 0x000fea0003800000 */
.L_x_1911:
[----:B------:R-:W-:Y:S05]  /*5590*/  BRA `(.L_x_1914) ;  /* 0x0000002800fc7947 */ /* 0x000fea0003800000 */
.L_x_1910:
        /* <DEDUP_REMOVED lines=30> */
.L_x_1916:
[----:B------:R-:W-:Y:S05]  /*5780*/  BSYNC B6 ;  /* 0x0000000000067941 */ /* 0x000fea0003800000 */
.L_x_1915:
[----:B------:R-:W2:Y:S01]  /*5790*/  LDL R20, [R1+0x28] ;  /* 0x0000280001147983 */ /* 0x000ea20000100800 */
[----:B------:R-:W-:Y:S01]  /*57a0*/  ULDC.U8 UR4, c[0x0][0x410] ;  /* 0x0001040000047ab9 */ /* 0x000fe20000000000 */
[----:B------:R-:W-:Y:S01]  /*57b0*/  BSSY B0, `(.L_x_1917) ;  /* 0x0000295000007945 */ /* 0x000fe20003800000 */
[----:B------:R-:W-:Y:S01]  /*57c0*/  ISETP.NE.AND P0, PT, RZ, UR4, PT ;  /* 0x00000004ff007c0c */ /* 0x000fe2000bf05270 */
[----:B--2---:R-:W-:-:S12]  /*57d0*/  IMAD.IADD R10, R156, 0x1, R20 ;  /* 0x000000019c0a7824 */ /* 0x004fd800078e0214 */
[----:B------:R-:W-:Y:S05]  /*57e0*/  @!P0 BRA `(.L_x_1918) ;  /* 0x0000001400408947 */ /* 0x000fea0003800000 */
        /* <DEDUP_REMOVED lines=16> */
[----:B------:R-:W-:Y:S01]  /*58f0*/  IMAD R4, R0, UR4, RZ ;  /* 0x0000000400047c24 */ /* 0x000fe2000f8e02ff */
[----:B------:R-:W-:Y:S01]  /*5900*/  IADD3 R5, P1, R8, UR8, RZ ;  /* 0x0000000808057c10 */ /* 0x000fe2000ff3e0ff */
[----:B------:R-:W-:-:S04]  /*5910*/  IMAD.WIDE.U32 R6, R11, UR4, R6 ;  /* 0x000000040b067c25 */ /* 0x000fc8000f8e0006 */
[----:B------:R-:W-:Y:S02]  /*5920*/  IMAD R0, R0, UR6, RZ ;  /* 0x0000000600007c24 */ /* 0x000fe4000f8e02ff */
[C---:B------:R-:W-:Y:S01]  /*5930*/  IMAD R13, R11.reuse, UR5, R4 ;  /* 0x000000050b0d7c24 */ /* 0x040fe2000f8e0204 */
[----:B------:R-:W-:Y:S01]  /*5940*/  ULDC.64 UR4, c[0x0][0x3e8] ;  /* 0x0000fa0000047ab9 */ /* 0x000fe20000000a00 */
[----:B------:R-:W-:Y:S01]  /*5950*/  IMAD R8, R11, UR7, R0 ;  /* 0x000000070b087c24 */ /* 0x000fe2000f8e0200 */
[----:B------:R-:W-:Y:S01]  /*5960*/  IADD3 R3, P0, R6, UR4, RZ ;  /* 0x0000000406037c10 */ /* 0x000fe2000ff1e0ff */
[----:B------:R-:W-:-:S03]  /*5970*/  UMOV UR4, 0xffffffff ;  /* 0xffffffff00047882 */ /* 0x000fc60000000000 */
[----:B------:R-:W-:Y:S02]  /*5980*/  IADD3.X R13, R7, UR5, R13, P0, !PT ;  /* 0x00000005070d7c10 */ /* 0x000fe400087fe40d */
[----:B------:R-:W-:Y:S01]  /*5990*/  IADD3.X R4, R9, UR9, R8, P1, !PT ;  /* 0x0000000909047c10 */ /* 0x000fe20008ffe408 */
[----:B------:R-:W-:Y:S06]  /*59a0*/  BRA.DIV UR4, `(.L_x_1919) ;  /* 0x0000014e04dc7947 */ /* 0x000fec000b800000 */
[----:B------:R0:W1:Y:S04]  /*59b0*/  SHFL.IDX PT, R0, R13, RZ, 0x1e1f ;  /* 0x001e1fff0d007589 */ /* 0x00006800000e0000 */
[----:B------:R-:W2:Y:S04]  /*59c0*/  SHFL.IDX PT, R3, R3, RZ, 0x1e1f ;  /* 0x001e1fff03037589 */ /* 0x000ea800000e0000 */
[----:B------:R-:W3:Y:S04]  /*59d0*/  SHFL.IDX PT, R4, R4, RZ, 0x1e1f ;  /* 0x001e1fff04047589 */ /* 0x000ee800000e0000 */
[----:B------:R0:W4:Y:S02]  /*59e0*/  SHFL.IDX PT, R14, R5, RZ, 0x1e1f ;  /* 0x001e1fff050e7589 */ /* 0x00012400000e0000 */
.L_x_2113:
[----:B0-----:R-:W5:Y:S04]  /*59f0*/  LDL R5, [R1+0x20] ;  /* 0x0000200001057983 */ /* 0x001f680000100800 */
        /* <DEDUP_REMOVED lines=9> */
[----:B------:R-:W-:-:S04]  /*5a90*/  LOP3.LUT R5, R5, 0xfffffffe, RZ, 0xc0, !PT ;  /* 0xfffffffe05057812 */ /* 0x000fc800078ec0ff */
[----:B------:R-:W-:-:S04]  /*5aa0*/  IADD3 R5, R6, -R5, RZ ;  /* 0x8000000506057210 */ /* 0x000fc80007ffe0ff */
[----:B------:R-:W-:Y:S01]  /*5ab0*/  SHF.L.U32 R5, R5, 0x1f, RZ ;  /* 0x0000001f05057819 */ /* 0x000fe200000006ff */
[----:B------:R-:W-:Y:S06]  /*5ac0*/  @P0 BRA `(.L_x_1921) ;  /* 0x00000000005c0947 */ /* 0x000fec0003800000 */
[----:B------:R-:W2:Y:S01]  /*5ad0*/  LDL.64 R30, [R1+0x8] ;  /* 0x00000800011e7983 */ /* 0x000ea20000100a00 */
[----:B------:R-:W-:-:S03]  /*5ae0*/  ULDC UR4, c[0x0][0x3f4] ;  /* 0x0000fd0000047ab9 */ /* 0x000fc60000000800 */
[----:B------:R-:W3:Y:S04]  /*5af0*/  LDL R15, [R1+0x10] ;  /* 0x00001000010f7983 */ /* 0x000ee80000100800 */
[----:B------:R-:W1:Y:S01]  /*5b00*/  LDL R26, [R1+0x70] ;  /* 0x00007000011a7983 */ /* 0x000e620000100800 */
[----:B------:R-:W-:Y:S02]  /*5b10*/  CS2R R10, SRZ ;  /* 0x00000000000a7805 */ /* 0x000fe4000001ff00 */
[----:B------:R-:W-:Y:S02]  /*5b20*/  CS2R R8, SRZ ;  /* 0x0000000000087805 */ /* 0x000fe4000001ff00 */
[----:B------:R-:W-:Y:S02]  /*5b30*/  CS2R R20, SRZ ;  /* 0x0000000000147805 */ /* 0x000fe4000001ff00 */
[----:B------:R-:W-:-:S02]  /*5b40*/  CS2R R12, SRZ ;  /* 0x00000000000c7805 */ /* 0x000fc4000001ff00 */
[----:B--2---:R-:W-:Y:S02]  /*5b50*/  ISETP.GE.AND P4, PT, R30, UR4, PT ;  /* 0x000000041e007c0c */ /* 0x004fe4000bf86270 */
[----:B---3--:R-:W-:-:S11]  /*5b60*/  ISETP.GE.AND P5, PT, R15, UR4, PT ;  /* 0x000000040f007c0c */ /* 0x008fd6000bfa6270 */
[CC--:B------:R-:W-:Y:S02]  /*5b70*/  @!P4 IADD3 R6, P0, R30.reuse, R3.reuse, RZ ;  /* 0x000000031e06c210 */ /* 0x0c0fe40007f1e0ff */
[C---:B------:R-:W-:Y:S02]  /*5b80*/  @!P5 IADD3 R24, P2, R15.reuse, R3, RZ ;  /* 0x000000030f18d210 */ /* 0x040fe40007f5e0ff */
[----:B------:R-:W-:Y:S02]  /*5b90*/  @!P4 SHF.R.S32.HI R3, RZ, 0x1f, R30 ;  /* 0x0000001fff03c819 */ /* 0x000fe4000001141e */
[-C--:B----4-:R-:W-:Y:S01]  /*5ba0*/  @!P4 IADD3 R30, P1, R30, R14.reuse, RZ ;  /* 0x0000000e1e1ec210 */ /* 0x090fe20007f3e0ff */
[C-C-:B-1----:R-:W-:Y:S01]  /*5bb0*/  @!P5 IMAD.X R25, R0.reuse, 0x1, R26.reuse, P2 ;  /* 0x000000010019d824 */ /* 0x142fe200010e061a */
[----:B------:R-:W-:Y:S01]  /*5bc0*/  @!P5 IADD3 R14, P3, R15, R14, RZ ;  /* 0x0000000e0f0ed210 */ /* 0x000fe20007f7e0ff */
[--C-:B------:R-:W-:Y:S02]  /*5bd0*/  @!P4 IMAD.X R7, R0, 0x1, R3.reuse, P0 ;  /* 0x000000010007c824 */ /* 0x100fe400000e0603 */
[C---:B------:R-:W-:Y:S01]  /*5be0*/  @!P4 IMAD.X R31, R4.reuse, 0x1, R3, P1 ;  /* 0x00000001041fc824 */ /* 0x040fe200008e0603 */
[----:B------:R0:W5:Y:S01]  /*5bf0*/  @!P5 LD.E.64 R10, desc[UR40][R24.64] ;  /* 0x00000028180ad980 */ /* 0x000162000c101b00 */
[----:B------:R-:W-:-:S03]  /*5c00*/  @!P5 IMAD.X R15, R4, 0x1, R26, P3 ;  /* 0x00000001040fd824 */ /* 0x000fc600018e061a */
[----:B------:R0:W5:Y:S04]  /*5c10*/  @!P4 LD.E.64 R20, desc[UR40][R6.64] ;  /* 0x000000280614c980 */ /* 0x000168000c101b00 */
[----:B------:R0:W5:Y:S04]  /*5c20*/  @!P5 LD.E.64 R8, desc[UR40][R14.64] ;  /* 0x000000280e08d980 */ /* 0x000168000c101b00 */
[----:B------:R0:W5:Y:S02]  /*5c30*/  @!P4 LD.E.64 R12, desc[UR40][R30.64] ;  /* 0x000000281e0cc980 */ /* 0x000164000c101b00 */
.L_x_1921:
[----:B------:R-:W-:Y:S05]  /*5c40*/  BSYNC B1 ;  /* 0x0000000000017941 */ /* 0x000fea0003800000 */
.L_x_1920:
[----:B-1----:R-:W2:Y:S01]  /*5c50*/  LDL.LU R0, [R1+0x44] ;  /* 0x0000440001007983 */ /* 0x002ea20000300800 */
[----:B------:R-:W1:Y:S01]  /*5c60*/  SYNCS.PHASECHK.TRANS64.TRYWAIT P0, [R16+URZ+0x13200], R5 ;  /* 0x01320005100075a7 */ /* 0x000e62000800017f */
[----:B------:R-:W-:Y:S01]  /*5c70*/  BSSY B1, `(.L_x_1922) ;  /* 0x0000005000017945 */ /* 0x000fe20003800000 */
[----:B--2---:R-:W-:-:S05]  /*5c80*/  IMAD R0, R0, -0xc0, R27 ;  /* 0xffffff4000007824 */ /* 0x004fca00078e021b */
[----:B------:R-:W-:-:S04]  /*5c90*/  VIMNMX R3, R0, 0xc0, PT ;  /* 0x000000c000037848 */ /* 0x000fc80003fe0100 */
[----:B------:R-:W-:Y:S01]  /*5ca0*/  ISETP.GE.AND P1, PT, R156, R3, PT ;  /* 0x000000039c00720c */ /* 0x000fe20003f26270 */
[----:B-1----:R-:W-:-:S12]  /*5cb0*/  @!P0 BRA `(.L_x_1923) ;  /* 0x0000014c00848947 */ /* 0x002fd80003800000 */
.L_x_2114:
[----:B------:R-:W-:Y:S05]  /*5cc0*/  BSYNC B1 ;  /* 0x0000000000017941 */ /* 0x000fea0003800000 */
.L_x_1922:
[----:B------:R-:W-:Y:S05]  /*5cd0*/  @P1 BRA `(.L_x_1924) ;  /* 0x0000002400081947 */ /* 0x000fea0003800000 */
[----:B0-----:R-:W2:Y:S01]  /*5ce0*/  LDL.64 R6, [R1+0x8] ;  /* 0x0000080001067983 */ /* 0x001ea20000100a00 */
[----:B------:R-:W2:Y:S03]  /*5cf0*/  LDC R0, c[0x0][0x3f4] ;  /* 0x0000fd00ff007b82 */ /* 0x000ea60000000800 */
[----:B------:R-:W3:Y:S04]  /*5d00*/  LDL R3, [R1+0x10] ;  /* 0x0000100001037983 */ /* 0x000ee80000100800 */
[----:B------:R0:W5:Y:S01]  /*5d10*/  LDL R36, [R1+0x14] ;  /* 0x0000140001247983 */ /* 0x0001620000100800 */
[----:B------:R-:W-:Y:S01]  /*5d20*/  BSSY B1, `(.L_x_1925) ;  /* 0x000007b000017945 */ /* 0x000fe20003800000 */
[----:B--2---:R-:W-:-:S02]  /*5d30*/  ISETP.GE.AND P0, PT, R6, R0, PT ;  /* 0x000000000600720c */ /* 0x004fc40003f06270 */
[----:B---3--:R-:W-:-:S11]  /*5d40*/  ISETP.GE.AND P1, PT, R3, R0, PT ;  /* 0x000000000300720c */ /* 0x008fd60003f26270 */
[----:B0-----:R-:W-:Y:S05]  /*5d50*/  @P0 BRA `(.L_x_1926) ;  /* 0x0000000400dc0947 */ /* 0x001fea0003800000 */
[----:B-----5:R-:W-:Y:S01]  /*5d60*/  IMAD.IADD R0, R16, 0x1, R36 ;  /* 0x0000000110007824 */ /* 0x020fe200078e0224 */
[----:B----4-:R-:W-:Y:S02]  /*5d70*/  SHF.R.U32.HI R14, RZ, 0x8, R20 ;  /* 0x00000008ff0e7819 */ /* 0x010fe40000011614 */
[----:B------:R-:W-:Y:S02]  /*5d80*/  LOP3.LUT R3, R20, 0xff, RZ, 0xc0, !PT ;  /* 0x000000ff14037812 */ /* 0x000fe400078ec0ff */
[----:B-1----:R-:W0:Y:S01]  /*5d90*/  LDS.128 R4, [R0+0xb000] ;  /* 0x00b0000000047984 */ /* 0x002e220000000c00 */
        /* <DEDUP_REMOVED lines=115> */
.L_x_1926:
[----:B------:R-:W-:Y:S05]  /*64d0*/  BSYNC B1 ;  /* 0x0000000000017941 */ /* 0x000fea0003800000 */
.L_x_1925:
[----:B------:R-:W-:Y:S05]  /*64e0*/  @P1 BRA `(.L_x_1924) ;  /* 0x0000001c00041947 */ /* 0x000fea0003800000 */
[----:B0-----:R-:W2:Y:S01]  /*64f0*/  LDL R0, [R1+0x6c] ;  /* 0x00006c0001007983 */ /* 0x001ea20000100800 */
[----:B-----5:R-:W-:Y:S01]  /*6500*/  IMAD.IADD R3, R16, 0x1, R36 ;  /* 0x0000000110037824 */ /* 0x020fe200078e0224 */
[----:B------:R-:W-:Y:S02]  /*6510*/  SHF.R.U32.HI R13, RZ, 0x8, R11 ;  /* 0x00000008ff0d7819 */ /* 0x000fe4000001160b */
[----:B------:R-:W-:Y:S02]  /*6520*/  SHF.R.U32.HI R24, RZ, 0x8, R9 ;  /* 0x00000008ff187819 */ /* 0x000fe40000011609 */
[----:B------:R-:W-:Y:S02]  /*6530*/  SHF.R.U32.HI R15, RZ, 0x8, R8 ;  /* 0x00000008ff0f7819 */ /* 0x000fe40000011608 */
[----:B----4-:R-:W-:Y:S02]  /*6540*/  LOP3.LUT R14, R11, 0xff, RZ, 0xc0, !PT ;  /* 0x000000ff0b0e7812 */ /* 0x010fe400078ec0ff */
[----:B------:R-:W-:-:S02]  /*6550*/  LOP3.LUT R25, R9, 0xff, RZ, 0xc0, !PT ;  /* 0x000000ff09197812 */ /* 0x000fc400078ec0ff */
        /* <DEDUP_REMOVED lines=24> */
[----:B--2---:R-:W-:Y:S01]  /*66e0*/  LOP3.LUT P0, RZ, R0, 0x2, RZ, 0xc0, !PT ;  /* 0x0000000200ff7812 */ /* 0x004fe2000780c0ff */
[----:B------:R-:W-:-:S12]  /*66f0*/  VIADD R0, R3, 0x20 ;  /* 0x0000002003007836 */ /* 0x000fd80000000000 */
[----:B------:R-:W-:Y:S01]  /*6700*/  @P0 VIADD R0, R3, 0xffffffe0 ;  /* 0xffffffe003000836 */ /* 0x000fe20000000000 */
[----:B------:R-:W-:-:S04]  /*6710*/  SHF.R.U32.HI R3, RZ, 0x8, R10 ;  /* 0x00000008ff037819 */ /* 0x000fc8000001160a */
[----:B-1----:R-:W0:Y:S01]  /*6720*/  LDS.128 R4, [R0+0xb000] ;  /* 0x00b0000000047984 */ /* 0x002e220000000c00 */
        /* <DEDUP_REMOVED lines=92> */
.L_x_1918:
[----:B------:R-:W0:Y:S01]  /*6cf0*/  LDC R8, c[0x0][0x448] ;  /* 0x00011200ff087b82 */ /* 0x000e220000000800 */
[----:B------:R-:W-:Y:S01]  /*6d00*/  IMAD.MOV.U32 R7, RZ, RZ, R10 ;  /* 0x000000ffff077224 */ /* 0x000fe200078e000a */
[----:B------:R-:W-:Y:S01]  /*6d10*/  MOV R4, R26 ;  /* 0x0000001a00047202 */ /* 0x000fe20000000f00 */
[----:B------:R-:W-:Y:S01]  /*6d20*/  IMAD.MOV.U32 R5, RZ, RZ, R31 ;  /* 0x000000ffff057224 */ /* 0x000fe200078e001f */
[----:B------:R-:W-:Y:S01]  /*6d30*/  ULDC.64 UR4, c[0x0][0x3f8] ;  /* 0x0000fe0000047ab9 */ /* 0x000fe20000000a00 */
[----:B------:R-:W-:Y:S01]  /*6d40*/  IMAD.MOV.U32 R20, RZ, RZ, R24 ;  /* 0x000000ffff147224 */ /* 0x000fe200078e0018 */
[----:B------:R-:W-:Y:S01]  /*6d50*/  ULDC.64 UR6, c[0x0][0x408] ;  /* 0x0001020000067ab9 */ /* 0x000fe20000000a00 */
[----:B------:R-:W-:Y:S01]  /*6d60*/  IMAD.MOV.U32 R21, RZ, RZ, R33 ;  /* 0x000000ffff157224 */ /* 0x000fe200078e0021 */
[----:B------:R-:W-:Y:S01]  /*6d70*/  ULDC.64 UR8, c[0x0][0x400] ;  /* 0x0001000000087ab9 */ /* 0x000fe20000000a00 */
        /* <DEDUP_REMOVED lines=9> */
[C---:B------:R-:W-:Y:S01]  /*6e10*/  IMAD R13, R7.reuse, UR5, R6 ;  /* 0x00000005070d7c24 */ /* 0x040fe2000f8e0206 */
[----:B------:R-:W-:Y:S01]  /*6e20*/  ULDC.64 UR4, c[0x0][0x3e8] ;  /* 0x0000fa0000047ab9 */ /* 0x000fe20000000a00 */
[----:B------:R-:W-:Y:S01]  /*6e30*/  IMAD R0, R0, UR6, RZ ;  /* 0x0000000600007c24 */ /* 0x000fe2000f8e02ff */
[----:B------:R-:W-:Y:S01]  /*6e40*/  IADD3 R3, P0, R4, UR4, RZ ;  /* 0x0000000404037c10 */ /* 0x000fe2000ff1e0ff */
[----:B------:R-:W-:Y:S01]  /*6e50*/  UMOV UR4, 0xffffffff ;  /* 0xffffffff00047882 */ /* 0x000fe20000000000 */
[----:B------:R-:W-:Y:S01]  /*6e60*/  IADD3 R4, P1, R20, UR8, RZ ;  /* 0x0000000814047c10 */ /* 0x000fe2000ff3e0ff */
[----:B------:R-:W-:Y:S01]  /*6e70*/  IMAD R20, R7, UR7, R0 ;  /* 0x0000000707147c24 */ /* 0x000fe2000f8e0200 */
[----:B------:R-:W-:-:S04]  /*6e80*/  IADD3.X R13, R5, UR5, R13, P0, !PT ;  /* 0x00000005050d7c10 */ /* 0x000fc800087fe40d */
[----:B------:R-:W-:Y:S01]  /*6e90*/  IADD3.X R20, R21, UR9, R20, P1, !PT ;  /* 0x0000000915147c10 */ /* 0x000fe20008ffe414 */
[----:B------:R-:W-:Y:S06]  /*6ea0*/  BRA.DIV UR4, `(.L_x_1927) ;  /* 0x0000013e041c7947 */ /* 0x000fec000b800000 */
[----:B------:R0:W1:Y:S04]  /*6eb0*/  SHFL.IDX PT, R0, R13, RZ, 0x1e1f ;  /* 0x001e1fff0d007589 */ /* 0x00006800000e0000 */
[----:B------:R-:W2:Y:S04]  /*6ec0*/  SHFL.IDX PT, R3, R3, RZ, 0x1e1f ;  /* 0x001e1fff03037589 */ /* 0x000ea800000e0000 */
[----:B------:R-:W3:Y:S04]  /*6ed0*/  SHFL.IDX PT, R20, R20, RZ, 0x1e1f ;  /* 0x001e1fff14147589 */ /* 0x000ee800000e0000 */
[----:B------:R0:W4:Y:S02]  /*6ee0*/  SHFL.IDX PT, R14, R4, RZ, 0x1e1f ;  /* 0x001e1fff040e7589 */ /* 0x00012400000e0000 */
.L_x_2120:
[----:B0-----:R-:W5:Y:S01]  /*6ef0*/  LDL R4, [R1+0x20] ;  /* 0x0000200001047983 */ /* 0x001f620000100800 */
[----:B------:R-:W0:Y:S03]  /*6f00*/  LDC R27, c[0x0][0x3f4] ;  /* 0x0000fd00ff1b7b82 */ /* 0x000e260000000800 */
[----:B------:R-:W2:Y:S01]  /*6f10*/  LDL R5, [R1+0x60] ;  /* 0x0000600001057983 */ /* 0x000ea20000100800 */
[----:B------:R-:W-:Y:S01]  /*6f20*/  BSSY B1, `(.L_x_1928) ;  /* 0x0000017000017945 */ /* 0x000fe20003800000 */
[----:B------:R-:W-:Y:S01]  /*6f30*/  CS2R R6, SRZ ;  /* 0x0000000000067805 */ /* 0x000fe2000001ff00 */
[----:B-----5:R-:W-:Y:S01]  /*6f40*/  IMAD R25, R4, R8, RZ ;  /* 0x0000000804197224 */ /* 0x020fe200078e02ff */
[----:B------:R-:W-:Y:S02]  /*6f50*/  CS2R R8, SRZ ;  /* 0x0000000000087805 */ /* 0x000fe4000001ff00 */
[----:B--2---:R-:W-:-:S02]  /*6f60*/  LEA.HI R4, R5, R5, RZ, 0x1 ;  /* 0x0000000505047211 */ /* 0x004fc400078f08ff */
[----:B------:R-:W-:Y:S02]  /*6f70*/  ISETP.GE.AND P0, PT, R10, R25, PT ;  /* 0x000000190a00720c */ /* 0x000fe40003f06270 */
[----:B------:R-:W-:Y:S02]  /*6f80*/  CS2R R10, SRZ ;  /* 0x00000000000a7805 */ /* 0x000fe4000001ff00 */
[----:B------:R-:W-:-:S05]  /*6f90*/  LOP3.LUT R4, R4, 0xfffffffe, RZ, 0xc0, !PT ;  /* 0xfffffffe04047812 */ /* 0x000fca00078ec0ff */
[----:B------:R-:W-:Y:S01]  /*6fa0*/  IMAD.IADD R21, R5, 0x1, -R4 ;  /* 0x0000000105157824 */ /* 0x000fe200078e0a04 */
[----:B------:R-:W-:-:S04]  /*6fb0*/  CS2R R4, SRZ ;  /* 0x0000000000047805 */ /* 0x000fc8000001ff00 */
        /* <DEDUP_REMOVED lines=13> */
.L_x_1929:
[----:B------:R-:W-:Y:S05]  /*7090*/  BSYNC B1 ;  /* 0x0000000000017941 */ /* 0x000fea0003800000 */
.L_x_1928:
[----:B-1----:R-:W2:Y:S01]  /*70a0*/  LDL.LU R0, [R1+0x44] ;  /* 0x0000440001007983 */ /* 0x002ea20000300800 */
[----:B------:R-:W1:Y:S01]  /*70b0*/  SYNCS.PHASECHK.TRANS64.TRYWAIT P1, [R16+URZ+0x13200], R21 ;  /* 0x01320015100075a7 */ /* 0x000e62000802017f */
[----:B------:R-:W-:Y:S01]  /*70c0*/  ISETP.GE.AND P0, PT, R18, R27, PT ;  /* 0x0000001b1200720c */ /* 0x000fe20003f06270 */
[----:B------:R-:W-:Y:S01]  /*70d0*/  BSSY B1, `(.L_x_1930) ;  /* 0x0000005000017945 */ /* 0x000fe20003800000 */
[----:B--2---:R-:W-:-:S05]  /*70e0*/  IMAD R0, R0, -0xc0, R25 ;  /* 0xffffff4000007824 */ /* 0x004fca00078e0219 */
[----:B------:R-:W-:-:S04]  /*70f0*/  VIMNMX R3, R0, 0xc0, PT ;  /* 0x000000c000037848 */ /* 0x000fc80003fe0100 */
[----:B------:R-:W-:Y:S01]  /*7100*/  ISETP.GE.OR P0, PT, R156, R3, P0 ;  /* 0x000000039c00720c */ /* 0x000fe20000706670 */
[----:B-1----:R-:W-:-:S12]  /*7110*/  @!P1 BRA `(.L_x_1931) ;  /* 0x0000013800ec9947 */ /* 0x002fd80003800000 */
.L_x_2121:
[----:B------:R-:W-:Y:S05]  /*7120*/  BSYNC B1 ;  /* 0x0000000000017941 */ /* 0x000fea0003800000 */
.L_x_1930:
[----:B------:R-:W-:Y:S05]  /*7130*/  @P0 BRA `(.L_x_1924) ;  /* 0x0000000c00f00947 */ /* 0x000fea0003800000 */
[----:B------:R-:W2:Y:S04]  /*7140*/  LDL R37, [R1+0x2c] ;  /* 0x00002c0001257983 */ /* 0x000ea80000100800 */
[----:B------:R-:W2:Y:S04]  /*7150*/  LDL R34, [R1+0x30] ;  /* 0x0000300001227983 */ /* 0x000ea80000100800 */
[----:B------:R-:W2:Y:S04]  /*7160*/  LDL R32, [R1+0x34] ;  /* 0x0000340001207983 */ /* 0x000ea80000100800 */
[----:B------:R-:W2:Y:S01]  /*7170*/  LDL R48, [R1+0x74] ;  /* 0x0000740001307983 */ /* 0x000ea20000100800 */
[----:B-----5:R-:W-:-:S02]  /*7180*/  SHF.R.U32.HI R0, RZ, 0x8, R4 ;  /* 0x00000008ff007819 */ /* 0x020fc40000011604 */
[----:B------:R-:W-:Y:S02]  /*7190*/  LOP3.LUT R3, R4, 0xff, RZ, 0xc0, !PT ;  /* 0x000000ff04037812 */ /* 0x000fe400078ec0ff */
[----:B------:R-:W-:Y:S02]  /*71a0*/  LOP3.LUT R0, R0, 0xff, RZ, 0xc0, !PT ;  /* 0x000000ff00007812 */ /* 0x000fe400078ec0ff */
[----:B------:R-:W-:Y:S02]  /*71b0*/  SHF.R.U32.HI R25, RZ, 0x8, R5 ;  /* 0x00000008ff197819 */ /* 0x000fe40000011605 */
[----:B---3--:R-:W-:Y:S02]  /*71c0*/  PRMT R20, R0, 0x7604, R3 ;  /* 0x0000760400147816 */ /* 0x008fe40000000003 */
        /* <DEDUP_REMOVED lines=16> */
[----:B----4-:R-:W-:Y:S02]  /*72d0*/  SHF.R.U32.HI R14, RZ, 0x8, R7 ;  /* 0x00000008ff0e7819 */ /* 0x010fe40000011607 */
        /* <DEDUP_REMOVED lines=10> */
[----:B------:R-:W-:-:S04]  /*7380*/  SHF.R.U32.HI R30, RZ, 0x10, R6 ;  /* 0x00000010ff1e7819 */ /* 0x000fc80000011606 */
[----:B------:R-:W-:-:S04]  /*7390*/  LOP3.LUT R30, R30, 0xff, RZ, 0xc0, !PT ;  /* 0x000000ff1e1e7812 */ /* 0x000fc800078ec0ff */
[----:B------:R-:W-:Y:S02]  /*73a0*/  PRMT R31, R30, 0x7054, R31 ;  /* 0x000070541e1f7816 */ /* 0x000fe4000000001f */
[----:B------:R-:W-:-:S04]  /*73b0*/  SHF.R.U32.HI R30, RZ, 0x10, R10 ;  /* 0x00000010ff1e7819 */ /* 0x000fc8000001160a */
[----:B------:R-:W-:-:S04]  /*73c0*/  LOP3.LUT R30, R30, 0xff, RZ, 0xc0, !PT ;  /* 0x000000ff1e1e7812 */ /* 0x000fc800078ec0ff */
[----:B------:R-:W-:Y:S02]  /*73d0*/  PRMT R41, R30, 0x7054, R41 ;  /* 0x000070541e297816 */ /* 0x000fe40000000029 */
[----:B--2---:R-:W-:Y:S02]  /*73e0*/  LOP3.LUT R0, R37, 0x30, R0, 0xf8, !PT ;  /* 0x0000003025007812 */ /* 0x004fe400078ef800 */
[----:B------:R-:W-:Y:S02]  /*73f0*/  PRMT R37, R21, 0x7604, R24 ;  /* 0x0000760415257816 */ /* 0x000fe40000000018 */
[----:B------:R-:W-:Y:S02]  /*7400*/  LOP3.LUT R3, R0, R34, RZ, 0x3c, !PT ;  /* 0x0000002200037212 */ /* 0x000fe400078e3cff */
[----:B------:R-:W-:Y:S02]  /*7410*/  SHF.R.U32.HI R21, RZ, 0x10, R5 ;  /* 0x00000010ff157819 */ /* 0x000fe40000011605 */
[----:B------:R-:W-:-:S02]  /*7420*/  IADD3 R0, R16, R32, R3 ;  /* 0x0000002010007210 */ /* 0x000fc40007ffe003 */
[----:B------:R-:W-:Y:S01]  /*7430*/  SHF.R.U32.HI R32, RZ, 0x10, R7 ;  /* 0x00000010ff207819 */ /* 0x000fe20000011607 */
[----:B------:R-:W-:Y:S01]  /*7440*/  LDS.128 R12, [R48+0xb000] ;  /* 0x00b00000300c7984 */ /* 0x000fe20000000c00 */
[----:B------:R-:W-:Y:S02]  /*7450*/  LOP3.LUT R21, R21, 0xff, RZ, 0xc0, !PT ;  /* 0x000000ff15157812 */ /* 0x000fe400078ec0ff */
[----:B------:R-:W-:Y:S01]  /*7460*/  SHF.R.U32.HI R3, RZ, 0x10, R4 ;  /* 0x00000010ff037819 */ /* 0x000fe20000011604 */
[----:B------:R-:W0:Y:S01]  /*7470*/  LDS.128 R24, [R0+0xb000] ;  /* 0x00b0000000187984 */ /* 0x000e220000000c00 */
[----:B------:R-:W-:Y:S02]  /*7480*/  LOP3.LUT R32, R32, 0xff, RZ, 0xc0, !PT ;  /* 0x000000ff20207812 */ /* 0x000fe400078ec0ff */
[----:B------:R-:W-:Y:S02]  /*7490*/  PRMT R21, R21, 0x7054, R28 ;  /* 0x0000705415157816 */ /* 0x000fe4000000001c */
[----:B------:R-:W-:-:S02]  /*74a0*/  LOP3.LUT R3, R3, 0xff, RZ, 0xc0, !PT ;  /* 0x000000ff03037812 */ /* 0x000fc400078ec0ff */
[----:B------:R-:W-:Y:S02]  /*74b0*/  SHF.R.U32.HI R28, RZ, 0x10, R9 ;  /* 0x00000010ff1c7819 */ /* 0x000fe40000011609 */
[----:B------:R-:W-:Y:S02]  /*74c0*/  PRMT R33, R32, 0x7054, R33 ;  /* 0x0000705420217816 */ /* 0x000fe40000000021 */
[----:B------:R-:W-:Y:S02]  /*74d0*/  PRMT R3, R3, 0x7054, R20 ;  /* 0x0000705403037816 */ /* 0x000fe40000000014 */
[----:B------:R-:W-:Y:S02]  /*74e0*/  SHF.R.U32.HI R32, RZ, 0x10, R11 ;  /* 0x00000010ff207819 */ /* 0x000fe4000001160b */
[----:B------:R-:W-:Y:S02]  /*74f0*/  LOP3.LUT R28, R28, 0xff, RZ, 0xc0, !PT ;  /* 0x000000ff1c1c7812 */ /* 0x000fe400078ec0ff */
[----:B------:R-:W-:-:S02]  /*7500*/  SHF.R.U32.HI R20, RZ, 0x10, R8 ;  /* 0x00000010ff147819 */ /* 0x000fc40000011608 */
[----:B------:R-:W-:Y:S02]  /*7510*/  LOP3.LUT R32, R32, 0xff, RZ, 0xc0, !PT ;  /* 0x000000ff20207812 */ /* 0x000fe400078ec0ff */
[----:B------:R-:W-:Y:S02]  /*7520*/  PRMT R39, R28, 0x7054, R37 ;  /* 0x000070541c277816 */ /* 0x000fe40000000025 */
[----:B------:R-:W-:Y:S02]  /*7530*/  LOP3.LUT R20, R20, 0xff, RZ, 0xc0, !PT ;  /* 0x000000ff14147812 */ /* 0x000fe400078ec0ff */
[----:B------:R-:W-:Y:S02]  /*7540*/  PRMT R43, R32, 0x7054, R43 ;  /* 0x00007054202b7816 */ /* 0x000fe4000000002b */
[----:B------:R-:W-:Y:S02]  /*7550*/  LOP3.LUT R39, R39, 0xff000000, R9, 0xf8, !PT ;  /* 0xff00000027277812 */ /* 0x000fe400078ef809 */
[----:B------:R-:W-:-:S02]  /*7560*/  PRMT R35, R20, 0x7054, R35 ;  /* 0x0000705414237816 */ /* 0x000fc40000000023 */
[----:B------:R-:W-:Y:S02]  /*7570*/  LOP3.LUT R34, R21, 0xff000000, R5, 0xf8, !PT ;  /* 0xff00000015227812 */ /* 0x000fe400078ef805 */
[----:B------:R-:W-:Y:S02]  /*7580*/  LOP3.LUT R20, R3, 0xff000000, R4, 0xf8, !PT ;  /* 0xff00000003147812 */ /* 0x000fe400078ef804 */
[----:B------:R-:W-:Y:S02]  /*7590*/  LOP3.LUT R4, R41, 0xff000000, R10, 0xf8, !PT ;  /* 0xff00000029047812 */ /* 0x000fe400078ef80a */
[----:B------:R-:W-:Y:S02]  /*75a0*/  LOP3.LUT R43, R43, 0xff000000, R11, 0xf8, !PT ;  /* 0xff0000002b2b7812 */ /* 0x000fe400078ef80b */
[----:B------:R-:W-:Y:S02]  /*75b0*/  F2FP.F16.E4M3.UNPACK_B R40, R39 ;  /* 0x00000027ff28723e */ /* 0x000fe400020006ff */
[----:B0-----:R-:W-:-:S02]  /*75c0*/  F2FP.F16.E4M3.UNPACK_B R10, R25 ;  /* 0x00000019ff0a723e */ /* 0x001fc400020006ff */
[----:B------:R-:W-:Y:S02]  /*75d0*/  F2FP.F16.E4M3.UNPACK_B R11, R34 ;  /* 0x00000022ff0b723e */ /* 0x000fe400020006ff */
[----:B------:R-:W-:Y:S01]  /*75e0*/  LOP3.LUT R3, R31, 0xff000000, R6, 0xf8, !PT ;  /* 0xff0000001f037812 */ /* 0x000fe200078ef806 */
[--C-:B------:R-:W-:Y:S01]  /*75f0*/  HADD2.F32 R6, -RZ, R10.reuse.H0_H0 ;  /* 0x2000000aff067230 */ /* 0x100fe20000004100 */
[----:B------:R-:W-:Y:S01]  /*7600*/  LOP3.LUT R28, R35, 0xff000000, R8, 0xf8, !PT ;  /* 0xff000000231c7812 */ /* 0x000fe200078ef808 */
[----:B------:R-:W-:Y:S01]  /*7610*/  HADD2.F32 R10, -RZ, R10.H1_H1 ;  /* 0x3000000aff0a7230 */ /* 0x000fe20000004100 */
[----:B------:R-:W-:Y:S02]  /*7620*/  LOP3.LUT R37, R33, 0xff000000, R7, 0xf8, !PT ;  /* 0xff00000021257812 */ /* 0x000fe400078ef807 */
[-C--:B------:R-:W-:Y:S02]  /*7630*/  F2FP.F16.E4M3.UNPACK_B R8, R13.reuse ;  /* 0x0000000dff08723e */ /* 0x080fe400020006ff */
[----:B------:R-:W-:-:S02]  /*7640*/  F2FP.F16.E4M3.UNPACK_B R30, R13.H1 ;  /* 0x0000000dff1e723e */ /* 0x000fc400030006ff */
[-C--:B------:R-:W-:Y:S01]  /*7650*/  F2FP.F16.E4M3.UNPACK_B R31, R15.reuse ;  /* 0x0000000fff1f723e */ /* 0x080fe200020006ff */
[----:B------:R-:W-:Y:S01]  /*7660*/  HADD2.F32 R9, -RZ, R8.H0_H0 ;  /* 0x20000008ff097230 */ /* 0x000fe20000004100 */
[----:B------:R-:W-:Y:S01]  /*7670*/  F2FP.F16.E4M3.UNPACK_B R36, R15.H1 ;  /* 0x0000000fff24723e */ /* 0x000fe200030006ff */
[----:B------:R-:W-:Y:S01]  /*7680*/  HADD2.F32 R15, -RZ, R40.H0_H0 ;  /* 0x20000028ff0f7230 */ /* 0x000fe20000004100 */
[-C--:B------:R-:W-:Y:S01]  /*7690*/  F2FP.F16.E4M3.UNPACK_B R13, R12.reuse ;  /* 0x0000000cff0d723e */ /* 0x080fe200020006ff */
[----:B------:R-:W-:Y:S01]  /*76a0*/  HADD2.F32 R8, -RZ, R8.H1_H1 ;  /* 0x30000008ff087230 */ /* 0x000fe20000004100 */
[----:B------:R-:W-:Y:S01]  /*76b0*/  F2FP.F16.E4M3.UNPACK_B R33, R12.H1 ;  /* 0x0000000cff21723e */ /* 0x000fe200030006ff */
[----:B------:R-:W-:Y:S01]  /*76c0*/  HADD2.F32 R12, -RZ, R11.H0_H0 ;  /* 0x2000000bff0c7230 */ /* 0x000fe20000004100 */
[-C--:B------:R-:W-:Y:S02]  /*76d0*/  F2FP.F16.E4M3.UNPACK_B R21, R24.reuse ;  /* 0x00000018ff15723e */ /* 0x080fe400020006ff */
[----:B------:R-:W-:Y:S01]  /*76e0*/  F2FP.F16.E4M3.UNPACK_B R35, R24.H1 ;  /* 0x00000018ff23723e */ /* 0x000fe200030006ff */
[C---:B------:R-:W-:Y:S01]  /*76f0*/  FMUL.FTZ R24, R6.reuse, R15 ;  /* 0x0000000f06187220 */ /* 0x040fe20000410000 */
[----:B------:R-:W-:Y:S01]  /*7700*/  FMUL.FTZ R42, R6, R12 ;  /* 0x0000000c062a7220 */ /* 0x000fe20000410000 */
[----:B------:R-:W-:-:S02]  /*7710*/  F2FP.F16.E4M3.UNPACK_B R25, R25.H1 ;  /* 0x00000019ff19723e */ /* 0x000fc400030006ff */
[----:B------:R-:W-:Y:S01]  /*7720*/  F2FP.F16.E4M3.UNPACK_B R39, R39.H1 ;  /* 0x00000027ff27723e */ /* 0x000fe200030006ff */
[C---:B------:R-:W-:Y:S01]  /*7730*/  FFMA.FTZ R6, R9.reuse, R12, -R24 ;  /* 0x0000000c09067223 */ /* 0x040fe20000010818 */
[----:B------:R-:W-:Y:S01]  /*7740*/  F2FP.F16.E4M3.UNPACK_B R34, R34.H1 ;  /* 0x00000022ff22723e */ /* 0x000fe200030006ff */
[----:B------:R-:W-:Y:S01]  /*7750*/  FFMA.FTZ R9, R9, R15, R42 ;  /* 0x0000000f09097223 */ /* 0x000fe2000001002a */
[-C--:B------:R-:W-:Y:S01]  /*7760*/  F2FP.F16.E4M3.UNPACK_B R32, R27.reuse ;  /* 0x0000001bff20723e */ /* 0x080fe200020006ff */
[----:B------:R-:W-:Y:S01]  /*7770*/  HADD2.F32 R15, -RZ, R11.H1_H1 ;  /* 0x3000000bff0f7230 */ /* 0x000fe20000004100 */
[----:B------:R-:W-:Y:S01]  /*7780*/  F2FP.F16.E4M3.UNPACK_B R38, R27.H1 ;  /* 0x0000001bff26723e */ /* 0x000fe200030006ff */
[----:B------:R-:W-:Y:S01]  /*7790*/  HADD2.F32 R27, -RZ, R40.H1_H1 ;  /* 0x30000028ff1b7230 */ /* 0x000fe20000004100 */
[-C--:B------:R-:W-:Y:S01]  /*77a0*/  F2FP.F16.E4M3.UNPACK_B R7, R26.reuse ;  /* 0x0000001aff07723e */ /* 0x080fe200020006ff */
[----:B------:R-:W-:Y:S01]  /*77b0*/  HADD2.F32 R40, -RZ, R39.H0_H0 ;  /* 0x20000027ff287230 */ /* 0x000fe20000004100 */
[----:B------:R-:W-:Y:S01]  /*77c0*/  F2FP.F16.E4M3.UNPACK_B R26, R26.H1 ;  /* 0x0000001aff1a723e */ /* 0x000fe200030006ff */
[----:B------:R-:W-:-:S02]  /*77d0*/  HADD2.F32 R11, -RZ, R25.H0_H0 ;  /* 0x20000019ff0b7230 */ /* 0x000fc40000004100 */
[C---:B------:R-:W-:Y:S01]  /*77e0*/  FMUL.FTZ R41, R10.reuse, R27 ;  /* 0x0000001b0a297220 */ /* 0x040fe20000410000 */
[----:B------:R-:W-:Y:S02]  /*77f0*/  HADD2.F32 R24, -RZ, R34.H0_H0 ;  /* 0x20000022ff187230 */ /* 0x000fe40000004100 */
[-C--:B------:R-:W-:Y:S01]  /*7800*/  FMUL.FTZ R10, R10, R15.reuse ;  /* 0x0000000f0a0a7220 */ /* 0x080fe20000410000 */
[----:B------:R-:W-:Y:S02]  /*7810*/  HADD2.F32 R12, -RZ, R30.H0_H0 ;  /* 0x2000001eff0c7230 */ /* 0x000fe40000004100 */
[C---:B------:R-:W-:Y:S01]  /*7820*/  FMUL.FTZ R45, R11.reuse, R40 ;  /* 0x000000280b2d7220 */ /* 0x040fe20000410000 */
[----:B------:R-:W-:Y:S02]  /*7830*/  HADD2.F32 R34, -RZ, R34.H1_H1 ;  /* 0x30000022ff227230 */ /* 0x000fe40000004100 */
[----:B------:R-:W-:Y:S01]  /*7840*/  FMUL.FTZ R47, R11, R24 ;  /* 0x000000180b2f7220 */ /* 0x000fe20000410000 */
[C---:B------:R-:W-:Y:S01]  /*7850*/  FFMA.FTZ R11, R8.reuse, R15, -R41 ;  /* 0x0000000f080b7223 */ /* 0x040fe20000010829 */
[----:B------:R-:W-:Y:S01]  /*7860*/  F2FP.F16.E4M3.UNPACK_B R41, R43 ;  /* 0x0000002bff29723e */ /* 0x000fe200020006ff */
[----:B------:R-:W-:Y:S01]  /*7870*/  FFMA.FTZ R8, R8, R27, R10 ;  /* 0x0000001b08087223 */ /* 0x000fe2000001000a */
[----:B------:R-:W-:Y:S01]  /*7880*/  HADD2.F32 R27, -RZ, R39.H1_H1 ;  /* 0x30000027ff1b7230 */ /* 0x000fe20000004100 */
[----:B------:R-:W-:Y:S01]  /*7890*/  F2FP.F16.E4M3.UNPACK_B R39, R37 ;  /* 0x00000025ff27723e */ /* 0x000fe200020006ff */
[----:B------:R-:W-:-:S02]  /*78a0*/  HADD2.F32 R25, -RZ, R25.H1_H1 ;  /* 0x30000019ff197230 */ /* 0x000fc40000004100 */
[C---:B------:R-:W-:Y:S01]  /*78b0*/  FFMA.FTZ R10, R12.reuse, R24, -R45 ;  /* 0x000000180c0a7223 */ /* 0x040fe2000001082d */
[----:B------:R-:W-:Y:S02]  /*78c0*/  HADD2.F32 R42, -RZ, R41.H0_H0 ;  /* 0x20000029ff2a7230 */ /* 0x000fe40000004100 */
[----:B------:R-:W-:Y:S01]  /*78d0*/  FFMA.FTZ R12, R12, R40, R47 ;  /* 0x000000280c0c7223 */ /* 0x000fe2000001002f */
        /* <DEDUP_REMOVED lines=8> */
[----:B------:R-:W-:Y:S01]  /*7960*/  F2FP.F16.E4M3.UNPACK_B R37, R37.H1 ;  /* 0x00000025ff25723e */ /* 0x000fe200030006ff */
[----:B------:R-:W-:Y:S01]  /*7970*/  FFMA.FTZ R25, R24, R40, -R25 ;  /* 0x0000002818197223 */ /* 0x000fe20000010819 */
[----:B------:R-:W-:Y:S01]  /*7980*/  F2FP.F16.E4M3.UNPACK_B R40, R43.H1 ;  /* 0x0000002bff28723e */ /* 0x000fe200030006ff */
[C---:B------:R-:W-:Y:S01]  /*7990*/  FFMA.FTZ R15, R30.reuse, R34, -R45 ;  /* 0x000000221e0f7223 */ /* 0x040fe2000001082d */
[----:B------:R-:W-:Y:S01]  /*79a0*/  FFMA.FTZ R27, R30, R27, R44 ;  /* 0x0000001b1e1b7223 */ /* 0x000fe2000001002c */
[----:B------:R-:W-:Y:S01]  /*79b0*/  FFMA.FTZ R24, R24, R42, R47 ;  /* 0x0000002a18187223 */ /* 0x000fe2000001002f */
[----:B------:R-:W-:Y:S01]  /*79c0*/  HADD2.F32 R42, -RZ, R41.H1_H1 ;  /* 0x30000029ff2a7230 */ /* 0x000fe20000004100 */
[-C--:B------:R-:W-:Y:S01]  /*79d0*/  F2FP.F16.E4M3.UNPACK_B R5, R14.reuse ;  /* 0x0000000eff05723e */ /* 0x080fe200020006ff */
[----:B------:R-:W-:Y:S01]  /*79e0*/  HADD2.F32 R43, -RZ, R40.H0_H0 ;  /* 0x20000028ff2b7230 */ /* 0x000fe20000004100 */
[----:B------:R-:W-:Y:S01]  /*79f0*/  F2FP.F16.E4M3.UNPACK_B R14, R14.H1 ;  /* 0x0000000eff0e723e */ /* 0x000fe200030006ff */
[----:B------:R-:W-:Y:S01]  /*7a00*/  HADD2.F32 R30, -RZ, R38.H0_H0 ;  /* 0x20000026ff1e7230 */ /* 0x000fe20000004100 */
[----:B------:R-:W-:Y:S01]  /*7a10*/  F2FP.SATFINITE.E4M3.F32.PACK_AB_MERGE_C R12, R27, R12, RZ ;  /* 0x0000000c1b0c723e */ /* 0x000fe200048070ff */
[----:B------:R-:W-:-:S02]  /*7a20*/  HADD2.F32 R32, -RZ, R32.H1_H1 ;  /* 0x30000020ff207230 */ /* 0x000fc40000004100 */
[----:B------:R-:W-:Y:S02]  /*7a30*/  HADD2.F32 R41, -RZ, R37.H0_H0 ;  /* 0x20000025ff297230 */ /* 0x000fe40000004100 */
[----:B------:R-:W-:Y:S01]  /*7a40*/  FMUL.FTZ R47, R30, R43 ;  /* 0x0000002b1e2f7220 */ /* 0x000fe20000410000 */
[----:B------:R-:W-:Y:S02]  /*7a50*/  HADD2.F32 R39, -RZ, R39.H1_H1 ;  /* 0x30000027ff277230 */ /* 0x000fe40000004100 */
[----:B------:R-:W-:Y:S01]  /*7a60*/  FMUL.FTZ R44, R32, R42 ;  /* 0x0000002a202c7220 */ /* 0x000fe20000410000 */
[----:B------:R-:W-:Y:S02]  /*7a70*/  HADD2.F32 R34, -RZ, R36.H0_H0 ;  /* 0x20000024ff227230 */ /* 0x000fe40000004100 */
[----:B------:R-:W-:Y:S01]  /*7a80*/  FMUL.FTZ R46, R30, R41 ;  /* 0x000000291e2e7220 */ /* 0x000fe20000410000 */
[----:B------:R-:W-:Y:S02]  /*7a90*/  HADD2.F32 R31, -RZ, R31.H1_H1 ;  /* 0x3000001fff1f7230 */ /* 0x000fe40000004100 */
[----:B------:R-:W-:Y:S01]  /*7aa0*/  FMUL.FTZ R45, R32, R39 ;  /* 0x00000027202d7220 */ /* 0x000fe20000410000 */
[----:B------:R-:W-:Y:S01]  /*7ab0*/  F2FP.SATFINITE.E4M3.F32.PACK_AB_MERGE_C R9, R8, R9, R12 ;  /* 0x000000090809723e */ /* 0x000fe2000480700c */
[C---:B------:R-:W-:Y:S01]  /*7ac0*/  FFMA.FTZ R32, R34.reuse, R41, -R47 ;  /* 0x0000002922207223 */ /* 0x040fe2000001082f */
[----:B------:R-:W-:Y:S01]  /*7ad0*/  FFMA.FTZ R34, R34, R43, R46 ;  /* 0x0000002b22227223 */ /* 0x000fe2000001002e */
[C---:B------:R-:W-:Y:S01]  /*7ae0*/  FFMA.FTZ R30, R31.reuse, R39, -R44 ;  /* 0x000000271f1e7223 */ /* 0x040fe2000001082c */
[----:B------:R-:W-:Y:S01]  /*7af0*/  F2FP.F16.E4M3.UNPACK_B R43, R28.H1 ;  /* 0x0000001cff2b723e */ /* 0x000fe200030006ff */
[----:B------:R-:W-:Y:S01]  /*7b00*/  HADD2.F32 R44, -RZ, R40.H1_H1 ;  /* 0x30000028ff2c7230 */ /* 0x000fe20000004100 */
[----:B------:R-:W-:Y:S01]  /*7b10*/  F2FP.F16.E4M3.UNPACK_B R40, R20.H1 ;  /* 0x00000014ff28723e */ /* 0x000fe200030006ff */
[----:B------:R-:W-:Y:S01]  /*7b20*/  FFMA.FTZ R31, R31, R42, R45 ;  /* 0x0000002a1f1f7223 */ /* 0x000fe2000001002d */
        /* <DEDUP_REMOVED lines=12> */
[----:B------:R-:W-:Y:S01]  /*7bf0*/  FFMA.FTZ R47, R37, R42, -R46 ;  /* 0x0000002a252f7223 */ /* 0x000fe2000001082e */
[----:B------:R-:W-:Y:S02]  /*7c00*/  HADD2.F32 R40, -RZ, R40.H1_H1 ;  /* 0x30000028ff287230 */ /* 0x000fe40000004100 */
[----:B------:R-:W-:Y:S01]  /*7c10*/  FFMA.FTZ R45, R36, R45, R38 ;  /* 0x0000002d242d7223 */ /* 0x000fe20000010026 */
[----:B------:R-:W-:-:S02]  /*7c20*/  HADD2.F32 R38, -RZ, R43.H1_H1 ;  /* 0x3000002bff267230 */ /* 0x000fc40000004100 */
[----:B------:R-:W-:Y:S01]  /*7c30*/  FFMA.FTZ R42, R36, R41, -R39 ;  /* 0x00000029242a7223 */ /* 0x000fe20000010827 */
[----:B------:R-:W-:Y:S01]  /*7c40*/  FFMA.FTZ R49, R37, R44, R49 ;  /* 0x0000002c25317223 */ /* 0x000fe20000010031 */
[----:B------:R-:W-:Y:S01]  /*7c50*/  HADD2.F32 R33, -RZ, R33.H1_H1 ;  /* 0x30000021ff217230 */ /* 0x000fe20000004100 */
[----:B------:R-:W-:Y:S01]  /*7c60*/  F2FP.F16.E4M3.UNPACK_B R36, R20 ;  /* 0x00000014ff24723e */ /* 0x000fe200020006ff */
[C---:B------:R-:W-:Y:S01]  /*7c70*/  FMUL.FTZ R20, R35.reuse, R38 ;  /* 0x0000002623147220 */ /* 0x040fe20000410000 */
[----:B------:R-:W-:Y:S01]  /*7c80*/  F2FP.F16.E4M3.UNPACK_B R37, R28 ;  /* 0x0000001cff25723e */ /* 0x000fe200020006ff */
[-C--:B------:R-:W-:Y:S01]  /*7c90*/  FMUL.FTZ R39, R35, R40.reuse ;  /* 0x0000002823277220 */ /* 0x080fe20000410000 */
[--C-:B------:R-:W-:Y:S02]  /*7ca0*/  HADD2.F32 R28, -RZ, R21.reuse.H0_H0 ;  /* 0x20000015ff1c7230 */ /* 0x100fe40000004100 */
[----:B------:R-:W-:Y:S01]  /*7cb0*/  FFMA.FTZ R43, R33, R40, -R20 ;  /* 0x00000028212b7223 */ /* 0x000fe20000010814 */
[----:B------:R-:W-:-:S02]  /*7cc0*/  HADD2.F32 R21, -RZ, R21.H1_H1 ;  /* 0x30000015ff157230 */ /* 0x000fc40000004100 */
[----:B------:R-:W-:Y:S01]  /*7cd0*/  FFMA.FTZ R44, R33, R38, R39 ;  /* 0x00000026212c7223 */ /* 0x000fe20000010027 */
[--C-:B------:R-:W-:Y:S01]  /*7ce0*/  HADD2.F32 R35, -RZ, R37.reuse.H0_H0 ;  /* 0x20000025ff237230 */ /* 0x100fe20000004100 */
[----:B------:R-:W-:Y:S01]  /*7cf0*/  F2FP.SATFINITE.E4M3.F32.PACK_AB_MERGE_C R34, R49, R34, RZ ;  /* 0x000000223122723e */ /* 0x000fe200048070ff */
[--C-:B------:R-:W-:Y:S02]  /*7d00*/  HADD2.F32 R33, -RZ, R36.reuse.H0_H0 ;  /* 0x20000024ff217230 */ /* 0x100fe40000004100 */
[----:B------:R-:W-:Y:S02]  /*7d10*/  HADD2.F32 R38, -RZ, R37.H1_H1 ;  /* 0x30000025ff267230 */ /* 0x000fe40000004100 */
[C---:B------:R-:W-:Y:S01]  /*7d20*/  FMUL.FTZ R39, R28.reuse, R35 ;  /* 0x000000231c277220 */ /* 0x040fe20000410000 */
[----:B------:R-:W-:Y:S02]  /*7d30*/  HADD2.F32 R36, -RZ, R36.H1_H1 ;  /* 0x30000024ff247230 */ /* 0x000fe40000004100 */
[----:B------:R-:W-:Y:S01]  /*7d40*/  FMUL.FTZ R41, R28, R33 ;  /* 0x000000211c297220 */ /* 0x000fe20000410000 */
[--C-:B------:R-:W-:Y:S01]  /*7d50*/  HADD2.F32 R20, -RZ, R13.reuse.H0_H0 ;  /* 0x2000000dff147230 */ /* 0x100fe20000004100 */
[----:B------:R-:W-:Y:S01]  /*7d60*/  F2FP.F16.E4M3.UNPACK_B R37, R4.H1 ;  /* 0x00000004ff25723e */ /* 0x000fe200030006ff */
[----:B------:R-:W-:-:S02]  /*7d70*/  HADD2.F32 R13, -RZ, R13.H1_H1 ;  /* 0x3000000dff0d7230 */ /* 0x000fc40000004100 */
[C---:B------:R-:W-:Y:S01]  /*7d80*/  FMUL.FTZ R40, R21.reuse, R38 ;  /* 0x0000002615287220 */ /* 0x040fe20000410000 */
[----:B------:R-:W-:Y:S01]  /*7d90*/  F2FP.F16.E4M3.UNPACK_B R28, R3.H1 ;  /* 0x00000003ff1c723e */ /* 0x000fe200030006ff */
[----:B------:R-:W-:Y:S01]  /*7da0*/  FMUL.FTZ R21, R21, R36 ;  /* 0x0000002415157220 */ /* 0x000fe20000410000 */
[C---:B------:R-:W-:Y:S01]  /*7db0*/  FFMA.FTZ R39, R20.reuse, R33, -R39 ;  /* 0x0000002114277223 */ /* 0x040fe20000010827 */
[----:B------:R-:W-:Y:S01]  /*7dc0*/  FFMA.FTZ R41, R20, R35, R41 ;  /* 0x0000002314297223 */ /* 0x000fe20000010029 */
[----:B------:R-:W-:Y:S02]  /*7dd0*/  HADD2.F32 R35, -RZ, R37.H0_H0 ;  /* 0x20000025ff237230 */ /* 0x000fe40000004100 */
[C---:B------:R-:W-:Y:S01]  /*7de0*/  FFMA.FTZ R38, R13.reuse, R38, R21 ;  /* 0x000000260d267223 */ /* 0x040fe20000010015 */
[----:B------:R-:W-:Y:S02]  /*7df0*/  HADD2.F32 R20, -RZ, R26.H0_H0 ;  /* 0x2000001aff147230 */ /* 0x000fe40000004100 */
[----:B------:R-:W-:Y:S01]  /*7e00*/  FFMA.FTZ R40, R13, R36, -R40 ;  /* 0x000000240d287223 */ /* 0x000fe20000010828 */
[--C-:B------:R-:W-:Y:S01]  /*7e10*/  HADD2.F32 R21, -RZ, R28.reuse.H0_H0 ;  /* 0x2000001cff157230 */ /* 0x100fe20000004100 */
[----:B------:R-:W-:Y:S01]  /*7e20*/  F2FP.F16.E4M3.UNPACK_B R3, R3 ;  /* 0x00000003ff03723e */ /* 0x000fe200020006ff */
[----:B------:R-:W-:-:S02]  /*7e30*/  HADD2.F32 R33, -RZ, R28.H1_H1 ;  /* 0x3000001cff217230 */ /* 0x000fc40000004100 */
[C---:B------:R-:W-:Y:S01]  /*7e40*/  FMUL.FTZ R28, R20.reuse, R35 ;  /* 0x00000023141c7220 */ /* 0x040fe20000410000 */
[----:B------:R-:W-:Y:S02]  /*7e50*/  HADD2.F32 R13, -RZ, R14.H0_H0 ;  /* 0x2000000eff0d7230 */ /* 0x000fe40000004100 */
[----:B------:R-:W-:Y:S01]  /*7e60*/  FMUL.FTZ R20, R20, R21 ;  /* 0x0000001514147220 */ /* 0x000fe20000410000 */
[----:B------:R-:W-:Y:S01]  /*7e70*/  HADD2.F32 R37, -RZ, R37.H1_H1 ;  /* 0x30000025ff257230 */ /* 0x000fe20000004100 */
[----:B------:R-:W-:Y:S01]  /*7e80*/  F2FP.SATFINITE.E4M3.F32.PACK_AB_MERGE_C R44, R44, R45, RZ ;  /* 0x0000002d2c2c723e */ /* 0x000fe200048070ff */
[----:B------:R-:W-:Y:S02]  /*7e90*/  HADD2.F32 R26, -RZ, R26.H1_H1 ;  /* 0x3000001aff1a7230 */ /* 0x000fe40000004100 */
        /* <DEDUP_REMOVED lines=38> */
.L_x_1924:
[----:B------:R-:W-:Y:S05]  /*8100*/  BSYNC B0 ;  /* 0x0000000000007941 */ /* 0x000fea0003800000 */
.L_x_1917:
        /* <DEDUP_REMOVED lines=8> */
.L_x_1914:
[----:B------:R-:W-:-:S13]  /*8190*/  ISETP.NE.AND P1, PT, R157, 0x3, PT ;  /* 0x000000039d00780c */ /* 0x000fda0003f25270 */
[----:B------:R-:W-:Y:S05]  /*81a0*/  @!P1 BRA `(.L_x_1932) ;  /* 0x0000000000049947 */ /* 0x000fea0003800000 */
[----:B------:R-:W-:Y:S01]  /*81b0*/  BPT.TRAP 0x1 ;  /* 0x000000040000795c */ /* 0x000fe20000300000 */
.L_x_1932:
[----:B0-2---:R-:W-:Y:S01]  /*81c0*/  IMAD R0, R22, 0x8, R16 ;  /* 0x0000000816007824 */ /* 0x005fe200078e0210 */
[----:B-----5:R-:W-:-:S04]  /*81d0*/  SHF.L.U32 R5, R23, 0x1f, RZ ;  /* 0x0000001f17057819 */ /* 0x020fc800000006ff */
[----:B------:R0:W2:Y:S01]  /*81e0*/  SYNCS.PHASECHK.TRANS64.TRYWAIT P0, [R0+URZ+0x13230], R5 ;  /* 0x01323005000075a7 */ /* 0x0000a2000800017f */
[----:B------:R-:W-:Y:S05]  /*81f0*/  @!P1 BRA `(.L_x_1933) ;  /* 0x0000000000049947 */ /* 0x000fea0003800000 */
[----:B------:R-:W-:Y:S01]  /*8200*/  BPT.TRAP 0x1 ;  /* 0x000000040000795c */ /* 0x000fe20000300000 */
.L_x_1933:
[----:B-1----:R-:W3:Y:S02]  /*8210*/  S2R R3, SR_TID.X ;  /* 0x0000000000037919 */ /* 0x002ee40000002100 */
[----:B---3--:R-:W-:Y:S01]  /*8220*/  LOP3.LUT R4, R3, 0x7f, RZ, 0xc0, !PT ;  /* 0x0000007f03047812 */ /* 0x008fe200078ec0ff */
[----:B------:R-:W-:-:S03]  /*8230*/  VIADD R3, R16, 0xe000 ;  /* 0x0000e00010037836 */ /* 0x000fc60000000000 */
[----:B------:R-:W-:Y:S02]  /*8240*/  ISETP.NE.AND P2, PT, R4, RZ, PT ;  /* 0x000000ff0400720c */ /* 0x000fe40003f45270 */
[----:B------:R-:W-:-:S04]  /*8250*/  SHF.R.U32.HI R3, RZ, 0x4, R3 ;  /* 0x00000004ff037819 */ /* 0x000fc80000011603 */
[----:B------:R-:W-:Y:S01]  /*8260*/  LOP3.LUT R3, R3, 0x3fff, RZ, 0xc0, !PT ;  /* 0x00003fff03037812 */ /* 0x000fe200078ec0ff */
[----:B--2---:R-:W-:Y:S06]  /*8270*/  @P0 BRA `(.L_x_1934) ;  /* 0x0000000000080947 */ /* 0x004fec0003800000 */
[----:B------:R-:W1:Y:S02]  /*8280*/  SYNCS.PHASECHK.TRANS64.TRYWAIT P0, [R0+URZ+0x13230], R5 ;  /* 0x01323005000075a7 */ /* 0x000e64000800017f */
[----:B-1----:R-:W-:Y:S05]  /*8290*/  @!P0 BRA `(.L_x_1935) ;  /* 0x0000012800a08947 */ /* 0x002fea0003800000 */
.L_x_1934:
[----:B------:R-:W-:Y:S01]  /*82a0*/  LOP3.LUT R3, R3, 0x10000, RZ, 0xfc, !PT ;  /* 0x0001000003037812 */ /* 0x000fe200078efcff */
[----:B------:R-:W-:Y:S05]  /*82b0*/  WARPSYNC.ALL ;  /* 0x0000000000007948 */ /* 0x000fea0003800000 */
[----:B------:R-:W-:Y:S01]  /*82c0*/  STL [R1+0x18], R3 ;  /* 0x0000180301007387 */ /* 0x000fe20000100800 */
[----:B------:R-:W-:Y:S01]  /*82d0*/  IMAD R8, R22, 0x280, R3 ;  /* 0x0000028016087824 */ /* 0x000fe200078e0203 */
[----:B------:R-:W-:Y:S01]  /*82e0*/  LOP3.LUT R4, R29, 0x10000, RZ, 0xfc, !PT ;  /* 0x000100001d047812 */ /* 0x000fe200078efcff */
[----:B------:R-:W-:Y:S01]  /*82f0*/  IMAD.MOV.U32 R9, RZ, RZ, -0x7fffffe0 ;  /* 0x80000020ff097424 */ /* 0x000fe200078e00ff */
[----:B------:R-:W2:Y:S01]  /*8300*/  LDL R107, [R1+0x3c] ;  /* 0x00003c00016b7983 */ /* 0x000ea20000100800 */
[----:B01----:R-:W-:Y:S01]  /*8310*/  IMAD.MOV.U32 R5, RZ, RZ, -0x7fffffe0 ;  /* 0x80000020ff057424 */ /* 0x003fe200078e00ff */
[----:B------:R-:W-:Y:S01]  /*8320*/  R2UR UR6, R8 ;  /* 0x00000000080672ca */ /* 0x000fe200000e0000 */
[----:B------:R-:W-:Y:S01]  /*8330*/  WARPGROUP.ARRIVE ;  /* 0x00000000000079c5 */ /* 0x000fe20000000000 */
[----:B------:R-:W-:Y:S01]  /*8340*/  R2UR UR7, R9 ;  /* 0x00000000090772ca */ /* 0x000fe200000e0000 */
[----:B------:R-:W-:Y:S01]  /*8350*/  IMAD.MOV.U32 R7, RZ, RZ, -0x7fffffe0 ;  /* 0x80000020ff077424 */ /* 0x000fe200078e00ff */
[----:B------:R-:W-:Y:S01]  /*8360*/  R2UR UR4, R4 ;  /* 0x00000000040472ca */ /* 0x000fe200000e0000 */
[C---:B------:R-:W-:Y:S01]  /*8370*/  VIADD R10, R8.reuse, 0x100 ;  /* 0x00000100080a7836 */ /* 0x040fe20000000000 */
[----:B------:R-:W-:Y:S01]  /*8380*/  R2UR UR5, R5 ;  /* 0x00000000050572ca */ /* 0x000fe200000e0000 */
[----:B------:R-:W-:Y:S01]  /*8390*/  IMAD.MOV.U32 R11, RZ, RZ, -0x7fffffe0 ;  /* 0x80000020ff0b7424 */ /* 0x000fe200078e00ff */
[----:B------:R-:W-:Y:S01]  /*83a0*/  IADD3 R6, R8, 0x80, RZ ;  /* 0x0000008008067810 */ /* 0x000fe20007ffe0ff */
[----:B------:R-:W2:Y:S01]  /*83b0*/  LDL R110, [R1+0x28] ;  /* 0x00002800016e7983 */ /* 0x000ea20000100800 */
[----:B------:R-:W-:-:S03]  /*83c0*/  R2UR UR8, R4 ;  /* 0x00000000040872ca */ /* 0x000fc600000e0000 */
[----:B------:R-:W3:Y:S01]  /*83d0*/  LDL R106, [R1+0x24] ;  /* 0x00002400016a7983 */ /* 0x000ee20000100800 */
[----:B------:R-:W-:-:S03]  /*83e0*/  R2UR UR9, R5 ;  /* 0x00000000050972ca */ /* 0x000fc600000e0000 */
[----:B------:R-:W5:Y:S01]  /*83f0*/  LDL R105, [R1+0x38] ;  /* 0x0000380001697983 */ /* 0x000f620000100800 */
[----:B------:R-:W-:Y:S01]  /*8400*/  R2UR UR12, R4 ;  /* 0x00000000040c72ca */ /* 0x000fe200000e0000 */
[----:B------:R-:W-:Y:S01]  /*8410*/  QGMMA.64x32x32.F32.E4M3.E4M3 R88, gdesc[UR4], RZ, !UPT, gsb0 ;  /* 0x00600000045879f3 */ /* 0x000fe2000c0008ff */
[----:B------:R-:W-:Y:S01]  /*8420*/  R2UR UR6, R6 ;  /* 0x00000000060672ca */ /* 0x000fe200000e0000 */
[----:B------:R-:W5:Y:S01]  /*8430*/  LDL R108, [R1+0x20] ;  /* 0x00002000016c7983 */ /* 0x000f620000100800 */
[----:B------:R-:W-:Y:S01]  /*8440*/  R2UR UR7, R7 ;  /* 0x00000000070772ca */ /* 0x000fe200000e0000 */
[----:B------:R-:W-:Y:S01]  /*8450*/  VIADD R12, R8, 0x2 ;  /* 0x00000002080c7836 */ /* 0x000fe20000000000 */
[----:B------:R-:W-:Y:S01]  /*8460*/  R2UR UR4, R4 ;  /* 0x00000000040472ca */ /* 0x000fe200000e0000 */
[----:B------:R-:W-:Y:S01]  /*8470*/  IMAD.MOV.U32 R13, RZ, RZ, -0x7fffffe0 ;  /* 0x80000020ff0d7424 */ /* 0x000fe200078e00ff */
[----:B------:R-:W-:Y:S01]  /*8480*/  R2UR UR5, R5 ;  /* 0x00000000050572ca */ /* 0x000fe200000e0000 */
[----:B------:R-:W0:Y:S01]  /*8490*/  LDC R9, c[0x0][0x448] ;  /* 0x00011200ff097b82 */ /* 0x000e220000000800 */
[----:B------:R-:W-:Y:S01]  /*84a0*/  @!P2 IADD3 R0, R0, 0x13240, RZ ;  /* 0x000132400000a810 */ /* 0x000fe20007ffe0ff */
[----:B------:R-:W-:Y:S01]  /*84b0*/  ULDC UR36, c[0x0][0x988] ;  /* 0x0002620000247ab9 */ /* 0x000fe20000000800 */
[----:B------:R-:W-:Y:S01]  /*84c0*/  ULDC UR37, c[0x0][0x988] ;  /* 0x0002620000257ab9 */ /* 0x000fe20000000800 */
[----:B------:R-:W-:-:S02]  /*84d0*/  WARPGROUP.DEPBAR.LE gsb0, 0x0 ;  /* 0x00008000000079c5 */ /* 0x000fc40000010000 */
[----:B------:R-:W-:-:S06]  /*84e0*/  WARPGROUP.ARRIVE ;  /* 0x00000000000079c5 */ /* 0x000fcc0000000000 */
[----:B------:R-:W-:Y:S01]  /*84f0*/  QGMMA.64x32x32.F32.E4M3.E4M3 R72, gdesc[UR4], RZ, !UPT, gsb0 ;  /* 0x00600000044879f3 */ /* 0x000fe2000c0008ff */
[----:B------:R-:W-:Y:S02]  /*8500*/  R2UR UR10, R10 ;  /* 0x000000000a0a72ca */ /* 0x000fe400000e0000 */
[----:B------:R-:W-:Y:S01]  /*8510*/  R2UR UR11, R11 ;  /* 0x000000000b0b72ca */ /* 0x000fe200000e0000 */
[----:B------:R-:W-:Y:S01]  /*8520*/  VIADD R6, R8, 0x180 ;  /* 0x0000018008067836 */ /* 0x000fe20000000000 */
[----:B------:R-:W-:Y:S02]  /*8530*/  WARPGROUP.DEPBAR.LE gsb0, 0x0 ;  /* 0x00008000000079c5 */ /* 0x000fe40000010000 */
[----:B------:R-:W-:-:S09]  /*8540*/  WARPGROUP.ARRIVE ;  /* 0x00000000000079c5 */ /* 0x000fd20000000000 */
[----:B------:R-:W-:Y:S01]  /*8550*/  QGMMA.64x32x32.F32.E4M3.E4M3 R56, gdesc[UR8], RZ, !UPT, gsb0 ;  /* 0x00600000083879f3 */ /* 0x000fe2000c0008ff */
[----:B------:R-:W-:Y:S01]  /*8560*/  IMAD.MOV.U32 R7, RZ, RZ, -0x7fffffe0 ;  /* 0x80000020ff077424 */ /* 0x000fe200078e00ff */
        /* <DEDUP_REMOVED lines=24> */
[----:B------:R-:W-:Y:S01]  /*86f0*/  IMAD.MOV.U32 R11, RZ, RZ, -0x7fffffe0 ;  /* 0x80000020ff0b7424 */ /* 0x000fe200078e00ff */
[----:B------:R-:W-:Y:S02]  /*8700*/  IADD3 R10, R8, 0x82, RZ ;  /* 0x00000082080a7810 */ /* 0x000fe40007ffe0ff */
        /* <DEDUP_REMOVED lines=16> */
[----:B0-----:R-:W-:Y:S01]  /*8810*/  ISETP.NE.AND P0, PT, R9, 0x1, PT ;  /* 0x000000010900780c */ /* 0x001fe20003f05270 */
[----:B------:R-:W-:Y:S02]  /*8820*/  VIADD R10, R8, 0x182 ;  /* 0x00000182080a7836 */ /* 0x000fe40000000000 */
[----:B------:R-:W-:Y:S01]  /*8830*/  IMAD.MOV.U32 R11, RZ, RZ, -0x7fffffe0 ;  /* 0x80000020ff0b7424 */ /* 0x000fe200078e00ff */
[----:B------:R-:W-:Y:S02]  /*8840*/  R2UR UR4, R6 ;  /* 0x00000000060472ca */ /* 0x000fe400000e0000 */
[----:B------:R-:W-:Y:S02]  /*8850*/  R2UR UR6, R10 ;  /* 0x000000000a0672ca */ /* 0x000fe400000e0000 */
[----:B------:R-:W-:Y:S02]  /*8860*/  R2UR UR7, R11 ;  /* 0x000000000b0772ca */ /* 0x000fe400000e0000 */
[----:B------:R-:W-:-:S03]  /*8870*/  R2UR UR5, R7 ;  /* 0x00000000070572ca */ /* 0x000fc600000e0000 */
[----:B------:R-:W0:Y:S01]  /*8880*/  @P0 LDC R9, c[0x0][0x44c] ;  /* 0x00011300ff090b82 */ /* 0x000e220000000800 */
[C---:B----4-:R-:W-:Y:S01]  /*8890*/  FMUL.FTZ R14, R2.reuse, R93 ;  /* 0x0000005d020e7220 */ /* 0x050fe20000410000 */
[----:B------:R-:W-:-:S06]  /*88a0*/  FMUL.FTZ R93, R2, R98 ;  /* 0x00000062025d7220 */ /* 0x000fcc0000410000 */
[----:B------:R-:W1:Y:S01]  /*88b0*/  @P0 LDC R98, c[0x0][0x450] ;  /* 0x00011400ff620b82 */ /* 0x000e620000000800 */
[----:B------:R-:W-:Y:S02]  /*88c0*/  WARPGROUP.DEPBAR.LE gsb0, 0x0 ;  /* 0x00008000000079c5 */ /* 0x000fe40000010000 */
[----:B------:R-:W-:-:S06]  /*88d0*/  WARPGROUP.ARRIVE ;  /* 0x00000000000079c5 */ /* 0x000fcc0000000000 */
[----:B------:R-:W-:Y:S01]  /*88e0*/  QGMMA.64x32x32.F32.E4M3.E4M3 R40, gdesc[UR4], R40, gsb0 ;  /* 0x00600000042879f3 */ /* 0x000fe20008000828 */
[----:B------:R-:W-:Y:S01]  /*88f0*/  FMUL.FTZ R11, R2, R68 ;  /* 0x00000044020b7220 */ /* 0x000fe20000410000 */
[----:B--2---:R-:W-:-:S04]  /*8900*/  IMAD.IADD R68, R107, 0x1, R110 ;  /* 0x000000016b447824 */ /* 0x004fc800078e026e */
[----:B0-----:R-:W-:-:S05]  /*8910*/  @P0 IMAD.HI.U32 R9, R68, R9, RZ ;  /* 0x0000000944090227 */ /* 0x001fca00078e00ff */
[----:B-1----:R-:W-:-:S05]  /*8920*/  @P0 SHF.R.U32.HI R68, RZ, R98, R9 ;  /* 0x00000062ff440219 */ /* 0x002fca0000011609 */
[----:B------:R-:W0:Y:S01]  /*8930*/  SHFL.IDX PT, R98, R68, 0x1, 0x1c1f ;  /* 0x003c1f0044627f89 */ /* 0x000e2200000e0000 */
[C---:B------:R-:W-:Y:S01]  /*8940*/  FMUL.FTZ R20, R2.reuse, R97 ;  /* 0x0000006102147220 */ /* 0x040fe20000410000 */
[C---:B------:R-:W-:Y:S01]  /*8950*/  FMUL.FTZ R12, R2.reuse, R89 ;  /* 0x00000059020c7220 */ /* 0x040fe20000410000 */
[----:B------:R-:W-:Y:S02]  /*8960*/  IMAD.MOV.U32 R97, RZ, RZ, -0xa0 ;  /* 0xffffff60ff617424 */ /* 0x000fe400078e00ff */
[C---:B------:R-:W-:Y:S01]  /*8970*/  FMUL.FTZ R89, R2.reuse, R90 ;  /* 0x0000005a02597220 */ /* 0x040fe20000410000 */
[----:B------:R-:W-:Y:S01]  /*8980*/  FMUL.FTZ R90, R2, R91 ;  /* 0x0000005b025a7220 */ /* 0x000fe20000410000 */
[----:B---3--:R-:W-:Y:S02]  /*8990*/  IMAD R9, R104, -0xa0, R106 ;  /* 0xffffff6068097824 */ /* 0x008fe400078e026a */
[----:B------:R-:W-:Y:S01]  /*89a0*/  FMUL.FTZ R10, R2, R65 ;  /* 0x00000041020a7220 */ /* 0x000fe20000410000 */
[----:B------:R-:W-:-:S02]  /*89b0*/  IMAD R97, R104, R97, 0xa1 ;  /* 0x000000a168617424 */ /* 0x000fc400078e0261 */
[C---:B------:R-:W-:Y:S01]  /*89c0*/  FMUL.FTZ R91, R2.reuse, R94 ;  /* 0x0000005e025b7220 */ /* 0x040fe20000410000 */
[C---:B------:R-:W-:Y:S01]  /*89d0*/  FMUL.FTZ R65, R2.reuse, R69 ;  /* 0x0000004502417220 */ /* 0x040fe20000410000 */
[C---:B------:R-:W-:Y:S01]  /*89e0*/  FMUL.FTZ R69, R2.reuse, R70 ;  /* 0x0000004602457220 */ /* 0x040fe20000410000 */
[C---:B------:R-:W-:Y:S01]  /*89f0*/  FMUL.FTZ R13, R2.reuse, R92 ;  /* 0x0000005c020d7220 */ /* 0x040fe20000410000 */
[----:B------:R-:W1:Y:S01]  /*8a00*/  MUFU.TANH R89, R89 ;  /* 0x0000005900597308 */ /* 0x000e620000002400 */
[----:B------:R-:W-:Y:S02]  /*8a10*/  VIADD R9, R9, 0xa0 ;  /* 0x000000a009097836 */ /* 0x000fe40000000000 */
[----:B------:R-:W-:Y:S01]  /*8a20*/  FMUL.FTZ R92, R2, R95 ;  /* 0x0000005f025c7220 */ /* 0x000fe20000410000 */
[----:B-----5:R-:W-:-:S04]  /*8a30*/  IMAD R70, R105, -0x2, R97 ;  /* 0xfffffffe69467824 */ /* 0x020fc800078e0261 */
[----:B------:R-:W2:Y:S01]  /*8a40*/  MUFU.TANH R90, R90 ;  /* 0x0000005a005a7308 */ /* 0x000ea20000002400 */
[----:B------:R-:W-:Y:S01]  /*8a50*/  IMAD R97, R105, -0x2, R9 ;  /* 0xfffffffe69617824 */ /* 0x000fe200078e0209 */
[----:B------:R-:W-:-:S06]  /*8a60*/  IADD3 R70, -R108, R70, R106 ;  /* 0x000000466c467210 */ /* 0x000fcc0007ffe16a */
[----:B------:R-:W3:Y:S01]  /*8a70*/  MUFU.TANH R91, R91 ;  /* 0x0000005b005b7308 */ /* 0x000ee20000002400 */
[----:B0-----:R-:W-:Y:S01]  /*8a80*/  VIADDMNMX R98, R98, R70, R97, PT ;  /* 0x0000004662627246 */ /* 0x001fe20003800161 */
[----:B------:R-:W-:-:S06]  /*8a90*/  FMUL.FTZ R94, R2, R99 ;  /* 0x00000063025e7220 */ /* 0x000fcc0000410000 */
[----:B------:R-:W0:Y:S01]  /*8aa0*/  MUFU.TANH R92, R92 ;  /* 0x0000005c005c7308 */ /* 0x000e220000002400 */
[----:B------:R-:W-:Y:S01]  /*8ab0*/  ISETP.GT.AND P5, PT, R98, RZ, PT ;  /* 0x000000ff6200720c */ /* 0x000fe20003fa4270 */
[----:B------:R-:W-:Y:S01]  /*8ac0*/  FMUL.FTZ R95, R2, R102 ;  /* 0x00000066025f7220 */ /* 0x000fe20000410000 */
[----:B------:R-:W-:Y:S01]  /*8ad0*/  ISETP.GT.AND P6, PT, R98, 0x1, PT ;  /* 0x000000016200780c */ /* 0x000fe20003fc4270 */
[----:B------:R-:W-:-:S04]  /*8ae0*/  VIADD R8, R8, 0x202 ;  /* 0x0000020208087836 */ /* 0x000fc80000000000 */
[----:B------:R-:W4:Y:S01]  /*8af0*/  MUFU.TANH R93, R93 ;  /* 0x0000005d005d7308 */ /* 0x000f220000002400 */
[----:B------:R-:W-:Y:S01]  /*8b00*/  FMUL.FTZ R15, R2, R96 ;  /* 0x00000060020f7220 */ /* 0x000fe20000410000 */
[----:B------:R-:W-:Y:S01]  /*8b10*/  IMAD.MOV.U32 R9, RZ, RZ, -0x7fffffe0 ;  /* 0x80000020ff097424 */ /* 0x000fe200078e00ff */
[----:B------:R-:W-:Y:S01]  /*8b20*/  ISETP.GT.AND P3, PT, R98, 0x8, PT ;  /* 0x000000086200780c */ /* 0x000fe20003f64270 */
[----:B------:R-:W-:Y:S01]  /*8b30*/  FMUL.FTZ R96, R2, R103 ;  /* 0x0000006702607220 */ /* 0x000fe20000410000 */
[----:B-1----:R-:W-:Y:S02]  /*8b40*/  FSEL R89, R89, -INF , P5 ;  /* 0xff80000059597808 */ /* 0x002fe40002800000 */
[----:B--2---:R-:W-:Y:S01]  /*8b50*/  FSEL R90, R90, -INF , P6 ;  /* 0xff8000005a5a7808 */ /* 0x004fe20003000000 */
[----:B------:R-:W1:Y:S01]  /*8b60*/  MUFU.TANH R94, R94 ;  /* 0x0000005e005e7308 */ /* 0x000e620000002400 */
[----:B------:R-:W-:Y:S01]  /*8b70*/  R2UR UR6, R8 ;  /* 0x00000000080672ca */ /* 0x000fe200000e0000 */
[----:B------:R-:W-:-:S02]  /*8b80*/  WARPGROUP.DEPBAR.LE gsb0, 0x0 ;  /* 0x00008000000079c5 */ /* 0x000fc40000010000 */
[----:B------:R-:W-:Y:S01]  /*8b90*/  FMUL.FTZ R8, R2, R40 ;  /* 0x0000002802087220 */ /* 0x000fe20000410000 */
[----:B------:R-:W-:Y:S01]  /*8ba0*/  ISETP.GT.AND P4, PT, R98, 0x9, PT ;  /* 0x000000096200780c */ /* 0x000fe20003f84270 */
[C---:B------:R-:W-:Y:S01]  /*8bb0*/  FMUL.FTZ R74, R2.reuse, R74 ;  /* 0x0000004a024a7220 */ /* 0x040fe20000410000 */
[----:B---3--:R-:W-:Y:S01]  /*8bc0*/  FSEL R91, R91, -INF , P3 ;  /* 0xff8000005b5b7808 */ /* 0x008fe20001800000 */
[----:B------:R-:W2:Y:S01]  /*8bd0*/  MUFU.TANH R95, R95 ;  /* 0x0000005f005f7308 */ /* 0x000ea20000002400 */
[----:B------:R-:W-:Y:S02]  /*8be0*/  FMNMX.FTZ R40, R89, R90, !PT ;  /* 0x0000005a59287209 */ /* 0x000fe40007810000 */
[----:B------:R-:W-:Y:S01]  /*8bf0*/  R2UR UR7, R9 ;  /* 0x00000000090772ca */ /* 0x000fe200000e0000 */
[----:B------:R-:W-:Y:S01]  /*8c00*/  FMUL.FTZ R9, R2, R41 ;  /* 0x0000002902097220 */ /* 0x000fe20000410000 */
[----:B0-----:R-:W-:Y:S01]  /*8c10*/  FSEL R41, R92, -INF , P4 ;  /* 0xff8000005c297808 */ /* 0x001fe20002000000 */
[----:B------:R-:W-:Y:S01]  /*8c20*/  FMUL.FTZ R75, R2, R75 ;  /* 0x0000004b024b7220 */ /* 0x000fe20000410000 */
[----:B------:R-:W-:Y:S01]  /*8c30*/  ISETP.GT.AND P5, PT, R98, 0x10, PT ;  /* 0x000000106200780c */ /* 0x000fe20003fa4270 */
[----:B------:R-:W0:Y:S01]  /*8c40*/  MUFU.TANH R96, R96 ;  /* 0x0000006000607308 */ /* 0x000e220000002400 */
[----:B------:R-:W-:Y:S01]  /*8c50*/  FMNMX.FTZ R92, R91, R40, !PT ;  /* 0x000000285b5c7209 */ /* 0x000fe20007810000 */
[----:B------:R-:W-:Y:S01]  /*8c60*/  FMUL.FTZ R78, R2, R78 ;  /* 0x0000004e024e7220 */ /* 0x000fe20000410000 */
[----:B------:R-:W-:-:S02]  /*8c70*/  ISETP.GT.AND P3, PT, R98, 0x11, PT ;  /* 0x000000116200780c */ /* 0x000fc40003f64270 */
[----:B----4-:R-:W-:Y:S02]  /*8c80*/  FSEL R93, R93, -INF , P5 ;  /* 0xff8000005d5d7808 */ /* 0x010fe40002800000 */
[----:B------:R-:W-:Y:S01]  /*8c90*/  FMNMX.FTZ R92, R41, R92, !PT ;  /* 0x0000005c295c7209 */ /* 0x000fe20007810000 */
[----:B------:R-:W3:Y:S01]  /*8ca0*/  MUFU.TANH R74, R74 ;  /* 0x0000004a004a7308 */ /* 0x000ee20000002400 */
[----:B------:R-:W-:Y:S01]  /*8cb0*/  ISETP.GT.AND P4, PT, R98, 0x18, PT ;  /* 0x000000186200780c */ /* 0x000fe20003f84270 */
[----:B------:R-:W-:Y:S01]  /*8cc0*/  FMUL.FTZ R79, R2, R79 ;  /* 0x0000004f024f7220 */ /* 0x000fe20000410000 */
[----:B-1----:R-:W-:Y:S02]  /*8cd0*/  FSEL R99, R94, -INF , P3 ;  /* 0xff8000005e637808 */ /* 0x002fe40001800000 */
[----:B------:R-:W-:-:S03]  /*8ce0*/  FMNMX.FTZ R92, R93, R92, !PT ;  /* 0x0000005c5d5c7209 */ /* 0x000fc60007810000 */
[----:B------:R-:W1:Y:S01]  /*8cf0*/  MUFU.TANH R75, R75 ;  /* 0x0000004b004b7308 */ /* 0x000e620000002400 */
[----:B------:R-:W-:Y:S02]  /*8d00*/  R2UR UR4, R6 ;  /* 0x00000000060472ca */ /* 0x000fe400000e0000 */
[----:B------:R-:W-:Y:S01]  /*8d10*/  R2UR UR5, R7 ;  /* 0x00000000070572ca */ /* 0x000fe200000e0000 */
[----:B------:R-:W-:Y:S01]  /*8d20*/  FMUL.FTZ R82, R2, R82 ;  /* 0x0000005202527220 */ /* 0x000fe20000410000 */
[----:B------:R-:W-:Y:S02]  /*8d30*/  ISETP.GT.AND P3, PT, R98, 0x19, PT ;  /* 0x000000196200780c */ /* 0x000fe40003f64270 */
[----:B--2---:R-:W-:Y:S01]  /*8d40*/  FSEL R95, R95, -INF , P4 ;  /* 0xff8000005f5f7808 */ /* 0x004fe20002000000 */
[----:B------:R-:W2:Y:S01]  /*8d50*/  MUFU.TANH R78, R78 ;  /* 0x0000004e004e7308 */ /* 0x000ea20000002400 */
[----:B------:R-:W-:Y:S01]  /*8d60*/  FMNMX.FTZ R92, R99, R92, !PT ;  /* 0x0000005c635c7209 */ /* 0x000fe20007810000 */
[----:B------:R-:W-:Y:S01]  /*8d70*/  FMUL.FTZ R111, R2, R43 ;  /* 0x0000002b026f7220 */ /* 0x000fe20000410000 */
[----:B------:R-:W-:Y:S01]  /*8d80*/  ISETP.GT.AND P4, PT, R98, 0x20, PT ;  /* 0x000000206200780c */ /* 0x000fe20003f84270 */
[----:B------:R-:W-:Y:S01]  /*8d90*/  FMUL.FTZ R83, R2, R83 ;  /* 0x0000005302537220 */ /* 0x000fe20000410000 */
[----:B0-----:R-:W-:Y:S01]  /*8da0*/  FSEL R43, R96, -INF , P3 ;  /* 0xff800000602b7808 */ /* 0x001fe20001800000 */
[----:B------:R-:W-:Y:S01]  /*8db0*/  WARPGROUP.ARRIVE ;  /* 0x00000000000079c5 */ /* 0x000fe20000000000 */
[----:B------:R-:W-:Y:S01]  /*8dc0*/  FMNMX.FTZ R92, R95, R92, !PT ;  /* 0x0000005c5f5c7209 */ /* 0x000fe20007810000 */
[----:B------:R-:W0:Y:S01]  /*8dd0*/  MUFU.TANH R79, R79 ;  /* 0x0000004f004f7308 */ /* 0x000e220000002400 */
[C---:B------:R-:W-:Y:S01]  /*8de0*/  FMUL.FTZ R3, R2.reuse, R88 ;  /* 0x0000005802037220 */ /* 0x040fe20000410000 */
[----:B------:R-:W-:Y:S01]  /*8df0*/  FMUL.FTZ R88, R2, R101 ;  /* 0x0000006502587220 */ /* 0x000fe20000410000 */
[----:B------:R-:W-:Y:S01]  /*8e00*/  ISETP.GT.AND P3, PT, R98, 0x21, PT ;  /* 0x000000216200780c */ /* 0x000fe20003f64270 */
[----:B------:R-:W-:Y:S01]  /*8e10*/  FMUL.FTZ R86, R2, R86 ;  /* 0x0000005602567220 */ /* 0x000fe20000410000 */
[----:B---3--:R-:W-:Y:S01]  /*8e20*/  FSEL R101, R74, -INF , P4 ;  /* 0xff8000004a657808 */ /* 0x008fe20002000000 */
[----:B------:R-:W-:Y:S01]  /*8e30*/  QGMMA.64x32x32.F32.E4M3.E4M3 R24, gdesc[UR4], R24, gsb0 ;  /* 0x00600000041879f3 */ /* 0x000fe20008000818 */
[----:B------:R-:W-:Y:S01]  /*8e40*/  FMNMX.FTZ R92, R43, R92, !PT ;  /* 0x0000005c2b5c7209 */ /* 0x000fe20007810000 */
[----:B------:R-:W3:Y:S01]  /*8e50*/  MUFU.TANH R82, R82 ;  /* 0x0000005200527308 */ /* 0x000ee20000002400 */
[----:B------:R-:W-:Y:S01]  /*8e60*/  ISETP.GT.AND P4, PT, R98, 0x28, PT ;  /* 0x000000286200780c */ /* 0x000fe20003f84270 */
[C---:B------:R-:W-:Y:S01]  /*8e70*/  FMUL.FTZ R87, R2.reuse, R87 ;  /* 0x0000005702577220 */ /* 0x040fe20000410000 */
[----:B-1----:R-:W-:Y:S01]  /*8e80*/  FSEL R75, R75, -INF , P3 ;  /* 0xff8000004b4b7808 */ /* 0x002fe20001800000 */
[C---:B------:R-:W-:Y:S01]  /*8e90*/  FMUL.FTZ R113, R2.reuse, R47 ;  /* 0x0000002f02717220 */ /* 0x040fe20000410000 */
[----:B------:R-:W-:Y:S01]  /*8ea0*/  FMNMX.FTZ R92, R101, R92, !PT ;  /* 0x0000005c655c7209 */ /* 0x000fe20007810000 */
[----:B------:R-:W-:-:S02]  /*8eb0*/  FMUL.FTZ R58, R2, R58 ;  /* 0x0000003a023a7220 */ /* 0x000fc40000410000 */
[----:B------:R-:W1:Y:S01]  /*8ec0*/  MUFU.TANH R83, R83 ;  /* 0x0000005300537308 */ /* 0x000e620000002400 */
[----:B------:R-:W-:Y:S01]  /*8ed0*/  ISETP.GT.AND P3, PT, R98, 0x29, PT ;  /* 0x000000296200780c */ /* 0x000fe20003f64270 */
[----:B------:R-:W-:Y:S01]  /*8ee0*/  FMUL.FTZ R59, R2, R59 ;  /* 0x0000003b023b7220 */ /* 0x000fe20000410000 */
[----:B--2---:R-:W-:Y:S01]  /*8ef0*/  FSEL R47, R78, -INF , P4 ;  /* 0xff8000004e2f7808 */ /* 0x004fe20002000000 */
[C---:B------:R-:W-:Y:S01]  /*8f00*/  FMUL.FTZ R62, R2.reuse, R62 ;  /* 0x0000003e023e7220 */ /* 0x040fe20000410000 */
[----:B------:R-:W-:Y:S01]  /*8f10*/  FMNMX.FTZ R92, R75, R92, !PT ;  /* 0x0000005c4b5c7209 */ /* 0x000fe20007810000 */
[----:B------:R-:W-:Y:S02]  /*8f20*/  FMUL.FTZ R63, R2, R63 ;  /* 0x0000003f023f7220 */ /* 0x000fe40000410000 */
[----:B------:R-:W2:Y:S01]  /*8f30*/  MUFU.TANH R86, R86 ;  /* 0x0000005600567308 */ /* 0x000ea20000002400 */
[----:B------:R-:W-:Y:S01]  /*8f40*/  ISETP.GT.AND P4, PT, R98, 0x30, PT ;  /* 0x000000306200780c */ /* 0x000fe20003f84270 */
[C---:B------:R-:W-:Y:S01]  /*8f50*/  FMUL.FTZ R115, R2.reuse, R51 ;  /* 0x0000003302737220 */ /* 0x040fe20000410000 */
[----:B0-----:R-:W-:Y:S01]  /*8f60*/  FSEL R79, R79, -INF , P3 ;  /* 0xff8000004f4f7808 */ /* 0x001fe20001800000 */
[C---:B------:R-:W-:Y:S01]  /*8f70*/  FMUL.FTZ R66, R2.reuse, R66 ;  /* 0x0000004202427220 */ /* 0x040fe20000410000 */
[----:B------:R-:W-:Y:S01]  /*8f80*/  FMNMX.FTZ R92, R47, R92, !PT ;  /* 0x0000005c2f5c7209 */ /* 0x000fe20007810000 */
[C---:B------:R-:W-:Y:S01]  /*8f90*/  FMUL.FTZ R67, R2.reuse, R67 ;  /* 0x0000004302437220 */ /* 0x040fe20000410000 */
[----:B------:R-:W-:Y:S01]  /*8fa0*/  FMUL.FTZ R71, R2, R71 ;  /* 0x0000004702477220 */ /* 0x000fe20000410000 */
[----:B------:R-:W0:Y:S01]  /*8fb0*/  MUFU.TANH R87, R87 ;  /* 0x0000005700577308 */ /* 0x000e220000002400 */
[----:B------:R-:W-:Y:S01]  /*8fc0*/  ISETP.GT.AND P3, PT, R98, 0x31, PT ;  /* 0x000000316200780c */ /* 0x000fe20003f64270 */
[----:B------:R-:W-:Y:S01]  /*8fd0*/  FMUL.FTZ R40, R2, R42 ;  /* 0x0000002a02287220 */ /* 0x000fe20000410000 */
[----:B---3--:R-:W-:-:S05]  /*8fe0*/  FSEL R103, R82, -INF , P4 ;  /* 0xff80000052677808 */ /* 0x008fca0002000000 */
[----:B------:R-:W-:Y:S01]  /*8ff0*/  MUFU.TANH R69, R69 ;  /* 0x0000004500457308 */ /* 0x000fe20000002400 */
[----:B------:R-:W-:Y:S01]  /*9000*/  FMNMX.FTZ R92, R79, R92, !PT ;  /* 0x0000005c4f5c7209 */ /* 0x000fe20007810000 */
[----:B------:R-:W-:Y:S01]  /*9010*/  FMUL.FTZ R117, R2, R50 ;  /* 0x0000003202757220 */ /* 0x000fe20000410000 */
[----:B------:R-:W-:Y:S01]  /*9020*/  ISETP.GT.AND P4, PT, R98, 0x38, PT ;  /* 0x000000386200780c */ /* 0x000fe20003f84270 */
[----:B------:R-:W-:Y:S01]  /*9030*/  FMUL.FTZ R119, R2, R54 ;  /* 0x0000003602777220 */ /* 0x000fe20000410000 */
[----:B------:R-:W-:Y:S01]  /*9040*/  SHFL.IDX PT, R68, R68, RZ, 0x1c1f ;  /* 0x001c1fff44447589 */ /* 0x000fe200000e0000 */
[----:B------:R-:W-:Y:S02]  /*9050*/  ULDC UR4, c[0x0][0x988] ;  /* 0x0002620000047ab9 */ /* 0x000fe40000000800 */
[----:B------:R-:W3:Y:S01]  /*9060*/  MUFU.TANH R58, R58 ;  /* 0x0000003a003a7308 */ /* 0x000ee20000002400 */
[----:B-1----:R-:W-:Y:S02]  /*9070*/  FSEL R83, R83, -INF , P3 ;  /* 0xff80000053537808 */ /* 0x002fe40001800000 */
[----:B------:R-:W-:-:S05]  /*9080*/  FMNMX.FTZ R92, R103, R92, !PT ;  /* 0x0000005c675c7209 */ /* 0x000fca0007810000 */
[----:B------:R-:W1:Y:S01]  /*9090*/  MUFU.TANH R59, R59 ;  /* 0x0000003b003b7308 */ /* 0x000e620000002400 */
[----:B------:R-:W-:Y:S02]  /*90a0*/  ISETP.GT.AND P3, PT, R98, 0x39, PT ;  /* 0x000000396200780c */ /* 0x000fe40003f64270 */
[----:B--2---:R-:W-:Y:S02]  /*90b0*/  FSEL R51, R86, -INF , P4 ;  /* 0xff80000056337808 */ /* 0x004fe40002000000 */
[----:B------:R-:W-:-:S03]  /*90c0*/  FMNMX.FTZ R92, R83, R92, !PT ;  /* 0x0000005c535c7209 */ /* 0x000fc60007810000 */
[----:B------:R-:W2:Y:S01]  /*90d0*/  MUFU.TANH R62, R62 ;  /* 0x0000003e003e7308 */ /* 0x000ea20000002400 */
[----:B------:R-:W-:Y:S02]  /*90e0*/  ISETP.GT.AND P4, PT, R98, 0x40, PT ;  /* 0x000000406200780c */ /* 0x000fe40003f84270 */
[----:B0-----:R-:W-:Y:S02]  /*90f0*/  FSEL R87, R87, -INF , P3 ;  /* 0xff80000057577808 */ /* 0x001fe40001800000 */
[----:B------:R-:W-:-:S03]  /*9100*/  FMNMX.FTZ R92, R51, R92, !PT ;  /* 0x0000005c335c7209 */ /* 0x000fc60007810000 */
[----:B------:R-:W0:Y:S01]  /*9110*/  MUFU.TANH R63, R63 ;  /* 0x0000003f003f7308 */ /* 0x000e220000002400 */
[----:B------:R-:W-:Y:S02]  /*9120*/  ISETP.GT.AND P3, PT, R98, 0x41, PT ;  /* 0x000000416200780c */ /* 0x000fe40003f64270 */
[----:B---3--:R-:W-:Y:S02]  /*9130*/  FSEL R105, R58, -INF , P4 ;  /* 0xff8000003a697808 */ /* 0x008fe40002000000 */
[----:B------:R-:W-:-:S03]  /*9140*/  FMNMX.FTZ R92, R87, R92, !PT ;  /* 0x0000005c575c7209 */ /* 0x000fc60007810000 */
[----:B------:R-:W3:Y:S01]  /*9150*/  MUFU.TANH R66, R66 ;  /* 0x0000004200427308 */ /* 0x000ee20000002400 */
[----:B------:R-:W-:Y:S02]  /*9160*/  ISETP.GT.AND P4, PT, R98, 0x48, PT ;  /* 0x000000486200780c */ /* 0x000fe40003f84270 */
[----:B-1----:R-:W-:Y:S02]  /*9170*/  FSEL R107, R59, -INF , P3 ;  /* 0xff8000003b6b7808 */ /* 0x002fe40001800000 */
[----:B------:R-:W-:-:S03]  /*9180*/  FMNMX.FTZ R92, R105, R92, !PT ;  /* 0x0000005c695c7209 */ /* 0x000fc60007810000 */
[----:B------:R-:W1:Y:S01]  /*9190*/  MUFU.TANH R67, R67 ;  /* 0x0000004300437308 */ /* 0x000e620000002400 */
[C---:B------:R-:W-:Y:S01]  /*91a0*/  FMUL.FTZ R42, R2.reuse, R46 ;  /* 0x0000002e022a7220 */ /* 0x040fe20000410000 */
[----:B------:R-:W-:Y:S01]  /*91b0*/  FMUL.FTZ R46, R2, R55 ;  /* 0x00000037022e7220 */ /* 0x000fe20000410000 */
[----:B------:R-:W-:Y:S02]  /*91c0*/  ISETP.GT.AND P3, PT, R98, 0x49, PT ;  /* 0x000000496200780c */ /* 0x000fe40003f64270 */
[----:B--2---:R-:W-:Y:S02]  /*91d0*/  FSEL R55, R62, -INF , P4 ;  /* 0xff8000003e377808 */ /* 0x004fe40002000000 */
[----:B------:R-:W-:Y:S01]  /*91e0*/  FMNMX.FTZ R92, R107, R92, !PT ;  /* 0x0000005c6b5c7209 */ /* 0x000fe20007810000 */
[----:B------:R-:W2:Y:S01]  /*91f0*/  MUFU.TANH R71, R71 ;  /* 0x0000004700477308 */ /* 0x000ea20000002400 */
[----:B------:R-:W-:Y:S02]  /*9200*/  ISETP.GT.AND P4, PT, R98, 0x50, PT ;  /* 0x000000506200780c */ /* 0x000fe40003f84270 */
[----:B0-----:R-:W-:-:S02]  /*9210*/  FSEL R63, R63, -INF , P3 ;  /* 0xff8000003f3f7808 */ /* 0x001fc40001800000 */
[----:B------:R-:W-:Y:S02]  /*9220*/  FMNMX.FTZ R92, R55, R92, !PT ;  /* 0x0000005c375c7209 */ /* 0x000fe40007810000 */
[----:B------:R-:W-:Y:S01]  /*9230*/  ISETP.GT.AND P3, PT, R98, 0x51, PT ;  /* 0x000000516200780c */ /* 0x000fe20003f64270 */
[----:B------:R-:W0:Y:S01]  /*9240*/  MUFU.TANH R40, R40 ;  /* 0x0000002800287308 */ /* 0x000e220000002400 */
[----:B---3--:R-:W-:Y:S02]  /*9250*/  FSEL R109, R66, -INF , P4 ;  /* 0xff800000426d7808 */ /* 0x008fe40002000000 */
[----:B------:R-:W-:Y:S02]  /*9260*/  FMNMX.FTZ R92, R63, R92, !PT ;  /* 0x0000005c3f5c7209 */ /* 0x000fe40007810000 */
[----:B------:R-:W-:Y:S02]  /*9270*/  ISETP.GT.AND P4, PT, R98, 0x58, PT ;  /* 0x000000586200780c */ /* 0x000fe40003f84270 */
[----:B-1----:R-:W-:Y:S01]  /*9280*/  FSEL R67, R67, -INF , P3 ;  /* 0xff80000043437808 */ /* 0x002fe20001800000 */
[----:B------:R-:W1:Y:S01]  /*9290*/  MUFU.TANH R111, R111 ;  /* 0x0000006f006f7308 */ /* 0x000e620000002400 */
[----:B------:R-:W-:-:S02]  /*92a0*/  FMNMX.FTZ R92, R109, R92, !PT ;  /* 0x0000005c6d5c7209 */ /* 0x000fc40007810000 */
[C---:B------:R-:W-:Y:S02]  /*92b0*/  ISETP.GT.AND P3, PT, R98.reuse, 0x59, PT ;  /* 0x000000596200780c */ /* 0x040fe40003f64270 */
[----:B------:R-:W-:Y:S02]  /*92c0*/  FSEL R69, R69, -INF , P4 ;  /* 0xff80000045457808 */ /* 0x000fe40002000000 */
[----:B------:R-:W-:Y:S01]  /*92d0*/  FMNMX.FTZ R92, R67, R92, !PT ;  /* 0x0000005c435c7209 */ /* 0x000fe20007810000 */
[----:B------:R-:W3:Y:S01]  /*92e0*/  MUFU.TANH R42, R42 ;  /* 0x0000002a002a7308 */ /* 0x000ee20000002400 */
[----:B------:R-:W-:Y:S02]  /*92f0*/  ISETP.GT.AND P4, PT, R98, 0x60, PT ;  /* 0x000000606200780c */ /* 0x000fe40003f84270 */
[----:B--2---:R-:W-:Y:S02]  /*9300*/  FSEL R71, R71, -INF , P3 ;  /* 0xff80000047477808 */ /* 0x004fe40001800000 */
[----:B------:R-:W-:-:S03]  /*9310*/  FMNMX.FTZ R92, R69, R92, !PT ;  /* 0x0000005c455c7209 */ /* 0x000fc60007810000 */
[----:B------:R-:W2:Y:S01]  /*9320*/  MUFU.TANH R113, R113 ;  /* 0x0000007100717308 */ /* 0x000ea20000002400 */
[----:B------:R-:W-:Y:S02]  /*9330*/  WARPGROUP.DEPBAR.LE gsb0, 0x0 ;  /* 0x00008000000079c5 */ /* 0x000fe40000010000 */
[----:B------:R-:W-:Y:S01]  /*9340*/  FMUL.FTZ R121, R2, R27 ;  /* 0x0000001b02797220 */ /* 0x000fe20000410000 */
[----:B------:R-:W-:Y:S02]  /*9350*/  ISETP.GT.AND P3, PT, R98, 0x61, PT ;  /* 0x000000616200780c */ /* 0x000fe40003f64270 */
[----:B0-----:R-:W-:Y:S02]  /*9360*/  FSEL R27, R40, -INF , P4 ;  /* 0xff800000281b7808 */ /* 0x001fe40002000000 */
[----:B------:R-:W0:Y:S01]  /*9370*/  MUFU.TANH R117, R117 ;  /* 0x0000007500757308 */ /* 0x000e220000002400 */
[----:B------:R-:W-:Y:S02]  /*9380*/  FMNMX.FTZ R92, R71, R92, !PT ;  /* 0x0000005c475c7209 */ /* 0x000fe40007810000 */
[----:B------:R-:W-:-:S02]  /*9390*/  ISETP.GT.AND P4, PT, R98, 0x68, PT ;  /* 0x000000686200780c */ /* 0x000fc40003f84270 */
[----:B-1----:R-:W-:Y:S02]  /*93a0*/  FSEL R111, R111, -INF , P3 ;  /* 0xff8000006f6f7808 */ /* 0x002fe40001800000 */
[----:B------:R-:W-:Y:S01]  /*93b0*/  FMNMX.FTZ R92, R27, R92, !PT ;  /* 0x0000005c1b5c7209 */ /* 0x000fe20007810000 */
[----:B------:R-:W1:Y:S01]  /*93c0*/  MUFU.TANH R115, R115 ;  /* 0x0000007300737308 */ /* 0x000e620000002400 */
[C---:B------:R-:W-:Y:S01]  /*93d0*/  FMUL.FTZ R123, R2.reuse, R26 ;  /* 0x0000001a027b7220 */ /* 0x040fe20000410000 */
[----:B------:R-:W-:Y:S01]  /*93e0*/  FMUL.FTZ R26, R2, R31 ;  /* 0x0000001f021a7220 */ /* 0x000fe20000410000 */
[----:B------:R-:W-:Y:S02]  /*93f0*/  ISETP.GT.AND P3, PT, R98, 0x69, PT ;  /* 0x000000696200780c */ /* 0x000fe40003f64270 */
[----:B---3--:R-:W-:Y:S02]  /*9400*/  FSEL R31, R42, -INF , P4 ;  /* 0xff8000002a1f7808 */ /* 0x008fe40002000000 */
[----:B------:R-:W-:Y:S01]  /*9410*/  FMNMX.FTZ R92, R111, R92, !PT ;  /* 0x0000005c6f5c7209 */ /* 0x000fe20007810000 */
[----:B------:R-:W3:Y:S01]  /*9420*/  MUFU.TANH R119, R119 ;  /* 0x0000007700777308 */ /* 0x000ee20000002400 */
[----:B------:R-:W-:-:S02]  /*9430*/  ISETP.GT.AND P4, PT, R98, 0x70, PT ;  /* 0x000000706200780c */ /* 0x000fc40003f84270 */
[----:B--2---:R-:W-:Y:S02]  /*9440*/  FSEL R113, R113, -INF , P3 ;  /* 0xff80000071717808 */ /* 0x004fe40001800000 */
[----:B------:R-:W-:-:S03]  /*9450*/  FMNMX.FTZ R92, R31, R92, !PT ;  /* 0x0000005c1f5c7209 */ /* 0x000fc60007810000 */
[----:B------:R-:W2:Y:S01]  /*9460*/  MUFU.TANH R46, R46 ;  /* 0x0000002e002e7308 */ /* 0x000ea20000002400 */
[----:B------:R-:W-:Y:S01]  /*9470*/  ISETP.GT.AND P3, PT, R98, 0x71, PT ;  /* 0x000000716200780c */ /* 0x000fe20003f64270 */
[----:B------:R-:W-:Y:S01]  /*9480*/  FMUL.FTZ R125, R2, R30 ;  /* 0x0000001e027d7220 */ /* 0x000fe20000410000 */
[----:B0-----:R-:W-:Y:S02]  /*9490*/  FSEL R117, R117, -INF , P4 ;  /* 0xff80000075757808 */ /* 0x001fe40002000000 */
[----:B------:R-:W-:-:S03]  /*94a0*/  FMNMX.FTZ R92, R113, R92, !PT ;  /* 0x0000005c715c7209 */ /* 0x000fc60007810000 */
[----:B------:R-:W0:Y:S01]  /*94b0*/  MUFU.TANH R123, R123 ;  /* 0x0000007b007b7308 */ /* 0x000e220000002400 */
[----:B------:R-:W-:Y:S02]  /*94c0*/  ISETP.GT.AND P4, PT, R98, 0x78, PT ;  /* 0x000000786200780c */ /* 0x000fe40003f84270 */
[----:B-1----:R-:W-:Y:S02]  /*94d0*/  FSEL R115, R115, -INF , P3 ;  /* 0xff80000073737808 */ /* 0x002fe40001800000 */
[----:B------:R-:W-:-:S03]  /*94e0*/  FMNMX.FTZ R92, R117, R92, !PT ;  /* 0x0000005c755c7209 */ /* 0x000fc60007810000 */
[----:B------:R-:W1:Y:S01]  /*94f0*/  MUFU.TANH R121, R121 ;  /* 0x0000007900797308 */ /* 0x000e620000002400 */
[----:B------:R-:W-:Y:S01]  /*9500*/  ISETP.GT.AND P3, PT, R98, 0x79, PT ;  /* 0x000000796200780c */ /* 0x000fe20003f64270 */
[----:B------:R-:W-:Y:S01]  /*9510*/  FMUL.FTZ R129, R2, R34 ;  /* 0x0000002202817220 */ /* 0x000fe20000410000 */
[----:B---3--:R-:W-:Y:S02]  /*9520*/  FSEL R119, R119, -INF , P4 ;  /* 0xff80000077777808 */ /* 0x008fe40002000000 */
[----:B------:R-:W-:-:S03]  /*9530*/  FMNMX.FTZ R92, R115, R92, !PT ;  /* 0x0000005c735c7209 */ /* 0x000fc60007810000 */
[----:B------:R-:W3:Y:S01]  /*9540*/  MUFU.TANH R125, R125 ;  /* 0x0000007d007d7308 */ /* 0x000ee20000002400 */
[----:B------:R-:W-:Y:S01]  /*9550*/  FMUL.FTZ R30, R2, R35 ;  /* 0x00000023021e7220 */ /* 0x000fe20000410000 */
[----:B------:R-:W-:Y:S02]  /*9560*/  ISETP.GT.AND P4, PT, R98, 0x80, PT ;  /* 0x000000806200780c */ /* 0x000fe40003f84270 */
[----:B--2---:R-:W-:Y:S02]  /*9570*/  FSEL R35, R46, -INF , P3 ;  /* 0xff8000002e237808 */ /* 0x004fe40001800000 */
[----:B------:R-:W-:Y:S02]  /*9580*/  FMNMX.FTZ R92, R119, R92, !PT ;  /* 0x0000005c775c7209 */ /* 0x000fe40007810000 */
[----:B------:R-:W2:Y:S01]  /*9590*/  MUFU.TANH R26, R26 ;  /* 0x0000001a001a7308 */ /* 0x000ea20000002400 */
[----:B------:R-:W-:Y:S01]  /*95a0*/  ISETP.GT.AND P3, PT, R98, 0x81, PT ;  /* 0x000000816200780c */ /* 0x000fe20003f64270 */
[----:B------:R-:W-:Y:S01]  /*95b0*/  FMUL.FTZ R38, R2, R38 ;  /* 0x0000002602267220 */ /* 0x000fe20000410000 */
[----:B0-----:R-:W-:-:S02]  /*95c0*/  FSEL R123, R123, -INF , P4 ;  /* 0xff8000007b7b7808 */ /* 0x001fc40002000000 */
[----:B------:R-:W-:-:S03]  /*95d0*/  FMNMX.FTZ R92, R35, R92, !PT ;  /* 0x0000005c235c7209 */ /* 0x000fc60007810000 */
[----:B------:R-:W0:Y:S01]  /*95e0*/  MUFU.TANH R129, R129 ;  /* 0x0000008100817308 */ /* 0x000e220000002400 */
[----:B------:R-:W-:Y:S02]  /*95f0*/  ISETP.GT.AND P4, PT, R98, 0x88, PT ;  /* 0x000000886200780c */ /* 0x000fe40003f84270 */
[----:B-1----:R-:W-:Y:S02]  /*9600*/  FSEL R121, R121, -INF , P3 ;  /* 0xff80000079797808 */ /* 0x002fe40001800000 */
[----:B------:R-:W-:-:S03]  /*9610*/  FMNMX.FTZ R92, R123, R92, !PT ;  /* 0x0000005c7b5c7209 */ /* 0x000fc60007810000 */
[----:B------:R1:W4:Y:S01]  /*9620*/  MUFU.TANH R127, R30 ;  /* 0x0000001e007f7308 */ /* 0x0003220000002400 */
[----:B------:R-:W-:Y:S02]  /*9630*/  ISETP.GT.AND P3, PT, R98, 0x89, PT ;  /* 0x000000896200780c */ /* 0x000fe40003f64270 */
[----:B---3--:R-:W-:Y:S02]  /*9640*/  FSEL R125, R125, -INF , P4 ;  /* 0xff8000007d7d7808 */ /* 0x008fe40002000000 */
[----:B------:R-:W-:-:S03]  /*9650*/  FMNMX.FTZ R92, R121, R92, !PT ;  /* 0x0000005c795c7209 */ /* 0x000fc60007810000 */
[----:B------:R-:W3:Y:S01]  /*9660*/  MUFU.TANH R38, R38 ;  /* 0x0000002600267308 */ /* 0x000ee20000002400 */
[----:B-1----:R-:W-:Y:S01]  /*9670*/  FMUL.FTZ R30, R2, R39 ;  /* 0x00000027021e7220 */ /* 0x002fe20000410000 */
[----:B------:R-:W-:Y:S02]  /*9680*/  ISETP.GT.AND P4, PT, R98, 0x90, PT ;  /* 0x000000906200780c */ /* 0x000fe40003f84270 */
[----:B--2---:R-:W-:Y:S02]  /*9690*/  FSEL R39, R26, -INF , P3 ;  /* 0xff8000001a277808 */ /* 0x004fe40001800000 */
[----:B------:R-:W-:Y:S02]  /*96a0*/  FMNMX.FTZ R92, R125, R92, !PT ;  /* 0x0000005c7d5c7209 */ /* 0x000fe40007810000 */
[----:B------:R1:W2:Y:S01]  /*96b0*/  MUFU.TANH R34, R30 ;  /* 0x0000001e00227308 */ /* 0x0002a20000002400 */
[----:B------:R-:W-:Y:S02]  /*96c0*/  ISETP.GT.AND P3, PT, R98, 0x91, PT ;  /* 0x000000916200780c */ /* 0x000fe40003f64270 */
[----:B0-----:R-:W-:-:S02]  /*96d0*/  FSEL R129, R129, -INF , P4 ;  /* 0xff80000081817808 */ /* 0x001fc40002000000 */
[----:B------:R-:W-:Y:S02]  /*96e0*/  FMNMX.FTZ R92, R39, R92, !PT ;  /* 0x0000005c275c7209 */ /* 0x000fe40007810000 */
[C---:B------:R-:W-:Y:S02]  /*96f0*/  ISETP.GT.AND P4, PT, R98.reuse, 0x98, PT ;  /* 0x000000986200780c */ /* 0x040fe40003f84270 */
[----:B----4-:R-:W-:Y:S02]  /*9700*/  FSEL R127, R127, -INF , P3 ;  /* 0xff8000007f7f7808 */ /* 0x010fe40001800000 */
[----:B------:R-:W-:Y:S02]  /*9710*/  FMNMX.FTZ R92, R129, R92, !PT ;  /* 0x0000005c815c7209 */ /* 0x000fe40007810000 */
[----:B------:R-:W-:Y:S02]  /*9720*/  ISETP.GT.AND P3, PT, R98, 0x99, PT ;  /* 0x000000996200780c */ /* 0x000fe40003f64270 */
[----:B---3--:R-:W-:-:S02]  /*9730*/  FSEL R131, R38, -INF , P4 ;  /* 0xff80000026837808 */ /* 0x008fc40002000000 */
[----:B------:R-:W-:Y:S01]  /*9740*/  FMNMX.FTZ R92, R127, R92, !PT ;  /* 0x0000005c7f5c7209 */ /* 0x000fe20007810000 */
[----:B-1----:R-:W-:Y:S01]  /*9750*/  FMUL.FTZ R30, R2, R45 ;  /* 0x0000002d021e7220 */ /* 0x002fe20000410000 */
[----:B--2---:R-:W-:Y:S02]  /*9760*/  FSEL R45, R34, -INF , P3 ;  /* 0xff800000222d7808 */ /* 0x004fe40001800000 */
[----:B------:R-:W-:-:S04]  /*9770*/  FMNMX.FTZ R92, R131, R92, !PT ;  /* 0x0000005c835c7209 */ /* 0x000fc80007810000 */
[----:B------:R-:W-:-:S05]  /*9780*/  FMNMX.FTZ R92, R45, R92, !PT ;  /* 0x0000005c2d5c7209 */ /* 0x000fca0007810000 */
[----:B------:R-:W0:Y:S01]  /*9790*/  SHFL.BFLY PT, R59, R92, 0x2, 0x1f ;  /* 0x0c401f005c3b7f89 */ /* 0x000e2200000e0000 */
[----:B------:R-:W-:Y:S01]  /*97a0*/  FMUL.FTZ R26, R2, R44 ;  /* 0x0000002c021a7220 */ /* 0x000fe20000410000 */
[----:B0-----:R-:W-:-:S05]  /*97b0*/  FMNMX.FTZ R44, R92, R59, !PT ;  /* 0x0000003b5c2c7209 */ /* 0x001fca0007810000 */
[----:B------:R-:W0:Y:S01]  /*97c0*/  SHFL.BFLY PT, R59, R44, 0x1, 0x1f ;  /* 0x0c201f002c3b7f89 */ /* 0x000e2200000e0000 */
[----:B------:R-:W1:Y:S01]  /*97d0*/  MUFU.TANH R3, R3 ;  /* 0x0000000300037308 */ /* 0x000e620000002400 */
[----:B------:R-:W-:-:S07]  /*97e0*/  IMAD.U32 R58, RZ, RZ, UR4 ;  /* 0x00000004ff3a7e24 */ /* 0x000fce000f8e00ff */
[----:B------:R-:W2:Y:S01]  /*97f0*/  MUFU.TANH R12, R12 ;  /* 0x0000000c000c7308 */ /* 0x000ea20000002400 */
[----:B------:R-:W-:-:S07]  /*9800*/  VIADDMNMX R70, R68, R70, R97, PT ;  /* 0x0000004644467246 */ /* 0x000fce0003800161 */
[----:B------:R-:W3:Y:S01]  /*9810*/  MUFU.TANH R13, R13 ;  /* 0x0000000d000d7308 */ /* 0x000ee20000002400 */
[----:B0-----:R-:W-:Y:S01]  /*9820*/  FMNMX.FTZ R59, R44, R59, !PT ;  /* 0x0000003b2c3b7209 */ /* 0x001fe20007810000 */
[----:B------:R-:W-:-:S06]  /*9830*/  FMUL.FTZ R44, R2, R36 ;  /* 0x00000024022c7220 */ /* 0x000fcc0000410000 */
[----:B------:R-:W0:Y:S01]  /*9840*/  MUFU.TANH R14, R14 ;  /* 0x0000000e000e7308 */ /* 0x000e220000002400 */
[C---:B------:R-:W-:Y:S01]  /*9850*/  FSETP.NEU.FTZ.AND P3, PT, R59.reuse, -INF , PT ;  /* 0xff8000003b00780b */ /* 0x040fe20003f7d000 */
[----:B------:R-:W-:-:S01]  /*9860*/  FFMA.FTZ R36, R59, R58, -8 ;  /* 0xc10000003b247423 */ /* 0x000fc2000001003a */
[----:B------:R-:W-:Y:S01]  /*9870*/  ISETP.GT.AND P4, PT, R70, 0x1, PT ;  /* 0x000000014600780c */ /* 0x000fe20003f84270 */
[----:B------:R-:W-:-:S03]  /*9880*/  FMUL.FTZ R21, R2, R100 ;  /* 0x0000006402157220 */ /* 0x000fc60000410000 */
[----:B------:R-:W-:Y:S01]  /*9890*/  FSEL R36, R36, RZ, P3 ;  /* 0x000000ff24247208 */ /* 0x000fe20001800000 */
[----:B------:R-:W4:Y:S01]  /*98a0*/  MUFU.TANH R15, R15 ;  /* 0x0000000f000f7308 */ /* 0x000f220000002400 */
[C---:B------:R-:W-:Y:S02]  /*98b0*/  ISETP.GT.AND P3, PT, R70.reuse, RZ, PT ;  /* 0x000000ff4600720c */ /* 0x040fe40003f64270 */
[----:B------:R-:W-:Y:S01]  /*98c0*/  ISETP.GT.AND P5, PT, R70, 0x8, PT ;  /* 0x000000084600780c */ /* 0x000fe20003fa4270 */
[----:B------:R-:W-:-:S01]  /*98d0*/  FFMA.FTZ R46, R89, R58, -R36 ;  /* 0x0000003a592e7223 */ /* 0x000fc20000010824 */
[----:B-1----:R-:W-:Y:S02]  /*98e0*/  FSEL R89, R3, -INF , P3 ;  /* 0xff80000003597808 */ /* 0x002fe40001800000 */
[----:B--2---:R-:W-:Y:S01]  /*98f0*/  FSEL R12, R12, -INF , P4 ;  /* 0xff8000000c0c7808 */ /* 0x004fe20002000000 */
[----:B------:R-:W1:Y:S01]  /*9900*/  MUFU.TANH R20, R20 ;  /* 0x0000001400147308 */ /* 0x000e620000002400 */
[----:B------:R-:W-:Y:S01]  /*9910*/  FMUL.FTZ R40, R2, R52 ;  /* 0x0000003402287220 */ /* 0x000fe20000410000 */
[----:B------:R-:W-:Y:S01]  /*9920*/  ISETP.GT.AND P3, PT, R70, 0x9, PT ;  /* 0x000000094600780c */ /* 0x000fe20003f64270 */
[----:B------:R-:W-:Y:S01]  /*9930*/  FMUL.FTZ R72, R2, R72 ;  /* 0x0000004802487220 */ /* 0x000fe20000410000 */
[----:B---3--:R-:W-:-:S02]  /*9940*/  FSEL R13, R13, -INF , P5 ;  /* 0xff8000000d0d7808 */ /* 0x008fc40002800000 */
[----:B------:R-:W-:Y:S02]  /*9950*/  FMNMX.FTZ R52, R89, R12, !PT ;  /* 0x0000000c59347209 */ /* 0x000fe40007810000 */
[----:B------:R-:W2:Y:S01]  /*9960*/  MUFU.TANH R21, R21 ;  /* 0x0000001500157308 */ /* 0x000ea20000002400 */
[----:B------:R-:W-:-:S01]  /*9970*/  FFMA.FTZ R54, R43, R58, -R36 ;  /* 0x0000003a2b367223 */ /* 0x000fc20000010824 */
[----:B------:R-:W-:Y:S01]  /*9980*/  ISETP.GT.AND P4, PT, R70, 0x10, PT ;  /* 0x000000104600780c */ /* 0x000fe20003f84270 */
[----:B------:R-:W-:Y:S01]  /*9990*/  FMUL.FTZ R73, R2, R73 ;  /* 0x0000004902497220 */ /* 0x000fe20000410000 */
[----:B0-----:R-:W-:Y:S02]  /*99a0*/  FSEL R43, R14, -INF , P3 ;  /* 0xff8000000e2b7808 */ /* 0x001fe40001800000 */
[----:B------:R-:W-:Y:S02]  /*99b0*/  FMNMX.FTZ R52, R13, R52, !PT ;  /* 0x000000340d347209 */ /* 0x000fe40007810000 */
[----:B------:R-:W0:Y:S01]  /*99c0*/  MUFU.TANH R88, R88 ;  /* 0x0000005800587308 */ /* 0x000e220000002400 */
[----:B------:R-:W-:Y:S01]  /*99d0*/  ISETP.GT.AND P3, PT, R70, 0x11, PT ;  /* 0x000000114600780c */ /* 0x000fe20003f64270 */
[----:B------:R-:W-:Y:S01]  /*99e0*/  FMUL.FTZ R76, R2, R76 ;  /* 0x0000004c024c7220 */ /* 0x000fe20000410000 */
[----:B----4-:R-:W-:-:S02]  /*99f0*/  FSEL R15, R15, -INF , P4 ;  /* 0xff8000000f0f7808 */ /* 0x010fc40002000000 */
[----:B------:R-:W-:-:S03]  /*9a00*/  FMNMX.FTZ R52, R43, R52, !PT ;  /* 0x000000342b347209 */ /* 0x000fc60007810000 */
[----:B------:R-:W-:Y:S01]  /*9a10*/  MUFU.TANH R72, R72 ;  /* 0x0000004800487308 */ /* 0x000fe20000002400 */
[----:B------:R-:W-:Y:S01]  /*9a20*/  FMUL.FTZ R34, R2, R48 ;  /* 0x0000003002227220 */ /* 0x000fe20000410000 */
[----:B------:R-:W-:Y:S01]  /*9a30*/  FFMA.FTZ R48, R91, R58, -R36 ;  /* 0x0000003a5b307223 */ /* 0x000fe20000010824 */
[----:B------:R-:W-:Y:S01]  /*9a40*/  ISETP.GT.AND P4, PT, R70, 0x18, PT ;  /* 0x000000184600780c */ /* 0x000fe20003f84270 */
[----:B------:R-:W-:Y:S01]  /*9a50*/  FMUL.FTZ R77, R2, R77 ;  /* 0x0000004d024d7220 */ /* 0x000fe20000410000 */
[----:B-1----:R-:W-:Y:S02]  /*9a60*/  FSEL R91, R20, -INF , P3 ;  /* 0xff800000145b7808 */ /* 0x002fe40001800000 */
[----:B------:R-:W-:Y:S01]  /*9a70*/  FMNMX.FTZ R52, R15, R52, !PT ;  /* 0x000000340f347209 */ /* 0x000fe20007810000 */
[----:B------:R-:W1:Y:S01]  /*9a80*/  MUFU.TANH R73, R73 ;  /* 0x0000004900497308 */ /* 0x000e620000002400 */
[----:B------:R-:W-:Y:S01]  /*9a90*/  ISETP.GT.AND P3, PT, R70, 0x19, PT ;  /* 0x000000194600780c */ /* 0x000fe20003f64270 */
[----:B------:R-:W-:Y:S01]  /*9aa0*/  FMUL.FTZ R80, R2, R80 ;  /* 0x0000005002507220 */ /* 0x000fe20000410000 */
[----:B--2---:R-:W-:-:S02]  /*9ab0*/  FSEL R21, R21, -INF , P4 ;  /* 0xff80000015157808 */ /* 0x004fc40002000000 */
[----:B------:R-:W-:-:S03]  /*9ac0*/  FMNMX.FTZ R52, R91, R52, !PT ;  /* 0x000000345b347209 */ /* 0x000fc60007810000 */
[----:B------:R-:W2:Y:S01]  /*9ad0*/  MUFU.TANH R76, R76 ;  /* 0x0000004c004c7308 */ /* 0x000ea20000002400 */
[----:B------:R-:W-:-:S01]  /*9ae0*/  FFMA.FTZ R50, R93, R58, -R36 ;  /* 0x0000003a5d327223 */ /* 0x000fc20000010824 */
[-CC-:B------:R-:W-:Y:S01]  /*9af0*/  FFMA.FTZ R95, R95, R58.reuse, -R36.reuse ;  /* 0x0000003a5f5f7223 */ /* 0x180fe20000010824 */
[----:B------:R-:W-:-:S01]  /*9b00*/  FFMA.FTZ R93, R75, R58, -R36 ;  /* 0x0000003a4b5d7223 */ /* 0x000fc20000010824 */
[----:B------:R-:W-:Y:S01]  /*9b10*/  ISETP.GT.AND P4, PT, R70, 0x20, PT ;  /* 0x000000204600780c */ /* 0x000fe20003f84270 */
[----:B------:R-:W-:Y:S01]  /*9b20*/  FMUL.FTZ R81, R2, R81 ;  /* 0x0000005102517220 */ /* 0x000fe20000410000 */
[----:B0-----:R-:W-:Y:S02]  /*9b30*/  FSEL R75, R88, -INF , P3 ;  /* 0xff800000584b7808 */ /* 0x001fe40001800000 */
[----:B------:R-:W0:Y:S01]  /*9b40*/  MUFU.TANH R77, R77 ;  /* 0x0000004d004d7308 */ /* 0x000e220000002400 */
[----:B------:R-:W-:Y:S01]  /*9b50*/  FMNMX.FTZ R52, R21, R52, !PT ;  /* 0x0000003415347209 */ /* 0x000fe20007810000 */
[----:B------:R-:W-:Y:S01]  /*9b60*/  FMUL.FTZ R84, R2, R84 ;  /* 0x0000005402547220 */ /* 0x000fe20000410000 */
[----:B------:R-:W-:-:S02]  /*9b70*/  ISETP.GT.AND P3, PT, R70, 0x21, PT ;  /* 0x000000214600780c */ /* 0x000fc40003f64270 */
[----:B------:R-:W-:-:S03]  /*9b80*/  FMNMX.FTZ R52, R75, R52, !PT ;  /* 0x000000344b347209 */ /* 0x000fc60007810000 */
[----:B------:R-:W3:Y:S01]  /*9b90*/  MUFU.TANH R80, R80 ;  /* 0x0000005000507308 */ /* 0x000ee20000002400 */
[----:B-1----:R-:W-:Y:S01]  /*9ba0*/  FSEL R73, R73, -INF , P3 ;  /* 0xff80000049497808 */ /* 0x002fe20001800000 */
[----:B------:R-:W-:-:S06]  /*9bb0*/  FMUL.FTZ R85, R2, R85 ;  /* 0x0000005502557220 */ /* 0x000fcc0000410000 */
[----:B------:R1:W-:Y:S01]  /*9bc0*/  MUFU.EX2 R3, R95 ;  /* 0x0000005f00037308 */ /* 0x0003e20000000800 */
[----:B------:R-:W-:Y:S02]  /*9bd0*/  ISETP.GT.AND P3, PT, R70, 0x29, PT ;  /* 0x000000294600780c */ /* 0x000fe40003f64270 */
[----:B-1----:R-:W-:-:S05]  /*9be0*/  FSEL R95, R72, -INF , P4 ;  /* 0xff800000485f7808 */ /* 0x002fca0002000000 */
[----:B------:R-:W1:Y:S01]  /*9bf0*/  MUFU.TANH R81, R81 ;  /* 0x0000005100517308 */ /* 0x000e620000002400 */
[----:B------:R-:W-:Y:S02]  /*9c00*/  ISETP.GT.AND P4, PT, R70, 0x28, PT ;  /* 0x000000284600780c */ /* 0x000fe40003f84270 */
[----:B------:R-:W-:Y:S01]  /*9c10*/  FMNMX.FTZ R52, R95, R52, !PT ;  /* 0x000000345f347209 */ /* 0x000fe20007810000 */
[----:B------:R-:W-:Y:S01]  /*9c20*/  FMUL.FTZ R56, R2, R56 ;  /* 0x0000003802387220 */ /* 0x000fe20000410000 */
[----:B--2---:R-:W-:-:S03]  /*9c30*/  FSEL R97, R76, -INF , P4 ;  /* 0xff8000004c617808 */ /* 0x004fc60002000000 */
[----:B------:R-:W2:Y:S01]  /*9c40*/  MUFU.TANH R84, R84 ;  /* 0x0000005400547308 */ /* 0x000ea20000002400 */
[----:B------:R-:W-:Y:S01]  /*9c50*/  ISETP.GT.AND P4, PT, R70, 0x30, PT ;  /* 0x000000304600780c */ /* 0x000fe20003f84270 */
[----:B------:R-:W-:Y:S01]  /*9c60*/  FMUL.FTZ R57, R2, R57 ;  /* 0x0000003902397220 */ /* 0x000fe20000410000 */
[----:B0-----:R-:W-:-:S05]  /*9c70*/  FSEL R77, R77, -INF , P3 ;  /* 0xff8000004d4d7808 */ /* 0x001fca0001800000 */
[----:B------:R0:W-:Y:S01]  /*9c80*/  MUFU.EX2 R14, R54 ;  /* 0x00000036000e7308 */ /* 0x0001e20000000800 */
[----:B------:R-:W-:-:S01]  /*9c90*/  FFMA.FTZ R66, R79, R58, -R36 ;  /* 0x0000003a4f427223 */ /* 0x000fc20000010824 */
[----:B0-----:R-:W-:-:S06]  /*9ca0*/  FMNMX.FTZ R54, R73, R52, !PT ;  /* 0x0000003449367209 */ /* 0x001fcc0007810000 */
[----:B------:R-:W0:Y:S01]  /*9cb0*/  MUFU.TANH R85, R85 ;  /* 0x0000005500557308 */ /* 0x000e220000002400 */
[----:B------:R-:W-:Y:S01]  /*9cc0*/  FMNMX.FTZ R54, R97, R54, !PT ;  /* 0x0000003661367209 */ /* 0x000fe20007810000 */
[----:B------:R-:W-:Y:S01]  /*9cd0*/  FMUL.FTZ R60, R2, R60 ;  /* 0x0000003c023c7220 */ /* 0x000fe20000410000 */
[----:B------:R-:W-:Y:S02]  /*9ce0*/  ISETP.GT.AND P3, PT, R70, 0x31, PT ;  /* 0x000000314600780c */ /* 0x000fe40003f64270 */
[----:B---3--:R-:W-:-:S03]  /*9cf0*/  FSEL R79, R80, -INF , P4 ;  /* 0xff800000504f7808 */ /* 0x008fc60002000000 */
[----:B------:R-:W-:Y:S01]  /*9d00*/  MUFU.TANH R56, R56 ;  /* 0x0000003800387308 */ /* 0x000fe20000002400 */
[----:B------:R-:W-:Y:S01]  /*9d10*/  FMNMX.FTZ R62, R77, R54, !PT ;  /* 0x000000364d3e7209 */ /* 0x000fe20007810000 */
[----:B------:R-:W-:Y:S01]  /*9d20*/  FMUL.FTZ R61, R2, R61 ;  /* 0x0000003d023d7220 */ /* 0x000fe20000410000 */
[----:B------:R-:W-:Y:S02]  /*9d30*/  ISETP.GT.AND P4, PT, R70, 0x38, PT ;  /* 0x000000384600780c */ /* 0x000fe40003f84270 */
[----:B-1----:R-:W-:Y:S02]  /*9d40*/  FSEL R81, R81, -INF , P3 ;  /* 0xff80000051517808 */ /* 0x002fe40001800000 */
[----:B------:R-:W-:Y:S01]  /*9d50*/  FMNMX.FTZ R62, R79, R62, !PT ;  /* 0x0000003e4f3e7209 */ /* 0x000fe20007810000 */
[----:B------:R-:W1:Y:S01]  /*9d60*/  MUFU.TANH R57, R57 ;  /* 0x0000003900397308 */ /* 0x000e620000002400 */
[----:B------:R-:W-:Y:S01]  /*9d70*/  FMUL.FTZ R42, R2, R53 ;  /* 0x00000035022a7220 */ /* 0x000fe20000410000 */
[----:B------:R-:W-:Y:S01]  /*9d80*/  FFMA.FTZ R53, R99, R58, -R36 ;  /* 0x0000003a63357223 */ /* 0x000fe20000010824 */
[----:B------:R-:W-:Y:S01]  /*9d90*/  ISETP.GT.AND P3, PT, R70, 0x39, PT ;  /* 0x000000394600780c */ /* 0x000fe20003f64270 */
[----:B------:R-:W-:Y:S01]  /*9da0*/  FMUL.FTZ R64, R2, R64 ;  /* 0x0000004002407220 */ /* 0x000fe20000410000 */
[----:B--2---:R-:W-:-:S02]  /*9db0*/  FSEL R99, R84, -INF , P4 ;  /* 0xff80000054637808 */ /* 0x004fc40002000000 */
[----:B------:R-:W-:Y:S01]  /*9dc0*/  FMNMX.FTZ R62, R81, R62, !PT ;  /* 0x0000003e513e7209 */ /* 0x000fe20007810000 */
[----:B------:R-:W-:Y:S01]  /*9dd0*/  MUFU.TANH R60, R60 ;  /* 0x0000003c003c7308 */ /* 0x000fe20000002400 */
[----:B------:R-:W-:-:S01]  /*9de0*/  FFMA.FTZ R101, R101, R58, -R36 ;  /* 0x0000003a65657223 */ /* 0x000fc20000010824 */
[C---:B------:R-:W-:Y:S02]  /*9df0*/  ISETP.GT.AND P4, PT, R70.reuse, 0x40, PT ;  /* 0x000000404600780c */ /* 0x040fe40003f84270 */
[----:B0-----:R-:W-:Y:S02]  /*9e00*/  FSEL R85, R85, -INF , P3 ;  /* 0xff80000055557808 */ /* 0x001fe40001800000 */
[----:B------:R-:W-:Y:S02]  /*9e10*/  FMNMX.FTZ R62, R99, R62, !PT ;  /* 0x0000003e633e7209 */ /* 0x000fe40007810000 */
[----:B------:R-:W0:Y:S01]  /*9e20*/  MUFU.TANH R61, R61 ;  /* 0x0000003d003d7308 */ /* 0x000e220000002400 */
[----:B------:R-:W-:-:S02]  /*9e30*/  ISETP.GT.AND P3, PT, R70, 0x41, PT ;  /* 0x000000414600780c */ /* 0x000fc40003f64270 */
[----:B------:R-:W-:Y:S01]  /*9e40*/  FMNMX.FTZ R62, R85, R62, !PT ;  /* 0x0000003e553e7209 */ /* 0x000fe20007810000 */
[----:B------:R-:W-:-:S04]  /*9e50*/  FFMA.FTZ R103, R103, R58, -R36 ;  /* 0x0000003a67677223 */ /* 0x000fc80000010824 */
[----:B------:R-:W2:Y:S01]  /*9e60*/  MUFU.TANH R64, R64 ;  /* 0x0000004000407308 */ /* 0x000ea20000002400 */
[----:B-1----:R-:W-:-:S07]  /*9e70*/  FSEL R57, R57, -INF , P3 ;  /* 0xff80000039397808 */ /* 0x002fce0001800000 */
[----:B------:R1:W-:Y:S01]  /*9e80*/  MUFU.EX2 R20, R101 ;  /* 0x0000006500147308 */ /* 0x0003e20000000800 */
[----:B------:R-:W-:Y:S02]  /*9e90*/  ISETP.GT.AND P3, PT, R70, 0x49, PT ;  /* 0x000000494600780c */ /* 0x000fe40003f64270 */
[----:B-1----:R-:W-:-:S05]  /*9ea0*/  FSEL R101, R56, -INF , P4 ;  /* 0xff80000038657808 */ /* 0x002fca0002000000 */
[----:B------:R-:W1:Y:S01]  /*9eb0*/  MUFU.TANH R10, R10 ;  /* 0x0000000a000a7308 */ /* 0x000e620000002400 */
[----:B------:R-:W-:Y:S02]  /*9ec0*/  ISETP.GT.AND P4, PT, R70, 0x48, PT ;  /* 0x000000484600780c */ /* 0x000fe40003f84270 */
[----:B------:R-:W-:-:S04]  /*9ed0*/  FMNMX.FTZ R62, R101, R62, !PT ;  /* 0x0000003e653e7209 */ /* 0x000fc80007810000 */
[----:B------:R-:W-:Y:S01]  /*9ee0*/  FMNMX.FTZ R62, R57, R62, !PT ;  /* 0x0000003e393e7209 */ /* 0x000fe20007810000 */
[----:B------:R-:W3:Y:S01]  /*9ef0*/  MUFU.TANH R11, R11 ;  /* 0x0000000b000b7308 */ /* 0x000ee20000002400 */
[----:B0-----:R-:W-:-:S07]  /*9f00*/  FSEL R61, R61, -INF , P3 ;  /* 0xff8000003d3d7808 */ /* 0x001fce0001800000 */
[----:B------:R0:W-:Y:S01]  /*9f10*/  MUFU.EX2 R54, R103 ;  /* 0x0000006700367308 */ /* 0x0001e20000000800 */
[----:B------:R-:W-:-:S01]  /*9f20*/  FFMA.FTZ R56, R87, R58, -R36 ;  /* 0x0000003a57387223 */ /* 0x000fc20000010824 */
[----:B0-----:R-:W-:-:S06]  /*9f30*/  FSEL R103, R60, -INF , P4 ;  /* 0xff8000003c677808 */ /* 0x001fcc0002000000 */
[----:B------:R-:W0:Y:S01]  /*9f40*/  MUFU.TANH R65, R65 ;  /* 0x0000004100417308 */ /* 0x000e220000002400 */
[C---:B------:R-:W-:Y:S02]  /*9f50*/  ISETP.GT.AND P4, PT, R70.reuse, 0x50, PT ;  /* 0x000000504600780c */ /* 0x040fe40003f84270 */
[----:B------:R-:W-:Y:S02]  /*9f60*/  FMNMX.FTZ R62, R103, R62, !PT ;  /* 0x0000003e673e7209 */ /* 0x000fe40007810000 */
[----:B------:R-:W-:Y:S02]  /*9f70*/  ISETP.GT.AND P3, PT, R70, 0x51, PT ;  /* 0x000000514600780c */ /* 0x000fe40003f64270 */
[----:B--2---:R-:W-:Y:S01]  /*9f80*/  FSEL R87, R64, -INF , P4 ;  /* 0xff80000040577808 */ /* 0x004fe20002000000 */
[----:B------:R-:W2:Y:S01]  /*9f90*/  MUFU.TANH R8, R8 ;  /* 0x0000000800087308 */ /* 0x000ea20000002400 */
[----:B------:R-:W-:Y:S01]  /*9fa0*/  FMNMX.FTZ R62, R61, R62, !PT ;  /* 0x0000003e3d3e7209 */ /* 0x000fe20007810000 */
[----:B------:R-:W-:Y:S01]  /*9fb0*/  FFMA.FTZ R60, R105, R58, -R36 ;  /* 0x0000003a693c7223 */ /* 0x000fe20000010824 */
[----:B------:R-:W-:-:S02]  /*9fc0*/  ISETP.GT.AND P4, PT, R70, 0x58, PT ;  /* 0x000000584600780c */ /* 0x000fc40003f84270 */
[----:B-1----:R-:W-:Y:S02]  /*9fd0*/  FSEL R105, R10, -INF , P3 ;  /* 0xff8000000a697808 */ /* 0x002fe40001800000 */
[----:B------:R-:W-:Y:S01]  /*9fe0*/  FMNMX.FTZ R62, R87, R62, !PT ;  /* 0x0000003e573e7209 */ /* 0x000fe20007810000 */
[----:B------:R-:W1:Y:S01]  /*9ff0*/  MUFU.TANH R9, R9 ;  /* 0x0000000900097308 */ /* 0x000e620000002400 */
[----:B------:R-:W-:Y:S02]  /*a000*/  ISETP.GT.AND P3, PT, R70, 0x59, PT ;  /* 0x000000594600780c */ /* 0x000fe40003f64270 */
[----:B---3--:R-:W-:Y:S02]  /*a010*/  FSEL R11, R11, -INF , P4 ;  /* 0xff8000000b0b7808 */ /* 0x008fe40002000000 */
[----:B------:R-:W-:-:S03]  /*a020*/  FMNMX.FTZ R62, R105, R62, !PT ;  /* 0x0000003e693e7209 */ /* 0x000fc60007810000 */
[----:B------:R-:W3:Y:S01]  /*a030*/  MUFU.TANH R26, R26 ;  /* 0x0000001a001a7308 */ /* 0x000ee20000002400 */
[----:B------:R-:W-:Y:S01]  /*a040*/  ISETP.GT.AND P4, PT, R70, 0x60, PT ;  /* 0x000000604600780c */ /* 0x000fe20003f84270 */
[----:B------:R-:W-:Y:S01]  /*a050*/  FMUL.FTZ R38, R2, R49 ;  /* 0x0000003102267220 */ /* 0x000fe20000410000 */
[----:B0-----:R-:W-:Y:S02]  /*a060*/  FSEL R65, R65, -INF , P3 ;  /* 0xff80000041417808 */ /* 0x001fe40001800000 */
[----:B------:R-:W-:-:S03]  /*a070*/  FMNMX.FTZ R62, R11, R62, !PT ;  /* 0x0000003e0b3e7209 */ /* 0x000fc60007810000 */
[----:B------:R-:W0:Y:S01]  /*a080*/  MUFU.TANH R30, R30 ;  /* 0x0000001e001e7308 */ /* 0x000e220000002400 */
[----:B------:R-:W-:Y:S02]  /*a090*/  ISETP.GT.AND P3, PT, R70, 0x61, PT ;  /* 0x000000614600780c */ /* 0x000fe40003f64270 */
[----:B--2---:R-:W-:Y:S02]  /*a0a0*/  FSEL R133, R8, -INF , P4 ;  /* 0xff80000008857808 */ /* 0x004fe40002000000 */
[----:B------:R-:W-:-:S03]  /*a0b0*/  FMNMX.FTZ R62, R65, R62, !PT ;  /* 0x0000003e413e7209 */ /* 0x000fc60007810000 */
[----:B------:R-:W2:Y:S01]  /*a0c0*/  MUFU.TANH R34, R34 ;  /* 0x0000002200227308 */ /* 0x000ea20000002400 */
[----:B------:R-:W-:Y:S02]  /*a0d0*/  ISETP.GT.AND P4, PT, R70, 0x68, PT ;  /* 0x000000684600780c */ /* 0x000fe40003f84270 */
[----:B-1----:R-:W-:Y:S02]  /*a0e0*/  FSEL R9, R9, -INF , P3 ;  /* 0xff80000009097808 */ /* 0x002fe40001800000 */
[----:B------:R-:W-:-:S03]  /*a0f0*/  FMNMX.FTZ R62, R133, R62, !PT ;  /* 0x0000003e853e7209 */ /* 0x000fc60007810000 */
[----:B------:R-:W1:Y:S01]  /*a100*/  MUFU.TANH R38, R38 ;  /* 0x0000002600267308 */ /* 0x000e620000002400 */
[----:B------:R-:W-:-:S01]  /*a110*/  FFMA.FTZ R8, R55, R58, -R36 ;  /* 0x0000003a37087223 */ /* 0x000fc20000010824 */
[----:B------:R-:W-:Y:S01]  /*a120*/  ISETP.GT.AND P3, PT, R70, 0x69, PT ;  /* 0x000000694600780c */ /* 0x000fe20003f64270 */
[----:B------:R-:W-:Y:S01]  /*a130*/  FMUL.FTZ R24, R2, R24 ;  /* 0x0000001802187220 */ /* 0x000fe20000410000 */
[----:B---3--:R-:W-:Y:S02]  /*a140*/  FSEL R55, R26, -INF , P4 ;  /* 0xff8000001a377808 */ /* 0x008fe40002000000 */
[----:B------:R-:W-:Y:S02]  /*a150*/  FMNMX.FTZ R62, R9, R62, !PT ;  /* 0x0000003e093e7209 */ /* 0x000fe40007810000 */
[----:B------:R-:W3:Y:S01]  /*a160*/  MUFU.TANH R40, R40 ;  /* 0x0000002800287308 */ /* 0x000ee20000002400 */
[----:B------:R-:W-:-:S01]  /*a170*/  FFMA.FTZ R135, R63, R58, -R36 ;  /* 0x0000003a3f877223 */ /* 0x000fc20000010824 */
[----:B------:R-:W-:Y:S01]  /*a180*/  ISETP.GT.AND P4, PT, R70, 0x70, PT ;  /* 0x000000704600780c */ /* 0x000fe20003f84270 */
[----:B------:R-:W-:Y:S01]  /*a190*/  FMUL.FTZ R25, R2, R25 ;  /* 0x0000001902197220 */ /* 0x000fe20000410000 */
[----:B0-----:R-:W-:-:S02]  /*a1a0*/  FSEL R63, R30, -INF , P3 ;  /* 0xff8000001e3f7808 */ /* 0x001fc40001800000 */
[----:B------:R-:W-:Y:S02]  /*a1b0*/  FMNMX.FTZ R62, R55, R62, !PT ;  /* 0x0000003e373e7209 */ /* 0x000fe40007810000 */
[----:B------:R-:W0:Y:S01]  /*a1c0*/  MUFU.TANH R42, R42 ;  /* 0x0000002a002a7308 */ /* 0x000e220000002400 */
[----:B------:R-:W-:Y:S01]  /*a1d0*/  ISETP.GT.AND P3, PT, R70, 0x71, PT ;  /* 0x000000714600780c */ /* 0x000fe20003f64270 */
[----:B------:R-:W-:Y:S01]  /*a1e0*/  FMUL.FTZ R28, R2, R28 ;  /* 0x0000001c021c7220 */ /* 0x000fe20000410000 */
[----:B--2---:R-:W-:Y:S02]  /*a1f0*/  FSEL R137, R34, -INF , P4 ;  /* 0xff80000022897808 */ /* 0x004fe40002000000 */
[----:B------:R-:W-:-:S03]  /*a200*/  FMNMX.FTZ R62, R63, R62, !PT ;  /* 0x0000003e3f3e7209 */ /* 0x000fc60007810000 */
[----:B------:R-:W2:Y:S01]  /*a210*/  MUFU.TANH R24, R24 ;  /* 0x0000001800187308 */ /* 0x000ea20000002400 */
[----:B------:R-:W-:-:S01]  /*a220*/  FFMA.FTZ R26, R109, R58, -R36 ;  /* 0x0000003a6d1a7223 */ /* 0x000fc20000010824 */
[----:B------:R-:W-:Y:S01]  /*a230*/  ISETP.GT.AND P4, PT, R70, 0x78, PT ;  /* 0x000000784600780c */ /* 0x000fe20003f84270 */
[----:B------:R-:W-:Y:S01]  /*a240*/  FMUL.FTZ R29, R2, R29 ;  /* 0x0000001d021d7220 */ /* 0x000fe20000410000 */
[----:B-1----:R-:W-:Y:S02]  /*a250*/  FSEL R109, R38, -INF , P3 ;  /* 0xff800000266d7808 */ /* 0x002fe40001800000 */
[----:B------:R-:W-:Y:S02]  /*a260*/  FMNMX.FTZ R62, R137, R62, !PT ;  /* 0x0000003e893e7209 */ /* 0x000fe40007810000 */
[----:B------:R-:W1:Y:S01]  /*a270*/  MUFU.TANH R25, R25 ;  /* 0x0000001900197308 */ /* 0x000e620000002400 */
[----:B------:R-:W-:Y:S01]  /*a280*/  ISETP.GT.AND P3, PT, R70, 0x79, PT ;  /* 0x000000794600780c */ /* 0x000fe20003f64270 */
[----:B------:R-:W-:Y:S01]  /*a290*/  FMUL.FTZ R32, R2, R32 ;  /* 0x0000002002207220 */ /* 0x000fe20000410000 */
[----:B---3--:R-:W-:-:S02]  /*a2a0*/  FSEL R139, R40, -INF , P4 ;  /* 0xff800000288b7808 */ /* 0x008fc40002000000 */
[----:B------:R-:W-:-:S03]  /*a2b0*/  FMNMX.FTZ R62, R109, R62, !PT ;  /* 0x0000003e6d3e7209 */ /* 0x000fc60007810000 */
[----:B------:R-:W3:Y:S01]  /*a2c0*/  MUFU.TANH R28, R28 ;  /* 0x0000001c001c7308 */ /* 0x000ee20000002400 */
[----:B------:R-:W-:-:S01]  /*a2d0*/  FFMA.FTZ R141, R67, R58, -R36 ;  /* 0x0000003a438d7223 */ /* 0x000fc20000010824 */
[----:B------:R-:W-:Y:S01]  /*a2e0*/  ISETP.GT.AND P4, PT, R70, 0x80, PT ;  /* 0x000000804600780c */ /* 0x000fe20003f84270 */
[----:B------:R-:W-:Y:S01]  /*a2f0*/  FMUL.FTZ R33, R2, R33 ;  /* 0x0000002102217220 */ /* 0x000fe20000410000 */
[----:B0-----:R-:W-:Y:S02]  /*a300*/  FSEL R67, R42, -INF , P3 ;  /* 0xff8000002a437808 */ /* 0x001fe40001800000 */
[----:B------:R-:W-:Y:S02]  /*a310*/  FMNMX.FTZ R62, R139, R62, !PT ;  /* 0x0000003e8b3e7209 */ /* 0x000fe40007810000 */
[----:B------:R-:W0:Y:S01]  /*a320*/  MUFU.TANH R29, R29 ;  /* 0x0000001d001d7308 */ /* 0x000e220000002400 */
[----:B------:R-:W-:Y:S02]  /*a330*/  ISETP.GT.AND P3, PT, R70, 0x81, PT ;  /* 0x000000814600780c */ /* 0x000fe40003f64270 */
[----:B--2---:R-:W-:-:S02]  /*a340*/  FSEL R143, R24, -INF , P4 ;  /* 0xff800000188f7808 */ /* 0x004fc40002000000 */
[----:B------:R-:W-:-:S03]  /*a350*/  FMNMX.FTZ R62, R67, R62, !PT ;  /* 0x0000003e433e7209 */ /* 0x000fc60007810000 */
[----:B------:R-:W2:Y:S01]  /*a360*/  MUFU.TANH R32, R32 ;  /* 0x0000002000207308 */ /* 0x000ea20000002400 */
[----:B------:R-:W-:Y:S01]  /*a370*/  ISETP.GT.AND P4, PT, R70, 0x88, PT ;  /* 0x000000884600780c */ /* 0x000fe20003f84270 */
[----:B------:R-:W-:Y:S01]  /*a380*/  FMUL.FTZ R37, R2, R37 ;  /* 0x0000002502257220 */ /* 0x000fe20000410000 */
[----:B-1----:R-:W-:Y:S02]  /*a390*/  FSEL R25, R25, -INF , P3 ;  /* 0xff80000019197808 */ /* 0x002fe40001800000 */
[----:B------:R-:W-:-:S03]  /*a3a0*/  FMNMX.FTZ R62, R143, R62, !PT ;  /* 0x0000003e8f3e7209 */ /* 0x000fc60007810000 */
[----:B------:R-:W1:Y:S01]  /*a3b0*/  MUFU.TANH R33, R33 ;  /* 0x0000002100217308 */ /* 0x000e620000002400 */
[----:B------:R-:W-:-:S01]  /*a3c0*/  FFMA.FTZ R24, R69, R58, -R36 ;  /* 0x0000003a45187223 */ /* 0x000fc20000010824 */
[----:B------:R-:W-:Y:S02]  /*a3d0*/  ISETP.GT.AND P3, PT, R70, 0x89, PT ;  /* 0x000000894600780c */ /* 0x000fe40003f64270 */
[----:B---3--:R-:W-:Y:S02]  /*a3e0*/  FSEL R69, R28, -INF , P4 ;  /* 0xff8000001c457808 */ /* 0x008fe40002000000 */
[----:B------:R-:W-:Y:S02]  /*a3f0*/  FMNMX.FTZ R62, R25, R62, !PT ;  /* 0x0000003e193e7209 */ /* 0x000fe40007810000 */
[----:B------:R-:W3:Y:S01]  /*a400*/  MUFU.TANH R44, R44 ;  /* 0x0000002c002c7308 */ /* 0x000ee20000002400 */
[----:B------:R-:W-:Y:S02]  /*a410*/  ISETP.GT.AND P4, PT, R70, 0x90, PT ;  /* 0x000000904600780c */ /* 0x000fe40003f84270 */
[----:B0-----:R-:W-:-:S02]  /*a420*/  FSEL R29, R29, -INF , P3 ;  /* 0xff8000001d1d7808 */ /* 0x001fc40001800000 */
[----:B------:R-:W-:-:S03]  /*a430*/  FMNMX.FTZ R62, R69, R62, !PT ;  /* 0x0000003e453e7209 */ /* 0x000fc60007810000 */
[----:B------:R-:W0:Y:S01]  /*a440*/  MUFU.TANH R37, R37 ;  /* 0x0000002500257308 */ /* 0x000e220000002400 */
[----:B------:R-:W-:Y:S02]  /*a450*/  ISETP.GT.AND P3, PT, R70, 0x91, PT ;  /* 0x000000914600780c */ /* 0x000fe40003f64270 */
[----:B--2---:R-:W-:Y:S02]  /*a460*/  FSEL R145, R32, -INF , P4 ;  /* 0xff80000020917808 */ /* 0x004fe40002000000 */
[----:B------:R-:W-:Y:S02]  /*a470*/  FMNMX.FTZ R62, R29, R62, !PT ;  /* 0x0000003e1d3e7209 */ /* 0x000fe40007810000 */
[----:B------:R-:W-:Y:S02]  /*a480*/  ISETP.GT.AND P4, PT, R70, 0x98, PT ;  /* 0x000000984600780c */ /* 0x000fe40003f84270 */
[----:B-1----:R-:W-:Y:S02]  /*a490*/  FSEL R33, R33, -INF , P3 ;  /* 0xff80000021217808 */ /* 0x002fe40001800000 */
[----:B------:R-:W-:-:S02]  /*a4a0*/  FMNMX.FTZ R62, R145, R62, !PT ;  /* 0x0000003e913e7209 */ /* 0x000fc40007810000 */
[----:B------:R-:W-:Y:S02]  /*a4b0*/  ISETP.GT.AND P3, PT, R70, 0x99, PT ;  /* 0x000000994600780c */ /* 0x000fe40003f64270 */
[----:B---3--:R-:W-:Y:S02]  /*a4c0*/  FSEL R147, R44, -INF , P4 ;  /* 0xff8000002c937808 */ /* 0x008fe40002000000 */
[----:B------:R-:W-:Y:S02]  /*a4d0*/  FMNMX.FTZ R62, R33, R62, !PT ;  /* 0x0000003e213e7209 */ /* 0x000fe40007810000 */
[----:B0-----:R-:W-:Y:S02]  /*a4e0*/  FSEL R37, R37, -INF , P3 ;  /* 0xff80000025257808 */ /* 0x001fe40001800000 */
[----:B------:R-:W-:Y:S01]  /*a4f0*/  FMNMX.FTZ R62, R147, R62, !PT ;  /* 0x0000003e933e7209 */ /* 0x000fe20007810000 */
[----:B------:R-:W-:-:S03]  /*a500*/  FFMA.FTZ R30, R31, R58, -R36 ;  /* 0x0000003a1f1e7223 */ /* 0x000fc60000010824 */
[----:B------:R-:W-:Y:S01]  /*a510*/  FMNMX.FTZ R62, R37, R62, !PT ;  /* 0x0000003e253e7209 */ /* 0x000fe20007810000 */
[----:B------:R-:W-:-:S04]  /*a520*/  FFMA.FTZ R31, R113, R58, -R36 ;  /* 0x0000003a711f7223 */ /* 0x000fc80000010824 */
[----:B------:R-:W0:Y:S01]  /*a530*/  SHFL.BFLY PT, R113, R62, 0x2, 0x1f ;  /* 0x0c401f003e717f89 */ /* 0x000e2200000e0000 */
[----:B------:R-:W-:-:S01]  /*a540*/  FFMA.FTZ R28, R111, R58, -R36 ;  /* 0x0000003a6f1c7223 */ /* 0x000fc20000010824 */
[----:B------:R-:W-:Y:S01]  /*a550*/  FFMA.FTZ R111, R115, R58, -R36 ;  /* 0x0000003a736f7223 */ /* 0x000fe20000010824 */
[----:B0-----:R-:W-:-:S05]  /*a560*/  FMNMX.FTZ R44, R62, R113, !PT ;  /* 0x000000713e2c7209 */ /* 0x001fca0007810000 */
[----:B------:R-:W0:Y:S01]  /*a570*/  SHFL.BFLY PT, R115, R44, 0x1, 0x1f ;  /* 0x0c201f002c737f89 */ /* 0x000e2200000e0000 */
        /* <DEDUP_REMOVED lines=15> */
[----:B0-----:R-:W-:Y:S01]  /*a670*/  FMNMX.FTZ R60, R44, R115, !PT ;  /* 0x000000732c3c7209 */ /* 0x001fe20007810000 */
[----:B------:R-:W-:-:S03]  /*a680*/  FFMA.FTZ R39, R39, R58, -R36 ;  /* 0x0000003a27277223 */ /* 0x000fc60000010824 */
[C---:B------:R-:W-:Y:S01]  /*a690*/  FSETP.NEU.FTZ.AND P3, PT, R60.reuse, -INF , PT ;  /* 0xff8000003c00780b */ /* 0x040fe20003f7d000 */
[----:B------:R-:W-:-:S01]  /*a6a0*/  FFMA.FTZ R62, R60, R58, -8 ;  /* 0xc10000003c3e7423 */ /* 0x000fc2000001003a */
[-CC-:B------:R-:W-:Y:S01]  /*a6b0*/  FFMA.FTZ R42, R129, R58.reuse, -R36.reuse ;  /* 0x0000003a812a7223 */ /* 0x180fe20000010824 */
[----:B------:R-:W-:-:S01]  /*a6c0*/  FFMA.FTZ R127, R127, R58, -R36 ;  /* 0x0000003a7f7f7223 */ /* 0x000fc20000010824 */
[-CC-:B------:R-:W-:Y:S01]  /*a6d0*/  FFMA.FTZ R44, R131, R58.reuse, -R36.reuse ;  /* 0x0000003a832c7223 */ /* 0x180fe20000010824 */
[----:B------:R-:W-:-:S01]  /*a6e0*/  FFMA.FTZ R45, R45, R58, -R36 ;  /* 0x0000003a2d2d7223 */ /* 0x000fc20000010824 */
[----:B------:R-:W-:Y:S01]  /*a6f0*/  FSEL R36, R62, RZ, P3 ;  /* 0x000000ff3e247208 */ /* 0x000fe20001800000 */
[----:B------:R-:W-:Y:S04]  /*a700*/  MUFU.EX2 R46, R46 ;  /* 0x0000002e002e7308 */ /* 0x000fe80000000800 */
[----:B------:R-:W-:-:S04]  /*a710*/  FFMA.FTZ R62, R89, R58, -R36 ;  /* 0x0000003a593e7223 */ /* 0x000fc80000010824 */
[----:B------:R-:W0:Y:S01]  /*a720*/  MUFU.EX2 R49, R49 ;  /* 0x0000003100317308 */ /* 0x000e220000000800 */
[----:B------:R-:W-:-:S01]  /*a730*/  FFMA.FTZ R89, R12, R58, -R36 ;  /* 0x0000003a0c597223 */ /* 0x000fc20000010824 */
[----:B------:R-:W-:-:S06]  /*a740*/  FFMA.FTZ R12, R13, R58, -R36 ;  /* 0x0000003a0d0c7223 */ /* 0x000fcc0000010824 */
[----:B------:R-:W1:Y:S01]  /*a750*/  MUFU.EX2 R48, R48 ;  /* 0x0000003000307308 */ /* 0x000e620000000800 */
[----:B------:R-:W-:-:S07]  /*a760*/  FFMA.FTZ R13, R43, R58, -R36 ;  /* 0x0000003a2b0d7223 */ /* 0x000fce0000010824 */
[----:B------:R-:W2:Y:S01]  /*a770*/  MUFU.EX2 R41, R41 ;  /* 0x0000002900297308 */ /* 0x000ea20000000800 */
[----:B------:R-:W-:-:S07]  /*a780*/  FFMA.FTZ R15, R15, R58, -R36 ;  /* 0x0000003a0f0f7223 */ /* 0x000fce0000010824 */
[----:B------:R-:W-:Y:S08]  /*a790*/  MUFU.EX2 R62, R62 ;  /* 0x0000003e003e7308 */ /* 0x000ff00000000800 */
[----:B------:R-:W3:Y:S08]  /*a7a0*/  MUFU.EX2 R89, R89 ;  /* 0x0000005900597308 */ /* 0x000ef00000000800 */
[----:B------:R-:W4:Y:S01]  /*a7b0*/  MUFU.EX2 R50, R50 ;  /* 0x0000003200327308 */ /* 0x000f220000000800 */
[----:B------:R-:W-:-:S07]  /*a7c0*/  FFMA.FTZ R64, R91, R58, -R36 ;  /* 0x0000003a5b407223 */ /* 0x000fce0000010824 */
[----:B------:R5:W-:Y:S08]  /*a7d0*/  MUFU.EX2 R52, R66 ;  /* 0x0000004200347308 */ /* 0x000bf00000000800 */
[----:B------:R-:W4:Y:S01]  /*a7e0*/  MUFU.EX2 R12, R12 ;  /* 0x0000000c000c7308 */ /* 0x000f220000000800 */
[----:B-----5:R-:W-:-:S01]  /*a7f0*/  FFMA.FTZ R66, R73, R58, -R36 ;  /* 0x0000003a49427223 */ /* 0x020fc20000010824 */
[----:B------:R-:W-:Y:S01]  /*a800*/  FFMA.FTZ R73, R81, R58, -R36 ;  /* 0x0000003a51497223 */ /* 0x000fe20000010824 */
[----:B0-----:R-:W-:-:S05]  /*a810*/  FADD.FTZ R81, R46, R49 ;  /* 0x000000312e517221 */ /* 0x001fca0000010000 */
[----:B------:R-:W0:Y:S01]  /*a820*/  MUFU.EX2 R53, R53 ;  /* 0x0000003500357308 */ /* 0x000e220000000800 */
[----:B-1----:R-:W-:-:S01]  /*a830*/  FADD.FTZ R84, R48, R81 ;  /* 0x0000005130547221 */ /* 0x002fc20000010000 */
[----:B------:R-:W-:-:S06]  /*a840*/  FFMA.FTZ R43, R21, R58, -R36 ;  /* 0x0000003a152b7223 */ /* 0x000fcc0000010824 */
[----:B------:R-:W1:Y:S01]  /*a850*/  MUFU.EX2 R13, R13 ;  /* 0x0000000d000d7308 */ /* 0x000e620000000800 */
[----:B--2---:R-:W-:-:S01]  /*a860*/  FADD.FTZ R81, R41, R84 ;  /* 0x0000005429517221 */ /* 0x004fc20000010000 */
[----:B------:R-:W-:Y:S01]  /*a870*/  FFMA.FTZ R82, R65, R58, -R36 ;  /* 0x0000003a41527223 */ /* 0x000fe20000010824 */
[----:B---3--:R-:W-:-:S05]  /*a880*/  FADD.FTZ R65, R62, R89 ;  /* 0x000000593e417221 */ /* 0x008fca0000010000 */
[----:B------:R-:W2:Y:S01]  /*a890*/  MUFU.EX2 R15, R15 ;  /* 0x0000000f000f7308 */ /* 0x000ea20000000800 */
[----:B------:R-:W-:-:S01]  /*a8a0*/  FFMA.FTZ R68, R75, R58, -R36 ;  /* 0x0000003a4b447223 */ /* 0x000fc20000010824 */
[----:B----4-:R-:W-:Y:S01]  /*a8b0*/  FADD.FTZ R84, R50, R81 ;  /* 0x0000005132547221 */ /* 0x010fe20000010000 */
[----:B------:R-:W-:-:S05]  /*a8c0*/  FADD.FTZ R86, R12, R65 ;  /* 0x000000410c567221 */ /* 0x000fca0000010000 */
[----:B------:R-:W3:Y:S01]  /*a8d0*/  MUFU.EX2 R64, R64 ;  /* 0x0000004000407308 */ /* 0x000ee20000000800 */
[----:B------:R-:W-:-:S01]  /*a8e0*/  FFMA.FTZ R21, R95, R58, -R36 ;  /* 0x0000003a5f157223 */ /* 0x000fc20000010824 */
[----:B0-----:R-:W-:Y:S01]  /*a8f0*/  FADD.FTZ R88, R53, R84 ;  /* 0x0000005435587221 */ /* 0x001fe20000010000 */
[----:B-1----:R-:W-:-:S05]  /*a900*/  FADD.FTZ R86, R13, R86 ;  /* 0x000000560d567221 */ /* 0x002fca0000010000 */
[----:B------:R-:W0:Y:S01]  /*a910*/  MUFU.EX2 R43, R43 ;  /* 0x0000002b002b7308 */ /* 0x000e220000000800 */
[----:B------:R-:W-:-:S01]  /*a920*/  FADD.FTZ R65, R3, R88 ;  /* 0x0000005803417221 */ /* 0x000fc20000010000 */
[----:B------:R-:W-:-:S06]  /*a930*/  FFMA.FTZ R84, R63, R58, -R36 ;  /* 0x0000003a3f547223 */ /* 0x000fcc0000010824 */
[----:B------:R-:W1:Y:S01]  /*a940*/  MUFU.EX2 R93, R93 ;  /* 0x0000005d005d7308 */ /* 0x000e620000000800 */
[----:B--2---:R-:W-:-:S01]  /*a950*/  FADD.FTZ R63, R15, R86 ;  /* 0x000000560f3f7221 */ /* 0x004fc20000010000 */
[----:B------:R-:W-:-:S06]  /*a960*/  FFMA.FTZ R70, R97, R58, -R36 ;  /* 0x0000003a61467223 */ /* 0x000fcc0000010824 */
[----:B------:R-:W2:Y:S01]  /*a970*/  MUFU.EX2 R68, R68 ;  /* 0x0000004400447308 */ /* 0x000ea20000000800 */
[----:B------:R-:W-:-:S07]  /*a980*/  FADD.FTZ R65, R14, R65 ;  /* 0x000000410e417221 */ /* 0x000fce0000010000 */
[----:B------:R-:W4:Y:S01]  /*a990*/  MUFU.EX2 R47, R47 ;  /* 0x0000002f002f7308 */ /* 0x000f220000000800 */
[----:B---3--:R-:W-:-:S01]  /*a9a0*/  FADD.FTZ R88, R64, R63 ;  /* 0x0000003f40587221 */ /* 0x008fc20000010000 */
[----:B------:R-:W-:-:S06]  /*a9b0*/  FFMA.FTZ R75, R77, R58, -R36 ;  /* 0x0000003a4d4b7223 */ /* 0x000fcc0000010824 */
[----:B------:R-:W3:Y:S01]  /*a9c0*/  MUFU.EX2 R21, R21 ;  /* 0x0000001500157308 */ /* 0x000ee20000000800 */
[----:B------:R-:W-:-:S01]  /*a9d0*/  FADD.FTZ R90, R20, R65 ;  /* 0x00000041145a7221 */ /* 0x000fc20000010000 */
[----:B0-----:R-:W-:-:S06]  /*a9e0*/  FADD.FTZ R65, R43, R88 ;  /* 0x000000582b417221 */ /* 0x001fcc0000010000 */
[----:B------:R-:W0:Y:S01]  /*a9f0*/  MUFU.EX2 R66, R66 ;  /* 0x0000004200427308 */ /* 0x000e220000000800 */
[----:B------:R-:W-:-:S01]  /*aa00*/  FFMA.FTZ R72, R79, R58, -R36 ;  /* 0x0000003a4f487223 */ /* 0x000fc20000010824 */
[----:B-1----:R-:W-:Y:S01]  /*aa10*/  FADD.FTZ R90, R93, R90 ;  /* 0x0000005a5d5a7221 */ /* 0x002fe20000010000 */
[----:B--2---:R-:W-:-:S05]  /*aa20*/  FADD.FTZ R88, R68, R65 ;  /* 0x0000004144587221 */ /* 0x004fca0000010000 */
[----:B------:R-:W1:Y:S01]  /*aa30*/  MUFU.EX2 R70, R70 ;  /* 0x0000004600467308 */ /* 0x000e620000000800 */
[----:B----4-:R-:W-:-:S01]  /*aa40*/  FADD.FTZ R65, R47, R90 ;  /* 0x0000005a2f417221 */ /* 0x010fc20000010000 */
[----:B------:R-:W-:-:S06]  /*aa50*/  FFMA.FTZ R63, R25, R58, -R36 ;  /* 0x0000003a193f7223 */ /* 0x000fcc0000010824 */
[----:B------:R-:W2:Y:S01]  /*aa60*/  MUFU.EX2 R83, R83 ;  /* 0x0000005300537308 */ /* 0x000ea20000000800 */
[----:B---3--:R-:W-:-:S01]  /*aa70*/  FADD.FTZ R25, R21, R88 ;  /* 0x0000005815197221 */ /* 0x008fc20000010000 */
[----:B------:R-:W-:-:S06]  /*aa80*/  FFMA.FTZ R76, R99, R58, -R36 ;  /* 0x0000003a634c7223 */ /* 0x000fcc0000010824 */
[----:B------:R-:W3:Y:S01]  /*aa90*/  MUFU.EX2 R75, R75 ;  /* 0x0000004b004b7308 */ /* 0x000ee20000000800 */
[----:B------:R-:W-:-:S07]  /*aaa0*/  FADD.FTZ R81, R52, R65 ;  /* 0x0000004134517221 */ /* 0x000fce0000010000 */
[----:B------:R-:W4:Y:S01]  /*aab0*/  MUFU.EX2 R51, R51 ;  /* 0x0000003300337308 */ /* 0x000f220000000800 */
[----:B0-----:R-:W-:-:S01]  /*aac0*/  FADD.FTZ R65, R66, R25 ;  /* 0x0000001942417221 */ /* 0x001fc20000010000 */
[----:B------:R-:W-:-:S06]  /*aad0*/  FFMA.FTZ R77, R85, R58, -R36 ;  /* 0x0000003a554d7223 */ /* 0x000fcc0000010824 */
[----:B------:R-:W0:Y:S01]  /*aae0*/  MUFU.EX2 R72, R72 ;  /* 0x0000004800487308 */ /* 0x000e220000000800 */
[----:B------:R-:W-:-:S07]  /*aaf0*/  FADD.FTZ R90, R54, R81 ;  /* 0x00000051365a7221 */ /* 0x000fce0000010000 */
[----:B------:R-:W5:Y:S01]  /*ab00*/  MUFU.EX2 R56, R56 ;  /* 0x0000003800387308 */ /* 0x000f620000000800 */
[----:B-1----:R-:W-:-:S01]  /*ab10*/  FADD.FTZ R88, R70, R65 ;  /* 0x0000004146587221 */ /* 0x002fc20000010000 */
[----:B------:R-:W-:-:S06]  /*ab20*/  FFMA.FTZ R74, R101, R58, -R36 ;  /* 0x0000003a654a7223 */ /* 0x000fcc0000010824 */
[----:B------:R-:W1:Y:S01]  /*ab30*/  MUFU.EX2 R73, R73 ;  /* 0x0000004900497308 */ /* 0x000e620000000800 */
[----:B------:R-:W-:-:S01]  /*ab40*/  FFMA.FTZ R79, R61, R58, -R36 ;  /* 0x0000003a3d4f7223 */ /* 0x000fc20000010824 */
[-CC-:B------:R-:W-:Y:S01]  /*ab50*/  FFMA.FTZ R57, R57, R58.reuse, -R36.reuse ;  /* 0x0000003a39397223 */ /* 0x180fe20000010824 */
[----:B------:R-:W-:-:S01]  /*ab60*/  FFMA.FTZ R78, R103, R58, -R36 ;  /* 0x0000003a674e7223 */ /* 0x000fc20000010824 */
[-CC-:B------:R-:W-:Y:S01]  /*ab70*/  FFMA.FTZ R61, R87, R58.reuse, -R36.reuse ;  /* 0x0000003a573d7223 */ /* 0x180fe20000010824 */
[----:B------:R-:W-:-:S03]  /*ab80*/  FFMA.FTZ R80, R105, R58, -R36 ;  /* 0x0000003a69507223 */ /* 0x000fc60000010824 */
        /* <DEDUP_REMOVED lines=14> */
[----:B------:R-:W-:Y:S01]  /*ac70*/  FFMA.FTZ R33, R33, R58, -R36 ;  /* 0x0000003a21217223 */ /* 0x000fe20000010824 */
[----:B--2---:R-:W-:-:S01]  /*ac80*/  FADD.FTZ R90, R83, R90 ;  /* 0x0000005a535a7221 */ /* 0x004fc20000010000 */
[-CC-:B------:R-:W-:Y:S01]  /*ac90*/  FFMA.FTZ R147, R147, R58.reuse, -R36.reuse ;  /* 0x0000003a93937223 */ /* 0x180fe20000010824 */
[----:B------:R-:W2:Y:S01]  /*aca0*/  MUFU.EX2 R77, R77 ;  /* 0x0000004d004d7308 */ /* 0x000ea20000000800 */
[----:B------:R-:W-:-:S01]  /*acb0*/  FFMA.FTZ R36, R37, R58, -R36 ;  /* 0x0000003a25247223 */ /* 0x000fc20000010824 */
[----:B---3--:R-:W-:Y:S01]  /*acc0*/  FADD.FTZ R37, R75, R88 ;  /* 0x000000584b257221 */ /* 0x008fe20000010000 */
[----:B----4-:R-:W-:-:S01]  /*acd0*/  FADD.FTZ R65, R51, R90 ;  /* 0x0000005a33417221 */ /* 0x010fc20000010000 */
[----:B------:R-:W-:-:S04]  /*ace0*/  F2FP.SATFINITE.E4M3.F32.PACK_AB_MERGE_C R153, R41, R48, RZ ;  /* 0x000000302999723e */ /* 0x000fc800048070ff */
[----:B------:R-:W3:Y:S01]  /*acf0*/  MUFU.EX2 R8, R8 ;  /* 0x0000000800087308 */ /* 0x000ee20000000800 */
[----:B0-----:R-:W-:-:S01]  /*ad00*/  FADD.FTZ R48, R72, R37 ;  /* 0x0000002548307221 */ /* 0x001fc20000010000 */
[----:B-----5:R-:W-:Y:S01]  /*ad10*/  FADD.FTZ R65, R56, R65 ;  /* 0x0000004138417221 */ /* 0x020fe20000010000 */
[----:B------:R-:W-:-:S05]  /*ad20*/  F2FP.SATFINITE.E4M3.F32.PACK_AB_MERGE_C R155, R14, R3, RZ ;  /* 0x000000030e9b723e */ /* 0x000fca00048070ff */
[----:B------:R-:W0:Y:S01]  /*ad30*/  MUFU.EX2 R135, R135 ;  /* 0x0000008700877308 */ /* 0x000e220000000800 */
[----:B-1----:R-:W-:-:S01]  /*ad40*/  FADD.FTZ R3, R73, R48 ;  /* 0x0000003049037221 */ /* 0x002fc20000010000 */
[----:B------:R-:W-:-:S06]  /*ad50*/  F2FP.SATFINITE.E4M3.F32.PACK_AB_MERGE_C R149, R52, R47, RZ ;  /* 0x0000002f3495723e */ /* 0x000fcc00048070ff */
[----:B------:R-:W1:Y:S01]  /*ad60*/  MUFU.EX2 R74, R74 ;  /* 0x0000004a004a7308 */ /* 0x000e620000000800 */
[----:B------:R-:W-:-:S01]  /*ad70*/  FADD.FTZ R52, R10, R65 ;  /* 0x000000410a347221 */ /* 0x000fc20000010000 */
[----:B------:R-:W-:-:S06]  /*ad80*/  FADD.FTZ R48, R76, R3 ;  /* 0x000000034c307221 */ /* 0x000fcc0000010000 */
[----:B------:R-:W4:Y:S01]  /*ad90*/  MUFU.EX2 R57, R57 ;  /* 0x0000003900397308 */ /* 0x000f220000000800 */
[----:B------:R-:W-:-:S01]  /*ada0*/  FADD.FTZ R37, R107, R52 ;  /* 0x000000346b257221 */ /* 0x000fc20000010000 */
[----:B--2---:R-:W-:-:S06]  /*adb0*/  FADD.FTZ R3, R77, R48 ;  /* 0x000000304d037221 */ /* 0x004fcc0000010000 */
[----:B------:R-:W2:Y:S01]  /*adc0*/  MUFU.EX2 R26, R26 ;  /* 0x0000001a001a7308 */ /* 0x000ea20000000800 */
[----:B------:R-:W-:-:S07]  /*add0*/  F2FP.SATFINITE.E4M3.F32.PACK_AB_MERGE_C R152, R13, R12, RZ ;  /* 0x0000000c0d98723e */ /* 0x000fce00048070ff */
[----:B------:R-:W5:Y:S01]  /*ade0*/  MUFU.EX2 R78, R78 ;  /* 0x0000004e004e7308 */ /* 0x000f620000000800 */
[----:B---3--:R-:W-:-:S01]  /*adf0*/  FADD.FTZ R12, R8, R37 ;  /* 0x00000025080c7221 */ /* 0x008fc20000010000 */
[----:B0-----:R-:W-:-:S06]  /*ae00*/  F2FP.SATFINITE.E4M3.F32.PACK_AB_MERGE_C R37, R135, R8, RZ ;  /* 0x000000088725723e */ /* 0x001fcc00048070ff */
[----:B------:R-:W0:Y:S01]  /*ae10*/  MUFU.EX2 R141, R141 ;  /* 0x0000008d008d7308 */ /* 0x000e220000000800 */
[----:B-1----:R-:W-:-:S07]  /*ae20*/  FADD.FTZ R8, R74, R3 ;  /* 0x000000034a087221 */ /* 0x002fce0000010000 */
[----:B------:R-:W1:Y:S01]  /*ae30*/  MUFU.EX2 R79, R79 ;  /* 0x0000004f004f7308 */ /* 0x000e620000000800 */
[----:B------:R-:W-:-:S01]  /*ae40*/  FADD.FTZ R135, R135, R12 ;  /* 0x0000000c87877221 */ /* 0x000fc20000010000 */
[----:B----4-:R-:W-:-:S06]  /*ae50*/  FADD.FTZ R3, R57, R8 ;  /* 0x0000000839037221 */ /* 0x010fcc0000010000 */
[----:B------:R-:W3:Y:S08]  /*ae60*/  MUFU.EX2 R24, R24 ;  /* 0x0000001800187308 */ /* 0x000ef00000000800 */
[----:B------:R-:W4:Y:S01]  /*ae70*/  MUFU.EX2 R61, R61 ;  /* 0x0000003d003d7308 */ /* 0x000f220000000800 */
[----:B--2---:R-:W-:-:S01]  /*ae80*/  FADD.FTZ R48, R26, R135 ;  /* 0x000000871a307221 */ /* 0x004fc20000010000 */
[----:B-----5:R-:W-:-:S06]  /*ae90*/  FADD.FTZ R12, R78, R3 ;  /* 0x000000034e0c7221 */ /* 0x020fcc0000010000 */
[----:B------:R-:W2:Y:S01]  /*aea0*/  MUFU.EX2 R80, R80 ;  /* 0x0000005000507308 */ /* 0x000ea20000000800 */
[----:B------:R-:W-:Y:S01]  /*aeb0*/  @!P2 PRMT R0, RZ, 0x654, R0 ;  /* 0x00000654ff00a816 */ /* 0x000fe20000000000 */
[----:B0-----:R-:W-:Y:S01]  /*aec0*/  FADD.FTZ R3, R141, R48 ;  /* 0x000000308d037221 */ /* 0x001fe20000010000 */
[----:B-1----:R-:W-:-:S05]  /*aed0*/  FADD.FTZ R12, R79, R12 ;  /* 0x0000000c4f0c7221 */ /* 0x002fca0000010000 */
[----:B------:R-:W0:Y:S01]  /*aee0*/  MUFU.EX2 R11, R11 ;  /* 0x0000000b000b7308 */ /* 0x000e220000000800 */
[----:B------:R1:W-:Y:S01]  /*aef0*/  @!P2 SYNCS.ARRIVE.TRANS64.RED.A1T0 RZ, [R0+URZ], RZ ;  /* 0x000000ff00ffa9a7 */ /* 0x0003e2000810043f */
[----:B------:R-:W-:Y:S01]  /*af00*/  F2FP.SATFINITE.E4M3.F32.PACK_AB_MERGE_C R153, R49, R46, R153 ;  /* 0x0000002e3199723e */ /* 0x000fe20004807099 */
[----:B---3--:R-:W-:-:S05]  /*af10*/  FADD.FTZ R46, R24, R3 ;  /* 0x00000003182e7221 */ /* 0x008fca0000010000 */
[----:B------:R-:W3:Y:S01]  /*af20*/  MUFU.EX2 R71, R71 ;  /* 0x0000004700477308 */ /* 0x000ee20000000800 */
[----:B----4-:R-:W-:-:S07]  /*af30*/  FADD.FTZ R3, R61, R12 ;  /* 0x0000000c3d037221 */ /* 0x010fce0000010000 */
[----:B------:R-:W4:Y:S01]  /*af40*/  MUFU.EX2 R82, R82 ;  /* 0x0000005200527308 */ /* 0x000f220000000800 */
[----:B--2---:R-:W-:-:S07]  /*af50*/  FADD.FTZ R12, R80, R3 ;  /* 0x00000003500c7221 */ /* 0x004fce0000010000 */
[----:B------:R-:W2:Y:S08]  /*af60*/  MUFU.EX2 R27, R27 ;  /* 0x0000001b001b7308 */ /* 0x000eb00000000800 */
[----:B-1----:R-:W1:Y:S01]  /*af70*/  MUFU.EX2 R0, R133 ;  /* 0x0000008500007308 */ /* 0x002e620000000800 */
[----:B0-----:R-:W-:-:S07]  /*af80*/  FADD.FTZ R3, R11, R12 ;  /* 0x0000000c0b037221 */ /* 0x001fce0000010000 */
[----:B------:R-:W0:Y:S08]  /*af90*/  MUFU.EX2 R28, R28 ;  /* 0x0000001c001c7308 */ /* 0x000e300000000800 */
[----:B------:R-:W5:Y:S01]  /*afa0*/  MUFU.EX2 R9, R9 ;  /* 0x0000000900097308 */ /* 0x000f620000000800 */
[----:B---3--:R-:W-:-:S01]  /*afb0*/  FADD.FTZ R46, R71, R46 ;  /* 0x0000002e472e7221 */ /* 0x008fc20000010000 */
[----:B----4-:R-:W-:-:S06]  /*afc0*/  F2FP.SATFINITE.E4M3.F32.PACK_AB_MERGE_C R146, R82, R11, RZ ;  /* 0x0000000b5292723e */ /* 0x010fcc00048070ff */
[----:B------:R-:W-:Y:S01]  /*afd0*/  MUFU.EX2 R30, R30 ;  /* 0x0000001e001e7308 */ /* 0x000fe20000000800 */
[----:B------:R-:W-:-:S07]  /*afe0*/  FADD.FTZ R11, R82, R3 ;  /* 0x00000003520b7221 */ /* 0x000fce0000010000 */
[----:B------:R-:W3:Y:S08]  /*aff0*/  MUFU.EX2 R31, R31 ;  /* 0x0000001f001f7308 */ /* 0x000ef00000000800 */
[----:B------:R-:W4:Y:S01]  /*b000*/  MUFU.EX2 R55, R55 ;  /* 0x0000003700377308 */ /* 0x000f220000000800 */
[----:B------:R-:W-:Y:S01]  /*b010*/  F2FP.SATFINITE.E4M3.F32.PACK_AB_MERGE_C R149, R93, R20, R149 ;  /* 0x000000145d95723e */ /* 0x000fe20004807095 */
[----:B--2---:R-:W-:-:S06]  /*b020*/  FADD.FTZ R13, R27, R46 ;  /* 0x0000002e1b0d7221 */ /* 0x004fcc0000010000 */
[----:B------:R-:W2:Y:S01]  /*b030*/  MUFU.EX2 R84, R84 ;  /* 0x0000005400547308 */ /* 0x000ea20000000800 */
[----:B-1----:R-:W-:-:S01]  /*b040*/  FADD.FTZ R20, R0, R11 ;  /* 0x0000000b00147221 */ /* 0x002fc20000010000 */
[----:B0-----:R-:W-:-:S06]  /*b050*/  FADD.FTZ R13, R28, R13 ;  /* 0x0000000d1c0d7221 */ /* 0x001fcc0000010000 */
[----:B------:R-:W-:Y:S01]  /*b060*/  MUFU.EX2 R34, R34 ;  /* 0x0000002200227308 */ /* 0x000fe20000000800 */
[----:B-----5:R-:W-:-:S07]  /*b070*/  FADD.FTZ R20, R9, R20 ;  /* 0x0000001409147221 */ /* 0x020fce0000010000 */
[----:B------:R-:W-:Y:S08]  /*b080*/  MUFU.EX2 R35, R35 ;  /* 0x0000002300237308 */ /* 0x000ff00000000800 */
[----:B------:R-:W0:Y:S01]  /*b090*/  MUFU.EX2 R32, R32 ;  /* 0x0000002000207308 */ /* 0x000e220000000800 */
[----:B---3--:R-:W-:-:S07]  /*b0a0*/  F2FP.SATFINITE.E4M3.F32.PACK_AB_MERGE_C R12, R31, R30, RZ ;  /* 0x0000001e1f0c723e */ /* 0x008fce00048070ff */
[----:B------:R-:W1:Y:S01]  /*b0b0*/  MUFU.EX2 R25, R137 ;  /* 0x0000008900197308 */ /* 0x000e620000000800 */
[----:B------:R-:W-:-:S07]  /*b0c0*/  FADD.FTZ R30, R30, R13 ;  /* 0x0000000d1e1e7221 */ /* 0x000fce0000010000 */
[----:B------:R-:W-:Y:S01]  /*b0d0*/  MUFU.EX2 R111, R111 ;  /* 0x0000006f006f7308 */ /* 0x000fe20000000800 */
[----:B----4-:R-:W-:-:S07]  /*b0e0*/  FADD.FTZ R11, R55, R20 ;  /* 0x00000014370b7221 */ /* 0x010fce0000010000 */
[----:B------:R-:W3:Y:S01]  /*b0f0*/  MUFU.EX2 R86, R86 ;  /* 0x0000005600567308 */ /* 0x000ee20000000800 */
[----:B------:R-:W-:Y:S01]  /*b100*/  F2FP.SATFINITE.E4M3.F32.PACK_AB_MERGE_C R24, R71, R24, RZ ;  /* 0x000000184718723e */ /* 0x000fe200048070ff */
[----:B------:R-:W4:Y:S01]  /*b110*/  @P0 LDC R13, c[0x0][0x44c] ;  /* 0x00011300ff0d0b82 */ /* 0x000f220000000800 */
[----:B------:R-:W-:-:S01]  /*b120*/  FADD.FTZ R31, R31, R30 ;  /* 0x0000001e1f1f7221 */ /* 0x000fc20000010000 */
[----:B--2---:R-:W-:-:S04]  /*b130*/  F2FP.SATFINITE.E4M3.F32.PACK_AB_MERGE_C R140, R84, R55, RZ ;  /* 0x00000037548c723e */ /* 0x004fc800048070ff */
[----:B------:R-:W2:Y:S01]  /*b140*/  MUFU.EX2 R14, R139 ;  /* 0x0000008b000e7308 */ /* 0x000ea20000000800 */
[----:B------:R-:W-:-:S01]  /*b150*/  FADD.FTZ R84, R84, R11 ;  /* 0x0000000b54547221 */ /* 0x000fc20000010000 */
[----:B------:R-:W-:Y:S01]  /*b160*/  F2FP.SATFINITE.E4M3.F32.PACK_AB_MERGE_C R141, R141, R26, R24 ;  /* 0x0000001a8d8d723e */ /* 0x000fe20004807018 */
[----:B0-----:R-:W-:-:S01]  /*b170*/  FADD.FTZ R24, R32, R31 ;  /* 0x0000001f20187221 */ /* 0x001fc20000010000 */
[----:B------:R-:W-:-:S04]  /*b180*/  F2FP.SATFINITE.E4M3.F32.PACK_AB_MERGE_C R3, R28, R27, R12 ;  /* 0x0000001b1c03723e */ /* 0x000fc8000480700c */
[----:B------:R-:W0:Y:S01]  /*b190*/  MUFU.EX2 R67, R67 ;  /* 0x0000004300437308 */ /* 0x000e220000000800 */
[----:B------:R-:W5:Y:S01]  /*b1a0*/  @P0 LDC R28, c[0x0][0x450] ;  /* 0x00011400ff1c0b82 */ /* 0x000f620000000800 */
[----:B-1----:R-:W-:-:S06]  /*b1b0*/  FADD.FTZ R11, R25, R84 ;  /* 0x00000054190b7221 */ /* 0x002fcc0000010000 */
[----:B------:R-:W-:Y:S01]  /*b1c0*/  MUFU.EX2 R40, R40 ;  /* 0x0000002800287308 */ /* 0x000fe20000000800 */
[----:B---3--:R-:W-:-:S07]  /*b1d0*/  FADD.FTZ R11, R86, R11 ;  /* 0x0000000b560b7221 */ /* 0x008fce0000010000 */
[----:B------:R-:W-:Y:S08]  /*b1e0*/  MUFU.EX2 R39, R39 ;  /* 0x0000002700277308 */ /* 0x000ff00000000800 */
[----:B------:R1:W-:Y:S08]  /*b1f0*/  MUFU.EX2 R8, R143 ;  /* 0x0000008f00087308 */ /* 0x0003f00000000800 */
[----:B------:R-:W3:Y:S01]  /*b200*/  MUFU.EX2 R38, R38 ;  /* 0x0000002600267308 */ /* 0x000ee20000000800 */
[----:B-1----:R-:W-:-:S04]  /*b210*/  F2FP.SATFINITE.E4M3.F32.PACK_AB_MERGE_C R143, R35, R34, RZ ;  /* 0x00000022238f723e */ /* 0x002fc800048070ff */
[C---:B------:R-:W-:Y:S01]  /*b220*/  F2FP.SATFINITE.E4M3.F32.PACK_AB_MERGE_C R143, R111.reuse, R32, R143 ;  /* 0x000000206f8f723e */ /* 0x040fe2000480708f */
[----:B------:R-:W-:-:S02]  /*b230*/  FADD.FTZ R111, R111, R24 ;  /* 0x000000186f6f7221 */ /* 0x000fc40000010000 */
[----:B------:R-:W1:Y:S01]  /*b240*/  MUFU.EX2 R113, R113 ;  /* 0x0000007100717308 */ /* 0x000e620000000800 */
[----:B--2---:R-:W-:-:S01]  /*b250*/  FADD.FTZ R24, R14, R11 ;  /* 0x0000000b0e187221 */ /* 0x004fc20000010000 */
[----:B------:R-:W-:-:S06]  /*b260*/  FADD.FTZ R34, R34, R111 ;  /* 0x0000006f22227221 */ /* 0x000fcc0000010000 */
[----:B------:R-:W2:Y:S01]  /*b270*/  MUFU.EX2 R63, R63 ;  /* 0x0000003f003f7308 */ /* 0x000ea20000000800 */
[----:B------:R-:W-:-:S01]  /*b280*/  FADD.FTZ R35, R35, R34 ;  /* 0x0000002223237221 */ /* 0x000fc20000010000 */
[C---:B0-----:R-:W-:Y:S01]  /*b290*/  F2FP.SATFINITE.E4M3.F32.PACK_AB_MERGE_C R11, R67.reuse, R14, RZ ;  /* 0x0000000e430b723e */ /* 0x041fe200048070ff */
[----:B------:R-:W-:-:S05]  /*b2a0*/  FADD.FTZ R67, R67, R24 ;  /* 0x0000001843437221 */ /* 0x000fca0000010000 */
[----:B------:R-:W0:Y:S01]  /*b2b0*/  MUFU.EX2 R69, R69 ;  /* 0x0000004500457308 */ /* 0x000e220000000800 */
[----:B------:R-:W-:Y:S01]  /*b2c0*/  F2FP.SATFINITE.E4M3.F32.PACK_AB_MERGE_C R43, R68, R43, RZ ;  /* 0x0000002b442b723e */ /* 0x000fe200048070ff */
[----:B---3--:R-:W-:Y:S01]  /*b2d0*/  FADD.FTZ R26, R38, R35 ;  /* 0x00000023261a7221 */ /* 0x008fe20000010000 */
[----:B------:R-:W-:-:S05]  /*b2e0*/  F2FP.SATFINITE.E4M3.F32.PACK_AB_MERGE_C R137, R39, R40, RZ ;  /* 0x000000282789723e */ /* 0x000fca00048070ff */
[----:B------:R-:W3:Y:S01]  /*b2f0*/  MUFU.EX2 R12, R29 ;  /* 0x0000001d000c7308 */ /* 0x000ee20000000800 */
[----:B------:R-:W-:-:S01]  /*b300*/  FADD.FTZ R14, R8, R67 ;  /* 0x00000043080e7221 */ /* 0x000fc20000010000 */
[----:B------:R-:W-:Y:S01]  /*b310*/  F2FP.SATFINITE.E4M3.F32.PACK_AB_MERGE_C R154, R64, R15, R43 ;  /* 0x0000000f409a723e */ /* 0x000fe2000480702b */
[----:B----4-:R-:W-:-:S05]  /*b320*/  @P0 IMAD.HI.U32 R15, R110, R13, RZ ;  /* 0x0000000d6e0f0227 */ /* 0x010fca00078e00ff */
[----:B------:R-:W-:Y:S01]  /*b330*/  MUFU.EX2 R44, R44 ;  /* 0x0000002c002c7308 */ /* 0x000fe20000000800 */
[C---:B-1----:R-:W-:Y:S01]  /*b340*/  F2FP.SATFINITE.E4M3.F32.PACK_AB_MERGE_C R137, R113.reuse, R38, R137 ;  /* 0x000000267189723e */ /* 0x042fe20004807089 */
[----:B------:R-:W-:-:S06]  /*b350*/  FADD.FTZ R113, R113, R26 ;  /* 0x0000001a71717221 */ /* 0x000fcc0000010000 */
[----:B------:R-:W-:Y:S01]  /*b360*/  MUFU.EX2 R45, R45 ;  /* 0x0000002d002d7308 */ /* 0x000fe20000000800 */
[----:B--2---:R-:W-:-:S07]  /*b370*/  FADD.FTZ R14, R63, R14 ;  /* 0x0000000e3f0e7221 */ /* 0x004fce0000010000 */
[----:B------:R-:W1:Y:S01]  /*b380*/  MUFU.EX2 R42, R42 ;  /* 0x0000002a002a7308 */ /* 0x000e620000000800 */
[----:B------:R-:W-:-:S07]  /*b390*/  IMAD.MOV.U32 R13, RZ, RZ, R110 ;  /* 0x000000ffff0d7224 */ /* 0x000fce00078e006e */
[----:B------:R-:W2:Y:S01]  /*b3a0*/  MUFU.EX2 R145, R145 ;  /* 0x0000009100917308 */ /* 0x000ea20000000800 */
[----:B------:R-:W-:-:S01]  /*b3b0*/  FADD.FTZ R40, R40, R113 ;  /* 0x0000007128287221 */ /* 0x000fc20000010000 */
[----:B------:R-:W-:-:S06]  /*b3c0*/  F2FP.SATFINITE.E4M3.F32.PACK_AB_MERGE_C R140, R9, R0, R140 ;  /* 0x00000000098c723e */ /* 0x000fcc000480708c */
[----:B------:R-:W4:Y:S01]  /*b3d0*/  MUFU.EX2 R115, R127 ;  /* 0x0000007f00737308 */ /* 0x000f220000000800 */
[----:B-----5:R-:W-:Y:S01]  /*b3e0*/  @P0 SHF.R.U32.HI R13, RZ, R28, R15 ;  /* 0x0000001cff0d0219 */ /* 0x020fe2000001160f */
[----:B0-----:R-:W-:-:S06]  /*b3f0*/  FADD.FTZ R9, R69, R14 ;  /* 0x0000000e45097221 */ /* 0x001fcc0000010000 */
[----:B------:R-:W0:Y:S01]  /*b400*/  MUFU.EX2 R20, R33 ;  /* 0x0000002100147308 */ /* 0x000e220000000800 */
[----:B------:R-:W-:-:S01]  /*b410*/  FADD.FTZ R39, R39, R40 ;  /* 0x0000002827277221 */ /* 0x000fc20000010000 */
[C---:B---3--:R-:W-:Y:S01]  /*b420*/  F2FP.SATFINITE.E4M3.F32.PACK_AB_MERGE_C R69, R12.reuse, R69, RZ ;  /* 0x000000450c45723e */ /* 0x048fe200048070ff */
[----:B------:R-:W-:-:S01]  /*b430*/  FADD.FTZ R12, R12, R9 ;  /* 0x000000090c0c7221 */ /* 0x000fc20000010000 */
[----:B------:R-:W-:Y:S01]  /*b440*/  IADD3 R14, R13, R106, -R108 ;  /* 0x0000006a0d0e7210 */ /* 0x000fe20007ffe86c */
[----:B-1----:R-:W-:-:S01]  /*b450*/  FADD.FTZ R0, R42, R39 ;  /* 0x000000272a007221 */ /* 0x002fc20000010000 */
[----:B------:R-:W-:Y:S01]  /*b460*/  F2FP.SATFINITE.E4M3.F32.PACK_AB_MERGE_C R13, R45, R44, RZ ;  /* 0x0000002c2d0d723e */ /* 0x000fe200048070ff */
[----:B--2---:R-:W-:-:S02]  /*b470*/  FADD.FTZ R9, R145, R12 ;  /* 0x0000000c91097221 */ /* 0x004fc40000010000 */
[----:B------:R-:W-:Y:S01]  /*b480*/  IMAD.HI R14, R14, 0x66666667, RZ ;  /* 0x666666670e0e7827 */ /* 0x000fe200078e02ff */
[----:B----4-:R-:W-:-:S03]  /*b490*/  F2FP.SATFINITE.E4M3.F32.PACK_AB_MERGE_C R139, R115, R42, R13 ;  /* 0x0000002a738b723e */ /* 0x010fc6000480700d */
[----:B------:R-:W-:Y:S01]  /*b4a0*/  FADD.FTZ R115, R115, R0 ;  /* 0x0000000073737221 */ /* 0x000fe20000010000 */
[----:B------:R-:W-:Y:S01]  /*b4b0*/  F2FP.SATFINITE.E4M3.F32.PACK_AB_MERGE_C R70, R75, R70, RZ ;  /* 0x000000464b46723e */ /* 0x000fe200048070ff */
[----:B------:R-:W-:Y:S01]  /*b4c0*/  MUFU.EX2 R147, R147 ;  /* 0x0000009300937308 */ /* 0x000fe20000000800 */
[----:B0-----:R-:W-:-:S01]  /*b4d0*/  FADD.FTZ R0, R20, R9 ;  /* 0x0000000914007221 */ /* 0x001fc20000010000 */
[----:B------:R-:W-:-:S06]  /*b4e0*/  SHF.R.U32.HI R9, RZ, 0x1f, R14 ;  /* 0x0000001fff097819 */ /* 0x000fcc000001160e */
[----:B------:R-:W0:Y:S01]  /*b4f0*/  MUFU.EX2 R36, R36 ;  /* 0x0000002400247308 */ /* 0x000e220000000800 */
[----:B------:R-:W-:Y:S01]  /*b500*/  LEA.HI.SX32 R9, R14, R9, 0x1a ;  /* 0x000000090e097211 */ /* 0x000fe200078fd2ff */
[----:B------:R-:W-:Y:S01]  /*b510*/  VIADD R14, R104, 0xfffffffe ;  /* 0xfffffffe680e7836 */ /* 0x000fe20000000000 */
[----:B------:R-:W-:Y:S02]  /*b520*/  F2FP.SATFINITE.E4M3.F32.PACK_AB_MERGE_C R148, R66, R21, R70 ;  /* 0x000000154294723e */ /* 0x000fe40004807046 */
[----:B------:R-:W-:-:S04]  /*b530*/  VIMNMX R21, RZ, R9, !PT ;  /* 0x00000009ff157248 */ /* 0x000fc80007fe0100 */
[----:B------:R-:W-:Y:S02]  /*b540*/  ISETP.GE.AND P2, PT, R14, R21, PT ;  /* 0x000000150e00720c */ /* 0x000fe40003f46270 */
[----:B------:R-:W-:Y:S01]  /*b550*/  F2FP.SATFINITE.E4M3.F32.PACK_AB_MERGE_C R136, R63, R8, R69 ;  /* 0x000000083f88723e */ /* 0x000fe20004807045 */
[----:B------:R-:W-:Y:S01]  /*b560*/  FADD.FTZ R44, R44, R115 ;  /* 0x000000732c2c7221 */ /* 0x000fe20000010000 */
[----:B------:R-:W-:Y:S02]  /*b570*/  F2FP.SATFINITE.E4M3.F32.PACK_AB_MERGE_C R151, R56, R51, RZ ;  /* 0x000000333897723e */ /* 0x000fe400048070ff */
[----:B------:R-:W-:Y:S02]  /*b580*/  F2FP.SATFINITE.E4M3.F32.PACK_AB_MERGE_C R10, R107, R10, R37 ;  /* 0x0000000a6b0a723e */ /* 0x000fe40004807025 */
[----:B0-----:R-:W-:Y:S01]  /*b590*/  F2FP.SATFINITE.E4M3.F32.PACK_AB_MERGE_C R8, R36, R147, RZ ;  /* 0x000000932408723e */ /* 0x001fe200048070ff */
[----:B------:R-:W-:Y:S01]  /*b5a0*/  FADD.FTZ R147, R147, R0 ;  /* 0x0000000093937221 */ /* 0x000fe20000010000 */
[----:B------:R-:W-:Y:S01]  /*b5b0*/  F2FP.SATFINITE.E4M3.F32.PACK_AB_MERGE_C R76, R77, R76, RZ ;  /* 0x0000004c4d4c723e */ /* 0x000fe200048070ff */
[----:B------:R-:W-:Y:S01]  /*b5c0*/  BSSY B0, `(.L_x_1936) ;  /* 0x00003c9000007945 */ /* 0x000fe20003800000 */
[----:B------:R-:W-:-:S02]  /*b5d0*/  F2FP.SATFINITE.E4M3.F32.PACK_AB_MERGE_C R78, R79, R78, RZ ;  /* 0x0000004e4f4e723e */ /* 0x000fc400048070ff */
[----:B------:R-:W-:Y:S01]  /*b5e0*/  F2FP.SATFINITE.E4M3.F32.PACK_AB_MERGE_C R138, R20, R145, R8 ;  /* 0x00000091148a723e */ /* 0x000fe20004807008 */
[----:B------:R-:W-:-:S01]  /*b5f0*/  FADD.FTZ R20, R36, R147 ;  /* 0x0000009324147221 */ /* 0x000fc20000010000 */
[----:B------:R-:W-:Y:S01]  /*b600*/  F2FP.SATFINITE.E4M3.F32.PACK_AB_MERGE_C R155, R53, R50, R155 ;  /* 0x00000032359b723e */ /* 0x000fe2000480709b */
[----:B------:R-:W-:-:S01]  /*b610*/  FADD.FTZ R0, R45, R44 ;  /* 0x0000002c2d007221 */ /* 0x000fc20000010000 */
[----:B------:R-:W-:Y:S01]  /*b620*/  F2FP.SATFINITE.E4M3.F32.PACK_AB_MERGE_C R151, R83, R54, R151 ;  /* 0x000000365397723e */ /* 0x000fe20004807097 */
[----:B------:R-:W-:Y:S01]  /*b630*/  IMAD.MOV.U32 R147, RZ, RZ, R141 ;  /* 0x000000ffff937224 */ /* 0x000fe200078e008d */
[----:B------:R-:W-:Y:S02]  /*b640*/  F2FP.SATFINITE.E4M3.F32.PACK_AB_MERGE_C R142, R86, R25, R11 ;  /* 0x00000019568e723e */ /* 0x000fe4000480700b */
[----:B------:R-:W-:Y:S02]  /*b650*/  CS2R R54, SRZ ;  /* 0x0000000000367805 */ /* 0x000fe4000001ff00 */
[----:B------:R-:W-:-:S02]  /*b660*/  F2FP.SATFINITE.E4M3.F32.PACK_AB_MERGE_C R152, R89, R62, R152 ;  /* 0x0000003e5998723e */ /* 0x000fc40004807098 */
[----:B------:R-:W-:Y:S02]  /*b670*/  CS2R R52, SRZ ;  /* 0x0000000000347805 */ /* 0x000fe4000001ff00 */
[----:B------:R-:W-:Y:S02]  /*b680*/  F2FP.SATFINITE.E4M3.F32.PACK_AB_MERGE_C R150, R73, R72, R76 ;  /* 0x000000484996723e */ /* 0x000fe4000480704c */
[----:B------:R-:W-:Y:S02]  /*b690*/  CS2R R50, SRZ ;  /* 0x0000000000327805 */ /* 0x000fe4000001ff00 */
[----:B------:R-:W-:Y:S02]  /*b6a0*/  F2FP.SATFINITE.E4M3.F32.PACK_AB_MERGE_C R144, R57, R74, R78 ;  /* 0x0000004a3990723e */ /* 0x000fe4000480704e */
[----:B------:R-:W-:Y:S02]  /*b6b0*/  CS2R R48, SRZ ;  /* 0x0000000000307805 */ /* 0x000fe4000001ff00 */
[----:B------:R-:W-:-:S02]  /*b6c0*/  F2FP.SATFINITE.E4M3.F32.PACK_AB_MERGE_C R146, R80, R61, R146 ;  /* 0x0000003d5092723e */ /* 0x000fc40004807092 */
        /* <DEDUP_REMOVED lines=11> */
[----:B------:R-:W-:Y:S01]  /*b780*/  CS2R R24, SRZ ;  /* 0x0000000000187805 */ /* 0x000fe2000001ff00 */
[----:B------:R-:W-:-:S02]  /*b790*/  IMAD.MOV.U32 R145, RZ, RZ, R10 ;  /* 0x000000ffff917224 */ /* 0x000fc400078e000a */
[----:B------:R-:W-:Y:S01]  /*b7a0*/  IMAD.MOV.U32 R141, RZ, RZ, R3 ;  /* 0x000000ffff8d7224 */ /* 0x000fe200078e0003 */
[----:B------:R-:W-:Y:S06]  /*b7b0*/  @!P2 BRA `(.L_x_1937) ;  /* 0x0000003800a4a947 */ /* 0x000fec0003800000 */
[----:B------:R-:W-:Y:S01]  /*b7c0*/  BSSY B1, `(.L_x_1937) ;  /* 0x00003a8000017945 */ /* 0x000fe20003800000 */
[----:B------:R-:W-:Y:S02]  /*b7d0*/  IMAD.MOV.U32 R12, RZ, RZ, R59 ;  /* 0x000000ffff0c7224 */ /* 0x000fe400078e003b */
[----:B------:R-:W-:Y:S02]  /*b7e0*/  IMAD.MOV.U32 R3, RZ, RZ, R60 ;  /* 0x000000ffff037224 */ /* 0x000fe400078e003c */
[----:B------:R-:W-:Y:S02]  /*b7f0*/  IMAD.MOV.U32 R9, RZ, RZ, R23 ;  /* 0x000000ffff097224 */ /* 0x000fe400078e0017 */
[----:B------:R-:W-:Y:S02]  /*b800*/  IMAD.MOV.U32 R8, RZ, RZ, R22 ;  /* 0x000000ffff087224 */ /* 0x000fe400078e0016 */
[----:B------:R-:W-:-:S07]  /*b810*/  IMAD.MOV.U32 R55, RZ, RZ, RZ ;  /* 0x000000ffff377224 */ /* 0x000fce00078e00ff */
.L_x_1949:
[----:B------:R-:W-:-:S04]  /*b820*/  ISETP.NE.AND P2, PT, R8, 0x1, PT ;  /* 0x000000010800780c */ /* 0x000fc80003f45270 */
[----:B------:R-:W-:-:S04]  /*b830*/  SEL R10, RZ, 0x1, P2 ;  /* 0x00000001ff0a7807 */ /* 0x000fc80001000000 */
[----:B------:R-:W-:Y:S01]  /*b840*/  LOP3.LUT R23, R9, R10, RZ, 0x3c, !PT ;  /* 0x0000000a09177212 */ /* 0x000fe200078e3cff */
[----:B0-----:R-:W-:Y:S06]  /*b850*/  @!P1 BRA `(.L_x_1938) ;  /* 0x0000000000049947 */ /* 0x001fec0003800000 */
[----:B------:R-:W-:Y:S01]  /*b860*/  BPT.TRAP 0x1 ;  /* 0x000000040000795c */ /* 0x000fe20000300000 */
.L_x_1938:
[----:B------:R-:W-:Y:S01]  /*b870*/  VIADD R22, R8, 0x1 ;  /* 0x0000000108167836 */ /* 0x000fe20000000000 */
[----:B------:R-:W-:-:S04]  /*b880*/  SHF.L.U32 R10, R23, 0x1f, RZ ;  /* 0x0000001f170a7819 */ /* 0x000fc800000006ff */
[----:B------:R-:W-:-:S04]  /*b890*/  ISETP.NE.AND P2, PT, R22, 0x2, PT ;  /* 0x000000021600780c */ /* 0x000fc80003f45270 */
[----:B------:R-:W-:-:S04]  /*b8a0*/  SEL R22, R22, RZ, P2 ;  /* 0x000000ff16167207 */ /* 0x000fc80001000000 */
[----:B------:R-:W-:-:S04]  /*b8b0*/  LEA R13, R22, R16, 0x3 ;  /* 0x00000010160d7211 */ /* 0x000fc800078e18ff */
[----:B------:R0:W1:Y:S01]  /*b8c0*/  SYNCS.PHASECHK.TRANS64.TRYWAIT P2, [R13+URZ+0x13230], R10 ;  /* 0x0132300a0d0075a7 */ /* 0x000062000804017f */
[----:B------:R-:W-:Y:S05]  /*b8d0*/  @!P1 BRA `(.L_x_1939) ;  /* 0x0000000000049947 */ /* 0x000fea0003800000 */
[----:B------:R-:W-:Y:S01]  /*b8e0*/  BPT.TRAP 0x1 ;  /* 0x000000040000795c */ /* 0x000fe20000300000 */
.L_x_1939:
        /* <DEDUP_REMOVED lines=8> */
.L_x_1941:
[----:B------:R-:W-:Y:S05]  /*b970*/  BSYNC B2 ;  /* 0x0000000000027941 */ /* 0x000fea0003800000 */
.L_x_1940:
        /* <DEDUP_REMOVED lines=29> */
[----:B------:R-:W-:Y:S02]  /*bb50*/  R2UR UR23, R11 ;  /* 0x000000000b1772ca */ /* 0x000fe400000e0000 */
        /* <DEDUP_REMOVED lines=8> */
[----:B------:R-:W-:Y:S02]  /*bbe0*/  MOV R11, 0x80000020 ;  /* 0x80000020000b7802 */ /* 0x000fe40000000f00 */
        /* <DEDUP_REMOVED lines=48> */
.L_x_1943:
[----:B------:R-:W-:Y:S01]  /*bef0*/  SHF.L.U32 R9, R9, 0x1f, RZ ;  /* 0x0000001f09097819 */ /* 0x000fe200000006ff */
[----:B------:R-:W-:-:S04]  /*bf00*/  IMAD R15, R8, 0x8, R16 ;  /* 0x00000008080f7824 */ /* 0x000fc800078e0210 */
[----:B------:R0:W1:Y:S01]  /*bf10*/  SYNCS.PHASECHK.TRANS64.TRYWAIT P2, [R15+URZ+0x13250], R9 ;  /* 0x013250090f0075a7 */ /* 0x000062000804017f */
[----:B------:R-:W-:Y:S05]  /*bf20*/  @!P1 BRA `(.L_x_1944) ;  /* 0x0000000000049947 */ /* 0x000fea0003800000 */
[----:B------:R-:W-:Y:S01]  /*bf30*/  BPT.TRAP 0x1 ;  /* 0x000000040000795c */ /* 0x000fe20000300000 */
.L_x_1944:
[----:B------:R-:W-:Y:S04]  /*bf40*/  BSSY B2, `(.L_x_1945) ;  /* 0x0000004000027945 */ /* 0x000fe80003800000 */
[----:B-1----:R-:W-:Y:S05]  /*bf50*/  @P2 BRA `(.L_x_1946) ;  /* 0x0000000000082947 */ /* 0x002fea0003800000 */
[----:B------:R-:W1:Y:S02]  /*bf60*/  SYNCS.PHASECHK.TRANS64.TRYWAIT P2, [R15+URZ+0x13250], R9 ;  /* 0x013250090f0075a7 */ /* 0x000e64000804017f */
[----:B-1----:R-:W-:Y:S05]  /*bf70*/  @!P2 BRA `(.L_x_1947) ;  /* 0x000000ec0090a947 */ /* 0x002fea0003800000 */
.L_x_1946:
[----:B------:R-:W-:Y:S05]  /*bf80*/  BSYNC B2 ;  /* 0x0000000000027941 */ /* 0x000fea0003800000 */
.L_x_1945:
        /* <DEDUP_REMOVED lines=14> */
[----:B------:R-:W-:Y:S02]  /*c070*/  WARPGROUP.DEPBAR.LE gsb0, 0x0 ;  /* 0x00008000000079c5 */ /* 0x000fe40000010000 */
[----:B------:R-:W-:Y:S01]  /*c080*/  WARPGROUP.ARRIVE ;  /* 0x00000000000079c5 */ /* 0x000fe20000000000 */
[----:B------:R-:W2:Y:S04]  /*c090*/  LDL R152, [R1+0x3c] ;  /* 0x00003c0001987983 */ /* 0x000ea80000100800 */
[----:B------:R-:W3:Y:S05]  /*c0a0*/  LDL R153, [R1+0x38] ;  /* 0x0000380001997983 */ /* 0x000eea0000100800 */
[----:B------:R-:W-:Y:S01]  /*c0b0*/  QGMMA.64x64x32.F32.E4M3.E4M3 R24, R148, gdesc[UR4], R24, gsb0 ;  /* 0x00e0000494187df3 */ /* 0x000fe20008000818 */
[----:B------:R-:W4:Y:S04]  /*c0c0*/  LDL R154, [R1+0x24] ;  /* 0x00002400019a7983 */ /* 0x000f280000100800 */
[----:B------:R-:W4:Y:S01]  /*c0d0*/  LDL R155, [R1+0x20] ;  /* 0x00002000019b7983 */ /* 0x000f220000100800 */
[----:B------:R-:W-:-:S03]  /*c0e0*/  WARPGROUP.DEPBAR.LE gsb0, 0x0 ;  /* 0x00008000000079c5 */ /* 0x000fc60000010000 */
[----:B------:R-:W2:Y:S01]  /*c0f0*/  LDL R151, [R1+0x28] ;  /* 0x0000280001977983 */ /* 0x000ea20000100800 */
[----:B------:R-:W-:Y:S01]  /*c100*/  VIADD R10, R8, 0x100 ;  /* 0x00000100080a7836 */ /* 0x000fe20000000000 */
[----:B------:R-:W-:Y:S01]  /*c110*/  MOV R11, 0xc0000010 ;  /* 0xc0000010000b7802 */ /* 0x000fe20000000f00 */
[----:B------:R-:W-:Y:S01]  /*c120*/  WARPGROUP.ARRIVE ;  /* 0x00000000000079c5 */ /* 0x000fe20000000000 */
[C---:B------:R-:W-:Y:S01]  /*c130*/  FMUL.FTZ R9, R2.reuse, R120 ;  /* 0x0000007802097220 */ /* 0x040fe20000410000 */
[----:B------:R-:W-:Y:S01]  /*c140*/  FMUL.FTZ R120, R2, R123 ;  /* 0x0000007b02787220 */ /* 0x000fe20000410000 */
[----:B------:R-:W-:Y:S01]  /*c150*/  R2UR UR6, R10 ;  /* 0x000000000a0672ca */ /* 0x000fe200000e0000 */
[----:B------:R-:W-:Y:S01]  /*c160*/  VIADD R10, R8, 0x180 ;  /* 0x00000180080a7836 */ /* 0x000fe20000000000 */
[----:B------:R-:W-:Y:S01]  /*c170*/  R2UR UR7, R11 ;  /* 0x000000000b0772ca */ /* 0x000fe200000e0000 */
[----:B------:R-:W-:Y:S02]  /*c180*/  IMAD.MOV.U32 R11, RZ, RZ, -0x3ffffff0 ;  /* 0xc0000010ff0b7424 */ /* 0x000fe400078e00ff */
        /* <DEDUP_REMOVED lines=9> */
[----:B------:R-:W0:Y:S01]  /*c220*/  MUFU.TANH R9, R9 ;  /* 0x0000000900097308 */ /* 0x000e220000002400 */
        /* <DEDUP_REMOVED lines=21> */
[----:B------:R-:W1:Y:S01]  /*c380*/  @P0 LDC R89, c[0x0][0x44c] ;  /* 0x00011300ff590b82 */ /* 0x000e620000000800 */
[C---:B------:R-:W-:Y:S01]  /*c390*/  FMUL.FTZ R111, R2.reuse, R114 ;  /* 0x00000072026f7220 */ /* 0x040fe20000410000 */
[C---:B------:R-:W-:Y:S01]  /*c3a0*/  FMUL.FTZ R114, R2.reuse, R115 ;  /* 0x0000007302727220 */ /* 0x040fe20000410000 */
[C---:B------:R-:W-:Y:S01]  /*c3b0*/  FMUL.FTZ R115, R2.reuse, R118 ;  /* 0x0000007602737220 */ /* 0x040fe20000410000 */
[C---:B------:R-:W-:Y:S01]  /*c3c0*/  FMUL.FTZ R118, R2.reuse, R88 ;  /* 0x0000005802767220 */ /* 0x040fe20000410000 */
[----:B------:R-:W5:Y:S01]  /*c3d0*/  MUFU.TANH R11, R11 ;  /* 0x0000000b000b7308 */ /* 0x000f620000002400 */
[C---:B------:R-:W-:Y:S01]  /*c3e0*/  FMUL.FTZ R108, R2.reuse, R108 ;  /* 0x0000006c026c7220 */ /* 0x040fe20000410000 */
[C---:B------:R-:W-:Y:S01]  /*c3f0*/  FMUL.FTZ R109, R2.reuse, R109 ;  /* 0x0000006d026d7220 */ /* 0x040fe20000410000 */
[----:B------:R-:W0:Y:S01]  /*c400*/  @P0 LDC R88, c[0x0][0x450] ;  /* 0x00011400ff580b82 */ /* 0x000e220000000800 */
        /* <DEDUP_REMOVED lines=34> */
[----:B------:R-:W-:-:S02]  /*c630*/  FMUL.FTZ R71, R2, R71 ;  /* 0x0000004702477220 */ /* 0x000fc40000410000 */
[----:B------:R-:W5:Y:S08]  /*c640*/  MUFU.TANH R129, R129 ;  /* 0x0000008100817308 */ /* 0x000f700000002400 */
[----:B------:R-:W5:Y:S01]  /*c650*/  MUFU.TANH R131, R131 ;  /* 0x0000008300837308 */ /* 0x000f620000002400 */
[----:B------:R-:W-:Y:S02]  /*c660*/  WARPGROUP.DEPBAR.LE gsb0, 0x0 ;  /* 0x00008000000079c5 */ /* 0x000fe40000010000 */
[----:B------:R-:W-:-:S05]  /*c670*/  WARPGROUP.ARRIVE ;  /* 0x00000000000079c5 */ /* 0x000fca0000000000 */
[----:B------:R-:W5:Y:S01]  /*c680*/  MUFU.TANH R104, R104 ;  /* 0x0000006800687308 */ /* 0x000f620000002400 */
[----:B------:R-:W-:Y:S07]  /*c690*/  QGMMA.64x64x32.F32.E4M3.E4M3 R24, R140, gdesc[UR4], R24, gsb0 ;  /* 0x00e000048c187df3 */ /* 0x000fee0008000818 */
[----:B------:R-:W5:Y:S08]  /*c6a0*/  MUFU.TANH R133, R133 ;  /* 0x0000008500857308 */ /* 0x000f700000002400 */
        /* <DEDUP_REMOVED lines=8> */
[----:B------:R-:W5:Y:S01]  /*c730*/  MUFU.TANH R135, R135 ;  /* 0x0000008700877308 */ /* 0x000f620000002400 */
[----:B------:R-:W-:-:S02]  /*c740*/  WARPGROUP.DEPBAR.LE gsb0, 0x0 ;  /* 0x00008000000079c5 */ /* 0x000fc40000010000 */
        /* <DEDUP_REMOVED lines=8> */
[----:B------:R-:W-:-:S07]  /*c7d0*/  WARPGROUP.ARRIVE ;  /* 0x00000000000079c5 */ /* 0x000fce0000000000 */
[----:B------:R-:W5:Y:S08]  /*c7e0*/  MUFU.TANH R95, R95 ;  /* 0x0000005f005f7308 */ /* 0x000f700000002400 */
[----:B------:R-:W5:Y:S08]  /*c7f0*/  MUFU.TANH R96, R96 ;  /* 0x0000006000607308 */ /* 0x000f700000002400 */
[----:B------:R-:W5:Y:S08]  /*c800*/  MUFU.TANH R98, R98 ;  /* 0x0000006200627308 */ /* 0x000f700000002400 */
[----:B------:R-:W5:Y:S08]  /*c810*/  MUFU.TANH R99, R99 ;  /* 0x0000006300637308 */ /* 0x000f700000002400 */
        /* <DEDUP_REMOVED lines=9> */
[----:B--2---:R-:W-:-:S04]  /*c8b0*/  IMAD.IADD R100, R152, 0x1, R151 ;  /* 0x0000000198647824 */ /* 0x004fc800078e0297 */
[----:B-1----:R-:W-:-:S03]  /*c8c0*/  @P0 IMAD.HI.U32 R89, R100, R89, RZ ;  /* 0x0000005964590227 */ /* 0x002fc600078e00ff */
[----:B------:R-:W-:Y:S02]  /*c8d0*/  MUFU.TANH R61, R61 ;  /* 0x0000003d003d7308 */ /* 0x000fe40000002400 */
[----:B0-----:R-:W-:Y:S01]  /*c8e0*/  @P0 SHF.R.U32.HI R100, RZ, R88, R89 ;  /* 0x00000058ff640219 */ /* 0x001fe20000011659 */
[----:B------:R-:W-:Y:S02]  /*c8f0*/  IMAD.MOV.U32 R89, RZ, RZ, -0x3ffffff0 ;  /* 0xc0000010ff597424 */ /* 0x000fe400078e00ff */
[----:B------:R-:W-:Y:S02]  /*c900*/  VIADD R88, R8, 0x200 ;  /* 0x0000020008587836 */ /* 0x000fe40000000000 */
[----:B------:R-:W0:Y:S01]  /*c910*/  SHFL.IDX PT, R102, R100, RZ, 0x1c1f ;  /* 0x001c1fff64667589 */ /* 0x000e2200000e0000 */
[----:B------:R-:W-:Y:S01]  /*c920*/  R2UR UR7, R89 ;  /* 0x00000000590772ca */ /* 0x000fe200000e0000 */
[----:B------:R-:W-:Y:S01]  /*c930*/  IMAD.MOV.U32 R89, RZ, RZ, -0xa0 ;  /* 0xffffff60ff597424 */ /* 0x000fe200078e00ff */
[----:B------:R-:W-:Y:S01]  /*c940*/  R2UR UR6, R88 ;  /* 0x00000000580672ca */ /* 0x000fe200000e0000 */
[C---:B------:R-:W-:Y:S01]  /*c950*/  FMUL.FTZ R88, R2.reuse, R72 ;  /* 0x0000004802587220 */ /* 0x040fe20000410000 */
[----:B------:R-:W-:Y:S01]  /*c960*/  FMUL.FTZ R72, R2, R74 ;  /* 0x0000004a02487220 */ /* 0x000fe20000410000 */
[----:B------:R-:W-:-:S02]  /*c970*/  IMAD R89, R14, R89, 0x1 ;  /* 0x000000010e597424 */ /* 0x000fc400078e0259 */
[C---:B------:R-:W-:Y:S01]  /*c980*/  FMUL.FTZ R74, R2.reuse, R75 ;  /* 0x0000004b024a7220 */ /* 0x040fe20000410000 */
[----:B------:R-:W-:Y:S01]  /*c990*/  FMUL.FTZ R75, R2, R76 ;  /* 0x0000004c024b7220 */ /* 0x000fe20000410000 */
[----:B------:R-:W-:Y:S01]  /*c9a0*/  MUFU.TANH R8, R103 ;  /* 0x0000006700087308 */ /* 0x000fe20000002400 */
[----:B---3--:R-:W-:Y:S01]  /*c9b0*/  IMAD R89, R153, -0x2, R89 ;  /* 0xfffffffe99597824 */ /* 0x008fe200078e0259 */
[----:B------:R-:W1:Y:S04]  /*c9c0*/  SHFL.IDX PT, R100, R100, 0x1, 0x1c1f ;  /* 0x003c1f0064647f89 */ /* 0x000e6800000e0000 */
[----:B----4-:R-:W-:Y:S01]  /*c9d0*/  IADD3 R89, -R155, R89, R154 ;  /* 0x000000599b597210 */ /* 0x010fe20007ffe19a */
[----:B------:R-:W-:Y:S01]  /*c9e0*/  QGMMA.64x64x32.F32.E4M3.E4M3 R24, R136, gdesc[UR4], R24, gsb0 ;  /* 0x00e0000488187df3 */ /* 0x000fe20008000818 */
[----:B------:R-:W2:Y:S02]  /*c9f0*/  MUFU.TANH R88, R88 ;  /* 0x0000005800587308 */ /* 0x000ea40000002400 */
[----:B------:R-:W3:Y:S01]  /*ca00*/  S2R R155, SR_TID.X ;  /* 0x00000000009b7919 */ /* 0x000ee20000002100 */
[----:B0-----:R-:W-:-:S05]  /*ca10*/  IMAD.IADD R102, R89, 0x1, R102 ;  /* 0x0000000159667824 */ /* 0x001fca00078e0266 */
[----:B------:R-:W0:Y:S01]  /*ca20*/  MUFU.TANH R75, R75 ;  /* 0x0000004b004b7308 */ /* 0x000e220000002400 */
[C---:B------:R-:W-:Y:S02]  /*ca30*/  ISETP.GT.AND P2, PT, R102.reuse, RZ, PT ;  /* 0x000000ff6600720c */ /* 0x040fe40003f44270 */
[----:B------:R-:W-:Y:S02]  /*ca40*/  ISETP.GT.AND P3, PT, R102, 0x1, PT ;  /* 0x000000016600780c */ /* 0x000fe40003f64270 */
[----:B------:R-:W-:-:S03]  /*ca50*/  FSEL R9, R9, -INF , P2 ;  /* 0xff80000009097808 */ /* 0x000fc60001000000 */
[----:B------:R-:W4:Y:S01]  /*ca60*/  MUFU.TANH R64, R64 ;  /* 0x0000004000407308 */ /* 0x000f220000002400 */
[C---:B------:R-:W-:Y:S01]  /*ca70*/  ISETP.GT.AND P2, PT, R102.reuse, 0x8, PT ;  /* 0x000000086600780c */ /* 0x040fe20003f44270 */
[----:B-1----:R-:W-:Y:S01]  /*ca80*/  IMAD.IADD R100, R89, 0x1, R100 ;  /* 0x0000000159647824 */ /* 0x002fe200078e0264 */
[----:B-----5:R-:W-:Y:S02]  /*ca90*/  FSEL R11, R11, -INF , P3 ;  /* 0xff8000000b0b7808 */ /* 0x020fe40001800000 */
[----:B------:R-:W-:Y:S02]  /*caa0*/  FMNMX.FTZ R76, R9, R3, !PT ;  /* 0x00000003094c7209 */ /* 0x000fe40007810000 */
[----:B------:R-:W-:Y:S01]  /*cab0*/  ISETP.GT.AND P3, PT, R102, 0x9, PT ;  /* 0x000000096600780c */ /* 0x000fe20003f64270 */
[----:B------:R-:W1:Y:S01]  /*cac0*/  MUFU.TANH R65, R65 ;  /* 0x0000004100417308 */ /* 0x000e620000002400 */
[----:B------:R-:W-:Y:S02]  /*cad0*/  FSEL R121, R121, -INF , P2 ;  /* 0xff80000079797808 */ /* 0x000fe40001000000 */
[----:B------:R-:W-:-:S02]  /*cae0*/  FMNMX.FTZ R76, R11, R76, !PT ;  /* 0x0000004c0b4c7209 */ /* 0x000fc40007810000 */
[C---:B------:R-:W-:Y:S02]  /*caf0*/  ISETP.GT.AND P2, PT, R102.reuse, 0x10, PT ;  /* 0x000000106600780c */ /* 0x040fe40003f44270 */
[----:B------:R-:W-:Y:S01]  /*cb00*/  FSEL R123, R123, -INF , P3 ;  /* 0xff8000007b7b7808 */ /* 0x000fe20001800000 */
[----:B------:R-:W5:Y:S01]  /*cb10*/  MUFU.TANH R68, R68 ;  /* 0x0000004400447308 */ /* 0x000f620000002400 */
[----:B------:R-:W-:Y:S02]  /*cb20*/  FMNMX.FTZ R76, R121, R76, !PT ;  /* 0x0000004c794c7209 */ /* 0x000fe40007810000 */
[C---:B------:R-:W-:Y:S02]  /*cb30*/  ISETP.GT.AND P3, PT, R102.reuse, 0x11, PT ;  /* 0x000000116600780c */ /* 0x040fe40003f64270 */
[----:B------:R-:W-:Y:S02]  /*cb40*/  FSEL R125, R125, -INF , P2 ;  /* 0xff8000007d7d7808 */ /* 0x000fe40001000000 */
[----:B------:R-:W-:Y:S01]  /*cb50*/  FMNMX.FTZ R76, R123, R76, !PT ;  /* 0x0000004c7b4c7209 */ /* 0x000fe20007810000 */
[----:B------:R-:W-:Y:S01]  /*cb60*/  MUFU.TANH R126, R126 ;  /* 0x0000007e007e7308 */ /* 0x000fe20000002400 */
[----:B------:R-:W-:-:S02]  /*cb70*/  ISETP.GT.AND P2, PT, R102, 0x18, PT ;  /* 0x000000186600780c */ /* 0x000fc40003f44270 */
[----:B------:R-:W-:Y:S02]  /*cb80*/  FSEL R128, R128, -INF , P3 ;  /* 0xff80000080807808 */ /* 0x000fe40001800000 */
[----:B------:R-:W-:Y:S02]  /*cb90*/  FMNMX.FTZ R76, R125, R76, !PT ;  /* 0x0000004c7d4c7209 */ /* 0x000fe40007810000 */
[----:B------:R-:W-:Y:S01]  /*cba0*/  ISETP.GT.AND P3, PT, R102, 0x19, PT ;  /* 0x000000196600780c */ /* 0x000fe20003f64270 */
[----:B------:R-:W-:Y:S01]  /*cbb0*/  MUFU.TANH R106, R106 ;  /* 0x0000006a006a7308 */ /* 0x000fe20000002400 */
[----:B------:R-:W-:Y:S02]  /*cbc0*/  FSEL R129, R129, -INF , P2 ;  /* 0xff80000081817808 */ /* 0x000fe40001000000 */
[----:B------:R-:W-:Y:S02]  /*cbd0*/  FMNMX.FTZ R76, R128, R76, !PT ;  /* 0x0000004c804c7209 */ /* 0x000fe40007810000 */
[----:B------:R-:W-:-:S02]  /*cbe0*/  ISETP.GT.AND P2, PT, R102, 0x20, PT ;  /* 0x000000206600780c */ /* 0x000fc40003f44270 */
[----:B------:R-:W-:Y:S01]  /*cbf0*/  FSEL R131, R131, -INF , P3 ;  /* 0xff80000083837808 */ /* 0x000fe20001800000 */
[----:B------:R-:W-:Y:S01]  /*cc00*/  MUFU.TANH R114, R114 ;  /* 0x0000007200727308 */ /* 0x000fe20000002400 */
[----:B------:R-:W-:Y:S02]  /*cc10*/  FMNMX.FTZ R76, R129, R76, !PT ;  /* 0x0000004c814c7209 */ /* 0x000fe40007810000 */
[----:B------:R-:W-:Y:S02]  /*cc20*/  ISETP.GT.AND P3, PT, R102, 0x21, PT ;  /* 0x000000216600780c */ /* 0x000fe40003f64270 */
[----:B------:R-:W-:Y:S02]  /*cc30*/  FSEL R104, R104, -INF , P2 ;  /* 0xff80000068687808 */ /* 0x000fe40001000000 */
[----:B------:R-:W-:Y:S01]  /*cc40*/  FMNMX.FTZ R76, R131, R76, !PT ;  /* 0x0000004c834c7209 */ /* 0x000fe20007810000 */
[----:B------:R-:W3:Y:S01]  /*cc50*/  MUFU.TANH R122, R122 ;  /* 0x0000007a007a7308 */ /* 0x000ee20000002400 */
[----:B------:R-:W-:-:S02]  /*cc60*/  ISETP.GT.AND P2, PT, R102, 0x28, PT ;  /* 0x000000286600780c */ /* 0x000fc40003f44270 */
[----:B------:R-:W-:Y:S02]  /*cc70*/  FSEL R133, R133, -INF , P3 ;  /* 0xff80000085857808 */ /* 0x000fe40001800000 */
[----:B------:R-:W-:Y:S02]  /*cc80*/  FMNMX.FTZ R76, R104, R76, !PT ;  /* 0x0000004c684c7209 */ /* 0x000fe40007810000 */
[----:B------:R-:W-:Y:S01]  /*cc90*/  ISETP.GT.AND P3, PT, R102, 0x29, PT ;  /* 0x000000296600780c */ /* 0x000fe20003f64270 */
[----:B------:R-:W-:Y:S01]  /*cca0*/  MUFU.TANH R91, R91 ;  /* 0x0000005b005b7308 */ /* 0x000fe20000002400 */
[----:B------:R-:W-:Y:S02]  /*ccb0*/  FSEL R108, R108, -INF , P2 ;  /* 0xff8000006c6c7808 */ /* 0x000fe40001000000 */
[----:B------:R-:W-:Y:S01]  /*ccc0*/  FMNMX.FTZ R76, R133, R76, !PT ;  /* 0x0000004c854c7209 */ /* 0x000fe20007810000 */
[----:B------:R-:W-:Y:S02]  /*ccd0*/  WARPGROUP.DEPBAR.LE gsb0, 0x0 ;  /* 0x00008000000079c5 */ /* 0x000fe40000010000 */
[----:B------:R-:W-:-:S02]  /*cce0*/  ISETP.GT.AND P2, PT, R102, 0x30, PT ;  /* 0x000000306600780c */ /* 0x000fc40003f44270 */
[----:B------:R-:W-:Y:S01]  /*ccf0*/  FSEL R109, R109, -INF , P3 ;  /* 0xff8000006d6d7808 */ /* 0x000fe20001800000 */
[----:B------:R-:W-:Y:S01]  /*cd00*/  MUFU.TANH R132, R132 ;  /* 0x0000008400847308 */ /* 0x000fe20000002400 */
[----:B------:R-:W-:Y:S02]  /*cd10*/  FMNMX.FTZ R76, R108, R76, !PT ;  /* 0x0000004c6c4c7209 */ /* 0x000fe40007810000 */
[----:B------:R-:W-:Y:S02]  /*cd20*/  ISETP.GT.AND P3, PT, R102, 0x31, PT ;  /* 0x000000316600780c */ /* 0x000fe40003f64270 */
        /* <DEDUP_REMOVED lines=21> */
[C---:B------:R-:W-:Y:S01]  /*ce80*/  ISETP.GT.AND P3, PT, R102.reuse, 0x49, PT ;  /* 0x000000496600780c */ /* 0x040fe20003f64270 */
        /* <DEDUP_REMOVED lines=23> */
[----:B--2---:R-:W-:Y:S02]  /*d000*/  FSEL R88, R88, -INF , P2 ;  /* 0xff80000058587808 */ /* 0x004fe40001000000 */
[----:B------:R-:W-:Y:S01]  /*d010*/  FMNMX.FTZ R76, R99, R76, !PT ;  /* 0x0000004c634c7209 */ /* 0x000fe20007810000 */
[----:B------:R-:W-:Y:S01]  /*d020*/  MUFU.TANH R105, R105 ;  /* 0x0000006900697308 */ /* 0x000fe20000002400 */
[----:B------:R-:W-:-:S02]  /*d030*/  ISETP.GT.AND P2, PT, R102, 0x68, PT ;  /* 0x000000686600780c */ /* 0x000fc40003f44270 */
[----:B------:R-:W-:Y:S02]  /*d040*/  FSEL R73, R73, -INF , P3 ;  /* 0xff80000049497808 */ /* 0x000fe40001800000 */
[----:B------:R-:W-:Y:S02]  /*d050*/  FMNMX.FTZ R76, R88, R76, !PT ;  /* 0x0000004c584c7209 */ /* 0x000fe40007810000 */
[C---:B------:R-:W-:Y:S01]  /*d060*/  ISETP.GT.AND P4, PT, R102.reuse, 0x69, PT ;  /* 0x000000696600780c */ /* 0x040fe20003f84270 */
[----:B------:R-:W-:Y:S01]  /*d070*/  MUFU.TANH R107, R107 ;  /* 0x0000006b006b7308 */ /* 0x000fe20000002400 */
[----:B0-----:R-:W-:Y:S02]  /*d080*/  FSEL R75, R75, -INF , P2 ;  /* 0xff8000004b4b7808 */ /* 0x001fe40001000000 */
        /* <DEDUP_REMOVED lines=20> */
[C---:B------:R-:W-:Y:S02]  /*d1d0*/  ISETP.GT.AND P4, PT, R102.reuse, 0x81, PT ;  /* 0x000000816600780c */ /* 0x040fe40003f84270 */
[----:B------:R-:W-:Y:S02]  /*d1e0*/  ISETP.GT.AND P3, PT, R102, 0x88, PT ;  /* 0x000000886600780c */ /* 0x000fe40003f64270 */
[----:B------:R-:W-:Y:S01]  /*d1f0*/  FSEL R56, R56, -INF , P5 ;  /* 0xff80000038387808 */ /* 0x000fe20002800000 */
[----:B------:R-:W-:Y:S01]  /*d200*/  MUFU.TANH R90, R90 ;  /* 0x0000005a005a7308 */ /* 0x000fe20000002400 */
[----:B------:R-:W-:-:S02]  /*d210*/  FMNMX.FTZ R103, R85, R76, !PT ;  /* 0x0000004c55677209 */ /* 0x000fc40007810000 */
[----:B------:R-:W-:Y:S02]  /*d220*/  FSEL R57, R57, -INF , P4 ;  /* 0xff80000039397808 */ /* 0x000fe40002000000 */
[----:B------:R-:W-:Y:S01]  /*d230*/  FSEL R76, R60, -INF , P3 ;  /* 0xff8000003c4c7808 */ /* 0x000fe20001800000 */
[----:B------:R-:W-:Y:S01]  /*d240*/  FMUL.FTZ R60, R2, R69 ;  /* 0x00000045023c7220 */ /* 0x000fe20000410000 */
[C---:B------:R-:W-:Y:S01]  /*d250*/  ISETP.GT.AND P2, PT, R102.reuse, 0x89, PT ;  /* 0x000000896600780c */ /* 0x040fe20003f44270 */
[----:B------:R-:W-:Y:S01]  /*d260*/  MUFU.TANH R92, R92 ;  /* 0x0000005c005c7308 */ /* 0x000fe20000002400 */
[C---:B------:R-:W-:Y:S02]  /*d270*/  ISETP.GT.AND P6, PT, R102.reuse, 0x90, PT ;  /* 0x000000906600780c */ /* 0x040fe40003fc4270 */
[C---:B------:R-:W-:Y:S02]  /*d280*/  ISETP.GT.AND P5, PT, R102.reuse, 0x91, PT ;  /* 0x000000916600780c */ /* 0x040fe40003fa4270 */
[----:B------:R-:W-:-:S02]  /*d290*/  ISETP.GT.AND P4, PT, R102, 0x98, PT ;  /* 0x000000986600780c */ /* 0x000fc40003f84270 */
[----:B------:R-:W-:Y:S01]  /*d2a0*/  ISETP.GT.AND P3, PT, R102, 0x99, PT ;  /* 0x000000996600780c */ /* 0x000fe20003f64270 */
[----:B------:R-:W0:Y:S01]  /*d2b0*/  MUFU.TANH R60, R60 ;  /* 0x0000003c003c7308 */ /* 0x000e220000002400 */
[----:B------:R-:W-:Y:S01]  /*d2c0*/  FMNMX.FTZ R102, R56, R103, !PT ;  /* 0x0000006738667209 */ /* 0x000fe20007810000 */
[----:B------:R-:W-:Y:S01]  /*d2d0*/  FMUL.FTZ R103, R2, R58 ;  /* 0x0000003a02677220 */ /* 0x000fe20000410000 */
[----:B------:R-:W-:Y:S02]  /*d2e0*/  FSEL R61, R61, -INF , P2 ;  /* 0xff8000003d3d7808 */ /* 0x000fe40001000000 */
[----:B------:R-:W-:Y:S02]  /*d2f0*/  FMNMX.FTZ R102, R57, R102, !PT ;  /* 0x0000006639667209 */ /* 0x000fe40007810000 */
[----:B----4-:R-:W-:Y:S01]  /*d300*/  FSEL R69, R64, -INF , P6 ;  /* 0xff80000040457808 */ /* 0x010fe20003000000 */
[----:B------:R-:W2:Y:S01]  /*d310*/  MUFU.TANH R93, R93 ;  /* 0x0000005d005d7308 */ /* 0x000ea20000002400 */
[----:B------:R-:W-:-:S02]  /*d320*/  FMNMX.FTZ R102, R76, R102, !PT ;  /* 0x000000664c667209 */ /* 0x000fc40007810000 */
[----:B-1----:R-:W-:Y:S02]  /*d330*/  FSEL R65, R65, -INF , P5 ;  /* 0xff80000041417808 */ /* 0x002fe40002800000 */
[----:B------:R-:W-:Y:S02]  /*d340*/  FMNMX.FTZ R102, R61, R102, !PT ;  /* 0x000000663d667209 */ /* 0x000fe40007810000 */
[----:B-----5:R-:W-:Y:S01]  /*d350*/  FSEL R68, R68, -INF , P4 ;  /* 0xff80000044447808 */ /* 0x020fe20002000000 */
[----:B------:R1:W-:Y:S01]  /*d360*/  MUFU.TANH R64, R79 ;  /* 0x0000004f00407308 */ /* 0x0003e20000002400 */
[----:B------:R-:W-:Y:S02]  /*d370*/  FMNMX.FTZ R102, R69, R102, !PT ;  /* 0x0000006645667209 */ /* 0x000fe40007810000 */
[----:B------:R-:W-:Y:S02]  /*d380*/  ISETP.GT.AND P2, PT, R100, 0x8, PT ;  /* 0x000000086400780c */ /* 0x000fe40003f44270 */
[----:B------:R-:W-:-:S02]  /*d390*/  FMNMX.FTZ R102, R65, R102, !PT ;  /* 0x0000006641667209 */ /* 0x000fc40007810000 */
[----:B---3--:R-:W-:Y:S01]  /*d3a0*/  FSEL R122, R122, -INF , P2 ;  /* 0xff8000007a7a7808 */ /* 0x008fe20001000000 */
[----:B------:R-:W3:Y:S01]  /*d3b0*/  MUFU.TANH R94, R94 ;  /* 0x0000005e005e7308 */ /* 0x000ee20000002400 */
[----:B-1----:R-:W-:Y:S01]  /*d3c0*/  FMUL.FTZ R79, R2, R82 ;  /* 0x00000052024f7220 */ /* 0x002fe20000410000 */
[----:B0-----:R-:W-:Y:S02]  /*d3d0*/  FSEL R82, R60, -INF , P3 ;  /* 0xff8000003c527808 */ /* 0x001fe40001800000 */
[----:B------:R-:W-:Y:S02]  /*d3e0*/  FMNMX.FTZ R102, R68, R102, !PT ;  /* 0x0000006644667209 */ /* 0x000fe40007810000 */
[----:B------:R-:W-:Y:S02]  /*d3f0*/  ISETP.GT.AND P3, PT, R100, 0x10, PT ;  /* 0x000000106400780c */ /* 0x000fe40003f64270 */
[----:B------:R-:W-:Y:S01]  /*d400*/  FMNMX.FTZ R102, R82, R102, !PT ;  /* 0x0000006652667209 */ /* 0x000fe20007810000 */
[----:B------:R-:W0:Y:S01]  /*d410*/  MUFU.TANH R101, R101 ;  /* 0x0000006500657308 */ /* 0x000e220000002400 */
[----:B------:R-:W-:-:S02]  /*d420*/  FSEL R126, R126, -INF , P3 ;  /* 0xff8000007e7e7808 */ /* 0x000fc40001800000 */
[C---:B------:R-:W-:Y:S01]  /*d430*/  ISETP.GT.AND P3, PT, R100.reuse, 0x21, PT ;  /* 0x000000216400780c */ /* 0x040fe20003f64270 */
[----:B------:R-:W1:Y:S01]  /*d440*/  SHFL.BFLY PT, R60, R102, 0x2, 0x1f ;  /* 0x0c401f00663c7f89 */ /* 0x000e6200000e0000 */
[----:B------:R-:W-:Y:S02]  /*d450*/  ISETP.GT.AND P2, PT, R100, 0x19, PT ;  /* 0x000000196400780c */ /* 0x000fe40003f44270 */
[----:B------:R-:W-:Y:S01]  /*d460*/  FSEL R106, R106, -INF , P3 ;  /* 0xff8000006a6a7808 */ /* 0x000fe20001800000 */
[----:B------:R-:W4:Y:S01]  /*d470*/  MUFU.TANH R72, R72 ;  /* 0x0000004800487308 */ /* 0x000f220000002400 */
[----:B------:R-:W-:Y:S02]  /*d480*/  ISETP.GT.AND P3, PT, R100, 0x31, PT ;  /* 0x000000316400780c */ /* 0x000fe40003f64270 */
[----:B------:R-:W-:Y:S02]  /*d490*/  FSEL R132, R132, -INF , P2 ;  /* 0xff80000084847808 */ /* 0x000fe40001000000 */
[----:B------:R-:W-:-:S02]  /*d4a0*/  FSEL R114, R114, -INF , P3 ;  /* 0xff80000072727808 */ /* 0x000fc40001800000 */
[C---:B------:R-:W-:Y:S01]  /*d4b0*/  ISETP.GT.AND P3, PT, R100.reuse, 0x41, PT ;  /* 0x000000416400780c */ /* 0x040fe20003f64270 */
[----:B------:R-:W5:Y:S01]  /*d4c0*/  MUFU.TANH R78, R78 ;  /* 0x0000004e004e7308 */ /* 0x000f620000002400 */
[C---:B------:R-:W-:Y:S02]  /*d4d0*/  ISETP.GT.AND P6, PT, R100.reuse, RZ, PT ;  /* 0x000000ff6400720c */ /* 0x040fe40003fc4270 */
[----:B------:R-:W-:Y:S02]  /*d4e0*/  FSEL R91, R91, -INF , P3 ;  /* 0xff8000005b5b7808 */ /* 0x000fe40001800000 */
[C---:B------:R-:W-:Y:S02]  /*d4f0*/  ISETP.GT.AND P3, PT, R100.reuse, 0x51, PT ;  /* 0x000000516400780c */ /* 0x040fe40003f64270 */
[----:B------:R-:W-:Y:S01]  /*d500*/  ISETP.GT.AND P5, PT, R100, 0x1, PT ;  /* 0x000000016400780c */ /* 0x000fe20003fa4270 */
[----:B------:R-:W5:Y:S01]  /*d510*/  MUFU.TANH R79, R79 ;  /* 0x0000004f004f7308 */ /* 0x000f620000002400 */
[----:B------:R-:W-:-:S02]  /*d520*/  FSEL R97, R97, -INF , P3 ;  /* 0xff80000061617808 */ /* 0x000fc40001800000 */
[----:B------:R-:W-:Y:S02]  /*d530*/  ISETP.GT.AND P3, PT, R100, 0x61, PT ;  /* 0x000000616400780c */ /* 0x000fe40003f64270 */
[----:B-1----:R-:W-:Y:S02]  /*d540*/  FMNMX.FTZ R60, R102, R60, !PT ;  /* 0x0000003c663c7209 */ /* 0x002fe40007810000 */
[----:B------:R-:W-:Y:S01]  /*d550*/  FSEL R74, R74, -INF , P3 ;  /* 0xff8000004a4a7808 */ /* 0x000fe20001800000 */
[----:B------:R-:W1:Y:S01]  /*d560*/  MUFU.TANH R86, R86 ;  /* 0x0000005600567308 */ /* 0x000e620000002400 */
[----:B------:R-:W-:Y:S01]  /*d570*/  ISETP.GT.AND P3, PT, R100, 0x71, PT ;  /* 0x000000716400780c */ /* 0x000fe20003f64270 */
[----:B------:R-:W2:Y:S01]  /*d580*/  SHFL.BFLY PT, R58, R60, 0x1, 0x1f ;  /* 0x0c201f003c3a7f89 */ /* 0x000ea200000e0000 */
[----:B------:R-:W-:Y:S02]  /*d590*/  FSEL R10, R10, -INF , P6 ;  /* 0xff8000000a0a7808 */ /* 0x000fe40003000000 */
[----:B------:R-:W-:-:S02]  /*d5a0*/  FSEL R83, R83, -INF , P3 ;  /* 0xff80000053537808 */ /* 0x000fc40001800000 */
[----:B------:R-:W-:Y:S01]  /*d5b0*/  ISETP.GT.AND P3, PT, R100, 0x81, PT ;  /* 0x000000816400780c */ /* 0x000fe20003f64270 */
[----:B------:R-:W1:Y:S01]  /*d5c0*/  MUFU.TANH R87, R87 ;  /* 0x0000005700577308 */ /* 0x000e620000002400 */
[----:B------:R-:W-:Y:S02]  /*d5d0*/  FSEL R120, R120, -INF , P5 ;  /* 0xff80000078787808 */ /* 0x000fe40002800000 */
[C---:B------:R-:W-:Y:S02]  /*d5e0*/  ISETP.GT.AND P4, PT, R100.reuse, 0x9, PT ;  /* 0x000000096400780c */ /* 0x040fe40003f84270 */
[----:B------:R-:W-:Y:S02]  /*d5f0*/  ISETP.GT.AND P6, PT, R100, 0x11, PT ;  /* 0x000000116400780c */ /* 0x000fe40003fc4270 */
[----:B------:R-:W-:Y:S01]  /*d600*/  FSEL R124, R124, -INF , P4 ;  /* 0xff8000007c7c7808 */ /* 0x000fe20002000000 */
[----:B------:R-:W1:Y:S01]  /*d610*/  MUFU.TANH R103, R103 ;  /* 0x0000006700677308 */ /* 0x000e620000002400 */
[----:B------:R-:W-:-:S02]  /*d620*/  ISETP.GT.AND P5, PT, R100, 0x18, PT ;  /* 0x000000186400780c */ /* 0x000fc40003fa4270 */
[----:B------:R-:W-:Y:S02]  /*d630*/  FSEL R127, R127, -INF , P6 ;  /* 0xff8000007f7f7808 */ /* 0x000fe40003000000 */
[----:B------:R-:W-:Y:S02]  /*d640*/  FSEL R130, R130, -INF , P5 ;  /* 0xff80000082827808 */ /* 0x000fe40002800000 */
[C---:B------:R-:W-:Y:S01]  /*d650*/  ISETP.GT.AND P4, PT, R100.reuse, 0x20, PT ;  /* 0x000000206400780c */ /* 0x040fe20003f84270 */
[----:B------:R-:W1:Y:S01]  /*d660*/  MUFU.TANH R62, R62 ;  /* 0x0000003e003e7308 */ /* 0x000e620000002400 */
[----:B------:R-:W-:Y:S02]  /*d670*/  ISETP.GT.AND P6, PT, R100, 0x28, PT ;  /* 0x000000286400780c */ /* 0x000fe40003fc4270 */
[----:B--2---:R-:W-:Y:S01]  /*d680*/  FMNMX.FTZ R60, R60, R58, !PT ;  /* 0x0000003a3c3c7209 */ /* 0x004fe20007810000 */
[----:B------:R-:W-:Y:S01]  /*d690*/  IMAD.U32 R58, RZ, RZ, UR37 ;  /* 0x00000025ff3a7e24 */ /* 0x000fe2000f8e00ff */
[----:B------:R-:W-:-:S02]  /*d6a0*/  FSEL R105, R105, -INF , P4 ;  /* 0xff80000069697808 */ /* 0x000fc40002000000 */
[C---:B------:R-:W-:Y:S01]  /*d6b0*/  FSETP.NEU.FTZ.AND P2, PT, R60.reuse, -INF , PT ;  /* 0xff8000003c00780b */ /* 0x040fe20003f5d000 */
[----:B------:R-:W-:-:S01]  /*d6c0*/  FFMA.FTZ R89, R60, R58, -8 ;  /* 0xc10000003c597423 */ /* 0x000fc2000001003a */
[C---:B------:R-:W-:Y:S01]  /*d6d0*/  ISETP.GT.AND P5, PT, R100.reuse, 0x29, PT ;  /* 0x000000296400780c */ /* 0x040fe20003fa4270 */
[----:B------:R-:W2:Y:S01]  /*d6e0*/  MUFU.TANH R63, R63 ;  /* 0x0000003f003f7308 */ /* 0x000ea20000002400 */
[----:B------:R-:W-:Y:S02]  /*d6f0*/  FSEL R107, R107, -INF , P6 ;  /* 0xff8000006b6b7808 */ /* 0x000fe40003000000 */
[----:B------:R-:W-:Y:S02]  /*d700*/  FSEL R89, R89, RZ, P2 ;  /* 0x000000ff59597208 */ /* 0x000fe40001000000 */
[----:B------:R-:W-:Y:S02]  /*d710*/  ISETP.GT.AND P4, PT, R100, 0x30, PT ;  /* 0x000000306400780c */ /* 0x000fe40003f84270 */
[----:B------:R-:W-:Y:S01]  /*d720*/  FSEL R110, R110, -INF , P5 ;  /* 0xff8000006e6e7808 */ /* 0x000fe20002800000 */
[----:B------:R-:W-:-:S01]  /*d730*/  FFMA.FTZ R102, R121, R58, -R89 ;  /* 0x0000003a79667223 */ /* 0x000fc20000010859 */
[-CC-:B------:R-:W-:Y:S01]  /*d740*/  FFMA.FTZ R121, R123, R58.reuse, -R89.reuse ;  /* 0x0000003a7b797223 */ /* 0x180fe20000010859 */
[----:B------:R-:W-:-:S01]  /*d750*/  FFMA.FTZ R123, R125, R58, -R89 ;  /* 0x0000003a7d7b7223 */ /* 0x000fc20000010859 */
[-CC-:B------:R-:W-:Y:S01]  /*d760*/  FFMA.FTZ R125, R128, R58.reuse, -R89.reuse ;  /* 0x0000003a807d7223 */ /* 0x180fe20000010859 */
[----:B------:R-:W-:-:S01]  /*d770*/  FFMA.FTZ R128, R129, R58, -R89 ;  /* 0x0000003a81807223 */ /* 0x000fc20000010859 */
[----:B------:R-:W-:Y:S01]  /*d780*/  FSEL R129, R59, -INF , P3 ;  /* 0xff8000003b817808 */ /* 0x000fe20001800000 */
[----:B------:R-:W2:Y:S01]  /*d790*/  MUFU.TANH R66, R66 ;  /* 0x0000004200427308 */ /* 0x000ea20000002400 */
[----:B------:R-:W-:Y:S01]  /*d7a0*/  FMNMX.FTZ R59, R10, R12, !PT ;  /* 0x0000000c0a3b7209 */ /* 0x000fe20007810000 */
[-CC-:B------:R-:W-:Y:S01]  /*d7b0*/  FFMA.FTZ R141, R131, R58.reuse, -R89.reuse ;  /* 0x0000003a838d7223 */ /* 0x180fe20000010859 */
[----:B------:R-:W-:Y:S01]  /*d7c0*/  FSEL R111, R111, -INF , P4 ;  /* 0xff8000006f6f7808 */ /* 0x000fe20002000000 */
[-CC-:B------:R-:W-:Y:S01]  /*d7d0*/  FFMA.FTZ R9, R9, R58.reuse, -R89.reuse ;  /* 0x0000003a09097223 */ /* 0x180fe20000010859 */
[----:B------:R-:W-:Y:S01]  /*d7e0*/  FMNMX.FTZ R59, R120, R59, !PT ;  /* 0x0000003b783b7209 */ /* 0x000fe20007810000 */
[-CC-:B------:R-:W-:Y:S01]  /*d7f0*/  FFMA.FTZ R11, R11, R58.reuse, -R89.reuse ;  /* 0x0000003a0b0b7223 */ /* 0x180fe20000010859 */
[----:B------:R-:W-:Y:S01]  /*d800*/  ISETP.GT.AND P6, PT, R100, 0x38, PT ;  /* 0x000000386400780c */ /* 0x000fe20003fc4270 */
[----:B------:R-:W2:Y:S01]  /*d810*/  MUFU.TANH R67, R67 ;  /* 0x0000004300437308 */ /* 0x000ea20000002400 */
[----:B------:R-:W-:Y:S01]  /*d820*/  FMNMX.FTZ R59, R122, R59, !PT ;  /* 0x0000003b7a3b7209 */ /* 0x000fe20007810000 */
[-CC-:B------:R-:W-:Y:S01]  /*d830*/  FFMA.FTZ R108, R108, R58.reuse, -R89.reuse ;  /* 0x0000003a6c6c7223 */ /* 0x180fe20000010859 */
[----:B------:R-:W-:Y:S01]  /*d840*/  ISETP.GT.AND P5, PT, R100, 0x39, PT ;  /* 0x000000396400780c */ /* 0x000fe20003fa4270 */
[-CC-:B------:R-:W-:Y:S01]  /*d850*/  FFMA.FTZ R109, R109, R58.reuse, -R89.reuse ;  /* 0x0000003a6d6d7223 */ /* 0x180fe20000010859 */
[----:B------:R-:W-:Y:S01]  /*d860*/  FMNMX.FTZ R59, R124, R59, !PT ;  /* 0x0000003b7c3b7209 */ /* 0x000fe20007810000 */
[-CC-:B------:R-:W-:Y:S01]  /*d870*/  FFMA.FTZ R112, R112, R58.reuse, -R89.reuse ;  /* 0x0000003a70707223 */ /* 0x180fe20000010859 */
[----:B------:R-:W-:Y:S01]  /*d880*/  FSEL R115, R115, -INF , P6 ;  /* 0xff80000073737808 */ /* 0x000fe20003000000 */
        /* <DEDUP_REMOVED lines=16> */
[-CC-:B------:R-:W-:Y:S01]  /*d990*/  FFMA.FTZ R98, R98, R58.reuse, -R89.reuse ;  /* 0x0000003a62627223 */ /* 0x180fe20000010859 */
[----:B------:R-:W-:Y:S01]  /*d9a0*/  FMNMX.FTZ R59, R105, R59, !PT ;  /* 0x0000003b693b7209 */ /* 0x000fe20007810000 */
[-CC-:B------:R-:W-:Y:S01]  /*d9b0*/  FFMA.FTZ R99, R99, R58.reuse, -R89.reuse ;  /* 0x0000003a63637223 */ /* 0x180fe20000010859 */
[----:B------:R-:W-:Y:S01]  /*d9c0*/  ISETP.GT.AND P5, PT, R100, 0x49, PT ;  /* 0x000000496400780c */ /* 0x000fe20003fa4270 */
[-CC-:B------:R-:W-:Y:S01]  /*d9d0*/  FFMA.FTZ R88, R88, R58.reuse, -R89.reuse ;  /* 0x0000003a58587223 */ /* 0x180fe20000010859 */
        /* <DEDUP_REMOVED lines=14> */
[----:B---3--:R-:W-:Y:S01]  /*dac0*/  FSEL R94, R94, -INF , P4 ;  /* 0xff8000005e5e7808 */ /* 0x008fe20002000000 */
[-CC-:B------:R-:W-:Y:S01]  /*dad0*/  FFMA.FTZ R57, R57, R58.reuse, -R89.reuse ;  /* 0x0000003a39397223 */ /* 0x180fe20000010859 */
[----:B------:R-:W-:Y:S01]  /*dae0*/  FMNMX.FTZ R59, R114, R59, !PT ;  /* 0x0000003b723b7209 */ /* 0x000fe20007810000 */
[-CC-:B------:R-:W-:Y:S01]  /*daf0*/  FFMA.FTZ R76, R76, R58.reuse, -R89.reuse ;  /* 0x0000003a4c4c7223 */ /* 0x180fe20000010859 */
[C---:B------:R-:W-:Y:S01]  /*db00*/  ISETP.GT.AND P6, PT, R100.reuse, 0x58, PT ;  /* 0x000000586400780c */ /* 0x040fe20003fc4270 */
[-CC-:B------:R-:W-:Y:S01]  /*db10*/  FFMA.FTZ R61, R61, R58.reuse, -R89.reuse ;  /* 0x0000003a3d3d7223 */ /* 0x180fe20000010859 */
[----:B------:R-:W-:Y:S01]  /*db20*/  FMNMX.FTZ R59, R115, R59, !PT ;  /* 0x0000003b733b7209 */ /* 0x000fe20007810000 */
[-CC-:B------:R-:W-:Y:S01]  /*db30*/  FFMA.FTZ R69, R69, R58.reuse, -R89.reuse ;  /* 0x0000003a45457223 */ /* 0x180fe20000010859 */
[----:B------:R-:W-:Y:S01]  /*db40*/  ISETP.GT.AND P5, PT, R100, 0x59, PT ;  /* 0x000000596400780c */ /* 0x000fe20003fa4270 */
[-CC-:B------:R-:W-:Y:S01]  /*db50*/  FFMA.FTZ R65, R65, R58.reuse, -R89.reuse ;  /* 0x0000003a41417223 */ /* 0x180fe20000010859 */
[----:B------:R-:W-:Y:S01]  /*db60*/  FMNMX.FTZ R59, R117, R59, !PT ;  /* 0x0000003b753b7209 */ /* 0x000fe20007810000 */
[-CC-:B------:R-:W-:Y:S01]  /*db70*/  FFMA.FTZ R68, R68, R58.reuse, -R89.reuse ;  /* 0x0000003a44447223 */ /* 0x180fe20000010859 */
[----:B0-----:R-:W-:Y:S01]  /*db80*/  FSEL R101, R101, -INF , P6 ;  /* 0xff80000065657808 */ /* 0x001fe20003000000 */
[----:B------:R-:W-:Y:S01]  /*db90*/  FFMA.FTZ R82, R82, R58, -R89 ;  /* 0x0000003a52527223 */ /* 0x000fe20000010859 */
[----:B------:R-:W-:Y:S01]  /*dba0*/  FMNMX.FTZ R59, R90, R59, !PT ;  /* 0x0000003b5a3b7209 */ /* 0x000fe20007810000 */
[----:B------:R-:W-:Y:S01]  /*dbb0*/  MUFU.EX2 R9, R9 ;  /* 0x0000000900097308 */ /* 0x000fe20000000800 */
[----:B------:R-:W-:-:S02]  /*dbc0*/  ISETP.GT.AND P4, PT, R100, 0x60, PT ;  /* 0x000000606400780c */ /* 0x000fc40003f84270 */
[----:B------:R-:W-:Y:S02]  /*dbd0*/  FMNMX.FTZ R59, R91, R59, !PT ;  /* 0x0000003b5b3b7209 */ /* 0x000fe40007810000 */
[----:B------:R-:W-:Y:S02]  /*dbe0*/  FSEL R8, R8, -INF , P5 ;  /* 0xff80000008087808 */ /* 0x000fe40002800000 */
[----:B------:R-:W-:Y:S01]  /*dbf0*/  FMNMX.FTZ R59, R92, R59, !PT ;  /* 0x0000003b5c3b7209 */ /* 0x000fe20007810000 */
[----:B------:R-:W-:Y:S01]  /*dc00*/  MUFU.EX2 R11, R11 ;  /* 0x0000000b000b7308 */ /* 0x000fe20000000800 */
[----:B----4-:R-:W-:Y:S02]  /*dc10*/  FSEL R72, R72, -INF , P4 ;  /* 0xff80000048487808 */ /* 0x010fe40002000000 */
[----:B------:R-:W-:Y:S02]  /*dc20*/  FMNMX.FTZ R59, R93, R59, !PT ;  /* 0x0000003b5d3b7209 */ /* 0x000fe40007810000 */
[----:B------:R-:W-:-:S02]  /*dc30*/  ISETP.GT.AND P6, PT, R100, 0x68, PT ;  /* 0x000000686400780c */ /* 0x000fc40003fc4270 */
[----:B------:R-:W-:Y:S01]  /*dc40*/  FMNMX.FTZ R59, R94, R59, !PT ;  /* 0x0000003b5e3b7209 */ /* 0x000fe20007810000 */
[----:B------:R-:W-:Y:S01]  /*dc50*/  MUFU.EX2 R102, R102 ;  /* 0x0000006600667308 */ /* 0x000fe20000000800 */
[----:B------:R-:W-:Y:S02]  /*dc60*/  ISETP.GT.AND P5, PT, R100, 0x69, PT ;  /* 0x000000696400780c */ /* 0x000fe40003fa4270 */
[----:B------:R-:W-:Y:S02]  /*dc70*/  FMNMX.FTZ R59, R97, R59, !PT ;  /* 0x0000003b613b7209 */ /* 0x000fe40007810000 */
[----:B-----5:R-:W-:Y:S02]  /*dc80*/  FSEL R78, R78, -INF , P6 ;  /* 0xff8000004e4e7808 */ /* 0x020fe40003000000 */
[----:B------:R-:W-:Y:S01]  /*dc90*/  FMNMX.FTZ R59, R101, R59, !PT ;  /* 0x0000003b653b7209 */ /* 0x000fe20007810000 */
[----:B------:R-:W-:Y:S01]  /*dca0*/  MUFU.EX2 R121, R121 ;  /* 0x0000007900797308 */ /* 0x000fe20000000800 */
[----:B------:R-:W-:-:S02]  /*dcb0*/  ISETP.GT.AND P4, PT, R100, 0x70, PT ;  /* 0x000000706400780c */ /* 0x000fc40003f84270 */
[----:B------:R-:W-:Y:S02]  /*dcc0*/  FMNMX.FTZ R59, R8, R59, !PT ;  /* 0x0000003b083b7209 */ /* 0x000fe40007810000 */
[----:B------:R-:W-:Y:S02]  /*dcd0*/  FSEL R64, R64, -INF , P5 ;  /* 0xff80000040407808 */ /* 0x000fe40002800000 */
[----:B------:R-:W-:Y:S01]  /*dce0*/  FMNMX.FTZ R59, R72, R59, !PT ;  /* 0x0000003b483b7209 */ /* 0x000fe20007810000 */
[----:B------:R-:W-:Y:S01]  /*dcf0*/  MUFU.EX2 R123, R123 ;  /* 0x0000007b007b7308 */ /* 0x000fe20000000800 */
[----:B------:R-:W-:Y:S02]  /*dd00*/  FSEL R79, R79, -INF , P4 ;  /* 0xff8000004f4f7808 */ /* 0x000fe40002000000 */
[----:B------:R-:W-:Y:S02]  /*dd10*/  FMNMX.FTZ R59, R74, R59, !PT ;  /* 0x0000003b4a3b7209 */ /* 0x000fe40007810000 */
[----:B------:R-:W-:-:S02]  /*dd20*/  ISETP.GT.AND P6, PT, R100, 0x78, PT ;  /* 0x000000786400780c */ /* 0x000fc40003fc4270 */
[----:B------:R-:W-:Y:S01]  /*dd30*/  FMNMX.FTZ R59, R78, R59, !PT ;  /* 0x0000003b4e3b7209 */ /* 0x000fe20007810000 */
[----:B------:R-:W-:Y:S01]  /*dd40*/  MUFU.EX2 R125, R125 ;  /* 0x0000007d007d7308 */ /* 0x000fe20000000800 */
[----:B------:R-:W-:Y:S02]  /*dd50*/  ISETP.GT.AND P5, PT, R100, 0x79, PT ;  /* 0x000000796400780c */ /* 0x000fe40003fa4270 */
[----:B------:R-:W-:Y:S02]  /*dd60*/  FMNMX.FTZ R59, R64, R59, !PT ;  /* 0x0000003b403b7209 */ /* 0x000fe40007810000 */
[----:B-1----:R-:W-:Y:S02]  /*dd70*/  FSEL R86, R86, -INF , P6 ;  /* 0xff80000056567808 */ /* 0x002fe40003000000 */
        /* <DEDUP_REMOVED lines=13> */
[----:B------:R-:W-:Y:S02]  /*de50*/  FSEL R131, R62, -INF , P6 ;  /* 0xff8000003e837808 */ /* 0x000fe40003000000 */
        /* <DEDUP_REMOVED lines=9> */
[C---:B------:R-:W-:Y:S02]  /*def0*/  ISETP.GT.AND P6, PT, R100.reuse, 0x98, PT ;  /* 0x000000986400780c */ /* 0x040fe40003fc4270 */
[----:B------:R-:W-:Y:S01]  /*df00*/  ISETP.GT.AND P5, PT, R100, 0x99, PT ;  /* 0x000000996400780c */ /* 0x000fe20003fa4270 */
[-CC-:B------:R-:W-:Y:S01]  /*df10*/  FFMA.FTZ R100, R104, R58.reuse, -R89.reuse ;  /* 0x0000003a68647223 */ /* 0x180fe20000010859 */
[----:B------:R-:W-:-:S01]  /*df20*/  FFMA.FTZ R104, R133, R58, -R89 ;  /* 0x0000003a85687223 */ /* 0x000fc20000010859 */
[-CC-:B------:R-:W-:Y:S01]  /*df30*/  FFMA.FTZ R133, R134, R58.reuse, -R89.reuse ;  /* 0x0000003a86857223 */ /* 0x180fe20000010859 */
[----:B------:R-:W-:Y:S01]  /*df40*/  FSEL R67, R67, -INF , P3 ;  /* 0xff80000043437808 */ /* 0x000fe20001800000 */
[-CC-:B------:R-:W-:Y:S01]  /*df50*/  FFMA.FTZ R134, R135, R58.reuse, -R89.reuse ;  /* 0x0000003a87867223 */ /* 0x180fe20000010859 */
[----:B------:R-:W-:Y:S01]  /*df60*/  FMNMX.FTZ R59, R66, R59, !PT ;  /* 0x0000003b423b7209 */ /* 0x000fe20007810000 */
[-CC-:B------:R-:W-:Y:S01]  /*df70*/  FFMA.FTZ R135, R140, R58.reuse, -R89.reuse ;  /* 0x0000003a8c877223 */ /* 0x180fe20000010859 */
[----:B------:R-:W-:-:S01]  /*df80*/  FFMA.FTZ R140, R75, R58, -R89 ;  /* 0x0000003a4b8c7223 */ /* 0x000fc20000010859 */
[----:B------:R-:W-:Y:S01]  /*df90*/  FSEL R75, R70, -INF , P6 ;  /* 0xff800000464b7808 */ /* 0x000fe20003000000 */
[----:B------:R-:W-:Y:S01]  /*dfa0*/  MUFU.EX2 R100, R100 ;  /* 0x0000006400647308 */ /* 0x000fe20000000800 */
[----:B------:R-:W-:-:S02]  /*dfb0*/  FMNMX.FTZ R59, R67, R59, !PT ;  /* 0x0000003b433b7209 */ /* 0x000fc40007810000 */
[----:B------:R-:W-:Y:S02]  /*dfc0*/  FSEL R71, R71, -INF , P5 ;  /* 0xff80000047477808 */ /* 0x000fe40002800000 */
[----:B------:R-:W-:Y:S02]  /*dfd0*/  FMNMX.FTZ R59, R75, R59, !PT ;  /* 0x0000003b4b3b7209 */ /* 0x000fe40007810000 */
[----:B------:R-:W-:Y:S01]  /*dfe0*/  LOP3.LUT R142, R155, 0x7f, RZ, 0xc0, !PT ;  /* 0x0000007f9b8e7812 */ /* 0x000fe200078ec0ff */
[----:B------:R0:W-:Y:S01]  /*dff0*/  MUFU.EX2 R70, R140 ;  /* 0x0000008c00467308 */ /* 0x0001e20000000800 */
[----:B------:R-:W-:-:S07]  /*e000*/  FMNMX.FTZ R59, R71, R59, !PT ;  /* 0x0000003b473b7209 */ /* 0x000fce0007810000 */
[----:B------:R-:W-:Y:S01]  /*e010*/  MUFU.EX2 R104, R104 ;  /* 0x0000006800687308 */ /* 0x000fe20000000800 */
[----:B0-----:R-:W0:Y:S07]  /*e020*/  SHFL.BFLY PT, R140, R59, 0x2, 0x1f ;  /* 0x0c401f003b8c7f89 */ /* 0x001e2e00000e0000 */
        /* <DEDUP_REMOVED lines=8> */
[----:B0-----:R-:W-:-:S07]  /*e0b0*/  FMNMX.FTZ R59, R59, R140, !PT ;  /* 0x0000008c3b3b7209 */ /* 0x001fce0007810000 */
[----:B------:R-:W-:Y:S01]  /*e0c0*/  MUFU.EX2 R135, R135 ;  /* 0x0000008700877308 */ /* 0x000fe20000000800 */
[C---:B------:R-:W-:Y:S01]  /*e0d0*/  FSETP.NEU.FTZ.AND P3, PT, R59.reuse, -INF , PT ;  /* 0xff8000003b00780b */ /* 0x040fe20003f7d000 */
[----:B------:R-:W-:-:S05]  /*e0e0*/  FFMA.FTZ R140, R59, R58, -8 ;  /* 0xc10000003b8c7423 */ /* 0x000fca000001003a */
[----:B------:R-:W-:Y:S01]  /*e0f0*/  FSEL R89, R140, RZ, P3 ;  /* 0x000000ff8c597208 */ /* 0x000fe20001800000 */
[----:B------:R-:W-:Y:S01]  /*e100*/  MUFU.EX2 R95, R95 ;  /* 0x0000005f005f7308 */ /* 0x000fe20000000800 */
[----:B------:R-:W-:Y:S02]  /*e110*/  FSEL R140, R60, RZ, P2 ;  /* 0x000000ff3c8c7208 */ /* 0x000fe40001000000 */
[----:B------:R-:W-:Y:S01]  /*e120*/  ISETP.NE.AND P2, PT, R142, RZ, PT ;  /* 0x000000ff8e00720c */ /* 0x000fe20003f45270 */
[----:B------:R-:W-:-:S01]  /*e130*/  FFMA.FTZ R10, R10, R58, -R89 ;  /* 0x0000003a0a0a7223 */ /* 0x000fc20000010859 */
[----:B------:R-:W-:Y:S01]  /*e140*/  FFMA.FTZ R120, R120, R58, -R89 ;  /* 0x0000003a78787223 */ /* 0x000fe20000010859 */
[----:B------:R-:W-:-:S01]  /*e150*/  FADD.FTZ R140, -R140, R3 ;  /* 0x000000038c8c7221 */ /* 0x000fc20000010100 */
[----:B------:R-:W-:Y:S01]  /*e160*/  FSEL R3, R59, RZ, P3 ;  /* 0x000000ff3b037208 */ /* 0x000fe20001800000 */
[----:B------:R-:W-:-:S01]  /*e170*/  FFMA.FTZ R122, R122, R58, -R89 ;  /* 0x0000003a7a7a7223 */ /* 0x000fc20000010859 */
[-CC-:B------:R-:W-:Y:S01]  /*e180*/  FFMA.FTZ R124, R124, R58.reuse, -R89.reuse ;  /* 0x0000003a7c7c7223 */ /* 0x180fe20000010859 */
[----:B------:R-:W-:Y:S01]  /*e190*/  MUFU.EX2 R10, R10 ;  /* 0x0000000a000a7308 */ /* 0x000fe20000000800 */
[----:B------:R-:W-:-:S01]  /*e1a0*/  FFMA.FTZ R126, R126, R58, -R89 ;  /* 0x0000003a7e7e7223 */ /* 0x000fc20000010859 */
[----:B------:R-:W-:Y:S01]  /*e1b0*/  FADD.FTZ R3, -R3, R12 ;  /* 0x0000000c03037221 */ /* 0x000fe20000010100 */
[-C--:B------:R-:W-:Y:S01]  /*e1c0*/  FMUL.FTZ R12, R140, R58.reuse ;  /* 0x0000003a8c0c7220 */ /* 0x080fe20000410000 */
[-CC-:B------:R-:W-:Y:S01]  /*e1d0*/  FFMA.FTZ R127, R127, R58.reuse, -R89.reuse ;  /* 0x0000003a7f7f7223 */ /* 0x180fe20000010859 */
[----:B------:R-:W-:-:S01]  /*e1e0*/  FFMA.FTZ R130, R130, R58, -R89 ;  /* 0x0000003a82827223 */ /* 0x000fc20000010859 */
[-C--:B------:R-:W-:Y:S01]  /*e1f0*/  FMUL.FTZ R3, R3, R58.reuse ;  /* 0x0000003a03037220 */ /* 0x080fe20000410000 */
        /* <DEDUP_REMOVED lines=29> */
[----:B------:R-:W-:Y:S01]  /*e3d0*/  FFMA.FTZ R87, R87, R58, -R89 ;  /* 0x0000003a57577223 */ /* 0x000fe20000010859 */
[----:B------:R-:W-:-:S01]  /*e3e0*/  FADD.FTZ R20, R11, R20 ;  /* 0x000000140b147221 */ /* 0x000fc20000010000 */
[-CC-:B------:R-:W-:Y:S01]  /*e3f0*/  FFMA.FTZ R103, R103, R58.reuse, -R89.reuse ;  /* 0x0000003a67677223 */ /* 0x180fe20000010859 */
[----:B------:R-:W-:-:S01]  /*e400*/  FFMA.FTZ R129, R129, R58, -R89 ;  /* 0x0000003a81817223 */ /* 0x000fc20000010859 */
[----:B------:R-:W0:Y:S01]  /*e410*/  MUFU.EX2 R124, R124 ;  /* 0x0000007c007c7308 */ /* 0x000e220000000800 */
[----:B-1----:R-:W-:-:S01]  /*e420*/  FFMA.FTZ R0, R3, R0, R10 ;  /* 0x0000000003007223 */ /* 0x002fc2000001000a */
[----:B------:R-:W-:Y:S01]  /*e430*/  FADD.FTZ R20, R102, R20 ;  /* 0x0000001466147221 */ /* 0x000fe20000010000 */
[----:B------:R-:W-:-:S01]  /*e440*/  FFMA.FTZ R131, R131, R58, -R89 ;  /* 0x0000003a83837223 */ /* 0x000fc20000010859 */
[----:B------:R-:W-:Y:S01]  /*e450*/  FFMA.FTZ R63, R63, R58, -R89 ;  /* 0x0000003a3f3f7223 */ /* 0x000fe20000010859 */
[----:B------:R-:W-:-:S01]  /*e460*/  FADD.FTZ R0, R120, R0 ;  /* 0x0000000078007221 */ /* 0x000fc20000010000 */
[----:B------:R-:W-:Y:S01]  /*e470*/  FADD.FTZ R20, R121, R20 ;  /* 0x0000001479147221 */ /* 0x000fe20000010000 */
[----:B------:R-:W-:-:S01]  /*e480*/  FFMA.FTZ R66, R66, R58, -R89 ;  /* 0x0000003a42427223 */ /* 0x000fc20000010859 */
[----:B------:R-:W1:Y:S01]  /*e490*/  MUFU.EX2 R126, R126 ;  /* 0x0000007e007e7308 */ /* 0x000e620000000800 */
[----:B--2---:R-:W-:-:S01]  /*e4a0*/  FADD.FTZ R0, R122, R0 ;  /* 0x000000007a007221 */ /* 0x004fc20000010000 */
[----:B------:R-:W-:Y:S01]  /*e4b0*/  FADD.FTZ R20, R123, R20 ;  /* 0x000000147b147221 */ /* 0x000fe20000010000 */
[----:B------:R-:W-:-:S01]  /*e4c0*/  FFMA.FTZ R67, R67, R58, -R89 ;  /* 0x0000003a43437223 */ /* 0x000fc20000010859 */
[-CC-:B------:R-:W-:Y:S01]  /*e4d0*/  FFMA.FTZ R75, R75, R58.reuse, -R89.reuse ;  /* 0x0000003a4b4b7223 */ /* 0x180fe20000010859 */
[----:B------:R-:W-:-:S01]  /*e4e0*/  FFMA.FTZ R71, R71, R58, -R89 ;  /* 0x0000003a47477223 */ /* 0x000fc20000010859 */
[----:B------:R-:W-:Y:S01]  /*e4f0*/  FADD.FTZ R20, R125, R20 ;  /* 0x000000147d147221 */ /* 0x000fe20000010000 */
[----:B------:R-:W-:Y:S01]  /*e500*/  @!P2 VIADD R13, R13, 0x13240 ;  /* 0x000132400d0da836 */ /* 0x000fe20000000000 */
[----:B------:R-:W2:Y:S01]  /*e510*/  MUFU.EX2 R127, R127 ;  /* 0x0000007f007f7308 */ /* 0x000ea20000000800 */
[----:B0-----:R-:W-:-:S01]  /*e520*/  FADD.FTZ R0, R124, R0 ;  /* 0x000000007c007221 */ /* 0x001fc20000010000 */
[----:B------:R-:W-:-:S02]  /*e530*/  FADD.FTZ R20, R128, R20 ;  /* 0x0000001480147221 */ /* 0x000fc40000010000 */
[----:B------:R-:W-:Y:S02]  /*e540*/  @!P2 PRMT R13, RZ, 0x654, R13 ;  /* 0x00000654ff0da816 */ /* 0x000fe4000000000d */
[----:B------:R-:W-:Y:S02]  /*e550*/  FADD.FTZ R20, R62, R20 ;  /* 0x000000143e147221 */ /* 0x000fe40000010000 */
[----:B------:R-:W0:Y:S01]  /*e560*/  MUFU.EX2 R130, R130 ;  /* 0x0000008200827308 */ /* 0x000e220000000800 */
[----:B-1----:R-:W-:-:S01]  /*e570*/  FADD.FTZ R0, R126, R0 ;  /* 0x000000007e007221 */ /* 0x002fc20000010000 */
[----:B------:R-:W-:Y:S01]  /*e580*/  FADD.FTZ R20, R100, R20 ;  /* 0x0000001464147221 */ /* 0x000fe20000010000 */
[----:B------:R1:W-:Y:S03]  /*e590*/  @!P2 SYNCS.ARRIVE.TRANS64.RED.A1T0 RZ, [R13+URZ], RZ ;  /* 0x000000ff0dffa9a7 */ /* 0x0003e6000810043f */
[----:B------:R-:W-:-:S02]  /*e5a0*/  FADD.FTZ R20, R104, R20 ;  /* 0x0000001468147221 */ /* 0x000fc40000010000 */
[----:B------:R-:W3:Y:S01]  /*e5b0*/  MUFU.EX2 R132, R132 ;  /* 0x0000008400847308 */ /* 0x000ee20000000800 */
        /* <DEDUP_REMOVED lines=8> */
[----:B---3--:R-:W-:-:S01]  /*e640*/  FADD.FTZ R0, R132, R0 ;  /* 0x0000000084007221 */ /* 0x008fc20000010000 */
[----:B------:R-:W-:-:S04]  /*e650*/  FADD.FTZ R20, R116, R20 ;  /* 0x0000001474147221 */ /* 0x000fc80000010000 */
[----:B------:R-:W-:Y:S02]  /*e660*/  FADD.FTZ R20, R133, R20 ;  /* 0x0000001485147221 */ /* 0x000fe40000010000 */
        /* <DEDUP_REMOVED lines=10> */
[----:B------:R-:W-:-:S06]  /*e710*/  FADD.FTZ R20, R95, R20 ;  /* 0x000000145f147221 */ /* 0x000fcc0000010000 */
        /* <DEDUP_REMOVED lines=37> */
[----:B--2---:R-:W-:-:S04]  /*e970*/  FADD.FTZ R20, R73, R20 ;  /* 0x0000001449147221 */ /* 0x004fc80000010000 */
[----:B------:R-:W-:-:S03]  /*e980*/  FADD.FTZ R20, R70, R20 ;  /* 0x0000001446147221 */ /* 0x000fc60000010000 */
        /* <DEDUP_REMOVED lines=51> */
[----:B---3--:R-:W-:-:S01]  /*ecc0*/  FADD.FTZ R0, R75, R0 ;  /* 0x000000004b007221 */ /* 0x008fc20000010000 */
[----:B--2---:R-:W-:-:S03]  /*ecd0*/  FADD.FTZ R20, R82, R20 ;  /* 0x0000001452147221 */ /* 0x004fc60000010000 */
[----:B0-----:R-:W-:Y:S01]  /*ece0*/  FADD.FTZ R0, R71, R0 ;  /* 0x0000000047007221 */ /* 0x001fe20000010000 */
[----:B-1----:R-:W-:Y:S06]  /*ecf0*/  @!P1 BRA `(.L_x_1948) ;  /* 0x0000000000049947 */ /* 0x002fec0003800000 */
[----:B------:R-:W-:Y:S01]  /*ed00*/  BPT.TRAP 0x1 ;  /* 0x000000040000795c */ /* 0x000fe20000300000 */
.L_x_1948:
[----:B------:R-:W2:Y:S01]  /*ed10*/  LDL R13, [R1+0x1c] ;  /* 0x00001c00010d7983 */ /* 0x000ea20000100800 */
[----:B------:R-:W-:Y:S01]  /*ed20*/  ISETP.GT.AND P2, PT, R14, R21, PT ;  /* 0x000000150e00720c */ /* 0x000fe20003f44270 */
[----:B------:R-:W-:Y:S01]  /*ed30*/  VIADD R15, R15, 0x13260 ;  /* 0x000132600f0f7836 */ /* 0x000fe20000000000 */
        /* <DEDUP_REMOVED lines=76> */
[----:B------:R-:W-:Y:S02]  /*f200*/  IADD3 R14, R14, -0x1, RZ ;  /* 0xffffffff0e0e7810 */ /* 0x000fe40007ffe0ff */
[----:B--2---:R-:W-:-:S04]  /*f210*/  PRMT R15, R13, 0x654, R15 ;  /* 0x000006540d0f7816 */ /* 0x004fc8000000000f */
[----:B------:R0:W-:Y:S01]  /*f220*/  SYNCS.ARRIVE.TRANS64.RED.A1T0 RZ, [R15+URZ], RZ ;  /* 0x000000ff0fff79a7 */ /* 0x0001e2000810043f */
[----:B------:R-:W-:Y:S05]  /*f230*/  @P2 BRA `(.L_x_1949) ;  /* 0xffffffc400782947 */ /* 0x000fea000383ffff */
[----:B------:R-:W-:Y:S05]  /*f240*/  BSYNC B1 ;  /* 0x0000000000017941 */ /* 0x000fea0003800000 */
.L_x_1937:
[----:B------:R-:W-:Y:S05]  /*f250*/  BSYNC B0 ;  /* 0x0000000000007941 */ /* 0x000fea0003800000 */
.L_x_1936:
[----:B------:R-:W-:Y:S01]  /*f260*/  ISETP.GE.AND P0, PT, R14, RZ, PT ;  /* 0x000000ff0e00720c */ /* 0x000fe20003f06270 */
[----:B------:R-:W-:-:S12]  /*f270*/  BSSY B0, `(.L_x_1950) ;  /* 0x00002f1000007945 */ /* 0x000fd80003800000 */
[----:B------:R-:W-:Y:S05]  /*f280*/  @!P0 BRA `(.L_x_1951) ;  /* 0x0000002c00bc8947 */ /* 0x000fea0003800000 */
[----:B------:R-:W-:Y:S02]  /*f290*/  IMAD.MOV.U32 R12, RZ, RZ, R59 ;  /* 0x000000ffff0c7224 */ /* 0x000fe400078e003b */
[----:B------:R-:W-:Y:S02]  /*f2a0*/  IMAD.MOV.U32 R3, RZ, RZ, R60 ;  /* 0x000000ffff037224 */ /* 0x000fe400078e003c */
[----:B------:R-:W-:Y:S02]  /*f2b0*/  IMAD.MOV.U32 R9, RZ, RZ, R23 ;  /* 0x000000ffff097224 */ /* 0x000fe400078e0017 */
[----:B------:R-:W-:-:S07]  /*f2c0*/  IMAD.MOV.U32 R8, RZ, RZ, R22 ;  /* 0x000000ffff087224 */ /* 0x000fce00078e0016 */
.L_x_1963:
[----:B0-----:R-:W-:-:S05]  /*f2d0*/  VIADD R15, R8, 0x1 ;  /* 0x00000001080f7836 */ /* 0x001fca0000000000 */
[----:B------:R-:W-:-:S04]  /*f2e0*/  ISETP.NE.AND P0, PT, R15, 0x2, PT ;  /* 0x000000020f00780c */ /* 0x000fc80003f05270 */
[----:B------:R-:W-:Y:S02]  /*f2f0*/  SEL R15, R15, RZ, P0 ;  /* 0x000000ff0f0f7207 */ /* 0x000fe40000000000 */
[----:B------:R-:W-:-:S03]  /*f300*/  SEL R10, RZ, 0x1, P0 ;  /* 0x00000001ff0a7807 */ /* 0x000fc60000000000 */
[----:B------:R-:W-:Y:S01]  /*f310*/  IMAD.MOV.U32 R22, RZ, RZ, R15 ;  /* 0x000000ffff167224 */ /* 0x000fe200078e000f */
[----:B------:R-:W-:Y:S01]  /*f320*/  LOP3.LUT R23, R9, R10, RZ, 0x3c, !PT ;  /* 0x0000000a09177212 */ /* 0x000fe200078e3cff */
[----:B-1----:R-:W-:Y:S06]  /*f330*/  @!P1 BRA `(.L_x_1952) ;  /* 0x0000000000049947 */ /* 0x002fec0003800000 */
[----:B------:R-:W-:Y:S01]  /*f340*/  BPT.TRAP 0x1 ;  /* 0x000000040000795c */ /* 0x000fe20000300000 */
.L_x_1952:
[----:B------:R-:W-:Y:S01]  /*f350*/  IMAD R10, R22, 0x8, R16 ;  /* 0x00000008160a7824 */ /* 0x000fe200078e0210 */
[----:B------:R-:W-:-:S04]  /*f360*/  SHF.L.U32 R11, R23, 0x1f, RZ ;  /* 0x0000001f170b7819 */ /* 0x000fc800000006ff */
[----:B------:R0:W1:Y:S01]  /*f370*/  SYNCS.PHASECHK.TRANS64.TRYWAIT P0, [R10+URZ+0x13230], R11 ;  /* 0x0132300b0a0075a7 */ /* 0x000062000800017f */
[----:B------:R-:W-:Y:S05]  /*f380*/  @!P1 BRA `(.L_x_1953) ;  /* 0x0000000000049947 */ /* 0x000fea0003800000 */
[----:B------:R-:W-:Y:S01]  /*f390*/  BPT.TRAP 0x1 ;  /* 0x000000040000795c */ /* 0x000fe20000300000 */
.L_x_1953:
[----:B------:R-:W2:Y:S01]  /*f3a0*/  LDL R13, [R1+0x18] ;  /* 0x00001800010d7983 */ /* 0x000ea20000100800 */
[----:B------:R-:W-:Y:S01]  /*f3b0*/  BSSY B1, `(.L_x_1954) ;  /* 0x0000007000017945 */ /* 0x000fe20003800000 */
[----:B--2---:R-:W-:-:S04]  /*f3c0*/  IMAD R13, R22, 0x280, R13 ;  /* 0x00000280160d7824 */ /* 0x004fc800078e020d */
[C---:B------:R-:W-:Y:S01]  /*f3d0*/  VIADD R21, R13.reuse, 0x100 ;  /* 0x000001000d157836 */ /* 0x040fe20000000000 */
[----:B------:R-:W-:Y:S01]  /*f3e0*/  IADD3 R56, R13, 0x80, RZ ;  /* 0x000000800d387810 */ /* 0x000fe20007ffe0ff */
[----:B-1----:R-:W-:Y:S06]  /*f3f0*/  @P0 BRA `(.L_x_1955) ;  /* 0x0000000000080947 */ /* 0x002fec0003800000 */
[----:B------:R-:W1:Y:S02]  /*f400*/  SYNCS.PHASECHK.TRANS64.TRYWAIT P0, [R10+URZ+0x13230], R11 ;  /* 0x0132300b0a0075a7 */ /* 0x000e64000800017f */
[----:B-1----:R-:W-:Y:S05]  /*f410*/  @!P0 BRA `(.L_x_1956) ;  /* 0x000000b8007c8947 */ /* 0x002fea0003800000 */
.L_x_1955:
[----:B------:R-:W-:Y:S05]  /*f420*/  BSYNC B1 ;  /* 0x0000000000017941 */ /* 0x000fea0003800000 */
.L_x_1954:
        /* <DEDUP_REMOVED lines=36> */
[----:B------:R-:W-:Y:S02]  /*f670*/  IADD3 R58, R13, 0x182, RZ ;  /* 0x000001820d3a7810 */ /* 0x000fe40007ffe0ff */
        /* <DEDUP_REMOVED lines=50> */
.L_x_1957:
[----:B------:R-:W-:Y:S01]  /*f9a0*/  SHF.L.U32 R9, R9, 0x1f, RZ ;  /* 0x0000001f09097819 */ /* 0x000fe200000006ff */
[----:B------:R-:W-:-:S04]  /*f9b0*/  IMAD R13, R8, 0x8, R16 ;  /* 0x00000008080d7824 */ /* 0x000fc800078e0210 */
[----:B------:R0:W1:Y:S01]  /*f9c0*/  SYNCS.PHASECHK.TRANS64.TRYWAIT P0, [R13+URZ+0x13250], R9 ;  /* 0x013250090d0075a7 */ /* 0x000062000800017f */
[----:B------:R-:W-:Y:S05]  /*f9d0*/  @!P1 BRA `(.L_x_1958) ;  /* 0x0000000000049947 */ /* 0x000fea0003800000 */
[----:B------:R-:W-:Y:S01]  /*f9e0*/  BPT.TRAP 0x1 ;  /* 0x000000040000795c */ /* 0x000fe20000300000 */
.L_x_1958:
[----:B------:R-:W-:Y:S04]  /*f9f0*/  BSSY B1, `(.L_x_1959) ;  /* 0x0000004000017945 */ /* 0x000fe80003800000 */
[----:B-1----:R-:W-:Y:S05]  /*fa00*/  @P0 BRA `(.L_x_1960) ;  /* 0x0000000000080947 */ /* 0x002fea0003800000 */
[----:B------:R-:W1:Y:S02]  /*fa10*/  SYNCS.PHASECHK.TRANS64.TRYWAIT P0, [R13+URZ+0x13250], R9 ;  /* 0x013250090d0075a7 */ /* 0x000e64000800017f */
[----:B-1----:R-:W-:Y:S05]  /*fa20*/  @!P0 BRA `(.L_x_1961) ;  /* 0x000000b4000c8947 */ /* 0x002fea0003800000 */
.L_x_1960:
[----:B------:R-:W-:Y:S05]  /*fa30*/  BSYNC B1 ;  /* 0x0000000000017941 */ /* 0x000fea0003800000 */
.L_x_1959:
        /* <DEDUP_REMOVED lines=94> */
[----:B------:R-:W-:-:S05]  /*10020*/  FMUL.FTZ R71, R2, R71 ;  /* 0x0000004702477220 */ /* 0x000fca0000410000 */
        /* <DEDUP_REMOVED lines=31> */
[----:B------:R-:W-:Y:S01]  /*10220*/  @!P0 IMAD R15, R15, 0x8, R16 ;  /* 0x000000080f0f8824 */ /* 0x000fe200078e0210 */
[----:B------:R-:W-:-:S03]  /*10230*/  FMNMX.FTZ R133, R124, R133, !PT ;  /* 0x000000857c857209 */ /* 0x000fc60007810000 */
[----:B------:R-:W2:Y:S01]  /*10240*/  MUFU.TANH R126, R126 ;  /* 0x0000007e007e7308 */ /* 0x000ea20000002400 */
[----:B-1----:R-:W-:Y:S01]  /*10250*/  FMNMX.FTZ R134, R122, R134, !PT ;  /* 0x000000867a867209 */ /* 0x002fe20007810000 */
[----:B------:R-:W-:-:S03]  /*10260*/  @!P0 VIADD R15, R15, 0x13240 ;  /* 0x000132400f0f8836 */ /* 0x000fc60000000000 */
[----:B------:R-:W-:Y:S02]  /*10270*/  FMNMX.FTZ R134, R123, R134, !PT ;  /* 0x000000867b867209 */ /* 0x000fe40007810000 */
[----:B------:R-:W-:Y:S01]  /*10280*/  @!P0 PRMT R15, RZ, 0x654, R15 ;  /* 0x00000654ff0f8816 */ /* 0x000fe2000000000f */
        /* <DEDUP_REMOVED lines=102> */
[----:B------:R0:W-:Y:S01]  /*108f0*/  MUFU.TANH R133, R134 ;  /* 0x0000008600857308 */ /* 0x0001e20000002400 */
[----:B--2---:R-:W-:-:S07]  /*10900*/  FMNMX.FTZ R57, R85, R57, !PT ;  /* 0x0000003955397209 */ /* 0x004fce0007810000 */
[----:B------:R-:W2:Y:S01]  /*10910*/  MUFU.TANH R132, R132 ;  /* 0x0000008400847308 */ /* 0x000ea20000002400 */
[----:B0-----:R-:W-:Y:S01]  /*10920*/  FMUL.FTZ R134, R2, R58 ;  /* 0x0000003a02867220 */ /* 0x001fe20000410000 */
[----:B-1----:R-:W-:-:S06]  /*10930*/  FMNMX.FTZ R56, R86, R56, !PT ;  /* 0x0000003856387209 */ /* 0x002fcc0007810000 */
[----:B------:R-:W0:Y:S08]  /*10940*/  MUFU.TANH R87, R87 ;  /* 0x0000005700577308 */ /* 0x000e300000002400 */
[----:B------:R-:W1:Y:S01]  /*10950*/  MUFU.TANH R134, R134 ;  /* 0x0000008600867308 */ /* 0x000e620000002400 */
[----:B--2---:R-:W-:-:S04]  /*10960*/  FMNMX.FTZ R57, R132, R57, !PT ;  /* 0x0000003984397209 */ /* 0x004fc80007810000 */
[----:B------:R-:W-:-:S03]  /*10970*/  FMNMX.FTZ R57, R133, R57, !PT ;  /* 0x0000003985397209 */ /* 0x000fc60007810000 */
        /* <DEDUP_REMOVED lines=26> */
[----:B------:R-:W-:-:S05]  /*10b20*/  IMAD.MOV.U32 R57, RZ, RZ, -0x3ffffff0 ;  /* 0xc0000010ff397424 */ /* 0x000fca00078e00ff */
[----:B------:R-:W-:Y:S02]  /*10b30*/  R2UR UR7, R57 ;  /* 0x00000000390772ca */ /* 0x000fe400000e0000 */
[----:B-1----:R-:W-:Y:S02]  /*10b40*/  FMNMX.FTZ R58, R70, R56, !PT ;  /* 0x00000038463a7209 */ /* 0x002fe40007810000 */
[----:B------:R-:W0:Y:S02]  /*10b50*/  SHFL.BFLY PT, R56, R60, 0x2, 0x1f ;  /* 0x0c401f003c387f89 */ /* 0x000e2400000e0000 */
[----:B--2---:R-:W-:-:S05]  /*10b60*/  FMNMX.FTZ R58, R71, R58, !PT ;  /* 0x0000003a473a7209 */ /* 0x004fca0007810000 */
[----:B------:R-:W1:Y:S01]  /*10b70*/  SHFL.BFLY PT, R59, R58, 0x2, 0x1f ;  /* 0x0c401f003a3b7f89 */ /* 0x000e6200000e0000 */
[----:B0-----:R-:W-:Y:S02]  /*10b80*/  FMNMX.FTZ R60, R60, R56, !PT ;  /* 0x000000383c3c7209 */ /* 0x001fe40007810000 */
[----:B------:R-:W-:-:S03]  /*10b90*/  IADD3 R56, R8, 0x180, RZ ;  /* 0x0000018008387810 */ /* 0x000fc60007ffe0ff */
        /* <DEDUP_REMOVED lines=8> */
[C---:B------:R-:W-:Y:S01]  /*10c20*/  FADD.FTZ R3, -R60.reuse, R3 ;  /* 0x000000033c037221 */ /* 0x040fe20000010100 */
[----:B------:R-:W-:Y:S01]  /*10c30*/  R2UR UR7, R57 ;  /* 0x00000000390772ca */ /* 0x000fe200000e0000 */
[-C--:B------:R-:W-:Y:S02]  /*10c40*/  FFMA.FTZ R57, R60, R58.reuse, -8 ;  /* 0xc10000003c397423 */ /* 0x080fe4000001003a */
[----:B------:R-:W-:Y:S01]  /*10c50*/  FMUL.FTZ R3, R3, R58 ;  /* 0x0000003a03037220 */ /* 0x000fe20000410000 */
[----:B-1----:R-:W-:Y:S01]  /*10c60*/  FMNMX.FTZ R59, R59, R56, !PT ;  /* 0x000000383b3b7209 */ /* 0x002fe20007810000 */
[----:B------:R-:W-:Y:S02]  /*10c70*/  VIADD R56, R8, 0x200 ;  /* 0x0000020008387836 */ /* 0x000fe40000000000 */
[-CC-:B------:R-:W-:Y:S01]  /*10c80*/  FFMA.FTZ R9, R9, R58.reuse, -R57.reuse ;  /* 0x0000003a09097223 */ /* 0x180fe20000010839 */
[----:B------:R-:W-:-:S01]  /*10c90*/  FFMA.FTZ R10, R10, R58, -R57 ;  /* 0x0000003a0a0a7223 */ /* 0x000fc20000010839 */
[----:B------:R-:W-:Y:S01]  /*10ca0*/  FFMA.FTZ R104, R104, R58, -R57 ;  /* 0x0000003a68687223 */ /* 0x000fe20000010839 */
[----:B------:R-:W-:-:S01]  /*10cb0*/  FADD.FTZ R8, -R59, R12 ;  /* 0x0000000c3b087221 */ /* 0x000fc20000010100 */
        /* <DEDUP_REMOVED lines=38> */
[-C--:B------:R-:W-:Y:S01]  /*10f20*/  FFMA.FTZ R69, R59, R58.reuse, -8 ;  /* 0xc10000003b457423 */ /* 0x080fe2000001003a */
[-C--:B------:R-:W-:Y:S01]  /*10f30*/  FMUL.FTZ R8, R8, R58.reuse ;  /* 0x0000003a08087220 */ /* 0x080fe20000410000 */
[----:B------:R-:W-:Y:S02]  /*10f40*/  MUFU.EX2 R3, R3 ;  /* 0x0000000300037308 */ /* 0x000fe40000000800 */
[----:B------:R-:W-:-:S01]  /*10f50*/  FFMA.FTZ R11, R11, R58, -R69 ;  /* 0x0000003a0b0b7223 */ /* 0x000fc20000010845 */
        /* <DEDUP_REMOVED lines=28> */
[----:B------:R-:W-:-:S02]  /*11120*/  WARPGROUP.DEPBAR.LE gsb0, 0x0 ;  /* 0x00008000000079c5 */ /* 0x000fc40000010000 */
[----:B------:R-:W2:Y:S01]  /*11130*/  MUFU.EX2 R10, R10 ;  /* 0x0000000a000a7308 */ /* 0x000ea20000000800 */
[----:B0-----:R-:W-:-:S01]  /*11140*/  FFMA.FTZ R20, R3, R20, R9 ;  /* 0x0000001403147223 */ /* 0x001fc20000010009 */
[----:B------:R-:W-:Y:S01]  /*11150*/  WARPGROUP.ARRIVE ;  /* 0x00000000000079c5 */ /* 0x000fe20000000000 */
[----:B------:R-:W-:-:S01]  /*11160*/  FFMA.FTZ R78, R78, R58, -R69 ;  /* 0x0000003a4e4e7223 */ /* 0x000fc20000010845 */
[-CC-:B------:R-:W-:Y:S01]  /*11170*/  FFMA.FTZ R79, R79, R58.reuse, -R69.reuse ;  /* 0x0000003a4f4f7223 */ /* 0x180fe20000010845 */
[----:B------:R-:W-:-:S01]  /*11180*/  FFMA.FTZ R82, R82, R58, -R69 ;  /* 0x0000003a52527223 */ /* 0x000fc20000010845 */
[-CC-:B------:R-:W-:Y:S01]  /*11190*/  FFMA.FTZ R83, R83, R58.reuse, -R69.reuse ;  /* 0x0000003a53537223 */ /* 0x180fe20000010845 */
[----:B------:R-:W-:-:S01]  /*111a0*/  FFMA.FTZ R86, R86, R58, -R69 ;  /* 0x0000003a56567223 */ /* 0x000fc20000010845 */
        /* <DEDUP_REMOVED lines=13> */
[----:B------:R-:W-:-:S03]  /*11280*/  FFMA.FTZ R69, R71, R58, -R69 ;  /* 0x0000003a47457223 */ /* 0x000fc60000010845 */
        /* <DEDUP_REMOVED lines=156> */
.L_x_1962:
[----:B------:R-:W2:Y:S01]  /*11c50*/  LDL R15, [R1+0x1c] ;  /* 0x00001c00010f7983 */ /* 0x000ea20000100800 */
[----:B------:R-:W-:Y:S01]  /*11c60*/  ISETP.GT.AND P0, PT, R14, RZ, PT ;  /* 0x000000ff0e00720c */ /* 0x000fe20003f04270 */
[----:B------:R-:W-:Y:S01]  /*11c70*/  VIADD R13, R13, 0x13260 ;  /* 0x000132600d0d7836 */ /* 0x000fe20000000000 */
        /* <DEDUP_REMOVED lines=76> */
[----:B------:R-:W-:Y:S02]  /*12140*/  MOV R9, R23 ;  /* 0x0000001700097202 */ /* 0x000fe40000000f00 */
[----:B--2---:R-:W-:-:S04]  /*12150*/  PRMT R13, R15, 0x654, R13 ;  /* 0x000006540f0d7816 */ /* 0x004fc8000000000d */
[----:B------:R1:W-:Y:S01]  /*12160*/  SYNCS.ARRIVE.TRANS64.RED.A1T0 RZ, [R13+URZ], RZ ;  /* 0x000000ff0dff79a7 */ /* 0x0003e2000810043f */
[----:B------:R-:W-:Y:S05]  /*12170*/  @P0 BRA `(.L_x_1963) ;  /* 0xffffffd000540947 */ /* 0x000fea000383ffff */
.L_x_1951:
[----:B------:R-:W-:Y:S05]  /*12180*/  BSYNC B0 ;  /* 0x0000000000007941 */ /* 0x000fea0003800000 */
.L_x_1950:
[----:B------:R-:W-:Y:S06]  /*12190*/  BAR.ARV 0x8, 0x200 ;  /* 0x0208000000007b1d */ /* 0x000fec0000002000 */
[----:B------:R-:W-:Y:S05]  /*121a0*/  @!P1 BRA `(.L_x_1964) ;  /* 0x0000000000049947 */ /* 0x000fea0003800000 */
[----:B------:R-:W-:Y:S01]  /*121b0*/  BPT.TRAP 0x1 ;  /* 0x000000040000795c */ /* 0x000fe20000300000 */
.L_x_1964:
[----:B------:R-:W-:Y:S01]  /*121c0*/  IMAD R8, R22, 0x8, R16 ;  /* 0x0000000816087824 */ /* 0x000fe200078e0210 */
[----:B------:R-:W-:-:S04]  /*121d0*/  SHF.L.U32 R3, R23, 0x1f, RZ ;  /* 0x0000001f17037819 */ /* 0x000fc800000006ff */
[----:B------:R2:W3:Y:S01]  /*121e0*/  SYNCS.PHASECHK.TRANS64.TRYWAIT P0, [R8+URZ+0x13250], R3 ;  /* 0x01325003080075a7 */ /* 0x0004e2000800017f */
[----:B------:R-:W-:Y:S05]  /*121f0*/  @!P1 BRA `(.L_x_1965) ;  /* 0x0000000000049947 */ /* 0x000fea0003800000 */
[----:B------:R-:W-:Y:S01]  /*12200*/  BPT.TRAP 0x1 ;  /* 0x000000040000795c */ /* 0x000fe20000300000 */
.L_x_1965:
[----:B------:R-:W-:Y:S04]  /*12210*/  BSSY B0, `(.L_x_1966) ;  /* 0x0000004000007945 */ /* 0x000fe80003800000 */
[----:B---3--:R-:W-:Y:S05]  /*12220*/  @P0 BRA `(.L_x_1967) ;  /* 0x0000000000080947 */ /* 0x008fea0003800000 */
[----:B------:R-:W3:Y:S02]  /*12230*/  SYNCS.PHASECHK.TRANS64.TRYWAIT P0, [R8+URZ+0x13250], R3 ;  /* 0x01325003080075a7 */ /* 0x000ee4000800017f */
[----:B---3--:R-:W-:Y:S05]  /*12240*/  @!P0 BRA `(.L_x_1968) ;  /* 0x0000008c00188947 */ /* 0x008fea0003800000 */
.L_x_1967:
[----:B------:R-:W-:Y:S05]  /*12250*/  BSYNC B0 ;  /* 0x0000000000007941 */ /* 0x000fea0003800000 */
.L_x_1966:
[----:B------:R-:W4:Y:S04]  /*12260*/  LDL R9, [R1+0x64] ;  /* 0x0000640001097983 */ /* 0x000f280000100800 */
[----:B------:R-:W5:Y:S01]  /*12270*/  LDL R12, [R1+0x50] ;  /* 0x00005000010c7983 */ /* 0x000f620000100800 */
[----:B------:R-:W-:-:S03]  /*12280*/  ULDC.64 UR4, c[0x0][0x9a0] ;  /* 0x0002680000047ab9 */ /* 0x000fc60000000a00 */
[----:B------:R-:W5:Y:S01]  /*12290*/  LDL.LU R11, [R1+0x48] ;  /* 0x00004800010b7983 */ /* 0x000f620000300800 */
[----:B------:R-:W-:Y:S01]  /*122a0*/  VIADD R16, R16, 0x1000 ;  /* 0x0000100010107836 */ /* 0x000fe20000000000 */
[----:B------:R-:W-:Y:S01]  /*122b0*/  ISETP.NE.U32.AND P0, PT, RZ, UR4, PT ;  /* 0x00000004ff007c0c */ /* 0x000fe2000bf05070 */
[----:B------:R-:W-:-:S03]  /*122c0*/  WARPGROUP.ARRIVE ;  /* 0x00000000000079c5 */ /* 0x000fc60000000000 */
[----:B------:R-:W-:Y:S02]  /*122d0*/  SHF.R.U32.HI R16, RZ, 0x4, R16 ;  /* 0x00000004ff107819 */ /* 0x000fe40000011610 */
[----:B------:R-:W-:Y:S02]  /*122e0*/  ISETP.NE.AND.EX P0, PT, RZ, UR5, PT, P0 ;  /* 0x00000005ff007c0c */ /* 0x000fe4000bf05300 */
[----:B------:R-:W-:-:S04]  /*122f0*/  LOP3.LUT R16, R16, 0x3fff, RZ, 0xc0, !PT ;  /* 0x00003fff10107812 */ /* 0x000fc800078ec0ff */
[----:B--23--:R-:W-:-:S05]  /*12300*/  LOP3.LUT R3, R16, 0x10000, RZ, 0xfc, !PT ;  /* 0x0001000010037812 */ /* 0x00cfca00078efcff */
[----:B------:R-:W-:Y:S02]  /*12310*/  IMAD R2, R22, 0x280, R3 ;  /* 0x0000028016027824 */ /* 0x000fe400078e0203 */
[----:B------:R-:W-:Y:S01]  /*12320*/  IMAD.MOV.U32 R3, RZ, RZ, -0x3ffffff0 ;  /* 0xc0000010ff037424 */ /* 0x000fe200078e00ff */
[----:B------:R-:W4:Y:S02]  /*12330*/  @P0 LDC.64 R6, c[0x0][0x9c8] ;  /* 0x00027200ff060b82 */ /* 0x000f240000000a00 */
[----:B------:R-:W-:Y:S02]  /*12340*/  R2UR UR6, R2 ;  /* 0x00000000020672ca */ /* 0x000fe400000e0000 */
[----:B------:R-:W-:-:S04]  /*12350*/  R2UR UR7, R3 ;  /* 0x00000000030772ca */ /* 0x000fc800000e0000 */
[----:B------:R-:W2:Y:S09]  /*12360*/  @P0 LDC.64 R4, c[0x0][0x9d0] ;  /* 0x00027400ff040b82 */ /* 0x000eb20000000a00 */
[----:B------:R-:W-:Y:S03]  /*12370*/  QGMMA.64x64x32.F32.E4M3.E4M3 R24, R152, gdesc[UR4], R24, gsb0 ;  /* 0x00e0000498187df3 */ /* 0x000fe60008000818 */
[----:B------:R-:W-:-:S02]  /*12380*/  WARPGROUP.DEPBAR.LE gsb0, 0x0 ;  /* 0x00008000000079c5 */ /* 0x000fc40000010000 */
[----:B------:R-:W-:Y:S01]  /*12390*/  WARPGROUP.ARRIVE ;  /* 0x00000000000079c5 */ /* 0x000fe20000000000 */
[----:B----4-:R-:W-:-:S04]  /*123a0*/  @P0 IMAD R10, R9, R6, RZ ;  /* 0x00000006090a0224 */ /* 0x010fc800078e02ff */
[C---:B-----5:R-:W-:Y:S02]  /*123b0*/  @P0 IMAD R3, R12.reuse, R7, R10 ;  /* 0x000000070c030224 */ /* 0x060fe400078e020a */
[----:B------:R-:W-:Y:S01]  /*123c0*/  @P0 IMAD.WIDE.U32 R6, R12, R6, RZ ;  /* 0x000000060c060225 */ /* 0x000fe200078e00ff */
[----:B------:R-:W-:-:S03]  /*123d0*/  @P0 SHF.R.S32.HI R9, RZ, 0x1f, R11 ;  /* 0x0000001fff090819 */ /* 0x000fc6000001140b */
[----:B------:R-:W-:Y:S02]  /*123e0*/  @P0 IMAD.IADD R7, R7, 0x1, R3 ;  /* 0x0000000107070824 */ /* 0x000fe400078e0203 */
[-C--:B--2---:R-:W-:Y:S02]  /*123f0*/  @P0 IMAD R10, R9, R4.reuse, RZ ;  /* 0x00000004090a0224 */ /* 0x084fe400078e02ff */
[----:B------:R-:W-:Y:S02]  /*12400*/  IMAD.MOV.U32 R9, RZ, RZ, 0x3f800000 ;  /* 0x3f800000ff097424 */ /* 0x000fe400078e00ff */
[C---:B------:R-:W-:Y:S02]  /*12410*/  @P0 IMAD R3, R11.reuse, R5, R10 ;  /* 0x000000050b030224 */ /* 0x040fe400078e020a */
[----:B------:R-:W-:-:S04]  /*12420*/  @P0 IMAD.WIDE.U32 R4, R11, R4, R6 ;  /* 0x000000040b040225 */ /* 0x000fc800078e0006 */
[----:B------:R-:W-:Y:S01]  /*12430*/  @P0 IMAD.IADD R3, R5, 0x1, R3 ;  /* 0x0000000105030824 */ /* 0x000fe200078e0203 */
[----:B------:R-:W-:Y:S01]  /*12440*/  @P0 LEA R6, P2, R4, UR4, 0x2 ;  /* 0x0000000404060c11 */ /* 0x000fe2000f8410ff */
[----:B------:R-:W-:-:S03]  /*12450*/  IMAD.MOV.U32 R5, RZ, RZ, -0x3ffffff0 ;  /* 0xc0000010ff057424 */ /* 0x000fc600078e00ff */
[----:B------:R-:W-:Y:S01]  /*12460*/  @P0 LEA.HI.X R7, R4, UR5, R3, 0x2, P2 ;  /* 0x0000000504070c11 */ /* 0x000fe200090f1403 */
[----:B------:R-:W-:Y:S01]  /*12470*/  VIADD R4, R2, 0x80 ;  /* 0x0000008002047836 */ /* 0x000fe20000000000 */
[----:B------:R-:W-:-:S03]  /*12480*/  R2UR UR7, R5 ;  /* 0x00000000050772ca */ /* 0x000fc600000e0000 */
[----:B------:R2:W3:Y:S01]  /*12490*/  @P0 LDG.E R9, desc[UR40][R6.64] ;  /* 0x0000002806090981 */ /* 0x0004e2000c1e1900 */
[----:B------:R-:W-:Y:S01]  /*124a0*/  R2UR UR6, R4 ;  /* 0x00000000040672ca */ /* 0x000fe200000e0000 */
[----:B------:R-:W-:Y:S01]  /*124b0*/  VIADD R4, R2, 0x100 ;  /* 0x0000010002047836 */ /* 0x000fe20000000000 */
[----:B------:R-:W-:Y:S01]  /*124c0*/  MOV R5, 0xc0000010 ;  /* 0xc000001000057802 */ /* 0x000fe20000000f00 */
[----:B------:R-:W-:Y:S01]  /*124d0*/  SHFL.BFLY PT, R3, R20, 0x2, 0x1f ;  /* 0x0c401f0014037f89 */ /* 0x000fe200000e0000 */
[----:B------:R-:W-:-:S03]  /*124e0*/  IMAD.MOV.U32 R10, RZ, RZ, RZ ;  /* 0x000000ffff0a7224 */ /* 0x000fc600078e00ff */
[----:B--2---:R-:W2:Y:S06]  /*124f0*/  SHFL.BFLY PT, R7, R0, 0x2, 0x1f ;  /* 0x0c401f0000077f89 */ /* 0x004eac00000e0000 */
[----:B------:R-:W-:Y:S01]  /*12500*/  QGMMA.64x64x32.F32.E4M3.E4M3 R24, R148, gdesc[UR4], R24, gsb0 ;  /* 0x00e0000494187df3 */ /* 0x000fe20008000818 */
[----:B------:R-:W-:Y:S01]  /*12510*/  R2UR UR6, R4 ;  /* 0x00000000040672ca */ /* 0x000fe200000e0000 */
[----:B------:R-:W-:Y:S01]  /*12520*/  VIADD R4, R2, 0x180 ;  /* 0x0000018002047836 */ /* 0x000fe20000000000 */
[----:B------:R-:W-:Y:S01]  /*12530*/  R2UR UR7, R5 ;  /* 0x00000000050772ca */ /* 0x000fe200000e0000 */
[----:B------:R-:W-:-:S02]  /*12540*/  IMAD.MOV.U32 R5, RZ, RZ, -0x3ffffff0 ;  /* 0xc0000010ff057424 */ /* 0x000fc400078e00ff */
[----:B------:R-:W-:Y:S02]  /*12550*/  VIADD R2, R2, 0x200 ;  /* 0x0000020002027836 */ /* 0x000fe40000000000 */
[----:B--2---:R-:W-:-:S01]  /*12560*/  FADD.FTZ R7, R7, R0 ;  /* 0x0000000007077221 */ /* 0x004fc20000010000 */
[----:B------:R-:W-:Y:S01]  /*12570*/  IMAD.MOV.U32 R0, RZ, RZ, -0x800000 ;  /* 0xff800000ff007424 */ /* 0x000fe200078e00ff */
[----:B------:R-:W-:Y:S02]  /*12580*/  WARPGROUP.DEPBAR.LE gsb0, 0x0 ;  /* 0x00008000000079c5 */ /* 0x000fe40000010000 */
[----:B------:R-:W-:-:S06]  /*12590*/  WARPGROUP.ARRIVE ;  /* 0x00000000000079c5 */ /* 0x000fcc0000000000 */
[----:B------:R-:W-:Y:S01]  /*125a0*/  QGMMA.64x64x32.F32.E4M3.E4M3 R24, R144, gdesc[UR4], R24, gsb0 ;  /* 0x00e0000490187df3 */ /* 0x000fe20008000818 */
[----:B------:R-:W-:Y:S01]  /*125b0*/  R2UR UR6, R4 ;  /* 0x00000000040672ca */ /* 0x000fe200000e0000 */
[----:B------:R-:W-:Y:S01]  /*125c0*/  FADD.FTZ R4, R3, R20 ;  /* 0x0000001403047221 */ /* 0x000fe20000010000 */
[----:B------:R-:W-:Y:S01]  /*125d0*/  R2UR UR7, R5 ;  /* 0x00000000050772ca */ /* 0x000fe200000e0000 */
[----:B------:R-:W-:-:S03]  /*125e0*/  IMAD.MOV.U32 R3, RZ, RZ, -0x3ffffff0 ;  /* 0xc0000010ff037424 */ /* 0x000fc600078e00ff */
[----:B------:R-:W2:Y:S02]  /*125f0*/  SHFL.BFLY PT, R5, R4, 0x1, 0x1f ;  /* 0x0c201f0004057f89 */ /* 0x000ea400000e0000 */
[----:B--2---:R-:W-:-:S01]  /*12600*/  FADD.FTZ R6, R4, R5 ;  /* 0x0000000504067221 */ /* 0x004fc20000010000 */
[----:B------:R-:W-:-:S03]  /*12610*/  IMAD.MOV.U32 R4, RZ, RZ, RZ ;  /* 0x000000ffff047224 */ /* 0x000fc600078e00ff */
[C---:B------:R-:W-:Y:S01]  /*12620*/  FMUL.FTZ R5, R6.reuse, 0.00390625 ;  /* 0x3b80000006057820 */ /* 0x040fe20000410000 */
[----:B------:R-:W-:-:S04]  /*12630*/  FSETP.NE.FTZ.AND P0, PT, R6, RZ, PT ;  /* 0x000000ff0600720b */ /* 0x000fc80003f15000 */
[----:B------:R-:W-:-:S09]  /*12640*/  FSETP.NE.FTZ.AND P2, PT, R5, RZ, PT ;  /* 0x000000ff0500720b */ /* 0x000fd20003f55000 */
[----:B------:R-:W-:Y:S08]  /*12650*/  @P0 MUFU.RCP R4, R6 ;  /* 0x0000000600040308 */ /* 0x000ff00000001000 */
[----:B------:R-:W2:Y:S02]  /*12660*/  @P2 MUFU.LG2 R5, R5 ;  /* 0x0000000500052308 */ /* 0x000ea40000000c00 */
[----:B--2---:R-:W-:Y:S01]  /*12670*/  @P2 FMUL.FTZ R6, R5, 0.69314718246459960938 ;  /* 0x3f31721805062820 */ /* 0x004fe20000410000 */
[----:B------:R-:W-:-:S02]  /*12680*/  WARPGROUP.DEPBAR.LE gsb0, 0x0 ;  /* 0x00008000000079c5 */ /* 0x000fc40000010000 */
[----:B------:R-:W-:-:S06]  /*12690*/  WARPGROUP.ARRIVE ;  /* 0x00000000000079c5 */ /* 0x000fcc0000000000 */
[----:B------:R-:W-:Y:S01]  /*126a0*/  QGMMA.64x64x32.F32.E4M3.E4M3 R24, R140, gdesc[UR4], R24, gsb0 ;  /* 0x00e000048c187df3 */ /* 0x000fe20008000818 */
[----:B------:R-:W-:Y:S02]  /*126b0*/  R2UR UR6, R2 ;  /* 0x00000000020672ca */ /* 0x000fe400000e0000 */
[----:B------:R-:W-:Y:S01]  /*126c0*/  R2UR UR7, R3 ;  /* 0x00000000030772ca */ /* 0x000fe200000e0000 */
[----:B------:R-:W2:Y:S01]  /*126d0*/  SHFL.BFLY PT, R2, R7, 0x1, 0x1f ;  /* 0x0c201f0007027f89 */ /* 0x000ea200000e0000 */
[----:B------:R-:W-:Y:S01]  /*126e0*/  @P2 FMUL.FTZ R3, R58, 0.69314718246459960938 ;  /* 0x3f3172183a032820 */ /* 0x000fe20000410000 */
[----:B--2---:R-:W-:Y:S01]  /*126f0*/  FADD.FTZ R11, R7, R2 ;  /* 0x00000002070b7221 */ /* 0x004fe20000010000 */
[----:B------:R-:W-:Y:S02]  /*12700*/  IMAD.MOV.U32 R2, RZ, RZ, -0x800000 ;  /* 0xff800000ff027424 */ /* 0x000fe400078e00ff */
[----:B------:R-:W-:Y:S01]  /*12710*/  @P2 FFMA.FTZ R2, R3, R60, R6 ;  /* 0x0000003c03022223 */ /* 0x000fe20000010006 */
[C---:B-1----:R-:W-:Y:S01]  /*12720*/  FMUL.FTZ R13, R11.reuse, 0.00390625 ;  /* 0x3b8000000b0d7820 */ /* 0x042fe20000410000 */
[----:B------:R-:W-:-:S04]  /*12730*/  FSETP.NE.FTZ.AND P0, PT, R11, RZ, PT ;  /* 0x000000ff0b00720b */ /* 0x000fc80003f15000 */
[----:B------:R-:W-:-:S09]  /*12740*/  FSETP.NE.FTZ.AND P3, PT, R13, RZ, PT ;  /* 0x000000ff0d00720b */ /* 0x000fd20003f75000 */
[----:B------:R-:W-:Y:S04]  /*12750*/  @P0 MUFU.RCP R10, R11 ;  /* 0x0000000b000a0308 */ /* 0x000fe80000001000 */
[----:B0-----:R-:W-:-:S04]  /*12760*/  @P3 FMUL.FTZ R15, R58, 0.69314718246459960938 ;  /* 0x3f3172183a0f3820 */ /* 0x001fc80000410000 */
[----:B------:R-:W0:Y:S02]  /*12770*/  @P3 MUFU.LG2 R7, R13 ;  /* 0x0000000d00073308 */ /* 0x000e240000000c00 */
[----:B0-----:R-:W-:-:S04]  /*12780*/  @P3 FMUL.FTZ R12, R7, 0.69314718246459960938 ;  /* 0x3f317218070c3820 */ /* 0x001fc80000410000 */
[----:B------:R-:W-:Y:S01]  /*12790*/  @P3 FFMA.FTZ R0, R15, R59, R12 ;  /* 0x0000003b0f003223 */ /* 0x000fe2000001000c */
[----:B------:R-:W-:Y:S02]  /*127a0*/  WARPGROUP.DEPBAR.LE gsb0, 0x0 ;  /* 0x00008000000079c5 */ /* 0x000fe40000010000 */
[----:B------:R-:W-:-:S06]  /*127b0*/  WARPGROUP.ARRIVE ;  /* 0x00000000000079c5 */ /* 0x000fcc0000000000 */
[----:B------:R-:W-:Y:S01]  /*127c0*/  QGMMA.64x64x32.F32.E4M3.E4M3 R24, R136, gdesc[UR4], R24, gsb0 ;  /* 0x00e0000488187df3 */ /* 0x000fe20008000818 */
[-C--:B---3--:R-:W-:Y:S01]  /*127d0*/  FMUL.FTZ R4, R4, R9.reuse ;  /* 0x0000000904047220 */ /* 0x088fe20000410000 */
[----:B------:R-:W-:Y:S01]  /*127e0*/  FMUL.FTZ R5, R10, R9 ;  /* 0x000000090a057220 */ /* 0x000fe20000410000 */
[----:B------:R-:W-:Y:S02]  /*127f0*/  WARPGROUP.DEPBAR.LE gsb0, 0x0 ;  /* 0x00008000000079c5 */ /* 0x000fe40000010000 */
[----:B------:R-:W-:Y:S05]  /*12800*/  @!P1 BRA `(.L_x_1969) ;  /* 0x0000000000049947 */ /* 0x000fea0003800000 */
[----:B------:R-:W-:Y:S01]  /*12810*/  BPT.TRAP 0x1 ;  /* 0x000000040000795c */ /* 0x000fe20000300000 */
.L_x_1969:
[----:B------:R-:W2:Y:S01]  /*12820*/  LDL.LU R3, [R1+0x1c] ;  /* 0x00001c0001037983 */ /* 0x000ea20000300800 */
[----:B------:R-:W-:Y:S02]  /*12830*/  VIADD R8, R8, 0x13260 ;  /* 0x0001326008087836 */ /* 0x000fe40000000000 */
[-C--:B------:R-:W-:Y:S01]  /*12840*/  FMUL.FTZ R56, R25, R4.reuse ;  /* 0x0000000419387220 */ /* 0x080fe20000410000 */
[-C--:B------:R-:W-:Y:S01]  /*12850*/  FMUL.FTZ R58, R24, R4.reuse ;  /* 0x00000004183a7220 */ /* 0x080fe20000410000 */
[----:B------:R-:W3:Y:S01]  /*12860*/  LDL.LU R16, [R1+0x60] ;  /* 0x0000600001107983 */ /* 0x000ee20000300800 */
[----:B------:R-:W-:Y:S02]  /*12870*/  VIADD R22, R22, 0x1 ;  /* 0x0000000116167836 */ /* 0x000fe40000000000 */
[-C--:B------:R-:W-:Y:S01]  /*12880*/  FMUL.FTZ R25, R28, R4.reuse ;  /* 0x000000041c197220 */ /* 0x080fe20000410000 */
[-C--:B------:R-:W-:Y:S02]  /*12890*/  FMUL.FTZ R29, R29, R4.reuse ;  /* 0x000000041d1d7220 */ /* 0x080fe40000410000 */
[----:B------:R-:W-:Y:S01]  /*128a0*/  ISETP.NE.AND P0, PT, R22, 0x2, PT ;  /* 0x000000021600780c */ /* 0x000fe20003f05270 */
        /* <DEDUP_REMOVED lines=27> */
[----:B------:R-:W-:-:S02]  /*12a60*/  SEL R22, R22, RZ, P0 ;  /* 0x000000ff16167207 */ /* 0x000fc40000000000 */
[----:B--2---:R-:W-:Y:S02]  /*12a70*/  PRMT R3, R3, 0x654, R8 ;  /* 0x0000065403037816 */ /* 0x004fe40000000008 */
[----:B---3--:R-:W-:Y:S01]  /*12a80*/  IADD3 R16, R16, 0x1, RZ ;  /* 0x0000000110107810 */ /* 0x008fe20007ffe0ff */
[----:B------:R-:W-:Y:S01]  /*12a90*/  FMUL.FTZ R8, R49, R4 ;  /* 0x0000000431087220 */ /* 0x000fe20000410000 */
[----:B------:R0:W-:Y:S03]  /*12aa0*/  SYNCS.ARRIVE.TRANS64.RED.A1T0 RZ, [R3+URZ], RZ ;  /* 0x000000ff03ff79a7 */ /* 0x0001e6000810043f */
[----:B------:R1:W-:Y:S01]  /*12ab0*/  STL [R1+0x60], R16 ;  /* 0x0000601001007387 */ /* 0x0003e20000100800 */
[----:B------:R-:W-:Y:S01]  /*12ac0*/  SEL R4, RZ, 0x1, P0 ;  /* 0x00000001ff047807 */ /* 0x000fe20000000000 */
[----:B0-----:R-:W-:-:S03]  /*12ad0*/  FMUL.FTZ R3, R50, R5 ;  /* 0x0000000532037220 */ /* 0x001fc60000410000 */
[----:B------:R-:W-:-:S07]  /*12ae0*/  LOP3.LUT R23, R23, R4, RZ, 0x3c, !PT ;  /* 0x0000000417177212 */ /* 0x000fce00078e3cff */
.L_x_1907:
[----:B------:R-:W0:Y:S08]  /*12af0*/  S2UR UR4, SR_CgaCtaId ;  /* 0x00000000000479c3 */ /* 0x000e300000008800 */
[----:B------:R-:W-:Y:S01]  /*12b00*/  BAR.SYNC.DEFER_BLOCKING 0x5, 0x200 ;  /* 0x0148000000007b1d */ /* 0x000fe20000010000 */
[----:B-1----:R-:W-:-:S05]  /*12b10*/  MOV R16, 0x400 ;  /* 0x0000040000107802 */ /* 0x002fca0000000f00 */
[----:B------:R-:W-:Y:S01]  /*12b20*/  BSSY B0, `(.L_x_1970) ;  /* 0x00001d7000007945 */ /* 0x000fe20003800000 */
[----:B0-----:R-:W-:-:S05]  /*12b30*/  IMAD.U32 R4, RZ, RZ, UR4 ;  /* 0x00000004ff047e24 */ /* 0x001fca000f8e00ff */
        /* <DEDUP_REMOVED lines=10> */
[----:B------:R-:W-:Y:S01]  /*12be0*/  F2FP.BF16.F32.PACK_AB R9, R46, R9 ;  /* 0x000000092e09723e */ /* 0x000fe200000010ff */
[----:B------:R-:W-:Y:S01]  /*12bf0*/  ULDC.64 UR6, c[0x0][0xb98] ;  /* 0x0002e60000067ab9 */ /* 0x000fe20000000a00 */
[----:B------:R-:W3:Y:S04]  /*12c00*/  LDL.LU R4, [R1+0x50] ;  /* 0x0000500001047983 */ /* 0x000ee80000300800 */
[----:B0-----:R-:W4:Y:S01]  /*12c10*/  LDL R35, [R1+0x7c] ;  /* 0x00007c0001237983 */ /* 0x001f220000100800 */
[----:B------:R-:W-:-:S03]  /*12c20*/  F2FP.BF16.F32.PACK_AB R12, R45, R12 ;  /* 0x0000000c2d0c723e */ /* 0x000fc600000010ff */
[----:B------:R-:W4:Y:S01]  /*12c30*/  LDL R46, [R1+0x3c] ;  /* 0x00003c00012e7983 */ /* 0x000f220000100800 */
[----:B------:R-:W-:-:S03]  /*12c40*/  F2FP.BF16.F32.PACK_AB R11, R44, R11 ;  /* 0x0000000b2c0b723e */ /* 0x000fc600000010ff */
[----:B------:R-:W4:Y:S04]  /*12c50*/  LDL.LU R45, [R1+0x58] ;  /* 0x00005800012d7983 */ /* 0x000f280000300800 */
[----:B------:R-:W4:Y:S01]  /*12c60*/  LDL.LU R44, [R1+0x5c] ;  /* 0x00005c00012c7983 */ /* 0x000f220000300800 */
[----:B------:R-:W0:Y:S01]  /*12c70*/  S2R R33, SR_SWINHI ;  /* 0x0000000000217919 */ /* 0x000e220000002f00 */
[----:B------:R-:W-:Y:S02]  /*12c80*/  F2FP.BF16.F32.PACK_AB R25, R25, R58 ;  /* 0x0000003a1919723e */ /* 0x000fe400000010ff */
[----:B------:R-:W-:Y:S01]  /*12c90*/  F2FP.BF16.F32.PACK_AB R56, R29, R56 ;  /* 0x000000381d38723e */ /* 0x000fe200000010ff */
[----:B------:R-:W4:Y:S01]  /*12ca0*/  LDL R40, [R1+0x28] ;  /* 0x0000280001287983 */ /* 0x000f220000100800 */
[----:B------:R-:W-:-:S02]  /*12cb0*/  F2FP.BF16.F32.PACK_AB R15, R36, R15 ;  /* 0x0000000f240f723e */ /* 0x000fc400000010ff */
[----:B------:R-:W-:Y:S01]  /*12cc0*/  F2FP.BF16.F32.PACK_AB R20, R37, R20 ;  /* 0x000000142514723e */ /* 0x000fe200000010ff */
[----:B------:R-:W4:Y:S01]  /*12cd0*/  LDL R42, [R1+0x54] ;  /* 0x00005400012a7983 */ /* 0x000f220000100800 */
[----:B------:R-:W-:Y:S02]  /*12ce0*/  F2FP.BF16.F32.PACK_AB R31, R31, R24 ;  /* 0x000000181f1f723e */ /* 0x000fe400000010ff */
[----:B------:R-:W-:Y:S02]  /*12cf0*/  F2FP.BF16.F32.PACK_AB R30, R30, R21 ;  /* 0x000000151e1e723e */ /* 0x000fe400000010ff */
[----:B------:R-:W-:Y:S02]  /*12d00*/  F2FP.BF16.F32.PACK_AB R7, R52, R7 ;  /* 0x000000073407723e */ /* 0x000fe400000010ff */
[----:B------:R-:W-:Y:S02]  /*12d10*/  F2FP.BF16.F32.PACK_AB R8, R53, R8 ;  /* 0x000000083508723e */ /* 0x000fe400000010ff */
[----:B------:R-:W-:-:S02]  /*12d20*/  F2FP.BF16.F32.PACK_AB R3, R54, R3 ;  /* 0x000000033603723e */ /* 0x000fc400000010ff */
[----:B------:R-:W-:Y:S02]  /*12d30*/  F2FP.BF16.F32.PACK_AB R13, R38, R13 ;  /* 0x0000000d260d723e */ /* 0x000fe400000010ff */
[----:B------:R-:W-:Y:S02]  /*12d40*/  F2FP.BF16.F32.PACK_AB R14, R39, R14 ;  /* 0x0000000e270e723e */ /* 0x000fe400000010ff */
[----:B------:R-:W-:Y:S01]  /*12d50*/  F2FP.BF16.F32.PACK_AB R10, R47, R10 ;  /* 0x0000000a2f0a723e */ /* 0x000fe200000010ff */
[----:B------:R-:W-:Y:S01]  /*12d60*/  BAR.SYNC.DEFER_BLOCKING 0x1, 0x180 ;  /* 0x0046000000007b1d */ /* 0x000fe20000010000 */
[----:B--2---:R-:W-:Y:S02]  /*12d70*/  IMAD.MOV.U32 R32, RZ, RZ, R5 ;  /* 0x000000ffff207224 */ /* 0x004fe400078e0005 */
[----:B---3--:R-:W-:Y:S02]  /*12d80*/  IMAD.MOV.U32 R34, RZ, RZ, R4 ;  /* 0x000000ffff227224 */ /* 0x008fe400078e0004 */
[----:B-1----:R-:W-:-:S05]  /*12d90*/  IMAD.SHL.U32 R4, R27, 0x4, RZ ;  /* 0x000000041b047824 */ /* 0x002fca00078e00ff */
[----:B------:R-:W-:-:S04]  /*12da0*/  LOP3.LUT R4, R4, 0xc, RZ, 0xc0, !PT ;  /* 0x0000000c04047812 */ /* 0x000fc800078ec0ff */
[----:B------:R-:W-:-:S05]  /*12db0*/  IADD3 R4, P0, R4, UR4, RZ ;  /* 0x0000000404047c10 */ /* 0x000fca000ff1e0ff */
[----:B------:R-:W-:Y:S01]  /*12dc0*/  IMAD.X R5, RZ, RZ, UR5, P0 ;  /* 0x00000005ff057e24 */ /* 0x000fe200080e06ff */
[----:B------:R-:W-:-:S04]  /*12dd0*/  ULDC.64 UR4, c[0x0][0xc00] ;  /* 0x0003000000047ab9 */ /* 0x000fc80000000a00 */
[----:B------:R1:W2:Y:S02]  /*12de0*/  LDG.E.CONSTANT R26, desc[UR40][R4.64] ;  /* 0x00000028041a7981 */ /* 0x0002a4000c1e9900 */
[----:B-1----:R-:W-:-:S04]  /*12df0*/  LOP3.LUT P1, R4, R27, 0x3, RZ, 0xc0, !PT ;  /* 0x000000031b047812 */ /* 0x002fc8000782c0ff */
[----:B------:R-:W-:-:S04]  /*12e00*/  ISETP.EQ.OR P1, PT, R4, 0x3, !P1 ;  /* 0x000000030400780c */ /* 0x000fc80004f22670 */
[----:B------:R-:W-:Y:S02]  /*12e10*/  SEL R27, R25, R56, P1 ;  /* 0x00000038191b7207 */ /* 0x000fe40000800000 */
[----:B------:R-:W-:Y:S02]  /*12e20*/  SEL R56, R56, R25, P1 ;  /* 0x0000001938387207 */ /* 0x000fe40000800000 */
[----:B------:R-:W-:Y:S02]  /*12e30*/  SEL R25, R15, R20, P1 ;  /* 0x000000140f197207 */ /* 0x000fe40000800000 */
[----:B------:R-:W-:Y:S02]  /*12e40*/  SEL R24, R20, R15, P1 ;  /* 0x0000000f14187207 */ /* 0x000fe40000800000 */
[----:B------:R-:W-:Y:S02]  /*12e50*/  MOV R20, R16 ;  /* 0x0000001000147202 */ /* 0x000fe40000000f00 */
[----:B0-----:R-:W-:-:S02]  /*12e60*/  MOV R21, R33 ;  /* 0x0000002100157202 */ /* 0x001fc40000000f00 */
[----:B------:R-:W-:Y:S02]  /*12e70*/  F2FP.BF16.F32.PACK_AB R4, R55, R6 ;  /* 0x000000063704723e */ /* 0x000fe400000010ff */
[----:B------:R-:W-:Y:S02]  /*12e80*/  SEL R29, R7, R8, P1 ;  /* 0x00000008071d7207 */ /* 0x000fe40000800000 */
[----:B-----5:R-:W-:Y:S01]  /*12e90*/  SEL R28, R8, R7, P1 ;  /* 0x00000007081c7207 */ /* 0x020fe20000800000 */
[----:B----4-:R-:W-:Y:S01]  /*12ea0*/  IMAD.WIDE R6, R35, 0x2, R20 ;  /* 0x0000000223067825 */ /* 0x010fe200078e0214 */
[----:B------:R-:W-:Y:S02]  /*12eb0*/  SEL R33, R30, R31, P1 ;  /* 0x0000001f1e217207 */ /* 0x000fe40000800000 */
[----:B------:R-:W-:Y:S02]  /*12ec0*/  SEL R30, R31, R30, P1 ;  /* 0x0000001e1f1e7207 */ /* 0x000fe40000800000 */
[----:B------:R-:W-:-:S02]  /*12ed0*/  IADD3 R43, P0, R6, 0x60, RZ ;  /* 0x00000060062b7810 */ /* 0x000fc40007f1e0ff */
[----:B------:R-:W-:Y:S01]  /*12ee0*/  IADD3 R41, P2, R6, 0x40, RZ ;  /* 0x0000004006297810 */ /* 0x000fe20007f5e0ff */
[----:B------:R-:W-:Y:S01]  /*12ef0*/  IMAD.MOV.U32 R49, RZ, RZ, R32 ;  /* 0x000000ffff317224 */ /* 0x000fe200078e0020 */
[----:B------:R-:W-:Y:S02]  /*12f00*/  SEL R35, R3, R4, P1 ;  /* 0x0000000403237207 */ /* 0x000fe40000800000 */
[----:B------:R-:W-:Y:S02]  /*12f10*/  SEL R36, R4, R3, P1 ;  /* 0x0000000304247207 */ /* 0x000fe40000800000 */
[----:B------:R-:W-:Y:S02]  /*12f20*/  LOP3.LUT R8, R41, 0x380, RZ, 0xc0, !PT ;  /* 0x0000038029087812 */ /* 0x000fe400078ec0ff */
[----:B------:R-:W-:Y:S01]  /*12f30*/  LOP3.LUT R32, R43, 0x380, RZ, 0xc0, !PT ;  /* 0x000003802b207812 */ /* 0x000fe200078ec0ff */
[----:B------:R-:W-:Y:S01]  /*12f40*/  IMAD.MOV.U32 R48, RZ, RZ, R34 ;  /* 0x000000ffff307224 */ /* 0x000fe200078e0022 */
[----:B------:R-:W-:-:S02]  /*12f50*/  SEL R31, R13, R14, P1 ;  /* 0x0000000e0d1f7207 */ /* 0x000fc40000800000 */
[----:B------:R-:W-:Y:S02]  /*12f60*/  SEL R15, R11, R12, P1 ;  /* 0x0000000c0b0f7207 */ /* 0x000fe40000800000 */
[----:B------:R-:W-:Y:S02]  /*12f70*/  SEL R14, R14, R13, P1 ;  /* 0x0000000d0e0e7207 */ /* 0x000fe40000800000 */
[----:B------:R-:W-:Y:S02]  /*12f80*/  SHF.R.U64 R8, R8, 0x3, RZ ;  /* 0x0000000308087819 */ /* 0x000fe400000012ff */
[----:B------:R-:W-:Y:S02]  /*12f90*/  SHF.R.U64 R32, R32, 0x3, RZ ;  /* 0x0000000320207819 */ /* 0x000fe400000012ff */
[----:B------:R-:W-:Y:S02]  /*12fa0*/  SEL R12, R12, R11, P1 ;  /* 0x0000000b0c0c7207 */ /* 0x000fe40000800000 */
[----:B------:R-:W-:-:S02]  /*12fb0*/  SEL R13, R9, R10, P1 ;  /* 0x0000000a090d7207 */ /* 0x000fc40000800000 */
[----:B------:R-:W-:Y:S02]  /*12fc0*/  SEL R34, R10, R9, P1 ;  /* 0x000000090a227207 */ /* 0x000fe40000800000 */
[----:B------:R-:W-:Y:S02]  /*12fd0*/  LOP3.LUT R10, R8, R41, RZ, 0x3c, !PT ;  /* 0x00000029080a7212 */ /* 0x000fe400078e3cff */
[----:B------:R-:W-:Y:S02]  /*12fe0*/  LOP3.LUT R8, R32, R43, RZ, 0x3c, !PT ;  /* 0x0000002b20087212 */ /* 0x000fe400078e3cff */
[C---:B------:R-:W-:Y:S02]  /*12ff0*/  IADD3 R39, P3, R6.reuse, 0x20, RZ ;  /* 0x0000002006277810 */ /* 0x040fe40007f7e0ff */
[----:B------:R-:W-:Y:S02]  /*13000*/  LOP3.LUT R37, R6, 0x380, RZ, 0xc0, !PT ;  /* 0x0000038006257812 */ /* 0x000fe400078ec0ff */
[----:B------:R-:W-:-:S02]  /*13010*/  LOP3.LUT R4, R39, 0x380, RZ, 0xc0, !PT ;  /* 0x0000038027047812 */ /* 0x000fc400078ec0ff */
[----:B------:R-:W-:Y:S02]  /*13020*/  SHF.R.U64 R37, R37, 0x3, RZ ;  /* 0x0000000325257819 */ /* 0x000fe400000012ff */
[----:B------:R-:W-:Y:S01]  /*13030*/  SHF.R.U64 R4, R4, 0x3, RZ ;  /* 0x0000000304047819 */ /* 0x000fe200000012ff */
[--C-:B------:R-:W-:Y:S01]  /*13040*/  IMAD.X R5, RZ, RZ, R7.reuse, P3 ;  /* 0x000000ffff057224 */ /* 0x100fe200018e0607 */
[----:B------:R-:W-:Y:S02]  /*13050*/  LOP3.LUT R6, R37, R6, RZ, 0x3c, !PT ;  /* 0x0000000625067212 */ /* 0x000fe400078e3cff */
[----:B------:R-:W-:Y:S01]  /*13060*/  LOP3.LUT R4, R4, R39, RZ, 0x3c, !PT ;  /* 0x0000002704047212 */ /* 0x000fe200078e3cff */
[--C-:B------:R-:W-:Y:S01]  /*13070*/  IMAD.X R9, RZ, RZ, R7.reuse, P0 ;  /* 0x000000ffff097224 */ /* 0x100fe200000e0607 */
[----:B------:R-:W-:Y:S01]  /*13080*/  MOV R38, R6 ;  /* 0x0000000600267202 */ /* 0x000fe20000000f00 */
[----:B------:R-:W-:Y:S01]  /*13090*/  IMAD.X R11, RZ, RZ, R7, P2 ;  /* 0x000000ffff0b7224 */ /* 0x000fe200010e0607 */
        /* <DEDUP_REMOVED lines=15> */
[----:B------:R-:W3:Y:S04]  /*13190*/  SHFL.IDX PT, R34, R34, R3, 0x1c1f ;  /* 0x001c1f0322227589 */ /* 0x000ee800000e0000 */
[----:B------:R-:W-:Y:S04]  /*131a0*/  SHFL.IDX PT, R29, R29, R26, 0x1c1f ;  /* 0x001c1f1a1d1d7589 */ /* 0x000fe800000e0000 */
[----:B------:R-:W4:Y:S04]  /*131b0*/  SHFL.IDX PT, R28, R28, R3, 0x1c1f ;  /* 0x001c1f031c1c7589 */ /* 0x000f2800000e0000 */
[----:B------:R-:W-:Y:S04]  /*131c0*/  SHFL.IDX PT, R35, R35, R26, 0x1c1f ;  /* 0x001c1f1a23237589 */ /* 0x000fe800000e0000 */
[----:B------:R2:W4:Y:S01]  /*131d0*/  SHFL.IDX PT, R36, R36, R3, 0x1c1f ;  /* 0x001c1f0324247589 */ /* 0x00052200000e0000 */
[----:B0-----:R-:W-:-:S02]  /*131e0*/  SEL R4, R27, R56, P1 ;  /* 0x000000381b047207 */ /* 0x001fc40000800000 */
[----:B------:R-:W-:Y:S02]  /*131f0*/  SEL R6, R56, R27, P1 ;  /* 0x0000001b38067207 */ /* 0x000fe40000800000 */
[----:B-1----:R-:W-:Y:S02]  /*13200*/  SEL R5, R33, R30, P1 ;  /* 0x0000001e21057207 */ /* 0x002fe40000800000 */
[----:B------:R-:W-:Y:S02]  /*13210*/  SEL R7, R30, R33, P1 ;  /* 0x000000211e077207 */ /* 0x000fe40000800000 */
[----:B------:R-:W-:Y:S01]  /*13220*/  MOV R30, R10 ;  /* 0x0000000a001e7202 */ /* 0x000fe20000000f00 */
[----:B--2---:R-:W0:Y:S01]  /*13230*/  LDC R3, c[0x0][0xbe8] ;  /* 0x0002fa00ff037b82 */ /* 0x004e220000000800 */
[----:B------:R-:W-:Y:S01]  /*13240*/  MOV R27, R8 ;  /* 0x00000008001b7202 */ /* 0x000fe20000000f00 */
[----:B------:R1:W-:Y:S01]  /*13250*/  STSM.16.M88.4 [R38], R4 ;  /* 0x0000000426007844 */ /* 0x0003e20000000200 */
[----:B------:R-:W-:-:S02]  /*13260*/  SEL R8, R15, R12, P1 ;  /* 0x0000000c0f087207 */ /* 0x000fc40000800000 */
[----:B------:R-:W-:Y:S02]  /*13270*/  SEL R10, R12, R15, P1 ;  /* 0x0000000f0c0a7207 */ /* 0x000fe40000800000 */
[----:B---3--:R-:W-:Y:S02]  /*13280*/  SEL R9, R13, R34, P1 ;  /* 0x000000220d097207 */ /* 0x008fe40000800000 */
[----:B------:R-:W-:Y:S02]  /*13290*/  SEL R11, R34, R13, P1 ;  /* 0x0000000d220b7207 */ /* 0x000fe40000800000 */
[----:B----4-:R-:W-:Y:S01]  /*132a0*/  SEL R12, R29, R28, P1 ;  /* 0x0000001c1d0c7207 */ /* 0x010fe20000800000 */
[----:B------:R-:W-:Y:S01]  /*132b0*/  ULDC UR8, c[0x0][0xa88] ;  /* 0x0002a20000087ab9 */ /* 0x000fe20000000800 */
[----:B------:R-:W-:Y:S01]  /*132c0*/  SEL R14, R28, R29, P1 ;  /* 0x0000001d1c0e7207 */ /* 0x000fe20000800000 */
[----:B------:R-:W2:Y:S01]  /*132d0*/  LDL R34, [R1+0x68] ;  /* 0x0000680001227983 */ /* 0x000ea20000100800 */
[----:B------:R-:W-:-:S02]  /*132e0*/  SEL R13, R35, R36, P1 ;  /* 0x00000024230d7207 */ /* 0x000fc40000800000 */
[----:B-1----:R-:W-:Y:S02]  /*132f0*/  SEL R4, R25, R24, P1 ;  /* 0x0000001819047207 */ /* 0x002fe40000800000 */
[----:B------:R-:W-:Y:S02]  /*13300*/  SEL R6, R24, R25, P1 ;  /* 0x0000001918067207 */ /* 0x000fe40000800000 */
[----:B------:R-:W-:Y:S02]  /*13310*/  SEL R5, R31, R32, P1 ;  /* 0x000000201f057207 */ /* 0x000fe40000800000 */
[----:B------:R-:W-:Y:S02]  /*13320*/  SEL R7, R32, R31, P1 ;  /* 0x0000001f20077207 */ /* 0x000fe40000800000 */
[----:B------:R-:W-:-:S03]  /*13330*/  SEL R15, R36, R35, P1 ;  /* 0x00000023240f7207 */ /* 0x000fc60000800000 */
[----:B------:R1:W-:Y:S04]  /*13340*/  STSM.16.M88.4 [R37], R4 ;  /* 0x0000000425007844 */ /* 0x0003e80000000200 */
[----:B------:R3:W-:Y:S04]  /*13350*/  STSM.16.M88.4 [R30], R8 ;  /* 0x000000081e007844 */ /* 0x0007e80000000200 */
[----:B------:R4:W-:Y:S01]  /*13360*/  STSM.16.M88.4 [R27], R12 ;  /* 0x0000000c1b007844 */ /* 0x0009e20000000200 */
[----:B------:R-:W-:Y:S01]  /*13370*/  BAR.SYNC.DEFER_BLOCKING 0x1, 0x180 ;  /* 0x0046000000007b1d */ /* 0x000fe20000010000 */
[----:B------:R-:W-:-:S02]  /*13380*/  IADD3 R24, P2, R45, UR4, RZ ;  /* 0x000000042d187c10 */ /* 0x000fc4000ff5e0ff */
[----:B------:R-:W-:Y:S02]  /*13390*/  MOV R28, RZ ;  /* 0x000000ff001c7202 */ /* 0x000fe40000000f00 */
[----:B------:R-:W-:Y:S01]  /*133a0*/  IADD3.X R25, R44, UR5, RZ, P2, !PT ;  /* 0x000000052c197c10 */ /* 0x000fe200097fe4ff */
[----:B------:R-:W-:Y:S01]  /*133b0*/  IMAD.IADD R31, R46, 0x1, R40 ;  /* 0x000000012e1f7824 */ /* 0x000fe200078e0228 */
[----:B------:R-:W-:Y:S01]  /*133c0*/  SHF.R.S32.HI R32, RZ, 0x1f, R42 ;  /* 0x0000001fff207819 */ /* 0x000fe2000001142a */
[----:B------:R-:W-:Y:S02]  /*133d0*/  ULDC.64 UR4, c[0x0][0xb90] ;  /* 0x0002e40000047ab9 */ /* 0x000fe40000000a00 */
[----:B------:R-:W4:Y:S01]  /*133e0*/  @P0 LDG.E R28, desc[UR40][R24.64] ;  /* 0x00000028181c0981 */ /* 0x000f22000c1e1900 */
[----:B0-----:R-:W-:-:S13]  /*133f0*/  ISETP.NE.AND P2, PT, R3, 0x1, PT ;  /* 0x000000010300780c */ /* 0x001fda0003f45270 */
[----:B------:R-:W0:Y:S08]  /*13400*/  @P2 LDC R26, c[0x0][0xbec] ;  /* 0x0002fb00ff1a2b82 */ /* 0x000e300000000800 */
[----:B------:R-:W3:Y:S01]  /*13410*/  @P2 LDC R29, c[0x0][0xbf0] ;  /* 0x0002fc00ff1d2b82 */ /* 0x000ee20000000800 */
[----:B-1----:R-:W-:Y:S02]  /*13420*/  IMAD.MOV.U32 R7, RZ, RZ, R31 ;  /* 0x000000ffff077224 */ /* 0x002fe400078e001f */
[----:B------:R-:W-:-:S02]  /*13430*/  IMAD R5, R32, UR4, RZ ;  /* 0x0000000420057c24 */ /* 0x000fc4000f8e02ff */
[----:B0-----:R-:W-:-:S05]  /*13440*/  @P2 IMAD.HI.U32 R4, R31, R26, RZ ;  /* 0x0000001a1f042227 */ /* 0x001fca00078e00ff */
[----:B---3--:R-:W-:Y:S01]  /*13450*/  @P2 SHF.R.U32.HI R7, RZ, R29, R4 ;  /* 0x0000001dff072219 */ /* 0x008fe20000011604 */
[----:B------:R-:W-:Y:S01]  /*13460*/  IMAD R11, R42, UR5, R5 ;  /* 0x000000052a0b7c24 */ /* 0x000fe2000f8e0205 */
[----:B------:R-:W-:Y:S02]  /*13470*/  SEL R30, R49, RZ, !P0 ;  /* 0x000000ff311e7207 */ /* 0x000fe40004000000 */
[----:B------:R-:W-:Y:S01]  /*13480*/  SEL R33, R48, RZ, !P0 ;  /* 0x000000ff30217207 */ /* 0x000fe20004000000 */
        /* <DEDUP_REMOVED lines=27> */
[----:B------:R-:W-:Y:S01]  /*13640*/  LEA.HI.X R11, R6, UR7, R7, 0x2, P4 ;  /* 0x00000007060b7c11 */ /* 0x000fe2000a0f1407 */
[----:B0-----:R-:W-:-:S05]  /*13650*/  VIADD R48, R13, 0xffffff80 ;  /* 0xffffff800d307836 */ /* 0x001fca0000000000 */
[----:B------:R-:W-:-:S04]  /*13660*/  SHF.R.S32.HI R38, RZ, 0x1f, R48 ;  /* 0x0000001fff267819 */ /* 0x000fc80000011430 */
[----:B------:R-:W-:-:S04]  /*13670*/  LEA.HI R38, R38, R48, RZ, 0x3 ;  /* 0x0000003026267211 */ /* 0x000fc800078f18ff */
[----:B------:R-:W-:-:S05]  /*13680*/  SHF.R.S32.HI R38, RZ, 0x3, R38 ;  /* 0x00000003ff267819 */ /* 0x000fca0000011426 */
[----:B--2---:R-:W-:Y:S01]  /*13690*/  IMAD R9, R38, 0x40, R34 ;  /* 0x0000004026097824 */ /* 0x004fe200078e0222 */
[----:B-1----:R-:W-:Y:S06]  /*136a0*/  @P1 BRA `(.L_x_1972) ;  /* 0x0000000000101947 */ /* 0x002fec0003800000 */
[----:B------:R-:W-:Y:S05]  /*136b0*/  @!P0 BRA `(.L_x_1972) ;  /* 0x00000000000c8947 */ /* 0x000fea0003800000 */
[----:B------:R-:W2:Y:S04]  /*136c0*/  LDG.E R5, desc[UR40][R24.64] ;  /* 0x0000002818057981 */ /* 0x000ea8000c1e1900 */
[----:B-----5:R-:W2:Y:S02]  /*136d0*/  LDG.E R8, desc[UR40][R24.64+0x4] ;  /* 0x0000042818087981 */ /* 0x020ea4000c1e1900 */
[----:B--2---:R-:W-:-:S07]  /*136e0*/  IMAD.IADD R8, R8, 0x1, -R5 ;  /* 0x0000000108087824 */ /* 0x004fce00078e0a05 */
.L_x_1972:
        /* <DEDUP_REMOVED lines=14> */
[----:B------:R-:W-:Y:S02]  /*137d0*/  IADD3 R13, R14, -R13, RZ ;  /* 0x8000000d0e0d7210 */ /* 0x000fe40007ffe0ff */
[----:B------:R-:W-:-:S02]  /*137e0*/  IADD3 R25, P4, R20, 0x3000, RZ ;  /* 0x0000300014197810 */ /* 0x000fc40007f9e0ff */
[----:B------:R-:W-:Y:S02]  /*137f0*/  LOP3.LUT P0, RZ, R13, 0x3, RZ, 0xc0, !PT ;  /* 0x000000030dff7812 */ /* 0x000fe4000780c0ff */
[----:B------:R-:W-:Y:S02]  /*13800*/  LEA.HI R36, R36, R48, RZ, 0x3 ;  /* 0x0000003024247211 */ /* 0x000fe400078f18ff */
[----:B------:R-:W-:Y:S02]  /*13810*/  IADD3 R13, P3, R20, 0x1800, RZ ;  /* 0x00001800140d7810 */ /* 0x000fe40007f7e0ff */
[----:B------:R-:W-:Y:S02]  /*13820*/  LOP3.LUT R36, R36, 0xfffffff8, RZ, 0xc0, !PT ;  /* 0xfffffff824247812 */ /* 0x000fe400078ec0ff */
[----:B------:R-:W-:Y:S02]  /*13830*/  LOP3.LUT R9, R20, 0x380, RZ, 0xc0, !PT ;  /* 0x0000038014097812 */ /* 0x000fe400078ec0ff */
[----:B------:R-:W-:Y:S01]  /*13840*/  LOP3.LUT R24, R25, 0x380, RZ, 0xc0, !PT ;  /* 0x0000038019187812 */ /* 0x000fe200078ec0ff */
[----:B------:R-:W-:Y:S01]  /*13850*/  IMAD.IADD R36, R48, 0x1, -R36 ;  /* 0x0000000130247824 */ /* 0x000fe200078e0a24 */
[----:B------:R-:W-:-:S02]  /*13860*/  SHF.R.U64 R9, R9, 0x3, RZ ;  /* 0x0000000309097819 */ /* 0x000fc400000012ff */
[----:B------:R-:W-:-:S04]  /*13870*/  SHF.R.U64 R24, R24, 0x3, RZ ;  /* 0x0000000318187819 */ /* 0x000fc800000012ff */
[----:B------:R-:W-:Y:S01]  /*13880*/  LOP3.LUT R24, R24, R25, RZ, 0x3c, !PT ;  /* 0x0000001918187212 */ /* 0x000fe200078e3cff */
[----:B------:R-:W-:Y:S02]  /*13890*/  IMAD.X R25, RZ, RZ, R21, P4 ;  /* 0x000000ffff197224 */ /* 0x000fe400020e0615 */
[----:B--2---:R-:W-:-:S04]  /*138a0*/  IMAD.IADD R12, R12, 0x1, R40 ;  /* 0x000000010c0c7824 */ /* 0x004fc800078e0228 */
[C---:B------:R-:W-:Y:S01]  /*138b0*/  VIADD R8, R12.reuse, 0x8 ;  /* 0x000000080c087836 */ /* 0x040fe20000000000 */
[-C--:B------:R-:W-:Y:S02]  /*138c0*/  ISETP.GE.OR P1, PT, R12, R35.reuse, P0 ;  /* 0x000000230c00720c */ /* 0x080fe40000726670 */
[----:B------:R-:W-:Y:S02]  /*138d0*/  LOP3.LUT R12, R13, 0x380, RZ, 0xc0, !PT ;  /* 0x000003800d0c7812 */ /* 0x000fe400078ec0ff */
[----:B------:R-:W-:Y:S02]  /*138e0*/  ISETP.GE.OR P0, PT, R8, R35, P0 ;  /* 0x000000230800720c */ /* 0x000fe40000706670 */
[----:B------:R-:W-:Y:S02]  /*138f0*/  SHF.R.U64 R12, R12, 0x3, RZ ;  /* 0x000000030c0c7819 */ /* 0x000fe400000012ff */
[----:B------:R-:W-:Y:S01]  /*13900*/  LOP3.LUT R8, R9, R20, RZ, 0x3c, !PT ;  /* 0x0000001409087212 */ /* 0x000fe200078e3cff */
[--C-:B------:R-:W-:Y:S01]  /*13910*/  IMAD.MOV.U32 R9, RZ, RZ, R21.reuse ;  /* 0x000000ffff097224 */ /* 0x100fe200078e0015 */
[----:B------:R-:W-:Y:S01]  /*13920*/  LOP3.LUT R12, R12, R13, RZ, 0x3c, !PT ;  /* 0x0000000d0c0c7212 */ /* 0x000fe200078e3cff */
[----:B------:R-:W-:-:S02]  /*13930*/  IMAD.X R13, RZ, RZ, R21, P3 ;  /* 0x000000ffff0d7224 */ /* 0x000fc400018e0615 */
[----:B-1----:R-:W-:Y:S04]  /*13940*/  @!P1 ST.E desc[UR40][R4.64], R2 ;  /* 0x0000000204009985 */ /* 0x002fe8000c101928 */
        /* <DEDUP_REMOVED lines=25> */
[----:B------:R-:W-:Y:S02]  /*13ae0*/  IMAD.IADD R28, R40, 0x1, R0 ;  /* 0x00000001281c7824 */ /* 0x000fe400078e0200 */
[C---:B------:R-:W-:Y:S02]  /*13af0*/  IMAD R29, R42.reuse, UR5, R2 ;  /* 0x000000052a1d7c24 */ /* 0x040fe4000f8e0202 */
[----:B------:R-:W-:Y:S01]  /*13b00*/  IMAD.WIDE.U32 R20, R42, UR4, R20 ;  /* 0x000000042a147c25 */ /* 0x000fe2000f8e0014 */
[----:B------:R-:W-:-:S03]  /*13b10*/  ULDC.64 UR4, c[0x0][0xaf0] ;  /* 0x0002bc0000047ab9 */ /* 0x000fc60000000a00 */
[----:B-1----:R-:W-:-:S04]  /*13b20*/  @P2 IMAD.HI.U32 R0, R28, R31, RZ ;  /* 0x0000001f1c002227 */ /* 0x002fc800078e00ff */
[----:B------:R-:W-:Y:S01]  /*13b30*/  IMAD.IADD R21, R21, 0x1, R29 ;  /* 0x0000000115157824 */ /* 0x000fe200078e021d */
[----:B------:R-:W-:Y:S01]  /*13b40*/  MOV R29, R28 ;  /* 0x0000001c001d7202 */ /* 0x000fe20000000f00 */
[----:B------:R-:W-:Y:S01]  /*13b50*/  IMAD R2, R30, UR4, RZ ;  /* 0x000000041e027c24 */ /* 0x000fe2000f8e02ff */
[----:B------:R-:W-:Y:S01]  /*13b60*/  @P2 SHF.R.U32.HI R29, RZ, R37, R0 ;  /* 0x00000025ff1d2219 */ /* 0x000fe20000011600 */
[----:B------:R-:W-:-:S03]  /*13b70*/  IMAD.WIDE.U32 R20, R33, UR4, R20 ;  /* 0x0000000421147c25 */ /* 0x000fc6000f8e0014 */
[--C-:B------:R-:W-:Y:S01]  /*13b80*/  SHF.R.S32.HI R0, RZ, 0x1f, R29.reuse ;  /* 0x0000001fff007819 */ /* 0x100fe2000001141d */
        /* <DEDUP_REMOVED lines=20> */
[----:B------:R-:W-:Y:S02]  /*13cd0*/  IMAD.IADD R32, R38, 0x1, R40 ;  /* 0x0000000126207824 */ /* 0x000fe400078e0228 */
[----:B------:R-:W1:Y:S04]  /*13ce0*/  SHFL.IDX PT, R28, R30, 0x1, 0x181f ;  /* 0x00381f001e1c7f89 */ /* 0x000e6800000e0000 */
[----:B------:R-:W1:Y:S01]  /*13cf0*/  SHFL.IDX PT, R33, R30, 0x2, 0x181f ;  /* 0x00581f001e217f89 */ /* 0x000e6200000e0000 */
[----:B------:R-:W-:-:S03]  /*13d00*/  ISETP.GE.AND P0, PT, R34, UR4, PT ;  /* 0x0000000422007c0c */ /* 0x000fc6000bf06270 */
[----:B------:R-:W2:Y:S01]  /*13d10*/  SHFL.IDX PT, R3, R31, RZ, 0x181f ;  /* 0x00181fff1f037589 */ /* 0x000ea200000e0000 */
[----:B------:R-:W-:-:S03]  /*13d20*/  VIADD R0, R32, 0x30 ;  /* 0x0000003020007836 */ /* 0x000fc60000000000 */
[----:B------:R-:W2:Y:S01]  /*13d30*/  SHFL.IDX PT, R21, R31, 0x1, 0x181f ;  /* 0x00381f001f157f89 */ /* 0x000ea200000e0000 */
[----:B------:R-:W-:-:S03]  /*13d40*/  VIADD R2, R32, 0x60 ;  /* 0x0000006020027836 */ /* 0x000fc60000000000 */
        /* <DEDUP_REMOVED lines=12> */
[----:B------:R-:W1:Y:S04]  /*13e10*/  SHFL.IDX PT, R30, R30, 0x3, 0x181f ;  /* 0x00781f001e1e7f89 */ /* 0x000e6800000e0000 */
[----:B------:R-:W0:Y:S01]  /*13e20*/  SHFL.IDX PT, R31, R31, 0x3, 0x181f ;  /* 0x00781f001f1f7f89 */ /* 0x000e2200000e0000 */
        /* <DEDUP_REMOVED lines=11> */
.L_x_1971:
        /* <DEDUP_REMOVED lines=16> */
[----:B------:R-:W-:Y:S02]  /*13fe0*/  @P1 IADD3.X R5, R0, UR5, RZ, P2, !PT ;  /* 0x0000000500051c10 */ /* 0x000fe400097fe4ff */
[----:B------:R-:W-:-:S06]  /*13ff0*/  MOV R0, UR4 ;  /* 0x0000000400007c02 */ /* 0x000fcc0008000f00 */
[----:B------:R2:W5:Y:S01]  /*14000*/  @P1 LDG.E R0, desc[UR40][R4.64] ;  /* 0x0000002804001981 */ /* 0x000562000c1e1900 */
[----:B-1----:R-:W-:Y:S01]  /*14010*/  ISETP.NE.AND P2, PT, R25, 0x1, PT ;  /* 0x000000011900780c */ /* 0x002fe20003f45270 */
[----:B---3-5:R-:W-:-:S12]  /*14020*/  VIADD R28, R7, 0xffffff80 ;  /* 0xffffff80071c7836 */ /* 0x028fd80000000000 */
[----:B------:R-:W1:Y:S01]  /*14030*/  @P2 LDC R27, c[0x0][0xbec] ;  /* 0x0002fb00ff1b2b82 */ /* 0x000e620000000800 */
[----:B------:R-:W-:Y:S01]  /*14040*/  ISETP.GE.AND P3, PT, R28, 0xc0, PT ;  /* 0x000000c01c00780c */ /* 0x000fe20003f66270 */
[----:B--2---:R-:W-:-:S12]  /*14050*/  @P1 BRA `(.L_x_1974) ;  /* 0x0000000000101947 */ /* 0x004fd80003800000 */
[----:B------:R-:W-:Y:S05]  /*14060*/  @!P0 BRA `(.L_x_1974) ;  /* 0x00000000000c8947 */ /* 0x000fea0003800000 */
[----:B------:R-:W2:Y:S04]  /*14070*/  LDG.E R5, desc[UR40][R2.64] ;  /* 0x0000002802057981 */ /* 0x000ea8000c1e1900 */
[----:B------:R-:W2:Y:S02]  /*14080*/  LDG.E R0, desc[UR40][R2.64+0x4] ;  /* 0x0000042802007981 */ /* 0x000ea4000c1e1900 */
[----:B--2---:R-:W-:-:S07]  /*14090*/  IMAD.IADD R0, R0, 0x1, -R5 ;  /* 0x0000000100007824 */ /* 0x004fce00078e0a05 */
.L_x_1974:
[----:B------:R-:W2:Y:S04]  /*140a0*/  LDL.LU R3, [R1+0x50] ;  /* 0x0000500001037983 */ /* 0x000ea80000300800 */
[----:B------:R-:W3:Y:S04]  /*140b0*/  LDL.LU R2, [R1+0x64] ;  /* 0x0000640001027983 */ /* 0x000ee80000300800 */
[----:B------:R-:W4:Y:S04]  /*140c0*/  LDL R26, [R1+0x54] ;  /* 0x00005400011a7983 */ /* 0x000f280000100800 */
[----:B------:R0:W5:Y:S01]  /*140d0*/  LDL R24, [R1+0x28] ;  /* 0x0000280001187983 */ /* 0x0001620000100800 */
[----:B------:R-:W-:Y:S01]  /*140e0*/  BSSY B1, `(.L_x_1975) ;  /* 0x000002c000017945 */ /* 0x000fe20003800000 */
[----:B------:R-:W-:-:S02]  /*140f0*/  SHF.R.S32.HI R11, RZ, 0x1f, R6 ;  /* 0x0000001fff0b7819 */ /* 0x000fc40000011406 */
[----:B--2---:R-:W-:Y:S02]  /*14100*/  SEL R13, R3, RZ, !P0 ;  /* 0x000000ff030d7207 */ /* 0x004fe40004000000 */
[----:B---3--:R-:W-:Y:S02]  /*14110*/  SEL R12, R2, RZ, !P0 ;  /* 0x000000ff020c7207 */ /* 0x008fe40004000000 */
[----:B----4-:R-:W-:Y:S01]  /*14120*/  SHF.R.S32.HI R10, RZ, 0x1f, R26 ;  /* 0x0000001fff0a7819 */ /* 0x010fe2000001141a */
[----:B0-----:R-:W-:Y:S06]  /*14130*/  @P3 BRA `(.L_x_1976) ;  /* 0x0000000000983947 */ /* 0x001fec0003800000 */
[----:B------:R-:W0:Y:S01]  /*14140*/  LDC R9, c[0x0][0xbe8] ;  /* 0x0002fa00ff097b82 */ /* 0x000e220000000800 */
[----:B-----5:R-:W-:Y:S01]  /*14150*/  IADD3 R8, R24, -0x80, R7 ;  /* 0xffffff8018087810 */ /* 0x020fe20007ffe007 */
        /* <DEDUP_REMOVED lines=36> */
.L_x_1976:
[----:B------:R-:W-:Y:S05]  /*143a0*/  BSYNC B1 ;  /* 0x0000000000017941 */ /* 0x000fea0003800000 */
.L_x_1975:
        /* <DEDUP_REMOVED lines=14> */
[----:B------:R-:W-:Y:S01]  /*14490*/  IMAD.IADD R4, R28, 0x1, -R4 ;  /* 0x000000011c047824 */ /* 0x000fe200078e0a04 */
[----:B------:R-:W-:-:S03]  /*144a0*/  IADD3 R3, R3, R5, RZ ;  /* 0x0000000503037210 */ /* 0x000fc60007ffe0ff */
[----:B------:R-:W-:Y:S02]  /*144b0*/  IMAD R6, R4, 0x30, R14 ;  /* 0x0000003004067824 */ /* 0x000fe400078e020e */
[----:B------:R-:W-:Y:S02]  /*144c0*/  IMAD R4, R10, UR4, RZ ;  /* 0x000000040a047c24 */ /* 0x000fe4000f8e02ff */
[----:B-----5:R-:W-:Y:S02]  /*144d0*/  IMAD.IADD R8, R24, 0x1, R6 ;  /* 0x0000000118087824 */ /* 0x020fe400078e0206 */
[----:B------:R-:W-:Y:S02]  /*144e0*/  IMAD R7, R26, UR5, R4 ;  /* 0x000000051a077c24 */ /* 0x000fe4000f8e0204 */
        /* <DEDUP_REMOVED lines=26> */
[----:B------:R-:W-:Y:S01]  /*14690*/  IMAD.IADD R14, R14, 0x1, R24 ;  /* 0x000000010e0e7824 */ /* 0x000fe200078e0218 */
[----:B------:R-:W-:Y:S01]  /*146a0*/  ULDC UR4, c[0x0][0xac8] ;  /* 0x0002b20000047ab9 */ /* 0x000fe20000000800 */
[----:B------:R-:W-:Y:S01]  /*146b0*/  IMAD R25, R0, R25, RZ ;  /* 0x0000001900197224 */ /* 0x000fe200078e02ff */
[----:B------:R-:W-:Y:S01]  /*146c0*/  LEA.HI.X R8, R2, UR5, R3, 0x1, P0 ;  /* 0x0000000502087c11 */ /* 0x000fe200080f0c03 */
[----:B------:R-:W0:Y:S01]  /*146d0*/  SHFL.IDX PT, R6, R4, RZ, 0x181f ;  /* 0x00181fff04067589 */ /* 0x000e2200000e0000 */
[C---:B------:R-:W-:Y:S01]  /*146e0*/  VIADD R0, R14.reuse, 0x30 ;  /* 0x000000300e007836 */ /* 0x040fe20000000000 */
[C---:B------:R-:W-:Y:S01]  /*146f0*/  IADD3 R3, R14.reuse, 0x90, RZ ;  /* 0x000000900e037810 */ /* 0x040fe20007ffe0ff */
[----:B------:R-:W-:Y:S01]  /*14700*/  VIADD R2, R14, 0x60 ;  /* 0x000000600e027836 */ /* 0x000fe20000000000 */
[----:B------:R-:W1:Y:S04]  /*14710*/  SHFL.IDX PT, R9, R4, 0x1, 0x181f ;  /* 0x00381f0004097f89 */ /* 0x000e6800000e0000 */
[----:B------:R-:W4:Y:S04]  /*14720*/  SHFL.IDX PT, R11, R4, 0x2, 0x181f ;  /* 0x00581f00040b7f89 */ /* 0x000f2800000e0000 */
[----:B------:R-:W3:Y:S04]  /*14730*/  SHFL.IDX PT, R5, R8, RZ, 0x181f ;  /* 0x00181fff08057589 */ /* 0x000ee800000e0000 */
[----:B------:R1:W3:Y:S04]  /*14740*/  SHFL.IDX PT, R13, R4, 0x3, 0x181f ;  /* 0x00781f00040d7f89 */ /* 0x0002e800000e0000 */
[----:B------:R-:W3:Y:S04]  /*14750*/  SHFL.IDX PT, R7, R8, 0x1, 0x181f ;  /* 0x00381f0008077f89 */ /* 0x000ee800000e0000 */
[----:B------:R-:W3:Y:S04]  /*14760*/  SHFL.IDX PT, R10, R8, 0x2, 0x181f ;  /* 0x00581f00080a7f89 */ /* 0x000ee800000e0000 */
[----:B------:R3:W3:Y:S01]  /*14770*/  SHFL.IDX PT, R12, R8, 0x3, 0x181f ;  /* 0x00781f00080c7f89 */ /* 0x0006e200000e0000 */
        /* <DEDUP_REMOVED lines=9> */
[C---:B------:R-:W-:Y:S02]  /*14810*/  @!P0 LEA R8, P6, R15.reuse, R13, 0x1 ;  /* 0x0000000d0f088211 */ /* 0x040fe400078c08ff */
[C-C-:B------:R-:W-:Y:S01]  /*14820*/  @!P2 LEA.HI.X R5, R15.reuse, R7, R20.reuse, 0x1, P5 ;  /* 0x000000070f05a211 */ /* 0x140fe200028f0c14 */
[----:B------:R0:W-:Y:S01]  /*14830*/  @!P3 ST.E.128 desc[UR40][R2.64], RZ ;  /* 0x000000ff0200b985 */ /* 0x0001e2000c101d28 */
[----:B------:R-:W-:-:S02]  /*14840*/  @!P1 LEA.HI.X R7, R15, R10, R20, 0x1, P4 ;  /* 0x0000000a0f079211 */ /* 0x000fc400020f0c14 */
[----:B------:R-:W-:Y:S01]  /*14850*/  @!P0 LEA.HI.X R9, R15, R12, R20, 0x1, P6 ;  /* 0x0000000c0f098211 */ /* 0x000fe200030f0c14 */
[----:B------:R0:W-:Y:S04]  /*14860*/  @!P2 ST.E.128 desc[UR40][R4.64], RZ ;  /* 0x000000ff0400a985 */ /* 0x0001e8000c101d28 */
[----:B------:R0:W-:Y:S04]  /*14870*/  @!P1 ST.E.128 desc[UR40][R6.64], RZ ;  /* 0x000000ff06009985 */ /* 0x0001e8000c101d28 */
[----:B------:R0:W-:Y:S02]  /*14880*/  @!P0 ST.E.128 desc[UR40][R8.64], RZ ;  /* 0x000000ff08008985 */ /* 0x0001e4000c101d28 */
.L_x_1973:
[----:B------:R-:W-:Y:S05]  /*14890*/  BSYNC B0 ;  /* 0x0000000000007941 */ /* 0x000fea0003800000 */
.L_x_1970:
[----:B------:R-:W3:Y:S01]  /*148a0*/  LDL R0, [R1+0x4c] ;  /* 0x00004c0001007983 */ /* 0x000ee20000100800 */
[----:B------:R-:W-:Y:S02]  /*148b0*/  ULDC UR4, c[0x0][0xc3c] ;  /* 0x00030f0000047ab9 */ /* 0x000fe40000000800 */
[----:B---3--:R-:W-:-:S13]  /*148c0*/  ISETP.GE.AND P0, PT, R0, UR4, PT ;  /* 0x0000000400007c0c */ /* 0x008fda000bf06270 */
[----:B------:R-:W-:Y:S05]  /*148d0*/  @!P0 BRA `(.L_x_1977) ;  /* 0xfffffec8000c8947 */ /* 0x000fea000383ffff */
[----:B------:R-:W-:Y:S05]  /*148e0*/  BRA `(.L_x_1866) ;  /* 0x0000005c00b47947 */ /* 0x000fea0003800000 */
.L_x_1864:
        /* <DEDUP_REMOVED lines=18> */
.L_x_1978:
        /* <DEDUP_REMOVED lines=42> */
.L_x_1984:
[----:B------:R-:W-:Y:S01]  /*14cb0*/  UIADD3 UR4, UR4, 0x1f, URZ ;  /* 0x0000001f04047890 */ /* 0x000fe2000fffe03f */
[----:B------:R-:W-:-:S05]  /*14cc0*/  IMAD.U32 R19, RZ, RZ, UR7 ;  /* 0x00000007ff137e24 */ /* 0x000fca000f8e00ff */
[----:B0-----:R-:W-:-:S13]  /*14cd0*/  ISETP.LE.AND P6, PT, R6, UR4, PT ;  /* 0x0000000406007c0c */ /* 0x001fda000bfc3270 */
[----:B------:R-:W-:Y:S05]  /*14ce0*/  @P6 BRA `(.L_x_1981) ;  /* 0x0000000400ac6947 */ /* 0x000fea0003800000 */
[----:B------:R-:W-:Y:S01]  /*14cf0*/  IADD3 R7, R5, UR4, RZ ;  /* 0x0000000405077c10 */ /* 0x000fe2000fffe0ff */
[----:B------:R-:W-:Y:S01]  /*14d00*/  BSSY B0, `(.L_x_1982) ;  /* 0x0000007000007945 */ /* 0x000fe20003800000 */
[----:B------:R-:W-:Y:S02]  /*14d10*/  IMAD.MOV.U32 R0, RZ, RZ, RZ ;  /* 0x000000ffff007224 */ /* 0x000fe400078e00ff */
[----:B------:R-:W-:-:S13]  /*14d20*/  ISETP.GE.OR P6, PT, R7, R6, !P0 ;  /* 0x000000060700720c */ /* 0x000fda00047c6670 */
[----:B------:R-:W-:Y:S05]  /*14d30*/  @P6 BRA `(.L_x_1983) ;  /* 0x00000000000c6947 */ /* 0x000fea0003800000 */
[----:B------:R-:W0:Y:S02]  /*14d40*/  LDC.64 R2, c[0x0][0xc80] ;  /* 0x00032000ff027b82 */ /* 0x000e240000000a00 */
[----:B0-----:R-:W-:-:S05]  /*14d50*/  IMAD.WIDE R2, R7, 0x4, R2 ;  /* 0x0000000407027825 */ /* 0x001fca00078e0202 */
[----:B------:R0:W5:Y:S02]  /*14d60*/  LDG.E R0, desc[UR40][R2.64] ;  /* 0x0000002802007981 */ /* 0x000164000c1e1900 */
.L_x_1983:
[----:B------:R-:W-:Y:S05]  /*14d70*/  BSYNC B0 ;  /* 0x0000000000007941 */ /* 0x000fea0003800000 */
.L_x_1982:
        /* <DEDUP_REMOVED lines=22> */
.L_x_1980:
[----:B------:R-:W-:-:S04]  /*14ee0*/  IMAD.IADD R9, R4, 0x1, -R9 ;  /* 0x0000000104097824 */ /* 0x000fc800078e0a09 */
[----:B------:R-:W-:-:S05]  /*14ef0*/  IMAD R2, R6, UR5, R9 ;  /* 0x0000000506027c24 */ /* 0x000fca000f8e0209 */
[----:B------:R-:W-:Y:S02]  /*14f00*/  ISETP.GT.AND P0, PT, R2, UR6, PT ;  /* 0x0000000602007c0c */ /* 0x000fe4000bf04270 */
[----:B------:R-:W0:Y:S11]  /*14f10*/  LDC.64 R2, c[0x0][0xc90] ;  /* 0x00032400ff027b82 */ /* 0x000e360000000a00 */
[----:B------:R-:W-:-:S04]  /*14f20*/  VOTE.ANY R10, PT, !P0 ;  /* 0x00000000000a7806 */ /* 0x000fc800040e0100 */
[----:B------:R-:W1:Y:S02]  /*14f30*/  POPC R13, R10 ;  /* 0x0000000a000d7309 */ /* 0x000e640000000000 */
[----:B-1----:R-:W-:-:S05]  /*14f40*/  IADD3 R19, R13, UR4, RZ ;  /* 0x000000040d137c10 */ /* 0x002fca000fffe0ff */
        /* <DEDUP_REMOVED lines=14> */
.L_x_1985:
        /* <DEDUP_REMOVED lines=29> */
[----:B0-----:R-:W-:-:S02]  /*15200*/  IADD3 R3, R10, 0xffffffe, RZ ;  /* 0x0ffffffe0a037810 */ /* 0x001fc40007ffe0ff */
[----:B------:R-:W-:-:S04]  /*15210*/  IABS R10, R7 ;  /* 0x00000007000a7213 */ /* 0x000fc80000000000 */
        /* <DEDUP_REMOVED lines=21> */
[----:B------:R-:W-:-:S03]  /*15370*/  IMAD R18, R2, R7, R3 ;  /* 0x0000000702127224 */ /* 0x000fc600078e0203 */
[----:B------:R-:W-:Y:S01]  /*15380*/  IADD3 R17, R0, R17, RZ ;  /* 0x0000001100117210 */ /* 0x000fe20007ffe0ff */
[----:B------:R-:W-:Y:S06]  /*15390*/  BRA `(.L_x_1986) ;  /* 0x00000000000c7947 */ /* 0x000fec0003800000 */
.L_x_1981:
[----:B------:R-:W-:Y:S02]  /*153a0*/  IMAD.MOV.U32 R17, RZ, RZ, RZ ;  /* 0x000000ffff117224 */ /* 0x000fe400078e00ff */
[----:B------:R-:W-:Y:S02]  /*153b0*/  IMAD.U32 R16, RZ, RZ, UR6 ;  /* 0x00000006ff107e24 */ /* 0x000fe4000f8e00ff */
[----:B------:R-:W-:-:S07]  /*153c0*/  IMAD.MOV.U32 R18, RZ, RZ, RZ ;  /* 0x000000ffff127224 */ /* 0x000fce00078e00ff */
.L_x_1986:
[----:B------:R-:W-:-:S13]  /*153d0*/  ISETP.NE.AND P0, PT, R5, RZ, PT ;  /* 0x000000ff0500720c */ /* 0x000fda0003f05270 */
[----:B------:R-:W0:Y:S01]  /*153e0*/  @!P0 S2R R3, SR_CgaCtaId ;  /* 0x0000000000038919 */ /* 0x000e220000008800 */
[----:B------:R-:W-:-:S04]  /*153f0*/  @!P0 MOV R0, 0x400 ;  /* 0x0000040000008802 */ /* 0x000fc80000000f00 */
[----:B0-----:R-:W-:-:S05]  /*15400*/  @!P0 LEA R0, R3, R0, 0x18 ;  /* 0x0000000003008211 */ /* 0x001fca00078ec0ff */
[----:B------:R0:W-:Y:S01]  /*15410*/  @!P0 STS.128 [R0+0x132d0], R16 ;  /* 0x0132d01000008388 */ /* 0x0001e20000000c00 */
[----:B------:R-:W-:Y:S06]  /*15420*/  BAR.ARV 0x5, 0x200 ;  /* 0x0148000000007b1d */ /* 0x000fec0000002000 */
.L_x_1979:
        /* <DEDUP_REMOVED lines=12> */
[C---:B0-----:R-:W-:Y:S01]  /*154f0*/  IMAD.SHL.U32 R2, R12.reuse, 0x10, RZ ;  /* 0x000000100c027824 */ /* 0x041fe200078e00ff */
[----:B------:R-:W-:Y:S01]  /*15500*/  SHF.R.U32.HI R5, RZ, 0x1, R12 ;  /* 0x00000001ff057819 */ /* 0x000fe2000001160c */
[----:B------:R-:W-:Y:S01]  /*15510*/  IMAD.SHL.U32 R0, R12, 0x20, RZ ;  /* 0x000000200c007824 */ /* 0x000fe200078e00ff */
        /* <DEDUP_REMOVED lines=13> */
[----:B---3--:R-:W-:Y:S01]  /*155f0*/  ULEA UR4, UR5, UR4, 0x18 ;  /* 0x0000000405047291 */ /* 0x008fe2000f8ec03f */
        /* <DEDUP_REMOVED lines=24> */
.L_x_2089:
[----:B0-----:R-:W0:Y:S02]  /*15780*/  LDC.64 R2, c[0x0][0xc88] ;  /* 0x00032200ff027b82 */ /* 0x001e240000000a00 */
[----:B0-----:R-:W-:-:S05]  /*15790*/  IMAD.WIDE R2, R19, 0x4, R2 ;  /* 0x0000000413027825 */ /* 0x001fca00078e0202 */
[----:B--2---:R-:W2:Y:S01]  /*157a0*/  LDG.E R14, desc[UR40][R2.64] ;  /* 0x00000028020e7981 */ /* 0x004ea2000c1e1900 */
        /* <DEDUP_REMOVED lines=22> */
[----:B------:R-:W-:Y:S01]  /*15910*/  IADD3 R6, P4, R23, UR4, RZ ;  /* 0x0000000417067c10 */ /* 0x000fe2000ff9e0ff */
[----:B------:R-:W-:Y:S01]  /*15920*/  IMAD.MOV.U32 R12, RZ, RZ, RZ ;  /* 0x000000ffff0c7224 */ /* 0x000fe200078e00ff */
[----:B------:R-:W-:Y:S01]  /*15930*/  ISETP.NE.AND.EX P3, PT, RZ, UR9, PT, P3 ;  /* 0x00000009ff007c0c */ /* 0x000fe2000bf65330 */
[----:B------:R-:W2:Y:S01]  /*15940*/  @P0 LDG.E R9, desc[UR40][R2.64] ;  /* 0x0000002802090981 */ /* 0x000ea2000c1e1900 */
[----:B------:R-:W-:Y:S01]  /*15950*/  IADD3.X R7, R29, UR5, RZ, P4, !PT ;  /* 0x000000051d077c10 */ /* 0x000fe2000a7fe4ff */
[----:B0-----:R-:W-:Y:S01]  /*15960*/  IMAD.MOV.U32 R0, RZ, RZ, RZ ;  /* 0x000000ffff007224 */ /* 0x001fe200078e00ff */
[----:B------:R-:W-:-:S02]  /*15970*/  ISETP.NE.U32.AND P1, PT, RZ, UR4, PT ;  /* 0x00000004ff007c0c */ /* 0x000fc4000bf25070 */
[----:B------:R-:W-:Y:S02]  /*15980*/  ISETP.NE.U32.AND P2, PT, RZ, UR6, PT ;  /* 0x00000006ff007c0c */ /* 0x000fe4000bf45070 */
[----:B-1----:R-:W-:Y:S01]  /*15990*/  IADD3 R4, P4, R23, UR6, RZ ;  /* 0x0000000617047c10 */ /* 0x002fe2000ff9e0ff */
[----:B------:R-:W-:Y:S01]  /*159a0*/  ULDC UR4, c[0x0][0x288] ;  /* 0x0000a20000047ab9 */ /* 0x000fe20000000800 */
[----:B------:R-:W-:Y:S02]  /*159b0*/  ISETP.NE.AND.EX P1, PT, RZ, UR5, PT, P1 ;  /* 0x00000005ff007c0c */ /* 0x000fe4000bf25310 */
[----:B------:R-:W-:Y:S02]  /*159c0*/  IADD3.X R5, R29, UR7, RZ, P4, !PT ;  /* 0x000000071d057c10 */ /* 0x000fe4000a7fe4ff */
[----:B------:R-:W-:Y:S02]  /*159d0*/  @P3 IADD3 R10, P4, R23, UR8, RZ ;  /* 0x00000008170a3c10 */ /* 0x000fe4000ff9e0ff */
[----:B------:R-:W-:-:S02]  /*159e0*/  ISETP.NE.AND.EX P2, PT, RZ, UR7, PT, P2 ;  /* 0x00000007ff007c0c */ /* 0x000fc4000bf45320 */
[----:B------:R-:W-:-:S05]  /*159f0*/  @P3 IADD3.X R11, R29, UR9, RZ, P4, !PT ;  /* 0x000000091d0b3c10 */ /* 0x000fca000a7fe4ff */
[----:B------:R-:W5:Y:S06]  /*15a00*/  @P1 LDG.E R12, desc[UR40][R6.64] ;  /* 0x00000028060c1981 */ /* 0x000f6c000c1e1900 */
        /* <DEDUP_REMOVED lines=13> */
[----:B--2---:R0:W-:Y:S01]  /*15ae0*/  STL [R1+0x1c], R9 ;  /* 0x00001c0901007387 */ /* 0x0041e20000100800 */
[----:B------:R-:W-:Y:S01]  /*15af0*/  IMAD.MOV.U32 R13, RZ, RZ, R9 ;  /* 0x000000ffff0d7224 */ /* 0x000fe200078e0009 */
[----:B0-----:R-:W-:Y:S01]  /*15b00*/  MOV R9, UR5 ;  /* 0x0000000500097c02 */ /* 0x001fe20008000f00 */
[----:B----4-:R-:W-:Y:S06]  /*15b10*/  @P3 BRA `(.L_x_1988) ;  /* 0x0000000000143947 */ /* 0x010fec0003800000 */
[----:B------:R-:W-:Y:S05]  /*15b20*/  @!P0 BRA `(.L_x_1988) ;  /* 0x0000000000108947 */ /* 0x000fea0003800000 */
[----:B------:R-:W2:Y:S04]  /*15b30*/  LDG.E R11, desc[UR40][R2.64] ;  /* 0x00000028020b7981 */ /* 0x000ea8000c1e1900 */
[----:B------:R-:W2:Y:S02]  /*15b40*/  LDG.E R2, desc[UR40][R2.64+0x4] ;  /* 0x0000042802027981 */ /* 0x000ea4000c1e1900 */
[----:B--2---:R-:W-:-:S05]  /*15b50*/  IMAD.IADD R13, R2, 0x1, -R11 ;  /* 0x00000001020d7824 */ /* 0x004fca00078e0a0b */
[----:B------:R0:W-:Y:S02]  /*15b60*/  STL [R1+0x1c], R13 ;  /* 0x00001c0d01007387 */ /* 0x0001e40000100800 */
.L_x_1988:
[----:B-----5:R-:W-:Y:S01]  /*15b70*/  IMAD.IADD R2, R12, 0x1, R8 ;  /* 0x000000010c027824 */ /* 0x020fe200078e0208 */
[----:B------:R-:W-:Y:S01]  /*15b80*/  ULDC.64 UR4, c[0x0][0xa20] ;  /* 0x0002880000047ab9 */ /* 0x000fe20000000a00 */
[----:B------:R-:W-:Y:S01]  /*15b90*/  IMAD.MOV.U32 R28, RZ, RZ, R14 ;  /* 0x000000ffff1c7224 */ /* 0x000fe200078e000e */
[----:B------:R-:W-:Y:S02]  /*15ba0*/  ISETP.NE.U32.AND P0, PT, RZ, UR4, PT ;  /* 0x00000004ff007c0c */ /* 0x000fe4000bf05070 */
[----:B------:R1:W-:Y:S02]  /*15bb0*/  STL [R1+0x4], R2 ;  /* 0x0000040201007387 */ /* 0x0003e40000100800 */
[----:B------:R-:W-:-:S13]  /*15bc0*/  ISETP.NE.AND.EX P0, PT, RZ, UR5, PT, P0 ;  /* 0x00000005ff007c0c */ /* 0x000fda000bf05300 */
[----:B-1----:R-:W-:Y:S05]  /*15bd0*/  @!P0 BRA `(.L_x_1989) ;  /* 0x0000000000108947 */ /* 0x002fea0003800000 */
[----:B------:R-:W-:-:S04]  /*15be0*/  IADD3 R10, P0, R23, UR4, RZ ;  /* 0x00000004170a7c10 */ /* 0x000fc8000ff1e0ff */
[----:B------:R-:W-:-:S05]  /*15bf0*/  IADD3.X R11, R29, UR5, RZ, P0, !PT ;  /* 0x000000051d0b7c10 */ /* 0x000fca00087fe4ff */
[----:B------:R1:W5:Y:S01]  /*15c00*/  LDG.E R10, desc[UR40][R10.64] ;  /* 0x000000280a0a7981 */ /* 0x000362000c1e1900 */
[----:B------:R-:W-:Y:S05]  /*15c10*/  BRA `(.L_x_1990) ;  /* 0x0000000000107947 */ /* 0x000fea0003800000 */
.L_x_1989:
[----:B------:R-:W-:Y:S05]  /*15c20*/  @!P1 BRA `(.L_x_1990) ;  /* 0x00000000000c9947 */ /* 0x000fea0003800000 */
[----:B------:R-:W2:Y:S04]  /*15c30*/  LDG.E R10, desc[UR40][R6.64] ;  /* 0x00000028060a7981 */ /* 0x000ea8000c1e1900 */
[----:B------:R-:W2:Y:S02]  /*15c40*/  LDG.E R6, desc[UR40][R6.64+0x4] ;  /* 0x0000042806067981 */ /* 0x000ea4000c1e1900 */
[----:B--2---:R-:W-:-:S07]  /*15c50*/  IMAD.IADD R10, R6, 0x1, -R10 ;  /* 0x00000001060a7824 */ /* 0x004fce00078e0a0a */
.L_x_1990:
[----:B------:R-:W2:Y:S01]  /*15c60*/  @P2 LDG.E R2, desc[UR40][R4.64] ;  /* 0x0000002804022981 */ /* 0x000ea2000c1e1900 */
[----:B------:R-:W3:Y:S01]  /*15c70*/  LDC R3, c[0x0][0x448] ;  /* 0x00011200ff037b82 */ /* 0x000ee20000000800 */
[----:B-----5:R-:W-:Y:S02]  /*15c80*/  IMAD.IADD R10, R10, 0x1, -R8 ;  /* 0x000000010a0a7824 */ /* 0x020fe400078e0a08 */
[----:B------:R-:W2:Y:S01]  /*15c90*/  @P2 LDG.E R4, desc[UR40][R4.64+0x4] ;  /* 0x0000042804042981 */ /* 0x000ea2000c1e1900 */
[----:B---3--:R-:W-:-:S13]  /*15ca0*/  ISETP.NE.AND P0, PT, R3, 0x1, PT ;  /* 0x000000010300780c */ /* 0x008fda0003f05270 */
[----:B------:R-:W3:Y:S01]  /*15cb0*/  @P0 LDC R3, c[0x0][0x44c] ;  /* 0x00011300ff030b82 */ /* 0x000ee20000000800 */
[----:B------:R-:W-:Y:S01]  /*15cc0*/  BSSY B0, `(.L_x_1991) ;  /* 0x00000e5000007945 */ /* 0x000fe20003800000 */
[----:B--2---:R-:W-:-:S06]  /*15cd0*/  @P2 IMAD.IADD R9, R4, 0x1, -R2 ;  /* 0x0000000104092824 */ /* 0x004fcc00078e0a02 */
[----:B------:R-:W2:Y:S01]  /*15ce0*/  @P0 LDC R4, c[0x0][0x450] ;  /* 0x00011400ff040b82 */ /* 0x000ea20000000800 */
[----:B------:R-:W-:-:S04]  /*15cf0*/  IMAD R2, R17, 0xc0, RZ ;  /* 0x000000c011027824 */ /* 0x000fc800078e02ff */
[----:B------:R-:W-:Y:S02]  /*15d00*/  VIADD R2, R2, 0xbf ;  /* 0x000000bf02027836 */ /* 0x000fe40000000000 */
[----:B------:R-:W-:Y:S02]  /*15d10*/  IMAD.IADD R20, R10, 0x1, R9 ;  /* 0x000000010a147824 */ /* 0x000fe400078e0209 */
[----:B---3--:R-:W-:-:S04]  /*15d20*/  @P0 IMAD.HI.U32 R3, R2, R3, RZ ;  /* 0x0000000302030227 */ /* 0x008fc800078e00ff */
[C---:B------:R-:W-:Y:S01]  /*15d30*/  VIADD R21, R20.reuse, 0x9f ;  /* 0x0000009f14157836 */ /* 0x040fe20000000000 */
[----:B------:R-:W-:-:S03]  /*15d40*/  IADD3 R20, R20, 0xa0, -R13 ;  /* 0x000000a014147810 */ /* 0x000fc60007ffe80d */
[----:B------:R-:W-:Y:S01]  /*15d50*/  IMAD.HI R21, R21, 0x66666667, RZ ;  /* 0x6666666715157827 */ /* 0x000fe200078e02ff */
[----:B--2---:R-:W-:-:S04]  /*15d60*/  @P0 SHF.R.U32.HI R2, RZ, R4, R3 ;  /* 0x00000004ff020219 */ /* 0x004fc80000011603 */
[----:B------:R-:W-:-:S05]  /*15d70*/  IADD3 R2, R20, R2, RZ ;  /* 0x0000000214027210 */ /* 0x000fca0007ffe0ff */
[----:B------:R-:W-:Y:S01]  /*15d80*/  IMAD.HI R3, R2, 0x66666667, RZ ;  /* 0x6666666702037827 */ /* 0x000fe200078e02ff */
[----:B------:R-:W-:-:S04]  /*15d90*/  SHF.R.U32.HI R2, RZ, 0x1f, R21 ;  /* 0x0000001fff027819 */ /* 0x000fc80000011615 */
[----:B------:R-:W-:Y:S02]  /*15da0*/  LEA.HI.SX32 R21, R21, R2, 0x1a ;  /* 0x0000000215157211 */ /* 0x000fe400078fd2ff */
[----:B------:R-:W-:-:S04]  /*15db0*/  SHF.R.U32.HI R2, RZ, 0x1f, R3 ;  /* 0x0000001fff027819 */ /* 0x000fc80000011603 */
[----:B------:R-:W-:-:S04]  /*15dc0*/  LEA.HI.SX32 R2, R3, R2, 0x1a ;  /* 0x0000000203027211 */ /* 0x000fc800078fd2ff */
[----:B------:R-:W-:Y:S01]  /*15dd0*/  VIMNMX R2, R21, R2, PT ;  /* 0x0000000215027248 */ /* 0x000fe20003fe0100 */
[----:B------:R-:W-:-:S04]  /*15de0*/  IMAD.MOV R3, RZ, RZ, -R10 ;  /* 0x000000ffff037224 */ /* 0x000fc800078e0a0a */
[----:B------:R-:W-:Y:S01]  /*15df0*/  IMAD R2, R2, 0xa0, -R10 ;  /* 0x000000a002027824 */ /* 0x000fe200078e0a0a */
[----:B------:R-:W-:-:S04]  /*15e00*/  VIMNMX R3, RZ, R3, !PT ;  /* 0x00000003ff037248 */ /* 0x000fc80007fe0100 */
[----:B------:R-:W-:-:S04]  /*15e10*/  VIMNMX R2, R2, R9, PT ;  /* 0x0000000902027248 */ /* 0x000fc80003fe0100 */
[----:B------:R-:W-:Y:S01]  /*15e20*/  ISETP.GT.AND P0, PT, R2, R3, PT ;  /* 0x000000030200720c */ /* 0x000fe20003f04270 */
[----:B------:R-:W-:-:S05]  /*15e30*/  IMAD.WIDE.U32 R4, R3, -0x33333333, RZ ;  /* 0xcccccccd03047825 */ /* 0x000fca00078e00ff */
[----:B------:R-:W-:-:S07]  /*15e40*/  SHF.R.U32.HI R3, RZ, 0x7, R5 ;  /* 0x00000007ff037819 */ /* 0x000fce0000011605 */
[----:B------:R-:W-:-:S04]  /*15e50*/  @P0 VIADD R2, R2, 0x9f ;  /* 0x0000009f02020836 */ /* 0x000fc80000000000 */
[----:B------:R-:W-:-:S05]  /*15e60*/  @P0 IMAD.HI R2, R2, 0x66666667, RZ ;  /* 0x6666666702020827 */ /* 0x000fca00078e02ff */
        /* <DEDUP_REMOVED lines=9> */
[----:B------:R-:W2:Y:S02]  /*15f00*/  S2R R5, SR_TID.X ;  /* 0x0000000000057919 */ /* 0x000ea40000002100 */
[----:B--2---:R-:W-:-:S04]  /*15f10*/  SHF.R.U32.HI R5, RZ, 0x5, R5 ;  /* 0x00000005ff057819 */ /* 0x004fc80000011605 */
[----:B------:R-:W-:-:S05]  /*15f20*/  LOP3.LUT R5, R5, 0x3, RZ, 0xc0, !PT ;  /* 0x0000000305057812 */ /* 0x000fca00078ec0ff */
[----:B------:R2:W3:Y:S02]  /*15f30*/  SHFL.IDX PT, R14, R5, RZ, 0x1f ;  /* 0x00001fff050e7589 */ /* 0x0004e400000e0000 */
.L_x_2124:
[----:B---3--:R-:W-:Y:S02]  /*15f40*/  ISETP.NE.AND P0, PT, R14, RZ, PT ;  /* 0x000000ff0e00720c */ /* 0x008fe40003f05270 */
[----:B------:R-:W-:-:S11]  /*15f50*/  PLOP3.LUT P6, PT, PT, PT, PT, 0x8, 0x0 ;  /* 0x000000000000781c */ /* 0x000fd60003fce170 */
[----:B------:R-:W-:Y:S05]  /*15f60*/  @P0 BRA `(.L_x_1994) ;  /* 0x00000000000c0947 */ /* 0x000fea0003800000 */
[----:B------:R-:W-:-:S03]  /*15f70*/  UMOV UR4, 0xffffffff ;  /* 0xffffffff00047882 */ /* 0x000fc60000000000 */
[----:B------:R-:W-:Y:S05]  /*15f80*/  BRA.DIV UR4, `(.L_x_1995) ;  /* 0x0000005204107947 */ /* 0x000fea000b800000 */
[----:B------:R-:W-:-:S13]  /*15f90*/  ELECT P6, URZ, PT ;  /* 0x00000000003f782f */ /* 0x000fda00038c0000 */
.L_x_1994:
[----:B--2---:R-:W2:Y:S01]  /*15fa0*/  LDL R5, [R1+0x3c] ;  /* 0x00003c0001057983 */ /* 0x004ea20000100800 */
[----:B------:R-:W-:Y:S01]  /*15fb0*/  BSSY B1, `(.L_x_1996) ;  /* 0x0000008000017945 */ /* 0x000fe20003800000 */
[----:B--2---:R-:W-:-:S05]  /*15fc0*/  VIADD R5, R5, 0x1 ;  /* 0x0000000105057836 */ /* 0x004fca0000000000 */
[----:B------:R-:W-:-:S04]  /*15fd0*/  LEA.HI R6, R5, R5, RZ, 0x1 ;  /* 0x0000000505067211 */ /* 0x000fc800078f08ff */
[----:B------:R-:W-:-:S05]  /*15fe0*/  LOP3.LUT R6, R6, 0xfffffffe, RZ, 0xc0, !PT ;  /* 0xfffffffe06067812 */ /* 0x000fca00078ec0ff */
[----:B------:R-:W-:-:S05]  /*15ff0*/  IMAD.IADD R5, R5, 0x1, -R6 ;  /* 0x0000000105057824 */ /* 0x000fca00078e0a06 */
[----:B------:R-:W-:-:S04]  /*16000*/  SHF.L.U32 R5, R5, 0x1f, RZ ;  /* 0x0000001f05057819 */ /* 0x000fc800000006ff */
[----:B------:R-:W2:Y:S02]  /*16010*/  SYNCS.PHASECHK.TRANS64.TRYWAIT P0, [R22+URZ+0x13220], R5 ;  /* 0x01322005160075a7 */ /* 0x000ea4000800017f */
[----:B--2---:R-:W-:Y:S05]  /*16020*/  @!P0 BRA `(.L_x_1997) ;  /* 0x0000005000088947 */ /* 0x004fea0003800000 */
.L_x_2127:
[----:B------:R-:W-:Y:S05]  /*16030*/  BSYNC B1 ;  /* 0x0000000000017941 */ /* 0x000fea0003800000 */
.L_x_1996:
[----:B------:R-:W-:Y:S04]  /*16040*/  BSSY B1, `(.L_x_1998) ;  /* 0x000004d000017945 */ /* 0x000fe80003800000 */
[----:B------:R-:W-:Y:S05]  /*16050*/  @!P6 BRA `(.L_x_1999) ;  /* 0x00000004002ce947 */ /* 0x000fea0003800000 */
[----:B------:R-:W3:Y:S01]  /*16060*/  S2R R6, SR_TID.X ;  /* 0x0000000000067919 */ /* 0x000ee20000002100 */
[----:B--2---:R-:W-:Y:S01]  /*16070*/  SHF.L.U32 R5, R27, 0x1f, RZ ;  /* 0x0000001f1b057819 */ /* 0x004fe200000006ff */
[----:B------:R-:W-:Y:S01]  /*16080*/  BSSY B2, `(.L_x_2000) ;  /* 0x0000006000027945 */ /* 0x000fe20003800000 */
[----:B---3--:R-:W-:Y:S01]  /*16090*/  LOP3.LUT R7, R6, 0x7f, RZ, 0xc0, !PT ;  /* 0x0000007f06077812 */ /* 0x008fe200078ec0ff */
[----:B------:R-:W-:-:S03]  /*160a0*/  IMAD R6, R25, 0x8, R22 ;  /* 0x0000000819067824 */ /* 0x000fc600078e0216 */
[----:B------:R-:W-:Y:S01]  /*160b0*/  ISETP.NE.AND P1, PT, R7, RZ, PT ;  /* 0x000000ff0700720c */ /* 0x000fe20003f25270 */
[----:B------:R-:W2:Y:S02]  /*160c0*/  SYNCS.PHASECHK.TRANS64.TRYWAIT P0, [R6+URZ+0x132a0], R5 ;  /* 0x0132a005060075a7 */ /* 0x000ea4000800017f */
[----:B--2---:R-:W-:Y:S10]  /*160d0*/  @!P0 BRA `(.L_x_2001) ;  /* 0x0000004c00f08947 */ /* 0x004ff40003800000 */
.L_x_2128:
[----:B------:R-:W-:Y:S05]  /*160e0*/  BSYNC B2 ;  /* 0x0000000000027941 */ /* 0x000fea0003800000 */
.L_x_2000:
[----:B------:R-:W-:Y:S04]  /*160f0*/  BSSY B2, `(.L_x_2002) ;  /* 0x0000009000027945 */ /* 0x000fe80003800000 */
[----:B------:R-:W-:Y:S05]  /*16100*/  @P1 BRA `(.L_x_2003) ;  /* 0x00000000001c1947 */ /* 0x000fea0003800000 */
[----:B------:R-:W3:Y:S02]  /*16110*/  S2R R7, SR_TID.X ;  /* 0x0000000000077919 */ /* 0x000ee40000002100 */
[----:B---3--:R-:W-:Y:S01]  /*16120*/  LOP3.LUT R8, R7, 0x1f, RZ, 0xc0, !PT ;  /* 0x0000001f07087812 */ /* 0x008fe200078ec0ff */
[----:B------:R-:W-:-:S03]  /*16130*/  IMAD.MOV.U32 R7, RZ, RZ, 0x2800 ;  /* 0x00002800ff077424 */ /* 0x000fc600078e00ff */
[----:B------:R-:W-:Y:S01]  /*16140*/  ISETP.NE.AND P0, PT, R8, RZ, PT ;  /* 0x000000ff0800720c */ /* 0x000fe20003f05270 */
[----:B------:R3:W-:-:S12]  /*16150*/  SYNCS.ARRIVE.TRANS64 RZ, [R6+URZ+0x13290], R7 ;  /* 0x0132900706ff79a7 */ /* 0x0007d8000800003f */
[----:B---3--:R-:W-:Y:S05]  /*16160*/  @!P0 BRA `(.L_x_2003) ;  /* 0x0000000000048947 */ /* 0x008fea0003800000 */
[----:B------:R-:W-:Y:S01]  /*16170*/  BPT.TRAP 0x1 ;  /* 0x000000040000795c */ /* 0x000fe20000300000 */
.L_x_2003:
[----:B------:R-:W-:Y:S05]  /*16180*/  BSYNC B2 ;  /* 0x0000000000027941 */ /* 0x000fea0003800000 */
.L_x_2002:
[----:B-1----:R-:W-:Y:S01]  /*16190*/  IMAD.MOV.U32 R11, RZ, RZ, RZ ;  /* 0x000000ffff0b7224 */ /* 0x002fe200078e00ff */
[----:B------:R-:W-:Y:S01]  /*161a0*/  UIADD3 UR4, UP0, UR38, 0x570, URZ ;  /* 0x0000057026047890 */ /* 0x000fe2000ff1e03f */
[----:B------:R-:W-:Y:S01]  /*161b0*/  IMAD R10, R25, 0x2800, R22 ;  /* 0x00002800190a7824 */ /* 0x000fe200078e0216 */
[----:B------:R-:W-:Y:S01]  /*161c0*/  PLOP3.LUT P0, PT, PT, PT, PT, 0x80, 0x0 ;  /* 0x000000000000781c */ /* 0x000fe20003f0f070 */
[----:B------:R-:W-:Y:S01]  /*161d0*/  IMAD R7, R4, 0xa0, R0 ;  /* 0x000000a004077824 */ /* 0x000fe200078e0200 */
[----:B------:R-:W-:Y:S01]  /*161e0*/  R2UR UR10, R11 ;  /* 0x000000000b0a72ca */ /* 0x000fe200000e0000 */
[----:B------:R-:W-:Y:S01]  /*161f0*/  VIADD R8, R6, 0x13290 ;  /* 0x0001329006087836 */ /* 0x000fe20000000000 */
[----:B------:R-:W-:Y:S01]  /*16200*/  IADD3 R9, R10, 0xe000, RZ ;  /* 0x0000e0000a097810 */ /* 0x000fe20007ffe0ff */
[----:B------:R-:W-:Y:S01]  /*16210*/  VIADD R7, R7, 0xffffff60 ;  /* 0xffffff6007077836 */ /* 0x000fe20000000000 */
[----:B------:R-:W-:Y:S01]  /*16220*/  UIADD3.X UR5, URZ, UR39, URZ, UP0, !UPT ;  /* 0x000000273f057290 */ /* 0x000fe200087fe43f */
[----:B------:R-:W-:Y:S01]  /*16230*/  UMOV UR6, 0x0 ;  /* 0x0000000000067882 */ /* 0x000fe20000000000 */
[----:B------:R-:W-:-:S10]  /*16240*/  UMOV UR7, 0x12f00000 ;  /* 0x12f0000000077882 */ /* 0x000fd40000000000 */
.L_x_2004:
        /* <DEDUP_REMOVED lines=13> */
.L_x_2129:
[----:B------:R-:W-:Y:S05]  /*16320*/  BSYNC B2 ;  /* 0x0000000000027941 */ /* 0x000fea0003800000 */
.L_x_2005:
[----:B------:R-:W-:Y:S01]  /*16330*/  BSSY B2, `(.L_x_2007) ;  /* 0x000000b000027945 */ /* 0x000fe20003800000 */
[----:B------:R-:W-:Y:S02]  /*16340*/  IMAD.MOV.U32 R8, RZ, RZ, 0x0 ;  /* 0x00000000ff087424 */ /* 0x000fe400078e00ff */
[----:B------:R-:W-:Y:S01]  /*16350*/  IMAD.MOV.U32 R9, RZ, RZ, 0x12f00000 ;  /* 0x12f00000ff097424 */ /* 0x000fe200078e00ff */
[----:B------:R-:W-:Y:S06]  /*16360*/  @P1 BRA `(.L_x_2008) ;  /* 0x00000000001c1947 */ /* 0x000fec0003800000 */
[----:B------:R-:W3:Y:S01]  /*16370*/  S2R R12, SR_TID.X ;  /* 0x00000000000c7919 */ /* 0x000ee20000002100 */
[----:B-12---:R-:W-:-:S04]  /*16380*/  IMAD.MOV.U32 R5, RZ, RZ, 0x2800 ;  /* 0x00002800ff057424 */ /* 0x006fc800078e00ff */
[----:B------:R4:W-:Y:S01]  /*16390*/  SYNCS.ARRIVE.TRANS64 RZ, [R6+URZ+0x132b0], R5 ;  /* 0x0132b00506ff79a7 */ /* 0x0009e2000800003f */
[----:B---3--:R-:W-:-:S04]  /*163a0*/  LOP3.LUT R12, R12, 0x1f, RZ, 0xc0, !PT ;  /* 0x0000001f0c0c7812 */ /* 0x008fc800078ec0ff */
[----:B------:R-:W-:-:S13]  /*163b0*/  ISETP.NE.AND P0, PT, R12, RZ, PT ;  /* 0x000000ff0c00720c */ /* 0x000fda0003f05270 */
[----:B----4-:R-:W-:Y:S05]  /*163c0*/  @!P0 BRA `(.L_x_2008) ;  /* 0x0000000000048947 */ /* 0x010fea0003800000 */
[----:B------:R-:W-:Y:S01]  /*163d0*/  BPT.TRAP 0x1 ;  /* 0x000000040000795c */ /* 0x000fe20000300000 */
.L_x_2008:
[----:B------:R-:W-:Y:S05]  /*163e0*/  BSYNC B2 ;  /* 0x0000000000027941 */ /* 0x000fea0003800000 */
.L_x_2007:
        /* <DEDUP_REMOVED lines=8> */
.L_x_2009:
        /* <DEDUP_REMOVED lines=9> */
[----:B---3--:R-:W-:Y:S05]  /*16500*/  @P0 BRA.U.ANY `(.L_x_2009) ;  /* 0xfffffffd00d80947 */ /* 0x008fea000393ffff */
.L_x_1999:
[----:B------:R-:W-:Y:S05]  /*16510*/  BSYNC B1 ;  /* 0x0000000000017941 */ /* 0x000fea0003800000 */
.L_x_1998:
[----:B------:R-:W-:Y:S01]  /*16520*/  VIADD R4, R4, 0xfffffffe ;  /* 0xfffffffe04047836 */ /* 0x000fe20000000000 */
[----:B------:R-:W-:Y:S01]  /*16530*/  PLOP3.LUT P0, PT, PT, PT, PT, 0x8, 0x0 ;  /* 0x000000000000781c */ /* 0x000fe20003f0e170 */
[----:B------:R-:W-:-:S03]  /*16540*/  VIADD R25, R25, 0x1 ;  /* 0x0000000119197836 */ /* 0x000fc60000000000 */
[----:B------:R-:W-:Y:S02]  /*16550*/  ISETP.GE.AND P2, PT, R4, R3, PT ;  /* 0x000000030400720c */ /* 0x000fe40003f46270 */
[----:B------:R-:W-:-:S04]  /*16560*/  ISETP.NE.AND P1, PT, R25, 0x2, PT ;  /* 0x000000021900780c */ /* 0x000fc80003f25270 */
[----:B--2---:R-:W-:Y:S02]  /*16570*/  SEL R5, RZ, 0x1, P1 ;  /* 0x00000001ff057807 */ /* 0x004fe40000800000 */
[----:B------:R-:W-:Y:S02]  /*16580*/  SEL R25, R25, RZ, P1 ;  /* 0x000000ff19197207 */ /* 0x000fe40000800000 */
[----:B------:R-:W-:-:S03]  /*16590*/  LOP3.LUT R27, R27, R5, RZ, 0x3c, !PT ;  /* 0x000000051b1b7212 */ /* 0x000fc600078e3cff */
[----:B------:R-:W-:Y:S05]  /*165a0*/  @!P2 BRA `(.L_x_1992) ;  /* 0x000000040058a947 */ /* 0x000fea0003800000 */
.L_x_2022:
[----:B------:R-:W-:Y:S05]  /*165b0*/  YIELD ;  /* 0x0000000000007946 */ /* 0x000fea0003800000 */
[----:B------:R-:W-:Y:S04]  /*165c0*/  BSSY B1, `(.L_x_2010) ;  /* 0x000004c000017945 */ /* 0x000fe80003800000 */
[----:B------:R-:W-:Y:S05]  /*165d0*/  @!P6 BRA `(.L_x_2011) ;  /* 0x000000040028e947 */ /* 0x000fea0003800000 */
[----:B------:R-:W2:Y:S01]  /*165e0*/  S2R R5, SR_TID.X ;  /* 0x0000000000057919 */ /* 0x000ea20000002100 */
[----:B------:R-:W-:Y:S01]  /*165f0*/  SHF.L.U32 R6, R27, 0x1f, RZ ;  /* 0x0000001f1b067819 */ /* 0x000fe200000006ff */
[----:B------:R-:W-:Y:S01]  /*16600*/  BSSY B2, `(.L_x_2012) ;  /* 0x0000006000027945 */ /* 0x000fe20003800000 */
[----:B--2---:R-:W-:Y:S01]  /*16610*/  LOP3.LUT R7, R5, 0x7f, RZ, 0xc0, !PT ;  /* 0x0000007f05077812 */ /* 0x004fe200078ec0ff */
[----:B------:R-:W-:-:S03]  /*16620*/  IMAD R5, R25, 0x8, R22 ;  /* 0x0000000819057824 */ /* 0x000fc600078e0216 */
[----:B------:R-:W-:Y:S01]  /*16630*/  ISETP.NE.AND P2, PT, R7, RZ, PT ;  /* 0x000000ff0700720c */ /* 0x000fe20003f45270 */
[----:B------:R-:W2:Y:S02]  /*16640*/  SYNCS.PHASECHK.TRANS64.TRYWAIT P1, [R5+URZ+0x132a0], R6 ;  /* 0x0132a006050075a7 */ /* 0x000ea4000802017f */
[----:B--2---:R-:W-:Y:S10]  /*16650*/  @!P1 BRA `(.L_x_2013) ;  /* 0x0000004800b89947 */ /* 0x004ff40003800000 */
.L_x_2130:
[----:B------:R-:W-:Y:S05]  /*16660*/  BSYNC B2 ;  /* 0x0000000000027941 */ /* 0x000fea0003800000 */
.L_x_2012:
        /* <DEDUP_REMOVED lines=9> */
.L_x_2015:
[----:B------:R-:W-:Y:S05]  /*16700*/  BSYNC B2 ;  /* 0x0000000000027941 */ /* 0x000fea0003800000 */
.L_x_2014:
        /* <DEDUP_REMOVED lines=11> */
.L_x_2016:
        /* <DEDUP_REMOVED lines=13> */
.L_x_2131:
[----:B------:R-:W-:Y:S05]  /*16890*/  BSYNC B2 ;  /* 0x0000000000027941 */ /* 0x000fea0003800000 */
.L_x_2017:
[----:B------:R-:W-:Y:S01]  /*168a0*/  BSSY B2, `(.L_x_2019) ;  /* 0x000000b000027945 */ /* 0x000fe20003800000 */
[----:B------:R-:W-:Y:S02]  /*168b0*/  IMAD.MOV.U32 R12, RZ, RZ, 0x0 ;  /* 0x00000000ff0c7424 */ /* 0x000fe400078e00ff */
[----:B0-----:R-:W-:Y:S01]  /*168c0*/  IMAD.MOV.U32 R13, RZ, RZ, 0x12f00000 ;  /* 0x12f00000ff0d7424 */ /* 0x001fe200078e00ff */
[----:B------:R-:W-:Y:S06]  /*168d0*/  @P2 BRA `(.L_x_2020) ;  /* 0x00000000001c2947 */ /* 0x000fec0003800000 */
[----:B------:R-:W0:Y:S01]  /*168e0*/  S2R R9, SR_TID.X ;  /* 0x0000000000097919 */ /* 0x000e220000002100 */
[----:B-12---:R-:W-:-:S04]  /*168f0*/  IMAD.MOV.U32 R6, RZ, RZ, 0x2800 ;  /* 0x00002800ff067424 */ /* 0x006fc800078e00ff */
[----:B------:R3:W-:Y:S01]  /*16900*/  SYNCS.ARRIVE.TRANS64 RZ, [R5+URZ+0x132b0], R6 ;  /* 0x0132b00605ff79a7 */ /* 0x0007e2000800003f */
[----:B0-----:R-:W-:-:S04]  /*16910*/  LOP3.LUT R9, R9, 0x1f, RZ, 0xc0, !PT ;  /* 0x0000001f09097812 */ /* 0x001fc800078ec0ff */
[----:B------:R-:W-:-:S13]  /*16920*/  ISETP.NE.AND P1, PT, R9, RZ, PT ;  /* 0x000000ff0900720c */ /* 0x000fda0003f25270 */
[----:B---3--:R-:W-:Y:S05]  /*16930*/  @!P1 BRA `(.L_x_2020) ;  /* 0x0000000000049947 */ /* 0x008fea0003800000 */
[----:B------:R-:W-:Y:S01]  /*16940*/  BPT.TRAP 0x1 ;  /* 0x000000040000795c */ /* 0x000fe20000300000 */
.L_x_2020:
[----:B------:R-:W-:Y:S05]  /*16950*/  BSYNC B2 ;  /* 0x0000000000027941 */ /* 0x000fea0003800000 */
.L_x_2019:
        /* <DEDUP_REMOVED lines=8> */
.L_x_2021:
        /* <DEDUP_REMOVED lines=10> */
.L_x_2011:
[----:B------:R-:W-:Y:S05]  /*16a80*/  BSYNC B1 ;  /* 0x0000000000017941 */ /* 0x000fea0003800000 */
.L_x_2010:
[C---:B------:R-:W-:Y:S01]  /*16a90*/  ISETP.GT.AND P2, PT, R4.reuse, R3, PT ;  /* 0x000000030400720c */ /* 0x040fe20003f44270 */
[----:B------:R-:W-:Y:S02]  /*16aa0*/  VIADD R25, R25, 0x1 ;  /* 0x0000000119197836 */ /* 0x000fe40000000000 */
[----:B------:R-:W-:-:S03]  /*16ab0*/  VIADD R4, R4, 0xffffffff ;  /* 0xffffffff04047836 */ /* 0x000fc60000000000 */
[----:B------:R-:W-:-:S04]  /*16ac0*/  ISETP.NE.AND P1, PT, R25, 0x2, PT ;  /* 0x000000021900780c */ /* 0x000fc80003f25270 */
[----:B------:R-:W-:Y:S02]  /*16ad0*/  SEL R5, RZ, 0x1, P1 ;  /* 0x00000001ff057807 */ /* 0x000fe40000800000 */
[----:B------:R-:W-:Y:S02]  /*16ae0*/  SEL R25, R25, RZ, P1 ;  /* 0x000000ff19197207 */ /* 0x000fe40000800000 */
[----:B------:R-:W-:Y:S01]  /*16af0*/  LOP3.LUT R27, R27, R5, RZ, 0x3c, !PT ;  /* 0x000000051b1b7212 */ /* 0x000fe200078e3cff */
[----:B------:R-:W-:Y:S06]  /*16b00*/  @P2 BRA `(.L_x_2022) ;  /* 0xfffffff800a82947 */ /* 0x000fec000383ffff */
.L_x_1992:
[----:B------:R-:W-:Y:S05]  /*16b10*/  BSYNC B0 ;  /* 0x0000000000007941 */ /* 0x000fea0003800000 */
.L_x_1991:
[----:B------:R-:W2:Y:S01]  /*16b20*/  LDC R0, c[0x0][0x448] ;  /* 0x00011200ff007b82 */ /* 0x000ea20000000800 */
[----:B------:R-:W-:Y:S01]  /*16b30*/  IMAD.MOV.U32 R2, RZ, RZ, 0xc0 ;  /* 0x000000c0ff027424 */ /* 0x000fe200078e00ff */
[----:B------:R-:W-:Y:S05]  /*16b40*/  @!P0 WARPSYNC.ALL ;  /* 0x0000000000008948 */ /* 0x000fea0003800000 */
[----:B------:R-:W-:Y:S01]  /*16b50*/  IMAD R2, R17, R2, 0xbf ;  /* 0x000000bf11027424 */ /* 0x000fe200078e0202 */
[----:B------:R-:W-:Y:S01]  /*16b60*/  @!P0 BAR.SYNC.DEFER_BLOCKING 0xc, 0x200 ;  /* 0x0308000000008b1d */ /* 0x000fe20000010000 */
[----:B--2---:R-:W-:-:S13]  /*16b70*/  ISETP.NE.AND P1, PT, R0, 0x1, PT ;  /* 0x000000010000780c */ /* 0x004fda0003f25270 */
[----:B------:R-:W2:Y:S08]  /*16b80*/  @P1 LDC R0, c[0x0][0x44c] ;  /* 0x00011300ff001b82 */ /* 0x000eb00000000800 */
[----:B------:R-:W3:Y:S01]  /*16b90*/  @P1 LDC R3, c[0x0][0x450] ;  /* 0x00011400ff031b82 */ /* 0x000ee20000000800 */
[----:B--2---:R-:W-:-:S05]  /*16ba0*/  @P1 IMAD.HI.U32 R0, R2, R0, RZ ;  /* 0x0000000002001227 */ /* 0x004fca00078e00ff */
[----:B---3--:R-:W-:-:S05]  /*16bb0*/  @P1 SHF.R.U32.HI R2, RZ, R3, R0 ;  /* 0x00000003ff021219 */ /* 0x008fca0000011600 */
[----:B------:R-:W-:-:S04]  /*16bc0*/  IMAD.IADD R0, R20, 0x1, R2 ;  /* 0x0000000114007824 */ /* 0x000fc800078e0202 */
[----:B------:R-:W-:-:S05]  /*16bd0*/  IMAD.HI R0, R0, 0x66666667, RZ ;  /* 0x6666666700007827 */ /* 0x000fca00078e02ff */
[----:B------:R-:W-:-:S04]  /*16be0*/  SHF.R.U32.HI R2, RZ, 0x1f, R0 ;  /* 0x0000001fff027819 */ /* 0x000fc80000011600 */
[----:B------:R-:W-:-:S04]  /*16bf0*/  LEA.HI.SX32 R2, R0, R2, 0x1a ;  /* 0x0000000200027211 */ /* 0x000fc800078fd2ff */
[----:B------:R-:W-:-:S04]  /*16c00*/  VIMNMX R4, R21, R2, PT ;  /* 0x0000000215047248 */ /* 0x000fc80003fe0100 */
[----:B------:R-:W-:Y:S01]  /*16c10*/  ISETP.GT.AND P0, PT, R4, RZ, PT ;  /* 0x000000ff0400720c */ /* 0x000fe20003f04270 */
[----:B------:R2:W-:-:S12]  /*16c20*/  STL [R1+0x18], R4 ;  /* 0x0000180401007387 */ /* 0x0005d80000100800 */
[----:B--2---:R-:W-:Y:S05]  /*16c30*/  @P0 BRA `(.L_x_2023) ;  /* 0x0000000000440947 */ /* 0x004fea0003800000 */
[----:B------:R-:W2:Y:S02]  /*16c40*/  S2R R5, SR_TID.X ;  /* 0x0000000000057919 */ /* 0x000ea40000002100 */
[----:B--2---:R-:W-:-:S04]  /*16c50*/  LOP3.LUT R5, R5, 0x7f, RZ, 0xc0, !PT ;  /* 0x0000007f05057812 */ /* 0x004fc800078ec0ff */
[----:B------:R-:W-:-:S13]  /*16c60*/  ISETP.NE.AND P0, PT, R5, RZ, PT ;  /* 0x000000ff0500720c */ /* 0x000fda0003f05270 */
[----:B------:R-:W-:Y:S05]  /*16c70*/  @P0 BRA `(.L_x_2024) ;  /* 0x0000002800cc0947 */ /* 0x000fea0003800000 */
[----:B------:R-:W2:Y:S01]  /*16c80*/  S2R R5, SR_LANEID ;  /* 0x0000000000057919 */ /* 0x000ea20000000000 */
[----:B------:R-:W-:Y:S01]  /*16c90*/  VOTEU.ANY UR4, UPT, PT ;  /* 0x0000000000047886 */ /* 0x000fe200038e0100 */
[----:B------:R-:W3:Y:S01]  /*16ca0*/  LDC.64 R2, c[0x0][0xc60] ;  /* 0x00031800ff027b82 */ /* 0x000ee20000000a00 */
[----:B------:R-:W2:Y:S02]  /*16cb0*/  FLO.U32 R0, UR4 ;  /* 0x0000000400007d00 */ /* 0x000ea400080e0000 */
[----:B--2---:R-:W-:-:S06]  /*16cc0*/  ISETP.EQ.U32.AND P0, PT, R0, R5, PT ;  /* 0x000000050000720c */ /* 0x004fcc0003f02070 */
[----:B------:R-:W3:Y:S07]  /*16cd0*/  POPC R5, UR4 ;  /* 0x0000000400057d09 */ /* 0x000eee0008000000 */
[----:B---3--:R-:W2:Y:S01]  /*16ce0*/  @P0 ATOMG.E.ADD.STRONG.GPU PT, R3, desc[UR40][R2.64], R5 ;  /* 0x00000005020309a8 */ /* 0x008ea200081ee1e8 */
[----:B------:R-:W3:Y:S02]  /*16cf0*/  S2R R4, SR_LTMASK ;  /* 0x0000000000047919 */ /* 0x000ee40000003900 */
[----:B---3--:R-:W-:-:S04]  /*16d00*/  LOP3.LUT R4, R4, UR4, RZ, 0xc0, !PT ;  /* 0x0000000404047c12 */ /* 0x008fc8000f8ec0ff */
[----:B------:R-:W3:Y:S01]  /*16d10*/  POPC R7, R4 ;  /* 0x0000000400077309 */ /* 0x000ee20000000000 */
[----:B--2---:R-:W3:Y:S02]  /*16d20*/  SHFL.IDX PT, R0, R3, R0, 0x1f ;  /* 0x00001f0003007589 */ /* 0x004ee400000e0000 */
[----:B---3--:R-:W-:Y:S01]  /*16d30*/  IADD3 R16, R0, UR36, R7 ;  /* 0x0000002400107c10 */ /* 0x008fe2000fffe007 */
[----:B------:R-:W-:Y:S06]  /*16d40*/  BRA `(.L_x_2024) ;  /* 0x0000002800987947 */ /* 0x000fec0003800000 */
.L_x_2023:
[----:B------:R-:W-:Y:S01]  /*16d50*/  IADD3 R0, R22, 0xe000, RZ ;  /* 0x0000e00016007810 */ /* 0x000fe20007ffe0ff */
[----:B------:R-:W-:Y:S03]  /*16d60*/  BSSY B6, `(.L_x_2025) ;  /* 0x0000013000067945 */ /* 0x000fe60003800000 */
[----:B------:R-:W-:-:S13]  /*16d70*/  LOP3.LUT P0, RZ, R0, 0x1bf, RZ, 0xc0, !PT ;  /* 0x000001bf00ff7812 */ /* 0x000fda000780c0ff */
[----:B------:R-:W-:Y:S05]  /*16d80*/  @!P0 BRA `(.L_x_2026) ;  /* 0x0000000000408947 */ /* 0x000fea0003800000 */
[----:B------:R-:W-:Y:S01]  /*16d90*/  MOV R2, 0x0 ;  /* 0x0000000000027802 */ /* 0x000fe20000000f00 */
[----:B------:R-:W-:Y:S01]  /*16da0*/  ULDC.64 UR6, c[0x4][0x98] ;  /* 0x0100260000067ab9 */ /* 0x000fe20000000a00 */
[----:B------:R-:W-:Y:S01]  /*16db0*/  ULDC.64 UR8, c[0x4][0xa0] ;  /* 0x0100280000087ab9 */ /* 0x000fe20000000a00 */
[----:B------:R-:W-:Y:S01]  /*16dc0*/  ULDC.64 UR4, c[0x4][0x8] ;  /* 0x0100020000047ab9 */ /* 0x000fe20000000a00 */
[----:B------:R-:W-:Y:S02]  /*16dd0*/  IMAD.U32 R4, RZ, RZ, UR6 ;  /* 0x00000006ff047e24 */ /* 0x000fe4000f8e00ff */
[----:B------:R-:W2:Y:S01]  /*16de0*/  LDC.64 R2, c[0x4][R2] ;  /* 0x0100000002027b82 */ /* 0x000ea20000000a00 */
[----:B------:R-:W-:Y:S02]  /*16df0*/  IMAD.U32 R5, RZ, RZ, UR7 ;  /* 0x00000007ff057e24 */ /* 0x000fe4000f8e00ff */
[----:B------:R-:W-:Y:S02]  /*16e00*/  IMAD.U32 R6, RZ, RZ, UR8 ;  /* 0x00000008ff067e24 */ /* 0x000fe4000f8e00ff */
[----:B------:R-:W-:-:S02]  /*16e10*/  IMAD.U32 R7, RZ, RZ, UR9 ;  /* 0x00000009ff077e24 */ /* 0x000fc4000f8e00ff */
[----:B------:R-:W-:Y:S02]  /*16e20*/  IMAD.U32 R10, RZ, RZ, UR4 ;  /* 0x00000004ff0a7e24 */ /* 0x000fe4000f8e00ff */
[----:B-1----:R-:W-:Y:S02]  /*16e30*/  IMAD.U32 R11, RZ, RZ, UR5 ;  /* 0x00000005ff0b7e24 */ /* 0x002fe4000f8e00ff */
[----:B------:R-:W-:Y:S02]  /*16e40*/  IMAD.MOV.U32 R8, RZ, RZ, 0x70 ;  /* 0x00000070ff087424 */ /* 0x000fe400078e00ff */
[----:B------:R-:W-:Y:S02]  /*16e50*/  IMAD.MOV.U32 R12, RZ, RZ, 0x1 ;  /* 0x00000001ff0c7424 */ /* 0x000fe400078e00ff */
[----:B0-----:R-:W-:-:S07]  /*16e60*/  IMAD.MOV.U32 R13, RZ, RZ, RZ ;  /* 0x000000ffff0d7224 */ /* 0x001fce00078e00ff */
[----:B------:R-:W-:-:S07]  /*16e70*/  LEPC R20, `(.L_x_2026) ;  /* 0x000000001014794e */ /* 0x000fce0000000000 */
[----:B--2---:R-:W-:Y:S05]  /*16e80*/  CALL.ABS.NOINC R2 ;  /* 0x0000000002007343 */ /* 0x004fea0003c00000 */
.L_x_2026:
[----:B------:R-:W-:Y:S05]  /*16e90*/  BSYNC B6 ;  /* 0x0000000000067941 */ /* 0x000fea0003800000 */
.L_x_2025:
        /* <DEDUP_REMOVED lines=8> */
[----:B--2---:R-:W-:Y:S01]  /*16f20*/  MOV R2, 0x0 ;  /* 0x0000000000027802 */ /* 0x004fe20000000f00 */
[----:B------:R-:W-:Y:S01]  /*16f30*/  ULDC.64 UR6, c[0x4][0x98] ;  /* 0x0100260000067ab9 */ /* 0x000fe20000000a00 */
[----:B------:R-:W-:Y:S01]  /*16f40*/  ULDC.64 UR8, c[0x4][0xa0] ;  /* 0x0100280000087ab9 */ /* 0x000fe20000000a00 */
[----:B------:R-:W-:Y:S01]  /*16f50*/  ULDC.64 UR4, c[0x4][0x10] ;  /* 0x0100040000047ab9 */ /* 0x000fe20000000a00 */
[----:B------:R-:W-:Y:S01]  /*16f60*/  MOV R4, UR6 ;  /* 0x0000000600047c02 */ /* 0x000fe20008000f00 */
[----:B------:R-:W-:Y:S01]  /*16f70*/  IMAD.U32 R5, RZ, RZ, UR7 ;  /* 0x00000007ff057e24 */ /* 0x000fe2000f8e00ff */
[----:B------:R-:W2:Y:S01]  /*16f80*/  LDC.64 R2, c[0x4][R2] ;  /* 0x0100000002027b82 */ /* 0x000ea20000000a00 */
[----:B------:R-:W-:Y:S02]  /*16f90*/  IMAD.U32 R6, RZ, RZ, UR8 ;  /* 0x00000008ff067e24 */ /* 0x000fe4000f8e00ff */
[----:B------:R-:W-:Y:S02]  /*16fa0*/  IMAD.U32 R7, RZ, RZ, UR9 ;  /* 0x00000009ff077e24 */ /* 0x000fe4000f8e00ff */
[----:B------:R-:W-:-:S02]  /*16fb0*/  IMAD.U32 R10, RZ, RZ, UR4 ;  /* 0x00000004ff0a7e24 */ /* 0x000fc4000f8e00ff */
[----:B-1----:R-:W-:Y:S02]  /*16fc0*/  IMAD.U32 R11, RZ, RZ, UR5 ;  /* 0x00000005ff0b7e24 */ /* 0x002fe4000f8e00ff */
[----:B------:R-:W-:Y:S02]  /*16fd0*/  IMAD.MOV.U32 R8, RZ, RZ, 0x70 ;  /* 0x00000070ff087424 */ /* 0x000fe400078e00ff */
[----:B------:R-:W-:Y:S02]  /*16fe0*/  IMAD.MOV.U32 R12, RZ, RZ, 0x1 ;  /* 0x00000001ff0c7424 */ /* 0x000fe400078e00ff */
[----:B0-----:R-:W-:-:S07]  /*16ff0*/  IMAD.MOV.U32 R13, RZ, RZ, RZ ;  /* 0x000000ffff0d7224 */ /* 0x001fce00078e00ff */
[----:B------:R-:W-:-:S07]  /*17000*/  LEPC R20, `(.L_x_2028) ;  /* 0x000000001014794e */ /* 0x000fce0000000000 */
[----:B--2---:R-:W-:Y:S05]  /*17010*/  CALL.ABS.NOINC R2 ;  /* 0x0000000002007343 */ /* 0x004fea0003c00000 */
.L_x_2028:
[----:B------:R-:W-:Y:S05]  /*17020*/  BSYNC B6 ;  /* 0x0000000000067941 */ /* 0x000fea0003800000 */
.L_x_2027:
[----:B------:R-:W-:Y:S01]  /*17030*/  VIADD R0, R22, 0x1000 ;  /* 0x0000100016007836 */ /* 0x000fe20000000000 */
[----:B------:R-:W-:Y:S04]  /*17040*/  BSSY B6, `(.L_x_2029) ;  /* 0x0000013000067945 */ /* 0x000fe80003800000 */
[----:B------:R-:W-:-:S13]  /*17050*/  LOP3.LUT P0, RZ, R0, 0x9f, RZ, 0xc0, !PT ;  /* 0x0000009f00ff7812 */ /* 0x000fda000780c0ff */
[----:B------:R-:W-:Y:S05]  /*17060*/  @!P0 BRA `(.L_x_2030) ;  /* 0x0000000000408947 */ /* 0x000fea0003800000 */
[----:B--2---:R-:W-:Y:S01]  /*17070*/  MOV R2, 0x0 ;  /* 0x0000000000027802 */ /* 0x004fe20000000f00 */
[----:B------:R-:W-:Y:S01]  /*17080*/  ULDC.64 UR6, c[0x4][0x98] ;  /* 0x0100260000067ab9 */ /* 0x000fe20000000a00 */
[----:B------:R-:W-:Y:S01]  /*17090*/  ULDC.64 UR8, c[0x4][0xa0] ;  /* 0x0100280000087ab9 */ /* 0x000fe20000000a00 */
[----:B------:R-:W-:Y:S01]  /*170a0*/  ULDC.64 UR4, c[0x4][0x18] ;  /* 0x0100060000047ab9 */ /* 0x000fe20000000a00 */
[----:B------:R-:W-:Y:S01]  /*170b0*/  IMAD.U32 R4, RZ, RZ, UR6 ;  /* 0x00000006ff047e24 */ /* 0x000fe2000f8e00ff */
[----:B------:R-:W-:Y:S01]  /*170c0*/  MOV R5, UR7 ;  /* 0x0000000700057c02 */ /* 0x000fe20008000f00 */
        /* <DEDUP_REMOVED lines=10> */
.L_x_2030:
[----:B------:R-:W-:Y:S05]  /*17170*/  BSYNC B6 ;  /* 0x0000000000067941 */ /* 0x000fea0003800000 */
.L_x_2029:
[----:B--2---:R-:W2:Y:S01]  /*17180*/  LDL R2, [R1] ;  /* 0x0000000001027983 */ /* 0x004ea20000100800 */
        /* <DEDUP_REMOVED lines=19> */
.L_x_2032:
[----:B------:R-:W-:Y:S05]  /*172c0*/  BSYNC B6 ;  /* 0x0000000000067941 */ /* 0x000fea0003800000 */
.L_x_2031:
[----:B------:R-:W-:Y:S02]  /*172d0*/  ULDC.64 UR4, c[0x0][0x9f8] ;  /* 0x00027e0000047ab9 */ /* 0x000fe40000000a00 */
[----:B------:R-:W-:-:S04]  /*172e0*/  ISETP.NE.U32.AND P0, PT, RZ, UR4, PT ;  /* 0x00000004ff007c0c */ /* 0x000fc8000bf05070 */
[----:B------:R-:W-:-:S13]  /*172f0*/  ISETP.NE.AND.EX P0, PT, RZ, UR5, PT, P0 ;  /* 0x00000005ff007c0c */ /* 0x000fda000bf05300 */
[----:B------:R-:W-:-:S04]  /*17300*/  @P0 IADD3 R2, P1, R23, UR4, RZ ;  /* 0x0000000417020c10 */ /* 0x000fc8000ff3e0ff */
[----:B------:R-:W-:Y:S01]  /*17310*/  @P0 IADD3.X R3, R29, UR5, RZ, P1, !PT ;  /* 0x000000051d030c10 */ /* 0x000fe20008ffe4ff */
[----:B------:R-:W-:-:S04]  /*17320*/  ULDC.64 UR4, c[0x0][0xa08] ;  /* 0x0002820000047ab9 */ /* 0x000fc80000000a00 */
[----:B------:R2:W3:Y:S02]  /*17330*/  @P0 LDG.E R28, desc[UR40][R2.64] ;  /* 0x00000028021c0981 */ /* 0x0004e4000c1e1900 */
[----:B--2---:R-:W2:Y:S02]  /*17340*/  LDC.64 R2, c[0x0][0x418] ;  /* 0x00010600ff027b82 */ /* 0x004ea40000000a00 */
[----:B--2---:R-:W-:Y:S01]  /*17350*/  LOP3.LUT P0, RZ, R2, UR4, RZ, 0xfc, !PT ;  /* 0x0000000402ff7c12 */ /* 0x004fe2000f80fcff */
[----:B------:R-:W-:-:S03]  /*17360*/  UMOV UR4, 0xffffffff ;  /* 0xffffffff00047882 */ /* 0x000fc60000000000 */
[----:B------:R-:W-:Y:S02]  /*17370*/  LOP3.LUT P0, RZ, R3, UR5, RZ, 0xfc, P0 ;  /* 0x0000000503ff7c12 */ /* 0x000fe4000800fcff */
[----:B---3--:R-:W-:Y:S02]  /*17380*/  SHF.R.S32.HI R29, RZ, 0x1f, R28 ;  /* 0x0000001fff1d7819 */ /* 0x008fe4000001141c */
[----:B------:R-:W-:Y:S01]  /*17390*/  SEL R23, R28, RZ, !P0 ;  /* 0x000000ff1c177207 */ /* 0x000fe20004000000 */
[----:B------:R-:W-:Y:S08]  /*173a0*/  BRA.DIV UR4, `(.L_x_2033) ;  /* 0x0000003e048c7947 */ /* 0x000ff0000b800000 */
[----:B------:R-:W2:Y:S02]  /*173b0*/  S2R R0, SR_TID.X ;  /* 0x0000000000007919 */ /* 0x000ea40000002100 */
[----:B--2---:R-:W-:-:S04]  /*173c0*/  SHF.R.U32.HI R0, RZ, 0x5, R0 ;  /* 0x00000005ff007819 */ /* 0x004fc80000011600 */
[----:B------:R-:W-:-:S05]  /*173d0*/  LOP3.LUT R0, R0, 0x3, RZ, 0xc0, !PT ;  /* 0x0000000300007812 */ /* 0x000fca00078ec0ff */
[----:B------:R2:W3:Y:S02]  /*173e0*/  SHFL.IDX PT, R14, R0, RZ, 0x1f ;  /* 0x00001fff000e7589 */ /* 0x0004e400000e0000 */
.L_x_2134:
[----:B--2---:R-:W2:Y:S01]  /*173f0*/  LDL.LU R0, [R1] ;  /* 0x0000000001007983 */ /* 0x004ea20000300800 */
[----:B------:R-:W-:Y:S02]  /*17400*/  PLOP3.LUT P1, PT, PT, PT, PT, 0x8, 0x0 ;  /* 0x000000000000781c */ /* 0x000fe40003f2e170 */
[----:B---3--:R-:W-:Y:S02]  /*17410*/  ISETP.NE.AND P0, PT, R14, RZ, PT ;  /* 0x000000ff0e00720c */ /* 0x008fe40003f05270 */
[----:B--2---:R-:W-:-:S09]  /*17420*/  LOP3.LUT R0, R0, 0xfffffffe, RZ, 0xc0, !PT ;  /* 0xfffffffe00007812 */ /* 0x004fd200078ec0ff */
[----:B------:R-:W-:-:S05]  /*17430*/  @P1 LOP3.LUT R0, R0, 0x1, RZ, 0xfc, !PT ;  /* 0x0000000100001812 */ /* 0x000fca00078efcff */
[----:B------:R2:W-:Y:S01]  /*17440*/  STL [R1], R0 ;  /* 0x0000000001007387 */ /* 0x0005e20000100800 */
[----:B------:R-:W-:Y:S05]  /*17450*/  @P0 BRA `(.L_x_2034) ;  /* 0x0000000400580947 */ /* 0x000fea0003800000 */
[----:B------:R-:W-:-:S03]  /*17460*/  UMOV UR4, 0xffffffff ;  /* 0xffffffff00047882 */ /* 0x000fc60000000000 */
[----:B------:R-:W-:Y:S05]  /*17470*/  BRA.DIV UR4, `(.L_x_2035) ;  /* 0x0000003e048c7947 */ /* 0x000fea000b800000 */
[----:B------:R-:W-:-:S13]  /*17480*/  ELECT P6, URZ, PT ;  /* 0x00000000003f782f */ /* 0x000fda00038c0000 */
.L_x_2137:
[----:B------:R-:W-:Y:S05]  /*17490*/  @!P6 BRA `(.L_x_2034) ;  /* 0x000000040048e947 */ /* 0x000fea0003800000 */
[----:B--2---:R-:W2:Y:S01]  /*174a0*/  LDL R0, [R1+0x18] ;  /* 0x0000180001007983 */ /* 0x004ea20000100800 */
[----:B------:R-:W-:-:S04]  /*174b0*/  ISETP.NE.U32.AND P0, PT, R2, RZ, PT ;  /* 0x000000ff0200720c */ /* 0x000fc80003f05070 */
[----:B------:R-:W-:Y:S01]  /*174c0*/  ISETP.NE.AND.EX P0, PT, R3, RZ, PT, P0 ;  /* 0x000000ff0300720c */ /* 0x000fe20003f05300 */
[----:B--2---:R-:W-:-:S12]  /*174d0*/  VIADD R0, R0, 0xffffffff ;  /* 0xffffffff00007836 */ /* 0x004fd80000000000 */
[----:B------:R-:W-:Y:S05]  /*174e0*/  @!P0 BRA `(.L_x_2036) ;  /* 0x0000000000448947 */ /* 0x000fea0003800000 */
[----:B------:R-:W2:Y:S01]  /*174f0*/  LDC R7, c[0x0][0x43c] ;  /* 0x00010f00ff077b82 */ /* 0x000ea20000000800 */
[----:B------:R-:W-:Y:S01]  /*17500*/  ULDC.64 UR4, c[0x0][0x428] ;  /* 0x00010a0000047ab9 */ /* 0x000fe20000000a00 */
[----:B--2---:R-:W-:-:S13]  /*17510*/  ISETP.NE.AND P0, PT, R7, 0x1, PT ;  /* 0x000000010700780c */ /* 0x004fda0003f05270 */
[----:B------:R-:W2:Y:S02]  /*17520*/  @P0 LDC.64 R4, c[0x0][0x440] ;  /* 0x00011000ff040b82 */ /* 0x000ea40000000a00 */
[----:B--2---:R-:W-:-:S04]  /*17530*/  @P0 IMAD.HI.U32 R6, R0, R4, RZ ;  /* 0x0000000400060227 */ /* 0x004fc800078e00ff */
        /* <DEDUP_REMOVED lines=12> */
.L_x_2036:
[----:B------:R-:W-:Y:S01]  /*17600*/  IMAD R4, R24, 0x8, R22 ;  /* 0x0000000818047824 */ /* 0x000fe200078e0216 */
[----:B--2---:R-:W-:Y:S01]  /*17610*/  SHF.L.U32 R3, R26, 0x1f, RZ ;  /* 0x0000001f1a037819 */ /* 0x004fe200000006ff */
[----:B------:R-:W2:Y:S03]  /*17620*/  S2R R2, SR_TID.X ;  /* 0x0000000000027919 */ /* 0x000ea60000002100 */
[----:B------:R-:W3:Y:S01]  /*17630*/  SYNCS.PHASECHK.TRANS64.TRYWAIT P0, [R4+URZ+0x13280], R3 ;  /* 0x01328003040075a7 */ /* 0x000ee2000800017f */
[----:B--2---:R-:W-:-:S04]  /*17640*/  LOP3.LUT R2, R2, 0x7f, RZ, 0xc0, !PT ;  /* 0x0000007f02027812 */ /* 0x004fc800078ec0ff */
[----:B------:R-:W-:Y:S01]  /*17650*/  ISETP.NE.AND P1, PT, R2, RZ, PT ;  /* 0x000000ff0200720c */ /* 0x000fe20003f25270 */
[----:B---3--:R-:W-:-:S12]  /*17660*/  @!P0 BRA `(.L_x_2037) ;  /* 0x0000003c00308947 */ /* 0x008fd80003800000 */
.L_x_2138:
[----:B------:R-:W-:Y:S05]  /*17670*/  @P1 BRA `(.L_x_2038) ;  /* 0x00000000001c1947 */ /* 0x000fea0003800000 */
[----:B------:R-:W3:Y:S02]  /*17680*/  S2R R2, SR_TID.X ;  /* 0x0000000000027919 */ /* 0x000ee40000002100 */
[----:B---3--:R-:W-:Y:S02]  /*17690*/  LOP3.LUT R5, R2, 0x1f, RZ, 0xc0, !PT ;  /* 0x0000001f02057812 */ /* 0x008fe400078ec0ff */
[----:B------:R-:W-:Y:S02]  /*176a0*/  MOV R2, 0x2800 ;  /* 0x0000280000027802 */ /* 0x000fe40000000f00 */
[----:B------:R-:W-:Y:S02]  /*176b0*/  ISETP.NE.AND P0, PT, R5, RZ, PT ;  /* 0x000000ff0500720c */ /* 0x000fe40003f05270 */
[----:B------:R3:W-:Y:S11]  /*176c0*/  SYNCS.ARRIVE.TRANS64 RZ, [R4+URZ+0x13270], R2 ;  /* 0x0132700204ff79a7 */ /* 0x0007f6000800003f */
[----:B---3--:R-:W-:Y:S05]  /*176d0*/  @!P0 BRA `(.L_x_2038) ;  /* 0x0000000000048947 */ /* 0x008fea0003800000 */
[----:B------:R-:W-:Y:S01]  /*176e0*/  BPT.TRAP 0x1 ;  /* 0x000000040000795c */ /* 0x000fe20000300000 */
.L_x_2038:
[----:B------:R-:W3:Y:S01]  /*176f0*/  LDL R5, [R1+0x4] ;  /* 0x0000040001057983 */ /* 0x000ee20000100800 */
        /* <DEDUP_REMOVED lines=12> */
[----:B---3--:R-:W-:-:S05]  /*177c0*/  IMAD R0, R0, 0xa0, R5 ;  /* 0x000000a000007824 */ /* 0x008fca00078e0205 */
[----:B------:R-:W-:-:S13]  /*177d0*/  R2UR UR11, R0 ;  /* 0x00000000000b72ca */ /* 0x000fda00000e0000 */
[----:B------:R3:W-:Y:S01]  /*177e0*/  UTMALDG.4D [UR8], [UR4], desc[UR6] ;  /* 0x00000608040075b4 */ /* 0x0007e20008019000 */
[----:B------:R-:W4:Y:S02]  /*177f0*/  SYNCS.PHASECHK.TRANS64.TRYWAIT P0, [R4+URZ+0x13240], R3 ;  /* 0x01324003040075a7 */ /* 0x000f24000800017f */
[----:B---34-:R-:W-:Y:S05]  /*17800*/  @!P0 BRA `(.L_x_2039) ;  /* 0x0000003800dc8947 */ /* 0x018fea0003800000 */
.L_x_2139:
[----:B------:R-:W-:Y:S05]  /*17810*/  @P1 BRA `(.L_x_2040) ;  /* 0x00000000001c1947 */ /* 0x000fea0003800000 */
[----:B------:R-:W4:Y:S01]  /*17820*/  S2R R5, SR_TID.X ;  /* 0x0000000000057919 */ /* 0x000f220000002100 */
[----:B--23--:R-:W-:-:S04]  /*17830*/  IMAD.MOV.U32 R3, RZ, RZ, 0x2800 ;  /* 0x00002800ff037424 */ /* 0x00cfc800078e00ff */
[----:B------:R2:W-:Y:S01]  /*17840*/  SYNCS.ARRIVE.TRANS64 RZ, [R4+URZ+0x13230], R3 ;  /* 0x0132300304ff79a7 */ /* 0x0005e2000800003f */
[----:B----4-:R-:W-:-:S04]  /*17850*/  LOP3.LUT R5, R5, 0x1f, RZ, 0xc0, !PT ;  /* 0x0000001f05057812 */ /* 0x010fc800078ec0ff */
[----:B------:R-:W-:-:S13]  /*17860*/  ISETP.NE.AND P0, PT, R5, RZ, PT ;  /* 0x000000ff0500720c */ /* 0x000fda0003f05270 */
[----:B--2---:R-:W-:Y:S05]  /*17870*/  @!P0 BRA `(.L_x_2040) ;  /* 0x0000000000048947 */ /* 0x004fea0003800000 */
[----:B------:R-:W-:Y:S01]  /*17880*/  BPT.TRAP 0x1 ;  /* 0x000000040000795c */ /* 0x000fe20000300000 */
.L_x_2040:
[----:B--23--:R-:W2:Y:S01]  /*17890*/  LDL.LU R3, [R1] ;  /* 0x0000000001037983 */ /* 0x00cea20000300800 */
        /* <DEDUP_REMOVED lines=18> */
.L_x_2034:
[----:B------:R-:W4:Y:S04]  /*179c0*/  LDL.LU R4, [R1+0x14] ;  /* 0x0000140001047983 */ /* 0x000f280000300800 */
[----:B------:R-:W5:Y:S04]  /*179d0*/  LDL.LU R6, [R1+0x10] ;  /* 0x0000100001067983 */ /* 0x000f680000300800 */
[----:B---3--:R-:W3:Y:S01]  /*179e0*/  LDL.LU R3, [R1+0x30] ;  /* 0x0000300001037983 */ /* 0x008ee20000300800 */
[----:B------:R-:W-:Y:S05]  /*179f0*/  WARPSYNC.ALL ;  /* 0x0000000000007948 */ /* 0x000fea0003800000 */
[----:B------:R-:W-:Y:S01]  /*17a00*/  ULDC.64 UR6, c[0x0][0xa00] ;  /* 0x0002800000067ab9 */ /* 0x000fe20000000a00 */
[----:B------:R-:W-:Y:S01]  /*17a10*/  ULDC.64 UR4, c[0x0][0x298] ;  /* 0x0000a60000047ab9 */ /* 0x000fe20000000a00 */
[----:B------:R-:W-:Y:S01]  /*17a20*/  BAR.SYNC.DEFER_BLOCKING 0x8, 0x200 ;  /* 0x0208000000007b1d */ /* 0x000fe20000010000 */
[----:B------:R-:W-:Y:S01]  /*17a30*/  ISETP.NE.U32.AND P0, PT, RZ, UR6, PT ;  /* 0x00000006ff007c0c */ /* 0x000fe2000bf05070 */
[----:B--2---:R-:W-:-:S03]  /*17a40*/  VIADD R0, R22, 0xb000 ;  /* 0x0000b00016007836 */ /* 0x004fc60000000000 */
[----:B------:R-:W-:Y:S01]  /*17a50*/  ISETP.NE.AND.EX P0, PT, RZ, UR7, PT, P0 ;  /* 0x00000007ff007c0c */ /* 0x000fe2000bf05300 */
[----:B------:R-:W-:Y:S01]  /*17a60*/  BSSY B6, `(.L_x_2041) ;  /* 0x0000020000067945 */ /* 0x000fe20003800000 */
[----:B------:R-:W-:Y:S02]  /*17a70*/  LOP3.LUT P1, RZ, R0, 0x1bf, RZ, 0xc0, !PT ;  /* 0x000001bf00ff7812 */ /* 0x000fe4000782c0ff */
[----:B----4-:R-:W-:-:S05]  /*17a80*/  SHF.R.S32.HI R2, RZ, 0x1f, R4 ;  /* 0x0000001fff027819 */ /* 0x010fca0000011404 */
[----:B------:R-:W-:Y:S01]  /*17a90*/  IMAD R2, R2, UR4, RZ ;  /* 0x0000000402027c24 */ /* 0x000fe2000f8e02ff */
[----:B---3--:R-:W-:-:S03]  /*17aa0*/  SEL R3, R3, RZ, !P0 ;  /* 0x000000ff03037207 */ /* 0x008fc60004000000 */
[----:B------:R-:W-:Y:S01]  /*17ab0*/  IMAD R0, R4, UR5, R2 ;  /* 0x0000000504007c24 */ /* 0x000fe2000f8e0202 */
[----:B-----5:R-:W-:Y:S01]  /*17ac0*/  SEL R2, R6, RZ, !P0 ;  /* 0x000000ff06027207 */ /* 0x020fe20004000000 */
[----:B------:R-:W-:-:S05]  /*17ad0*/  IMAD.WIDE.U32 R4, R4, UR4, RZ ;  /* 0x0000000404047c25 */ /* 0x000fca000f8e00ff */
[----:B------:R-:W-:Y:S04]  /*17ae0*/  STL.64 [R1+0x28], R4 ;  /* 0x0000280401007387 */ /* 0x000fe80000100a00 */
[----:B------:R2:W-:Y:S04]  /*17af0*/  STL [R1+0x10], R2 ;  /* 0x0000100201007387 */ /* 0x0005e80000100800 */
[----:B------:R3:W-:Y:S01]  /*17b00*/  STL [R1+0x40], R3 ;  /* 0x0000400301007387 */ /* 0x0007e20000100800 */
[----:B--2---:R-:W-:Y:S01]  /*17b10*/  IMAD.IADD R2, R5, 0x1, R0 ;  /* 0x0000000105027824 */ /* 0x004fe200078e0200 */
[----:B------:R-:W-:-:S05]  /*17b20*/  SHF.R.S32.HI R0, RZ, 0x1f, R18 ;  /* 0x0000001fff007819 */ /* 0x000fca0000011412 */
[----:B------:R3:W-:Y:S04]  /*17b30*/  STL [R1+0x30], R0 ;  /* 0x0000300001007387 */ /* 0x0007e80000100800 */
[----:B------:R3:W-:Y:S01]  /*17b40*/  STL [R1+0x14], R2 ;  /* 0x0000140201007387 */ /* 0x0007e20000100800 */
[----:B------:R-:W-:Y:S05]  /*17b50*/  @!P1 BRA `(.L_x_2042) ;  /* 0x0000000000409947 */ /* 0x000fea0003800000 */
[----:B---3--:R-:W-:Y:S01]  /*17b60*/  MOV R2, 0x0 ;  /* 0x0000000000027802 */ /* 0x008fe20000000f00 */
[----:B------:R-:W-:Y:S01]  /*17b70*/  ULDC.64 UR4, c[0x4][0x98] ;  /* 0x0100260000047ab9 */ /* 0x000fe20000000a00 */
[----:B------:R-:W-:Y:S01]  /*17b80*/  ULDC.64 UR6, c[0x4][0xa0] ;  /* 0x0100280000067ab9 */ /* 0x000fe20000000a00 */
[----:B------:R-:W-:Y:S01]  /*17b90*/  ULDC.64 UR8, c[0x4][0x28] ;  /* 0x01000a0000087ab9 */ /* 0x000fe20000000a00 */
[----:B------:R-:W-:Y:S01]  /*17ba0*/  IMAD.U32 R4, RZ, RZ, UR4 ;  /* 0x00000004ff047e24 */ /* 0x000fe2000f8e00ff */
[----:B------:R-:W-:Y:S01]  /*17bb0*/  MOV R12, 0x1 ;  /* 0x00000001000c7802 */ /* 0x000fe20000000f00 */
[----:B------:R-:W2:Y:S01]  /*17bc0*/  LDC.64 R2, c[0x4][R2] ;  /* 0x0100000002027b82 */ /* 0x000ea20000000a00 */
[----:B------:R-:W-:Y:S02]  /*17bd0*/  IMAD.U32 R5, RZ, RZ, UR5 ;  /* 0x00000005ff057e24 */ /* 0x000fe4000f8e00ff */
[----:B------:R-:W-:Y:S02]  /*17be0*/  IMAD.U32 R6, RZ, RZ, UR6 ;  /* 0x00000006ff067e24 */ /* 0x000fe4000f8e00ff */
[----:B------:R-:W-:-:S02]  /*17bf0*/  IMAD.U32 R7, RZ, RZ, UR7 ;  /* 0x00000007ff077e24 */ /* 0x000fc4000f8e00ff */
[----:B------:R-:W-:Y:S02]  /*17c00*/  IMAD.U32 R10, RZ, RZ, UR8 ;  /* 0x00000008ff0a7e24 */ /* 0x000fe4000f8e00ff */
[----:B-1----:R-:W-:Y:S02]  /*17c10*/  IMAD.U32 R11, RZ, RZ, UR9 ;  /* 0x00000009ff0b7e24 */ /* 0x002fe4000f8e00ff */
[----:B------:R-:W-:Y:S02]  /*17c20*/  IMAD.MOV.U32 R8, RZ, RZ, 0x70 ;  /* 0x00000070ff087424 */ /* 0x000fe400078e00ff */
[----:B0-----:R-:W-:-:S07]  /*17c30*/  IMAD.MOV.U32 R13, RZ, RZ, RZ ;  /* 0x000000ffff0d7224 */ /* 0x001fce00078e00ff */
[----:B------:R-:W-:-:S07]  /*17c40*/  LEPC R20, `(.L_x_2042) ;  /* 0x000000001014794e */ /* 0x000fce0000000000 */
[----:B--2---:R-:W-:Y:S05]  /*17c50*/  CALL.ABS.NOINC R2 ;  /* 0x0000000002007343 */ /* 0x004fea0003c00000 */
.L_x_2042:
[----:B------:R-:W-:Y:S05]  /*17c60*/  BSYNC B6 ;  /* 0x0000000000067941 */ /* 0x000fea0003800000 */
.L_x_2041:
[----:B---3--:R-:W2:Y:S01]  /*17c70*/  LDL.LU R0, [R1+0x14] ;  /* 0x0000140001007983 */ /* 0x008ea20000300800 */
[----:B------:R-:W3:Y:S01]  /*17c80*/  LDC R9, c[0x0][0x448] ;  /* 0x00011200ff097b82 */ /* 0x000ee20000000800 */
[----:B------:R-:W-:Y:S01]  /*17c90*/  ULDC.64 UR4, c[0x0][0x2d8] ;  /* 0x0000b60000047ab9 */ /* 0x000fe20000000a00 */
[----:B------:R-:W-:Y:S01]  /*17ca0*/  ULDC.64 UR6, c[0x0][0x2c8] ;  /* 0x0000b20000067ab9 */ /* 0x000fe20000000a00 */
[----:B------:R-:W2:Y:S01]  /*17cb0*/  LDL.LU.64 R2, [R1+0x28] ;  /* 0x0000280001027983 */ /* 0x000ea20000300a00 */
[----:B------:R-:W-:-:S03]  /*17cc0*/  ULDC.64 UR8, c[0x0][0x280] ;  /* 0x0000a00000087ab9 */ /* 0x000fc60000000a00 */
[----:B------:R-:W4:Y:S04]  /*17cd0*/  LDL.LU R20, [R1+0x30] ;  /* 0x0000300001147983 */ /* 0x000f280000300800 */
[----:B------:R-:W4:Y:S04]  /*17ce0*/  LDL.LU R21, [R1+0x40] ;  /* 0x0000400001157983 */ /* 0x000f280000300800 */
[----:B------:R-:W4:Y:S04]  /*17cf0*/  LDL.LU R4, [R1+0x10] ;  /* 0x0000100001047983 */ /* 0x000f280000300800 */
[----:B------:R0:W5:Y:S01]  /*17d00*/  LDL R10, [R1+0x34] ;  /* 0x00003400010a7983 */ /* 0x0001620000100800 */
[----:B---3--:R-:W-:-:S13]  /*17d10*/  ISETP.NE.AND P1, PT, R9, 0x1, PT ;  /* 0x000000010900780c */ /* 0x008fda0003f25270 */
[----:B------:R-:W3:Y:S08]  /*17d20*/  @P1 LDC R5, c[0x0][0x450] ;  /* 0x00011400ff051b82 */ /* 0x000ef00000000800 */
[----:B------:R-:W1:Y:S01]  /*17d30*/  @P1 LDC R8, c[0x0][0x450] ;  /* 0x00011400ff081b82 */ /* 0x000e620000000800 */
[----:B--2---:R-:W-:Y:S02]  /*17d40*/  IMAD.MOV.U32 R3, RZ, RZ, R0 ;  /* 0x000000ffff037224 */ /* 0x004fe400078e0000 */
[----:B----4-:R-:W-:-:S02]  /*17d50*/  IMAD R0, R20, UR4, RZ ;  /* 0x0000000414007c24 */ /* 0x010fc4000f8e02ff */
[C---:B------:R-:W-:Y:S01]  /*17d60*/  IMAD.WIDE.U32 R2, R18.reuse, UR4, R2 ;  /* 0x0000000412027c25 */ /* 0x040fe2000f8e0002 */
[----:B------:R-:W2:Y:S03]  /*17d70*/  S2R R20, SR_TID.X ;  /* 0x0000000000147919 */ /* 0x000ea60000002100 */
[----:B------:R-:W-:Y:S01]  /*17d80*/  IMAD R0, R18, UR5, R0 ;  /* 0x0000000512007c24 */ /* 0x000fe2000f8e0200 */
[----:B------:R-:W-:-:S03]  /*17d90*/  ULDC.64 UR4, c[0x0][0x2e0] ;  /* 0x0000b80000047ab9 */ /* 0x000fc60000000a00 */
[----:B------:R-:W-:Y:S02]  /*17da0*/  IMAD.IADD R3, R3, 0x1, R0 ;  /* 0x0000000103037824 */ /* 0x000fe400078e0200 */
[----:B------:R-:W-:Y:S02]  /*17db0*/  IMAD R0, R21, UR4, RZ ;  /* 0x0000000415007c24 */ /* 0x000fe4000f8e02ff */
[----:B------:R-:W4:Y:S01]  /*17dc0*/  S2R R21, SR_TID.X ;  /* 0x0000000000157919 */ /* 0x000f220000002100 */
[----:B------:R-:W-:-:S04]  /*17dd0*/  IMAD.WIDE.U32 R2, R4, UR4, R2 ;  /* 0x0000000404027c25 */ /* 0x000fc8000f8e0002 */
[----:B------:R-:W-:Y:S01]  /*17de0*/  IMAD R0, R4, UR5, R0 ;  /* 0x0000000504007c24 */ /* 0x000fe2000f8e0200 */
[----:B------:R-:W-:Y:S01]  /*17df0*/  ULDC.64 UR4, c[0x0][0x2d0] ;  /* 0x0000b40000047ab9 */ /* 0x000fe20000000a00 */
[----:B------:R-:W0:Y:S02]  /*17e00*/  @P1 LDC R4, c[0x0][0x44c] ;  /* 0x00011300ff041b82 */ /* 0x000e240000000800 */
[----:B------:R-:W-:Y:S01]  /*17e10*/  IMAD.IADD R3, R3, 0x1, R0 ;  /* 0x0000000103037824 */ /* 0x000fe200078e0200 */
[----:B--2---:R-:W-:-:S04]  /*17e20*/  LOP3.LUT R20, R20, 0x7f, RZ, 0xc0, !PT ;  /* 0x0000007f14147812 */ /* 0x004fc800078ec0ff */
[----:B------:R-:W-:Y:S01]  /*17e30*/  SHF.R.U32.HI R20, RZ, 0x2, R20 ;  /* 0x00000002ff147819 */ /* 0x000fe20000011614 */
[----:B----4-:R-:W-:-:S05]  /*17e40*/  IMAD.SHL.U32 R6, R21, 0x20, RZ ;  /* 0x0000002015067824 */ /* 0x010fca00078e00ff */
[----:B------:R-:W-:-:S05]  /*17e50*/  LOP3.LUT R6, R20, 0x60, R6, 0xf8, !PT ;  /* 0x0000006014067812 */ /* 0x000fca00078ef806 */
[----:B------:R-:W-:-:S04]  /*17e60*/  IMAD R6, R17, 0xc0, R6 ;  /* 0x000000c011067824 */ /* 0x000fc800078e0206 */
[----:B0-----:R-:W-:-:S04]  /*17e70*/  @P1 IMAD.HI.U32 R0, R6, R4, RZ ;  /* 0x0000000406001227 */ /* 0x001fc800078e00ff */
[----:B------:R-:W-:Y:S01]  /*17e80*/  IMAD.MOV.U32 R4, RZ, RZ, R6 ;  /* 0x000000ffff047224 */ /* 0x000fe200078e0006 */
[----:B---3--:R-:W-:-:S04]  /*17e90*/  @P1 SHF.R.U32.HI R4, RZ, R5, R0 ;  /* 0x00000005ff041219 */ /* 0x008fc80000011600 */
[----:B------:R-:W-:-:S05]  /*17ea0*/  SHF.R.S32.HI R0, RZ, 0x1f, R4 ;  /* 0x0000001fff007819 */ /* 0x000fca0000011404 */
[----:B------:R-:W-:-:S04]  /*17eb0*/  IMAD R0, R0, UR4, RZ ;  /* 0x0000000400007c24 */ /* 0x000fc8000f8e02ff */
[C---:B------:R-:W-:Y:S02]  /*17ec0*/  IMAD R7, R4.reuse, UR5, R0 ;  /* 0x0000000504077c24 */ /* 0x040fe4000f8e0200 */
[----:B------:R-:W-:Y:S02]  /*17ed0*/  IMAD.MOV R0, RZ, RZ, -R4 ;  /* 0x000000ffff007224 */ /* 0x000fe400078e0a04 */
[----:B------:R-:W-:-:S04]  /*17ee0*/  IMAD.WIDE.U32 R4, R4, UR4, R2 ;  /* 0x0000000404047c25 */ /* 0x000fc8000f8e0002 */
        /* <DEDUP_REMOVED lines=12> */
[----:B-1----:R-:W-:-:S04]  /*17fb0*/  @P1 SHF.R.U32.HI R6, RZ, R8, R7 ;  /* 0x00000008ff061219 */ /* 0x002fc80000011607 */
[----:B------:R-:W-:-:S05]  /*17fc0*/  IADD3 R7, -R6, RZ, RZ ;  /* 0x000000ff06077210 */ /* 0x000fca0007ffe1ff */
        /* <DEDUP_REMOVED lines=22> */
[----:B------:R-:W0:Y:S04]  /*18130*/  SHFL.IDX PT, R7, R0, RZ, 0x1c1f ;  /* 0x001c1fff00077589 */ /* 0x000e2800000e0000 */
[----:B------:R-:W-:Y:S04]  /*18140*/  SHFL.IDX PT, R8, R2, RZ, 0x1c1f ;  /* 0x001c1fff02087589 */ /* 0x000fe800000e0000 */
[----:B------:R-:W-:Y:S01]  /*18150*/  SHFL.IDX PT, R2, R2, 0x1, 0x1c1f ;  /* 0x003c1f0002027f89 */ /* 0x000fe200000e0000 */
[----:B--2---:R-:W-:-:S03]  /*18160*/  IMAD R5, R6, R9, RZ ;  /* 0x0000000906057224 */ /* 0x004fc600078e02ff */
[----:B------:R-:W1:Y:S02]  /*18170*/  SHFL.IDX PT, R6, R4, RZ, 0x1c1f ;  /* 0x001c1fff04067589 */ /* 0x000e6400000e0000 */
[----:B------:R-:W-:-:S13]  /*18180*/  ISETP.GE.AND P1, PT, R17, R5, PT ;  /* 0x000000051100720c */ /* 0x000fda0003f26270 */
[----:B0-----:R-:W-:-:S05]  /*18190*/  @!P1 IADD3 R7, P2, R20, R7, RZ ;  /* 0x0000000714079210 */ /* 0x001fca0007f5e0ff */
[----:B-1----:R-:W-:-:S05]  /*181a0*/  @!P1 IMAD.X R6, RZ, RZ, R6, P2 ;  /* 0x000000ffff069224 */ /* 0x002fca00010e0606 */
[----:B------:R-:W-:-:S04]  /*181b0*/  @!P1 LOP3.LUT R7, R7, R6, RZ, 0x3c, !PT ;  /* 0x0000000607079212 */ /* 0x000fc800078e3cff */
[----:B------:R-:W-:-:S04]  /*181c0*/  @!P1 LOP3.LUT R6, R7, R6, RZ, 0x3c, !PT ;  /* 0x0000000607069212 */ /* 0x000fc800078e3cff */
[----:B------:R-:W-:-:S05]  /*181d0*/  @!P1 LOP3.LUT R7, R7, R6, RZ, 0x3c, !PT ;  /* 0x0000000607079212 */ /* 0x000fca00078e3cff */
        /* <DEDUP_REMOVED lines=29> */
[----:B-1----:R-:W-:-:S05]  /*183b0*/  @!P1 IADD3 R6, P3, R20, R6, RZ ;  /* 0x0000000614069210 */ /* 0x002fca0007f7e0ff */
[----:B------:R-:W-:-:S05]  /*183c0*/  @!P1 IMAD.X R4, RZ, RZ, R4, P3 ;  /* 0x000000ffff049224 */ /* 0x000fca00018e0604 */
[----:B------:R-:W-:-:S05]  /*183d0*/  @!P1 MOV R7, R4 ;  /* 0x0000000400079202 */ /* 0x000fca0000000f00 */
[----:B------:R1:W-:Y:S02]  /*183e0*/  @!P1 LDGSTS.E.BYPASS.LTC128B.128 [R10+0xc800], desc[UR40][R6.64], !P0 ;  /* 0x0c800000060a9fae */ /* 0x0003e4000c101d68 */
[----:B-1----:R-:W-:-:S05]  /*183f0*/  @!P2 IADD3 R6, P1, R20, R8, RZ ;  /* 0x000000081406a210 */ /* 0x002fca0007f3e0ff */
[----:B0-----:R-:W-:-:S04]  /*18400*/  @!P2 IMAD.X R0, RZ, RZ, R0, P1 ;  /* 0x000000ffff00a224 */ /* 0x001fc800008e0600 */
[----:B------:R-:W-:-:S05]  /*18410*/  @!P2 IMAD.MOV.U32 R7, RZ, RZ, R0 ;  /* 0x000000ffff07a224 */ /* 0x000fca00078e0000 */
[----:B--2---:R0:W-:Y:S02]  /*18420*/  @!P2 LDGSTS.E.BYPASS.LTC128B.128 [R10+0xd000], desc[UR40][R6.64], !P0 ;  /* 0x0d000000060aafae */ /* 0x0041e4000c101d68 */
.L_x_2152:
        /* <DEDUP_REMOVED lines=10> */
.L_x_2044:
        /* <DEDUP_REMOVED lines=18> */
.L_x_2153:
[----:B------:R-:W-:Y:S05]  /*185f0*/  BSYNC B0 ;  /* 0x0000000000007941 */ /* 0x000fea0003800000 */
.L_x_2045:
[----:B------:R-:W2:Y:S02]  /*18600*/  LDL R0, [R1+0x18] ;  /* 0x0000180001007983 */ /* 0x000ea40000100800 */
[----:B--2---:R-:W-:-:S13]  /*18610*/  ISETP.GE.AND P0, PT, R0, 0x2, PT ;  /* 0x000000020000780c */ /* 0x004fda0003f06270 */
[----:B------:R-:W-:Y:S05]  /*18620*/  @!P0 BRA `(.L_x_2047) ;  /* 0x0000000800f08947 */ /* 0x000fea0003800000 */
[----:B------:R-:W-:Y:S02]  /*18630*/  VIADD R0, R0, 0xfffffffe ;  /* 0xfffffffe00007836 */ /* 0x000fe40000000000 */
[----:B0-----:R-:W-:Y:S02]  /*18640*/  IMAD.MOV.U32 R6, RZ, RZ, R24 ;  /* 0x000000ffff067224 */ /* 0x001fe400078e0018 */
[----:B------:R-:W-:-:S07]  /*18650*/  IMAD.MOV.U32 R7, RZ, RZ, R26 ;  /* 0x000000ffff077224 */ /* 0x000fce00078e001a */
.L_x_2067:
        /* <DEDUP_REMOVED lines=11> */
[----:B------:R-:W-:Y:S02]  /*18710*/  MOV R8, R0 ;  /* 0x0000000000087202 */ /* 0x000fe40000000f00 */
[----:B------:R-:W-:-:S04]  /*18720*/  ISETP.NE.U32.AND P0, PT, RZ, UR4, PT ;  /* 0x00000004ff007c0c */ /* 0x000fc8000bf05070 */
[----:B------:R-:W-:-:S13]  /*18730*/  ISETP.NE.AND.EX P0, PT, RZ, UR5, PT, P0 ;  /* 0x00000005ff007c0c */ /* 0x000fda000bf05300 */
[----:B------:R-:W-:Y:S05]  /*18740*/  @!P0 BRA `(.L_x_2050) ;  /* 0x0000000000448947 */ /* 0x000fea0003800000 */
[----:B------:R-:W0:Y:S01]  /*18750*/  LDC R8, c[0x0][0x43c] ;  /* 0x00010f00ff087b82 */ /* 0x000e220000000800 */
[----:B------:R-:W-:Y:S01]  /*18760*/  ULDC.64 UR6, c[0x0][0x428] ;  /* 0x00010a0000067ab9 */ /* 0x000fe20000000a00 */
[----:B0-----:R-:W-:-:S13]  /*18770*/  ISETP.NE.AND P0, PT, R8, 0x1, PT ;  /* 0x000000010800780c */ /* 0x001fda0003f05270 */
[----:B-1----:R-:W0:Y:S02]  /*18780*/  @P0 LDC.64 R2, c[0x0][0x440] ;  /* 0x00011000ff020b82 */ /* 0x002e240000000a00 */
        /* <DEDUP_REMOVED lines=13> */
.L_x_2050:
        /* <DEDUP_REMOVED lines=8> */
.L_x_2154:
[----:B------:R-:W-:Y:S05]  /*188e0*/  BSYNC B1 ;  /* 0x0000000000017941 */ /* 0x000fea0003800000 */
.L_x_2051:
        /* <DEDUP_REMOVED lines=9> */
.L_x_2054:
[----:B------:R-:W-:Y:S05]  /*18980*/  BSYNC B1 ;  /* 0x0000000000017941 */ /* 0x000fea0003800000 */
.L_x_2053:
        /* <DEDUP_REMOVED lines=12> */
.L_x_2055:
        /* <DEDUP_REMOVED lines=13> */
.L_x_2155:
[----:B------:R-:W-:Y:S05]  /*18b20*/  BSYNC B1 ;  /* 0x0000000000017941 */ /* 0x000fea0003800000 */
.L_x_2056:
[----:B------:R-:W-:Y:S01]  /*18b30*/  BSSY B1, `(.L_x_2058) ;  /* 0x000000b000017945 */ /* 0x000fe20003800000 */
[----:B------:R-:W-:Y:S02]  /*18b40*/  IMAD.MOV.U32 R8, RZ, RZ, 0x0 ;  /* 0x00000000ff087424 */ /* 0x000fe400078e00ff */
[----:B------:R-:W-:Y:S01]  /*18b50*/  IMAD.MOV.U32 R9, RZ, RZ, 0x14f00000 ;  /* 0x14f00000ff097424 */ /* 0x000fe200078e00ff */
[----:B------:R-:W-:Y:S06]  /*18b60*/  @P1 BRA `(.L_x_2059) ;  /* 0x00000000001c1947 */ /* 0x000fec0003800000 */
[----:B------:R-:W2:Y:S01]  /*18b70*/  S2R R11, SR_TID.X ;  /* 0x00000000000b7919 */ /* 0x000ea20000002100 */
[----:B01----:R-:W-:-:S04]  /*18b80*/  MOV R3, 0x2800 ;  /* 0x0000280000037802 */ /* 0x003fc80000000f00 */
[----:B------:R3:W-:Y:S01]  /*18b90*/  SYNCS.ARRIVE.TRANS64 RZ, [R4+URZ+0x13230], R3 ;  /* 0x0132300304ff79a7 */ /* 0x0007e2000800003f */
[----:B--2---:R-:W-:-:S04]  /*18ba0*/  LOP3.LUT R11, R11, 0x1f, RZ, 0xc0, !PT ;  /* 0x0000001f0b0b7812 */ /* 0x004fc800078ec0ff */
[----:B------:R-:W-:-:S13]  /*18bb0*/  ISETP.NE.AND P0, PT, R11, RZ, PT ;  /* 0x000000ff0b00720c */ /* 0x000fda0003f05270 */
[----:B---3--:R-:W-:Y:S05]  /*18bc0*/  @!P0 BRA `(.L_x_2059) ;  /* 0x0000000000048947 */ /* 0x008fea0003800000 */
[----:B------:R-:W-:Y:S01]  /*18bd0*/  BPT.TRAP 0x1 ;  /* 0x000000040000795c */ /* 0x000fe20000300000 */
.L_x_2059:
[----:B------:R-:W-:Y:S05]  /*18be0*/  BSYNC B1 ;  /* 0x0000000000017941 */ /* 0x000fea0003800000 */
.L_x_2058:
        /* <DEDUP_REMOVED lines=8> */
.L_x_2060:
        /* <DEDUP_REMOVED lines=10> */
.L_x_2049:
[----:B------:R-:W-:Y:S05]  /*18d10*/  BSYNC B0 ;  /* 0x0000000000007941 */ /* 0x000fea0003800000 */
.L_x_2048:
[----:B-1----:R-:W2:Y:S02]  /*18d20*/  LDL R3, [R1+0x44] ;  /* 0x0000440001037983 */ /* 0x002ea40000100800 */
[----:B--2---:R-:W-:-:S13]  /*18d30*/  ISETP.NE.AND P0, PT, R3, 0x3, PT ;  /* 0x000000030300780c */ /* 0x004fda0003f05270 */
[----:B------:R-:W-:Y:S05]  /*18d40*/  @!P0 BRA `(.L_x_2061) ;  /* 0x0000000000048947 */ /* 0x000fea0003800000 */
[----:B------:R-:W-:Y:S01]  /*18d50*/  BPT.TRAP 0x1 ;  /* 0x000000040000795c */ /* 0x000fe20000300000 */
.L_x_2061:
        /* <DEDUP_REMOVED lines=8> */
.L_x_2156:
[----:B------:R-:W-:Y:S05]  /*18de0*/  BSYNC B0 ;  /* 0x0000000000007941 */ /* 0x000fea0003800000 */
.L_x_2062:
[----:B------:R-:W-:Y:S05]  /*18df0*/  @!P1 BRA `(.L_x_2064) ;  /* 0x0000000000049947 */ /* 0x000fea0003800000 */
[----:B------:R-:W-:Y:S01]  /*18e00*/  BPT.TRAP 0x1 ;  /* 0x000000040000795c */ /* 0x000fe20000300000 */
.L_x_2064:
[----:B0-----:R-:W-:Y:S01]  /*18e10*/  SHF.L.U32 R2, R7, 0x1f, RZ ;  /* 0x0000001f07027819 */ /* 0x001fe200000006ff */
[----:B------:R-:W-:-:S03]  /*18e20*/  IMAD R10, R6, 0x2800, RZ ;  /* 0x00002800060a7824 */ /* 0x000fc600078e02ff */
[----:B------:R-:W0:Y:S02]  /*18e30*/  SYNCS.PHASECHK.TRANS64.TRYWAIT P0, [R3+URZ+0x13260], R2 ;  /* 0x01326002030075a7 */ /* 0x000e24000800017f */
[----:B0-----:R-:W-:Y:S05]  /*18e40*/  @!P0 BRA `(.L_x_2065) ;  /* 0x0000002c00988947 */ /* 0x001fea0003800000 */
.L_x_2157:
[----:B------:R-:W0:Y:S04]  /*18e50*/  LDL R4, [R1+0xc] ;  /* 0x00000c0001047983 */ /* 0x000e280000100800 */
[----:B------:R-:W2:Y:S01]  /*18e60*/  LDL R11, [R1+0x8] ;  /* 0x00000800010b7983 */ /* 0x000ea20000100800 */
[----:B------:R-:W-:Y:S05]  /*18e70*/  WARPSYNC.ALL ;  /* 0x0000000000007948 */ /* 0x000fea0003800000 */
[----:B0-----:R-:W-:-:S02]  /*18e80*/  LOP3.LUT R2, R10, R4, RZ, 0xfc, !PT ;  /* 0x000000040a027212 */ /* 0x001fc400078efcff */
        /* <DEDUP_REMOVED lines=41> */
.L_x_2066:
        /* <DEDUP_REMOVED lines=13> */
.L_x_2047:
        /* <DEDUP_REMOVED lines=19> */
.L_x_2069:
[----:B------:R-:W-:Y:S05]  /*19320*/  BSYNC B0 ;  /* 0x0000000000007941 */ /* 0x000fea0003800000 */
.L_x_2068:
[----:B------:R-:W-:Y:S05]  /*19330*/  @!P2 BRA `(.L_x_2070) ;  /* 0x000000000004a947 */ /* 0x000fea0003800000 */
[----:B------:R-:W-:Y:S01]  /*19340*/  BPT.TRAP 0x1 ;  /* 0x000000040000795c */ /* 0x000fe20000300000 */
.L_x_2070:
        /* <DEDUP_REMOVED lines=8> */
.L_x_2158:
[----:B------:R-:W-:Y:S05]  /*193d0*/  BSYNC B0 ;  /* 0x0000000000007941 */ /* 0x000fea0003800000 */
.L_x_2071:
[----:B------:R-:W-:Y:S05]  /*193e0*/  @!P2 BRA `(.L_x_2073) ;  /* 0x000000000004a947 */ /* 0x000fea0003800000 */
[----:B------:R-:W-:Y:S01]  /*193f0*/  BPT.TRAP 0x1 ;  /* 0x000000040000795c */ /* 0x000fe20000300000 */
.L_x_2073:
[----:B-1----:R-:W-:-:S04]  /*19400*/  SHF.L.U32 R0, R26, 0x1f, RZ ;  /* 0x0000001f1a007819 */ /* 0x002fc800000006ff */
[----:B------:R-:W1:Y:S02]  /*19410*/  SYNCS.PHASECHK.TRANS64.TRYWAIT P1, [R3+URZ+0x13260], R0 ;  /* 0x01326000030075a7 */ /* 0x000e64000802017f */
[----:B-1----:R-:W-:Y:S05]  /*19420*/  @!P1 BRA `(.L_x_2074) ;  /* 0x0000002800489947 */ /* 0x002fea0003800000 */
.L_x_2159:
        /* <DEDUP_REMOVED lines=46> */
.L_x_2075:
        /* <DEDUP_REMOVED lines=10> */
.L_x_2024:
[----:B------:R-:W2:Y:S02]  /*197b0*/  LDL R0, [R1] ;  /* 0x0000000001007983 */ /* 0x000ea40000100800 */
[----:B--2---:R-:W-:-:S13]  /*197c0*/  LOP3.LUT P0, RZ, R0, 0x2, RZ, 0xc0, !PT ;  /* 0x0000000200ff7812 */ /* 0x004fda000780c0ff */
[----:B------:R-:W-:Y:S05]  /*197d0*/  @!P0 BRA `(.L_x_2076) ;  /* 0x0000000000248947 */ /* 0x000fea0003800000 */
[----:B------:R-:W-:Y:S05]  /*197e0*/  WARPSYNC.ALL ;  /* 0x0000000000007948 */ /* 0x000fea0003800000 */
[----:B------:R-:W2:Y:S08]  /*197f0*/  S2UR UR5, SR_CgaCtaId ;  /* 0x00000000000579c3 */ /* 0x000eb00000008800 */
[----:B------:R-:W-:Y:S06]  /*19800*/  BAR.SYNC.DEFER_BLOCKING 0x5, 0x200 ;  /* 0x0148000000007b1d */ /* 0x000fec0000010000 */
[----:B------:R-:W-:-:S02]  /*19810*/  UMOV UR4, 0x400 ;  /* 0x0000040000047882 */ /* 0x000fc40000000000 */
[----:B--2---:R-:W-:-:S06]  /*19820*/  ULEA UR4, UR5, UR4, 0x18 ;  /* 0x0000000405047291 */ /* 0x004fcc000f8ec03f */
[----:B------:R-:W-:-:S05]  /*19830*/  IMAD.U32 R22, RZ, RZ, UR4 ;  /* 0x00000004ff167e24 */ /* 0x000fca000f8e00ff */
[----:B------:R2:W3:Y:S01]  /*19840*/  LDS.128 R16, [R22+0x132d0] ;  /* 0x0132d00016107984 */ /* 0x0004e20000000c00 */
[----:B------:R-:W-:Y:S06]  /*19850*/  BAR.ARV 0x4, 0x200 ;  /* 0x0108000000007b1d */ /* 0x000fec0000002000 */
[----:B------:R-:W-:Y:S05]  /*19860*/  BRA `(.L_x_2077) ;  /* 0x0000000800cc7947 */ /* 0x000fea0003800000 */
.L_x_2076:
[----:B------:R-:W2:Y:S01]  /*19870*/  S2R R0, SR_TID.X ;  /* 0x0000000000007919 */ /* 0x000ea20000002100 */
[----:B------:R-:W-:Y:S01]  /*19880*/  UMOV UR4, 0xffffffff ;  /* 0xffffffff00047882 */ /* 0x000fe20000000000 */
[----:B--2---:R-:W-:-:S04]  /*19890*/  LOP3.LUT R7, R0, 0x1f, RZ, 0xc0, !PT ;  /* 0x0000001f00077812 */ /* 0x004fc800078ec0ff */
        /* <DEDUP_REMOVED lines=32> */
[----:B------:R0:W2:Y:S02]  /*19aa0*/  SHFL.IDX PT, R14, R3, 0x1f, 0x1f ;  /* 0x03e01f00030e7f89 */ /* 0x0000a400000e0000 */
.L_x_2169:
[----:B------:R-:W-:Y:S02]  /*19ab0*/  ULDC UR4, c[0x0][0xc38] ;  /* 0x00030e0000047ab9 */ /* 0x000fe40000000800 */
[----:B------:R-:W-:-:S04]  /*19ac0*/  IMAD.U32 R4, RZ, RZ, UR4 ;  /* 0x00000004ff047e24 */ /* 0x000fc8000f8e00ff */
[----:B--2---:R-:W-:-:S04]  /*19ad0*/  IMAD R5, R14, R4, RZ ;  /* 0x000000040e057224 */ /* 0x004fc800078e02ff */
[----:B------:R-:W-:-:S05]  /*19ae0*/  IMAD.IADD R16, R16, 0x1, R5 ;  /* 0x0000000110107824 */ /* 0x000fca00078e0205 */
[----:B------:R-:W-:-:S13]  /*19af0*/  ISETP.GT.AND P6, PT, R16, R0, PT ;  /* 0x000000001000720c */ /* 0x000fda0003fc4270 */
[----:B------:R-:W-:Y:S05]  /*19b00*/  @P6 BRA `(.L_x_2079) ;  /* 0x00000000009c6947 */ /* 0x000fea0003800000 */
.L_x_2084:
[----:B------:R-:W2:Y:S01]  /*19b10*/  LDC R4, c[0x0][0xc3c] ;  /* 0x00030f00ff047b82 */ /* 0x000ea20000000800 */
[----:B------:R-:W-:-:S05]  /*19b20*/  VIADD R19, R19, 0x1f ;  /* 0x0000001f13137836 */ /* 0x000fca0000000000 */
[----:B--2---:R-:W-:-:S13]  /*19b30*/  ISETP.GE.AND P6, PT, R19, R4, PT ;  /* 0x000000041300720c */ /* 0x004fda0003fc6270 */
[----:B------:R-:W-:Y:S05]  /*19b40*/  @P6 BRA `(.L_x_2080) ;  /* 0x0000000400d06947 */ /* 0x000fea0003800000 */
[----:B------:R-:W2:Y:S01]  /*19b50*/  S2R R2, SR_TID.X ;  /* 0x0000000000027919 */ /* 0x000ea20000002100 */
[----:B------:R-:W-:Y:S01]  /*19b60*/  BSSY B0, `(.L_x_2081) ;  /* 0x0000009000007945 */ /* 0x000fe20003800000 */
[----:B--2---:R-:W-:-:S05]  /*19b70*/  LOP3.LUT R2, R2, 0x1f, RZ, 0xc0, !PT ;  /* 0x0000001f02027812 */ /* 0x004fca00078ec0ff */
[----:B------:R-:W-:Y:S02]  /*19b80*/  IMAD.IADD R5, R19, 0x1, R2 ;  /* 0x0000000113057824 */ /* 0x000fe400078e0202 */
[----:B------:R-:W-:-:S03]  /*19b90*/  IMAD.MOV.U32 R2, RZ, RZ, RZ ;  /* 0x000000ffff027224 */ /* 0x000fc600078e00ff */
[----:B------:R-:W-:-:S13]  /*19ba0*/  ISETP.GE.OR P6, PT, R5, R4, !P0 ;  /* 0x000000040500720c */ /* 0x000fda00047c6670 */
[----:B------:R-:W-:Y:S05]  /*19bb0*/  @P6 BRA `(.L_x_2082) ;  /* 0x00000000000c6947 */ /* 0x000fea0003800000 */
[----:B0-----:R-:W0:Y:S02]  /*19bc0*/  LDC.64 R2, c[0x0][0xc80] ;  /* 0x00032000ff027b82 */ /* 0x001e240000000a00 */
[----:B0-----:R-:W-:-:S06]  /*19bd0*/  IMAD.WIDE R2, R5, 0x4, R2 ;  /* 0x0000000405027825 */ /* 0x001fcc00078e0202 */
[----:B------:R2:W5:Y:S02]  /*19be0*/  LDG.E R2, desc[UR40][R2.64] ;  /* 0x0000002802027981 */ /* 0x000564000c1e1900 */
.L_x_2082:
[----:B------:R-:W-:Y:S05]  /*19bf0*/  BSYNC B0 ;  /* 0x0000000000007941 */ /* 0x000fea0003800000 */
.L_x_2081:
[----:B------:R-:W-:-:S03]  /*19c00*/  UMOV UR4, 0xffffffff ;  /* 0xffffffff00047882 */ /* 0x000fc60000000000 */
[----:B------:R-:W-:Y:S05]  /*19c10*/  BRA.DIV UR4, `(.L_x_2083) ;  /* 0x0000002604847947 */ /* 0x000fea000b800000 */
[----:B-----5:R-:W3:Y:S02]  /*19c20*/  SHFL.UP PT, R14, R2, 0x1, RZ ;  /* 0x04200000020e7989 */ /* 0x020ee400000e00ff */
[----:B---3--:R-:W-:-:S05]  /*19c30*/  SEL R13, R14, RZ, P1 ;  /* 0x000000ff0e0d7207 */ /* 0x008fca0000800000 */
[----:B------:R-:W-:-:S05]  /*19c40*/  IMAD.IADD R13, R2, 0x1, R13 ;  /* 0x00000001020d7824 */ /* 0x000fca00078e020d */
[----:B------:R-:W3:Y:S02]  /*19c50*/  SHFL.UP PT, R14, R13, 0x2, RZ ;  /* 0x044000000d0e7989 */ /* 0x000ee400000e00ff */
        /* <DEDUP_REMOVED lines=8> */
[----:B------:R-:W0:Y:S02]  /*19ce0*/  SHFL.UP PT, R14, R6, 0x10, RZ ;  /* 0x06000000060e7989 */ /* 0x000e2400000e00ff */
[----:B0-2---:R-:W-:-:S04]  /*19cf0*/  SEL R3, R14, RZ, P5 ;  /* 0x000000ff0e037207 */ /* 0x005fc80002800000 */
[----:B------:R-:W-:-:S05]  /*19d00*/  IADD3 R3, R6, R3, RZ ;  /* 0x0000000306037210 */ /* 0x000fca0007ffe0ff */
[----:B------:R0:W2:Y:S02]  /*19d10*/  SHFL.IDX PT, R14, R3, 0x1f, 0x1f ;  /* 0x03e01f00030e7f89 */ /* 0x0000a400000e0000 */
.L_x_2177:
[----:B------:R-:W-:Y:S02]  /*19d20*/  ULDC UR4, c[0x0][0xc38] ;  /* 0x00030e0000047ab9 */ /* 0x000fe40000000800 */
[----:B------:R-:W-:-:S04]  /*19d30*/  IMAD.U32 R4, RZ, RZ, UR4 ;  /* 0x00000004ff047e24 */ /* 0x000fc8000f8e00ff */
[----:B--2---:R-:W-:-:S04]  /*19d40*/  IMAD R5, R14, R4, RZ ;  /* 0x000000040e057224 */ /* 0x004fc800078e02ff */
[----:B------:R-:W-:-:S05]  /*19d50*/  IMAD.IADD R16, R5, 0x1, R16 ;  /* 0x0000000105107824 */ /* 0x000fca00078e0210 */
[----:B------:R-:W-:-:S13]  /*19d60*/  ISETP.GT.AND P6, PT, R16, R0, PT ;  /* 0x000000001000720c */ /* 0x000fda0003fc4270 */
[----:B------:R-:W-:Y:S05]  /*19d70*/  @!P6 BRA `(.L_x_2084) ;  /* 0xfffffffc0064e947 */ /* 0x000fea000383ffff */
.L_x_2079:
[----:B------:R-:W-:Y:S01]  /*19d80*/  IMAD.IADD R16, R16, 0x1, -R5 ;  /* 0x0000000110107824 */ /* 0x000fe200078e0a05 */
[----:B------:R-:W-:-:S03]  /*19d90*/  UMOV UR4, 0xffffffff ;  /* 0xffffffff00047882 */ /* 0x000fc60000000000 */
[----:B------:R-:W-:-:S05]  /*19da0*/  IMAD R5, R3, R4, R16 ;  /* 0x0000000403057224 */ /* 0x000fca00078e0210 */
[----:B------:R-:W-:Y:S01]  /*19db0*/  ISETP.GT.AND P6, PT, R5, R0, PT ;  /* 0x000000000500720c */ /* 0x000fe20003fc4270 */
[----:B------:R-:W-:-:S12]  /*19dc0*/  BRA.DIV UR4, `(.L_x_2085) ;  /* 0x0000002604d47947 */ /* 0x000fd8000b800000 */
[----:B------:R-:W-:-:S04]  /*19dd0*/  VOTE.ANY R5, PT, !P6 ;  /* 0x0000000000057806 */ /* 0x000fc800070e0100 */
[----:B------:R-:W2:Y:S02]  /*19de0*/  POPC R6, R5 ;  /* 0x0000000500067309 */ /* 0x000ea40000000000 */
[----:B--2---:R2:W3:Y:S02]  /*19df0*/  SHFL.IDX PT, R17, R2, R6, 0x1f ;  /* 0x00001f0602117589 */ /* 0x0044e400000e0000 */
.L_x_2181:
[----:B------:R-:W-:Y:S01]  /*19e00*/  ISETP.NE.AND P0, PT, R5, RZ, PT ;  /* 0x000000ff0500720c */ /* 0x000fe20003f05270 */
[----:B------:R-:W-:-:S12]  /*19e10*/  IMAD.MOV.U32 R5, RZ, RZ, RZ ;  /* 0x000000ffff057224 */ /* 0x000fd800078e00ff */
[----:B------:R-:W-:Y:S05]  /*19e20*/  @!P0 BRA `(.L_x_2086) ;  /* 0x0000000000108947 */ /* 0x000fea0003800000 */
[----:B------:R-:W-:Y:S01]  /*19e30*/  UMOV UR4, 0xffffffff ;  /* 0xffffffff00047882 */ /* 0x000fe20000000000 */
[----:B------:R-:W-:Y:S02]  /*19e40*/  VIADD R12, R6, 0xffffffff ;  /* 0xffffffff060c7836 */ /* 0x000fe40000000000 */
[----:B------:R-:W-:Y:S05]  /*19e50*/  BRA.DIV UR4, `(.L_x_2087) ;  /* 0x0000002604f87947 */ /* 0x000fea000b800000 */
[----:B------:R4:W0:Y:S02]  /*19e60*/  SHFL.IDX PT, R5, R3, R12, 0x1f ;  /* 0x00001f0c03057589 */ /* 0x00082400000e0000 */
.L_x_2086:
[----:B0-2-4-:R-:W0:Y:S01]  /*19e70*/  LDC.64 R2, c[0x0][0xc90] ;  /* 0x00032400ff027b82 */ /* 0x015e220000000a00 */
[----:B------:R-:W-:-:S04]  /*19e80*/  IMAD.IADD R19, R6, 0x1, R19 ;  /* 0x0000000106137824 */ /* 0x000fc800078e0213 */
[----:B0-----:R-:W-:-:S05]  /*19e90*/  IMAD.WIDE R2, R19, 0x4, R2 ;  /* 0x0000000413027825 */ /* 0x001fca00078e0202 */
[----:B------:R-:W3:Y:S01]  /*19ea0*/  LDG.E R7, desc[UR40][R2.64] ;  /* 0x0000002802077981 */ /* 0x000ee2000c1e1900 */
[----:B------:R-:W-:-:S04]  /*19eb0*/  IMAD R16, R5, R4, R16 ;  /* 0x0000000405107224 */ /* 0x000fc800078e0210 */
[----:B------:R-:W-:Y:S02]  /*19ec0*/  IMAD.IADD R0, R0, 0x1, -R16 ;  /* 0x0000000100007824 */ /* 0x000fe400078e0a10 */
[----:B---3--:R-:W-:-:S05]  /*19ed0*/  IMAD R6, R17, R7, RZ ;  /* 0x0000000711067224 */ /* 0x008fca00078e02ff */
        /* <DEDUP_REMOVED lines=11> */
[----:B------:R-:W-:Y:S01]  /*19f90*/  IMAD.HI.U32 R2, R2, R3, RZ ;  /* 0x0000000302027227 */ /* 0x000fe200078e00ff */
[----:B------:R-:W-:-:S05]  /*19fa0*/  IADD3 R5, RZ, -R5, RZ ;  /* 0x80000005ff057210 */ /* 0x000fca0007ffe0ff */
        /* <DEDUP_REMOVED lines=31> */
[-C--:B------:R-:W-:Y:S01]  /*1a1a0*/  @!P1 IADD3 R2, R2, -R7.reuse, RZ ;  /* 0x8000000702029210 */ /* 0x080fe20007ffe0ff */
        /* <DEDUP_REMOVED lines=14> */
.L_x_2080:
[----:B------:R-:W-:Y:S01]  /*1a290*/  UMOV UR4, URZ ;  /* 0x0000003f00047c82 */ /* 0x000fe20008000000 */
[----:B------:R-:W-:Y:S01]  /*1a2a0*/  UMOV UR5, URZ ;  /* 0x0000003f00057c82 */ /* 0x000fe20008000000 */
[----:B------:R-:W-:Y:S01]  /*1a2b0*/  ULDC UR6, c[0x0][0xc3c] ;  /* 0x00030f0000067ab9 */ /* 0x000fe20000000800 */
[----:B------:R-:W-:Y:S02]  /*1a2c0*/  IMAD.MOV.U32 R16, RZ, RZ, R0 ;  /* 0x000000ffff107224 */ /* 0x000fe400078e0000 */
[----:B------:R-:W-:Y:S02]  /*1a2d0*/  IMAD.U32 R17, RZ, RZ, UR4 ;  /* 0x00000004ff117e24 */ /* 0x000fe4000f8e00ff */
[----:B------:R-:W-:Y:S02]  /*1a2e0*/  IMAD.U32 R18, RZ, RZ, UR5 ;  /* 0x00000005ff127e24 */ /* 0x000fe4000f8e00ff */
[----:B------:R-:W-:-:S07]  /*1a2f0*/  IMAD.U32 R19, RZ, RZ, UR6 ;  /* 0x00000006ff137e24 */ /* 0x000fce000f8e00ff */
.L_x_2088:
[----:B------:R-:W2:Y:S01]  /*1a300*/  S2R R0, SR_TID.X ;  /* 0x0000000000007919 */ /* 0x000ea20000002100 */
[----:B------:R-:W-:Y:S05]  /*1a310*/  WARPSYNC.ALL ;  /* 0x0000000000007948 */ /* 0x000fea0003800000 */
[----:B------:R-:W-:Y:S01]  /*1a320*/  BAR.SYNC.DEFER_BLOCKING 0x4, 0x200 ;  /* 0x0108000000007b1d */ /* 0x000fe20000010000 */
[----:B--2---:R-:W-:-:S04]  /*1a330*/  LOP3.LUT R0, R0, 0x1f, RZ, 0xc0, !PT ;  /* 0x0000001f00007812 */ /* 0x004fc800078ec0ff */
[----:B------:R-:W-:-:S13]  /*1a340*/  ISETP.NE.AND P0, PT, R0, RZ, PT ;  /* 0x000000ff0000720c */ /* 0x000fda0003f05270 */
[----:B0-----:R-:W0:Y:S01]  /*1a350*/  @!P0 S2R R3, SR_CgaCtaId ;  /* 0x0000000000038919 */ /* 0x001e220000008800 */
[----:B------:R-:W-:-:S04]  /*1a360*/  @!P0 MOV R0, 0x400 ;  /* 0x0000040000008802 */ /* 0x000fc80000000f00 */
[----:B0-----:R-:W-:-:S05]  /*1a370*/  @!P0 LEA R22, R3, R0, 0x18 ;  /* 0x0000000003168211 */ /* 0x001fca00078ec0ff */
[----:B------:R4:W-:Y:S01]  /*1a380*/  @!P0 STS.128 [R22+0x132d0], R16 ;  /* 0x0132d01016008388 */ /* 0x0009e20000000c00 */
[----:B------:R-:W-:Y:S06]  /*1a390*/  BAR.ARV 0x5, 0x200 ;  /* 0x0148000000007b1d */ /* 0x000fec0000002000 */
.L_x_2077:
[----:B------:R-:W-:Y:S02]  /*1a3a0*/  ULDC UR4, c[0x0][0xc3c] ;  /* 0x00030f0000047ab9 */ /* 0x000fe40000000800 */
[----:B---3--:R-:W-:-:S13]  /*1a3b0*/  ISETP.GE.AND P0, PT, R19, UR4, PT ;  /* 0x0000000413007c0c */ /* 0x008fda000bf06270 */
[----:B------:R-:W-:Y:S05]  /*1a3c0*/  @!P0 BRA `(.L_x_2089) ;  /* 0xffffffb000ec8947 */ /* 0x000fea000383ffff */
[----:B------:R-:W-:Y:S05]  /*1a3d0*/  BSYNC B7 ;  /* 0x0000000000077941 */ /* 0x000fea0003800000 */
.L_x_1987:
[----:B0-----:R-:W3:Y:S01]  /*1a3e0*/  LDL.LU R0, [R1+0x3c] ;  /* 0x00003c0001007983 */ /* 0x001ee20000300800 */
[----:B------:R-:W-:Y:S01]  /*1a3f0*/  BSSY B0, `(.L_x_2090) ;  /* 0x000000b000007945 */ /* 0x000fe20003800000 */
[----:B------:R-:W0:Y:S01]  /*1a400*/  S2R R5, SR_CgaCtaId ;  /* 0x0000000000057919 */ /* 0x000e220000008800 */
[----:B---3--:R-:W-:-:S04]  /*1a410*/  IADD3 R0, R0, 0x1, RZ ;  /* 0x0000000100007810 */ /* 0x008fc80007ffe0ff */
        /* <DEDUP_REMOVED lines=8> */
.L_x_2184:
[----:B------:R-:W-:Y:S05]  /*1a4a0*/  BSYNC B0 ;  /* 0x0000000000007941 */ /* 0x000fea0003800000 */
.L_x_2090:
[----:B------:R-:W-:-:S03]  /*1a4b0*/  UMOV UR4, 0xffffffff ;  /* 0xffffffff00047882 */ /* 0x000fc60000000000 */
[----:B------:R-:W-:Y:S05]  /*1a4c0*/  BRA.DIV UR4, `(.L_x_2092) ;  /* 0x0000002204987947 */ /* 0x000fea000b800000 */
[----:B0-----:R-:W0:Y:S02]  /*1a4d0*/  S2R R0, SR_TID.X ;  /* 0x0000000000007919 */ /* 0x001e240000002100 */
[----:B0-----:R-:W-:-:S04]  /*1a4e0*/  SHF.R.U32.HI R0, RZ, 0x5, R0 ;  /* 0x00000005ff007819 */ /* 0x001fc80000011600 */
[----:B------:R-:W-:-:S05]  /*1a4f0*/  LOP3.LUT R0, R0, 0x3, RZ, 0xc0, !PT ;  /* 0x0000000300007812 */ /* 0x000fca00078ec0ff */
[----:B------:R0:W3:Y:S02]  /*1a500*/  SHFL.IDX PT, R14, R0, RZ, 0x1f ;  /* 0x00001fff000e7589 */ /* 0x0000e400000e0000 */
.L_x_2187:
[----:B---3--:R-:W-:-:S13]  /*1a510*/  ISETP.NE.AND P0, PT, R14, RZ, PT ;  /* 0x000000ff0e00720c */ /* 0x008fda0003f05270 */
[----:B------:R-:W-:Y:S05]  /*1a520*/  @P0 BRA `(.L_x_1866) ;  /* 0x0000000000a40947 */ /* 0x000fea0003800000 */
[----:B------:R-:W-:-:S03]  /*1a530*/  UMOV UR4, 0xffffffff ;  /* 0xffffffff00047882 */ /* 0x000fc60000000000 */
[----:B------:R-:W-:Y:S05]  /*1a540*/  BRA.DIV UR4, `(.L_x_2093) ;  /* 0x0000002204ac7947 */ /* 0x000fea000b800000 */
[----:B------:R-:W-:-:S13]  /*1a550*/  ELECT P6, URZ, PT ;  /* 0x00000000003f782f */ /* 0x000fda00038c0000 */
.L_x_2190:
[----:B------:R-:W-:Y:S05]  /*1a560*/  @!P6 BRA `(.L_x_1866) ;  /* 0x000000000094e947 */ /* 0x000fea0003800000 */
[----:B0-----:R-:W3:Y:S02]  /*1a570*/  LDL.LU R0, [R1+0x38] ;  /* 0x0000380001007983 */ /* 0x001ee40000300800 */
[----:B---3--:R-:W-:-:S04]  /*1a580*/  LOP3.LUT R0, R0, 0x2, RZ, 0xfc, !PT ;  /* 0x0000000200007812 */ /* 0x008fc800078efcff */
[----:B------:R-:W-:-:S13]  /*1a590*/  ISETP.NE.AND P0, PT, R0, 0x3, PT ;  /* 0x000000030000780c */ /* 0x000fda0003f05270 */
[----:B------:R-:W-:Y:S05]  /*1a5a0*/  @!P0 BRA `(.L_x_2094) ;  /* 0x0000000000048947 */ /* 0x000fea0003800000 */
[----:B------:R-:W-:Y:S01]  /*1a5b0*/  BPT.TRAP 0x1 ;  /* 0x000000040000795c */ /* 0x000fe20000300000 */
.L_x_2094:
        /* <DEDUP_REMOVED lines=12> */
.L_x_2191:
[----:B------:R-:W3:Y:S02]  /*1a680*/  SYNCS.PHASECHK.TRANS64.TRYWAIT P1, [R3+URZ], R0 ;  /* 0x00000000030075a7 */ /* 0x000ee4000802017f */
[----:B---3--:R-:W-:Y:S05]  /*1a690*/  @!P1 BRA `(.L_x_2096) ;  /* 0x00000020008c9947 */ /* 0x008fea0003800000 */
.L_x_2192:
[----:B------:R-:W-:Y:S05]  /*1a6a0*/  @!P0 BRA `(.L_x_2097) ;  /* 0x0000000000048947 */ /* 0x000fea0003800000 */
[----:B------:R-:W-:Y:S01]  /*1a6b0*/  BPT.TRAP 0x1 ;  /* 0x000000040000795c */ /* 0x000fe20000300000 */
.L_x_2097:
[----:B---3--:R-:W-:-:S04]  /*1a6c0*/  IMAD R3, R24, 0x8, R9 ;  /* 0x0000000818037824 */ /* 0x008fc800078e0209 */
[----:B------:R-:W3:Y:S02]  /*1a6d0*/  SYNCS.PHASECHK.TRANS64.TRYWAIT P1, [R3+URZ+0x13260], R2 ;  /* 0x01326002030075a7 */ /* 0x000ee4000802017f */
[----:B---3--:R-:W-:Y:S05]  /*1a6e0*/  @!P1 BRA `(.L_x_2098) ;  /* 0x00000020008c9947 */ /* 0x008fea0003800000 */
.L_x_2193:
[----:B------:R-:W-:Y:S05]  /*1a6f0*/  @!P0 BRA `(.L_x_2099) ;  /* 0x0000000000048947 */ /* 0x000fea0003800000 */
[----:B------:R-:W-:Y:S01]  /*1a700*/  BPT.TRAP 0x1 ;  /* 0x000000040000795c */ /* 0x000fe20000300000 */
.L_x_2099:
[----:B------:R-:W-:-:S04]  /*1a710*/  IMAD R5, R4, 0x8, R9 ;  /* 0x0000000804057824 */ /* 0x000fc800078e0209 */
[----:B------:R-:W5:Y:S02]  /*1a720*/  SYNCS.PHASECHK.TRANS64.TRYWAIT P1, [R5+URZ+0x13260], R0 ;  /* 0x01326000050075a7 */ /* 0x000f64000802017f */
[----:B-----5:R-:W-:Y:S05]  /*1a730*/  @!P1 BRA `(.L_x_2100) ;  /* 0x00000020008c9947 */ /* 0x020fea0003800000 */
.L_x_2194:
[----:B------:R-:W-:Y:S05]  /*1a740*/  @!P0 BRA `(.L_x_2101) ;  /* 0x0000000000048947 */ /* 0x000fea0003800000 */
[----:B------:R-:W-:Y:S01]  /*1a750*/  BPT.TRAP 0x1 ;  /* 0x000000040000795c */ /* 0x000fe20000300000 */
.L_x_2101:
[----:B------:R-:W5:Y:S02]  /*1a760*/  SYNCS.PHASECHK.TRANS64.TRYWAIT P0, [R3+URZ+0x13280], R2 ;  /* 0x01328002030075a7 */ /* 0x000f64000800017f */
[----:B-----5:R-:W-:Y:S05]  /*1a770*/  @!P0 BRA `(.L_x_2102) ;  /* 0x0000002000908947 */ /* 0x020fea0003800000 */
.L_x_2103:
[----:B------:R0:W0:Y:S02]  /*1a780*/  SYNCS.PHASECHK.TRANS64.TRYWAIT P0, [R5+URZ+0x13280], R0 ;  /* 0x01328000050075a7 */ /* 0x000024000800017f */
[----:B0-----:R-:W-:Y:S05]  /*1a790*/  @!P0 NANOSLEEP.SYNCS 0x989680 ;  /* 0x009896800000895d */ /* 0x001fea0003900000 */
[----:B------:R-:W0:Y:S02]  /*1a7a0*/  @!P0 SYNCS.PHASECHK.TRANS64 P0, [R5+URZ+0x13280], R0 ;  /* 0x01328000050085a7 */ /* 0x000e24000800007f */
[----:B0-----:R-:W-:Y:S05]  /*1a7b0*/  @!P0 BRA `(.L_x_2103) ;  /* 0xfffffffc00f08947 */ /* 0x001fea000383ffff */
.L_x_1866:
[----:B------:R-:W-:Y:S05]  /*1a7c0*/  BSYNC B8 ;  /* 0x0000000000087941 */ /* 0x000fea0003800000 */
.L_x_1863:
[----:B------:R-:W-:Y:S05]  /*1a7d0*/  EXIT ;  /* 0x000000000000794d */ /* 0x000fea0003800000 */
.L_x_1882:
[----:B0-----:R0:W1:Y:S02]  /*1a7e0*/  SYNCS.PHASECHK.TRANS64.TRYWAIT P5, [R74+URZ+0x13290], R75 ;  /* 0x0132904b4a0075a7 */ /* 0x00106400080a017f */
[----:B-1----:R-:W-:Y:S05]  /*1a7f0*/  @!P5 NANOSLEEP.SYNCS 0x989680 ;  /* 0x009896800000d95d */ /* 0x002fea0003900000 */
[----:B------:R-:W1:Y:S02]  /*1a800*/  @!P5 SYNCS.PHASECHK.TRANS64 P5, [R74+URZ+0x13290], R75 ;  /* 0x0132904b4a00d5a7 */ /* 0x000e6400080a007f */
[----:B-1----:R-:W-:Y:S05]  /*1a810*/  @!P5 BRA `(.L_x_1882) ;  /* 0xfffffffc00f0d947 */ /* 0x002fea000383ffff */
[----:B------:R-:W-:Y:S05]  /*1a820*/  BRA `(.L_x_2104) ;  /* 0xfffffe7c00d47947 */ /* 0x000fea000383ffff */
.L_x_1892:
[----:B0-----:R0:W1:Y:S02]  /*1a830*/  SYNCS.PHASECHK.TRANS64.TRYWAIT P5, [R74+URZ+0x13290], R75 ;  /* 0x0132904b4a0075a7 */ /* 0x00106400080a017f */
[----:B-1----:R-:W-:Y:S05]  /*1a840*/  @!P5 NANOSLEEP.SYNCS 0x989680 ;  /* 0x009896800000d95d */ /* 0x002fea0003900000 */
[----:B------:R-:W1:Y:S02]  /*1a850*/  @!P5 SYNCS.PHASECHK.TRANS64 P5, [R74+URZ+0x13290], R75 ;  /* 0x0132904b4a00d5a7 */ /* 0x000e6400080a007f */
[----:B-1----:R-:W-:Y:S05]  /*1a860*/  @!P5 BRA `(.L_x_1892) ;  /* 0xfffffffc00f0d947 */ /* 0x002fea000383ffff */
[----:B------:R-:W-:Y:S05]  /*1a870*/  BRA `(.L_x_2105) ;  /* 0xfffffe8c00f07947 */ /* 0x000fea000383ffff */
.L_x_1897:
[----:B0-----:R0:W1:Y:S02]  /*1a880*/  SYNCS.PHASECHK.TRANS64.TRYWAIT P1, [R74+URZ+0x13290], R75 ;  /* 0x0132904b4a0075a7 */ /* 0x001064000802017f */
[----:B-1----:R-:W-:Y:S05]  /*1a890*/  @!P1 NANOSLEEP.SYNCS 0x989680 ;  /* 0x009896800000995d */ /* 0x002fea0003900000 */
[----:B------:R-:W1:Y:S02]  /*1a8a0*/  @!P1 SYNCS.PHASECHK.TRANS64 P1, [R74+URZ+0x13290], R75 ;  /* 0x0132904b4a0095a7 */ /* 0x000e64000802007f */
[----:B-1----:R-:W-:Y:S05]  /*1a8b0*/  @!P1 BRA `(.L_x_1897) ;  /* 0xfffffffc00f09947 */ /* 0x002fea000383ffff */
[----:B------:R-:W-:Y:S05]  /*1a8c0*/  BRA `(.L_x_2106) ;  /* 0xfffffe9c00fc7947 */ /* 0x000fea000383ffff */
.L_x_1901:
[----:B------:R0:W0:Y:S02]  /*1a8d0*/  SYNCS.PHASECHK.TRANS64.TRYWAIT P0, [R74+URZ+0x132b0], R75 ;  /* 0x0132b04b4a0075a7 */ /* 0x000024000800017f */
[----:B0-----:R-:W-:Y:S05]  /*1a8e0*/  @!P0 NANOSLEEP.SYNCS 0x989680 ;  /* 0x009896800000895d */ /* 0x001fea0003900000 */
[----:B------:R-:W0:Y:S02]  /*1a8f0*/  @!P0 SYNCS.PHASECHK.TRANS64 P0, [R74+URZ+0x132b0], R75 ;  /* 0x0132b04b4a0085a7 */ /* 0x000e24000800007f */
[----:B0-----:R-:W-:Y:S05]  /*1a900*/  @!P0 BRA `(.L_x_1901) ;  /* 0xfffffffc00f08947 */ /* 0x001fea000383ffff */
[----:B------:R-:W-:Y:S05]  /*1a910*/  BRA `(.L_x_2107) ;  /* 0xfffffea0005c7947 */ /* 0x000fea000383ffff */
.L_x_1919:
[----:B------:R-:W-:Y:S01]  /*1a920*/  BSSY B1, `(.L_x_2108) ;  /* 0x0000007000017945 */ /* 0x000fe20003800000 */
[----:B------:R-:W-:Y:S02]  /*1a930*/  IMAD.MOV.U32 R12, RZ, RZ, RZ ;  /* 0x000000ffff0c7224 */ /* 0x000fe400078e00ff */
[----:B------:R-:W-:Y:S02]  /*1a940*/  IMAD.MOV.U32 R11, RZ, RZ, 0x1e1f ;  /* 0x00001e1fff0b7424 */ /* 0x000fe400078e00ff */
[----:B------:R-:W-:-:S07]  /*1a950*/  IMAD.MOV.U32 R15, RZ, RZ, -0x1 ;  /* 0xffffffffff0f7424 */ /* 0x000fce00078e00ff */
[----:B------:R-:W-:Y:S05]  /*1a960*/  WARPSYNC.COLLECTIVE R15, `(.L_x_2109) ;  /* 0x000000000f087348 */ /* 0x000fea0003c00000 */
[----:B------:R0:W1:Y:S02]  /*1a970*/  SHFL.IDX P6, R14, R13, R12, R11 ;  /* 0x0000000c0d0e7389 */ /* 0x00006400000c000b */
[----:B01----:R-:W-:Y:S01]  /*1a980*/  ENDCOLLECTIVE ;  /* 0x000000000000791b */ /* 0x003fe20003800000 */
.L_x_2109:
[----:B------:R-:W-:Y:S05]  /*1a990*/  BSYNC B1 ;  /* 0x0000000000017941 */ /* 0x000fea0003800000 */
.L_x_2108:
        /* <DEDUP_REMOVED lines=8> */
.L_x_2110:
[----:B------:R-:W-:Y:S02]  /*1aa20*/  IMAD.MOV.U32 R13, RZ, RZ, R4 ;  /* 0x000000ffff0d7224 */ /* 0x000fe400078e0004 */
[----:B------:R-:W-:-:S07]  /*1aa30*/  IMAD.MOV.U32 R3, RZ, RZ, R14 ;  /* 0x000000ffff037224 */ /* 0x000fce00078e000e */
[----:B------:R-:W-:Y:S05]  /*1aa40*/  WARPSYNC.COLLECTIVE R15, `(.L_x_2111) ;  /* 0x000000000f087348 */ /* 0x000fea0003c00000 */
[----:B------:R0:W1:Y:S02]  /*1aa50*/  SHFL.IDX P6, R14, R13, R12, R11 ;  /* 0x0000000c0d0e7389 */ /* 0x00006400000c000b */
[----:B01----:R-:W-:Y:S01]  /*1aa60*/  ENDCOLLECTIVE ;  /* 0x000000000000791b */ /* 0x003fe20003800000 */
.L_x_2111:
[----:B------:R-:W-:Y:S02]  /*1aa70*/  IMAD.MOV.U32 R13, RZ, RZ, R5 ;  /* 0x000000ffff0d7224 */ /* 0x000fe400078e0005 */
[----:B------:R-:W-:-:S07]  /*1aa80*/  IMAD.MOV.U32 R4, RZ, RZ, R14 ;  /* 0x000000ffff047224 */ /* 0x000fce00078e000e */
[----:B------:R-:W-:Y:S05]  /*1aa90*/  WARPSYNC.COLLECTIVE R15, `(.L_x_2112) ;  /* 0x000000000f087348 */ /* 0x000fea0003c00000 */
[----:B------:R0:W1:Y:S02]  /*1aaa0*/  SHFL.IDX P6, R14, R13, R12, R11 ;  /* 0x0000000c0d0e7389 */ /* 0x00006400000c000b */
[----:B01----:R-:W-:Y:S01]  /*1aab0*/  ENDCOLLECTIVE ;  /* 0x000000000000791b */ /* 0x003fe20003800000 */
.L_x_2112:
[----:B------:R-:W-:Y:S05]  /*1aac0*/  BRA `(.L_x_2113) ;  /* 0xfffffeac00c87947 */ /* 0x000fea000383ffff */
.L_x_1923:
[----:B-1----:R1:W2:Y:S02]  /*1aad0*/  SYNCS.PHASECHK.TRANS64.TRYWAIT P0, [R16+URZ+0x13200], R5 ;  /* 0x01320005100075a7 */ /* 0x0022a4000800017f */
[----:B--2---:R-:W-:Y:S05]  /*1aae0*/  @!P0 NANOSLEEP.SYNCS 0x989680 ;  /* 0x009896800000895d */ /* 0x004fea0003900000 */
[----:B------:R-:W2:Y:S02]  /*1aaf0*/  @!P0 SYNCS.PHASECHK.TRANS64 P0, [R16+URZ+0x13200], R5 ;  /* 0x01320005100085a7 */ /* 0x000ea4000800007f */
[----:B--2---:R-:W-:Y:S05]  /*1ab00*/  @!P0 BRA `(.L_x_1923) ;  /* 0xfffffffc00f08947 */ /* 0x004fea000383ffff */
[----:B------:R-:W-:Y:S05]  /*1ab10*/  BRA `(.L_x_2114) ;  /* 0xfffffeb000687947 */ /* 0x000fea000383ffff */
.L_x_1927:
[----:B------:R-:W-:Y:S01]  /*1ab20*/  BSSY B1, `(.L_x_2115) ;  /* 0x0000007000017945 */ /* 0x000fe20003800000 */
[----:B------:R-:W-:Y:S01]  /*1ab30*/  IMAD.MOV.U32 R12, RZ, RZ, RZ ;  /* 0x000000ffff0c7224 */ /* 0x000fe200078e00ff */
[----:B------:R-:W-:Y:S01]  /*1ab40*/  MOV R15, 0xffffffff ;  /* 0xffffffff000f7802 */ /* 0x000fe20000000f00 */
[----:B------:R-:W-:-:S07]  /*1ab50*/  IMAD.MOV.U32 R11, RZ, RZ, 0x1e1f ;  /* 0x00001e1fff0b7424 */ /* 0x000fce00078e00ff */
[----:B------:R-:W-:Y:S05]  /*1ab60*/  WARPSYNC.COLLECTIVE R15, `(.L_x_2116) ;  /* 0x000000000f087348 */ /* 0x000fea0003c00000 */
[----:B------:R0:W1:Y:S02]  /*1ab70*/  SHFL.IDX P6, R14, R13, R12, R11 ;  /* 0x0000000c0d0e7389 */ /* 0x00006400000c000b */
[----:B01----:R-:W-:Y:S01]  /*1ab80*/  ENDCOLLECTIVE ;  /* 0x000000000000791b */ /* 0x003fe20003800000 */
.L_x_2116:
[----:B------:R-:W-:Y:S05]  /*1ab90*/  BSYNC B1 ;  /* 0x0000000000017941 */ /* 0x000fea0003800000 */
.L_x_2115:
        /* <DEDUP_REMOVED lines=8> */
.L_x_2117:
[----:B------:R-:W-:Y:S02]  /*1ac20*/  IMAD.MOV.U32 R13, RZ, RZ, R20 ;  /* 0x000000ffff0d7224 */ /* 0x000fe400078e0014 */
[----:B------:R-:W-:-:S07]  /*1ac30*/  IMAD.MOV.U32 R3, RZ, RZ, R14 ;  /* 0x000000ffff037224 */ /* 0x000fce00078e000e */
[----:B------:R-:W-:Y:S05]  /*1ac40*/  WARPSYNC.COLLECTIVE R15, `(.L_x_2118) ;  /* 0x000000000f087348 */ /* 0x000fea0003c00000 */
[----:B------:R0:W1:Y:S02]  /*1ac50*/  SHFL.IDX P6, R14, R13, R12, R11 ;  /* 0x0000000c0d0e7389 */ /* 0x00006400000c000b */
[----:B01----:R-:W-:Y:S01]  /*1ac60*/  ENDCOLLECTIVE ;  /* 0x000000000000791b */ /* 0x003fe20003800000 */
.L_x_2118:
[----:B------:R-:W-:Y:S02]  /*1ac70*/  IMAD.MOV.U32 R13, RZ, RZ, R4 ;  /* 0x000000ffff0d7224 */ /* 0x000fe400078e0004 */
[----:B------:R-:W-:-:S07]  /*1ac80*/  IMAD.MOV.U32 R20, RZ, RZ, R14 ;  /* 0x000000ffff147224 */ /* 0x000fce00078e000e */
[----:B------:R-:W-:Y:S05]  /*1ac90*/  WARPSYNC.COLLECTIVE R15, `(.L_x_2119) ;  /* 0x000000000f087348 */ /* 0x000fea0003c00000 */
[----:B------:R0:W1:Y:S02]  /*1aca0*/  SHFL.IDX P6, R14, R13, R12, R11 ;  /* 0x0000000c0d0e7389 */ /* 0x00006400000c000b */
[----:B01----:R-:W-:Y:S01]  /*1acb0*/  ENDCOLLECTIVE ;  /* 0x000000000000791b */ /* 0x003fe20003800000 */
.L_x_2119:
[----:B------:R-:W-:Y:S05]  /*1acc0*/  BRA `(.L_x_2120) ;  /* 0xfffffec000887947 */ /* 0x000fea000383ffff */
.L_x_1931:
[----:B-1----:R1:W2:Y:S02]  /*1acd0*/  SYNCS.PHASECHK.TRANS64.TRYWAIT P1, [R16+URZ+0x13200], R21 ;  /* 0x01320015100075a7 */ /* 0x0022a4000802017f */
[----:B--2---:R-:W-:Y:S05]  /*1ace0*/  @!P1 NANOSLEEP.SYNCS 0x989680 ;  /* 0x009896800000995d */ /* 0x004fea0003900000 */
[----:B------:R-:W2:Y:S02]  /*1acf0*/  @!P1 SYNCS.PHASECHK.TRANS64 P1, [R16+URZ+0x13200], R21 ;  /* 0x01320015100095a7 */ /* 0x000ea4000802007f */
[----:B--2---:R-:W-:Y:S05]  /*1ad00*/  @!P1 BRA `(.L_x_1931) ;  /* 0xfffffffc00f09947 */ /* 0x004fea000383ffff */
[----:B------:R-:W-:Y:S05]  /*1ad10*/  BRA `(.L_x_2121) ;  /* 0xfffffec400007947 */ /* 0x000fea000383ffff */
.L_x_1935:
[----:B-1----:R1:W2:Y:S02]  /*1ad20*/  SYNCS.PHASECHK.TRANS64.TRYWAIT P0, [R0+URZ+0x13230], R5 ;  /* 0x01323005000075a7 */ /* 0x0022a4000800017f */
[----:B--2---:R-:W-:Y:S05]  /*1ad30*/  @!P0 NANOSLEEP.SYNCS 0x989680 ;  /* 0x009896800000895d */ /* 0x004fea0003900000 */
[----:B------:R-:W2:Y:S02]  /*1ad40*/  @!P0 SYNCS.PHASECHK.TRANS64 P0, [R0+URZ+0x13230], R5 ;  /* 0x01323005000085a7 */ /* 0x000ea4000800007f */
[----:B--2---:R-:W-:Y:S05]  /*1ad50*/  @!P0 BRA `(.L_x_1935) ;  /* 0xfffffffc00f08947 */ /* 0x004fea000383ffff */
[----:B------:R-:W-:Y:S05]  /*1ad60*/  BRA `(.L_x_1934) ;  /* 0xfffffed4004c7947 */ /* 0x000fea000383ffff */
.L_x_1942:
[----:B-1----:R1:W2:Y:S02]  /*1ad70*/  SYNCS.PHASECHK.TRANS64.TRYWAIT P2, [R13+URZ+0x13230], R10 ;  /* 0x0132300a0d0075a7 */ /* 0x0022a4000804017f */
[----:B--2---:R-:W-:Y:S05]  /*1ad80*/  @!P2 NANOSLEEP.SYNCS 0x989680 ;  /* 0x009896800000a95d */ /* 0x004fea0003900000 */
[----:B------:R-:W2:Y:S02]  /*1ad90*/  @!P2 SYNCS.PHASECHK.TRANS64 P2, [R13+URZ+0x13230], R10 ;  /* 0x0132300a0d00a5a7 */ /* 0x000ea4000804007f */
[----:B--2---:R-:W-:Y:S05]  /*1ada0*/  @!P2 BRA `(.L_x_1942) ;  /* 0xfffffffc00f0a947 */ /* 0x004fea000383ffff */
[----:B------:R-:W-:Y:S05]  /*1adb0*/  BRA `(.L_x_1941) ;  /* 0xffffff0800ec7947 */ /* 0x000fea000383ffff */
.L_x_1947:
[----:B-1----:R1:W2:Y:S02]  /*1adc0*/  SYNCS.PHASECHK.TRANS64.TRYWAIT P2, [R15+URZ+0x13250], R9 ;  /* 0x013250090f0075a7 */ /* 0x0022a4000804017f */
[----:B--2---:R-:W-:Y:S05]  /*1add0*/  @!P2 NANOSLEEP.SYNCS 0x989680 ;  /* 0x009896800000a95d */ /* 0x004fea0003900000 */
[----:B------:R-:W2:Y:S02]  /*1ade0*/  @!P2 SYNCS.PHASECHK.TRANS64 P2, [R15+URZ+0x13250], R9 ;  /* 0x013250090f00a5a7 */ /* 0x000ea4000804007f */
[----:B--2---:R-:W-:Y:S05]  /*1adf0*/  @!P2 BRA `(.L_x_1947) ;  /* 0xfffffffc00f0a947 */ /* 0x004fea000383ffff */
[----:B------:R-:W-:Y:S05]  /*1ae00*/  BRA `(.L_x_1946) ;  /* 0xffffff10005c7947 */ /* 0x000fea000383ffff */
.L_x_1956:
[----:B-1----:R1:W2:Y:S02]  /*1ae10*/  SYNCS.PHASECHK.TRANS64.TRYWAIT P0, [R10+URZ+0x13230], R11 ;  /* 0x0132300b0a0075a7 */ /* 0x0022a4000800017f */
[----:B--2---:R-:W-:Y:S05]  /*1ae20*/  @!P0 NANOSLEEP.SYNCS 0x989680 ;  /* 0x009896800000895d */ /* 0x004fea0003900000 */
[----:B------:R-:W2:Y:S02]  /*1ae30*/  @!P0 SYNCS.PHASECHK.TRANS64 P0, [R10+URZ+0x13230], R11 ;  /* 0x0132300b0a0085a7 */ /* 0x000ea4000800007f */
[----:B--2---:R-:W-:Y:S05]  /*1ae40*/  @!P0 BRA `(.L_x_1956) ;  /* 0xfffffffc00f08947 */ /* 0x004fea000383ffff */
[----:B------:R-:W-:Y:S05]  /*1ae50*/  BRA `(.L_x_1955) ;  /* 0xffffff4400707947 */ /* 0x000fea000383ffff */
.L_x_1961:
[----:B-1----:R1:W2:Y:S02]  /*1ae60*/  SYNCS.PHASECHK.TRANS64.TRYWAIT P0, [R13+URZ+0x13250], R9 ;  /* 0x013250090d0075a7 */ /* 0x0022a4000800017f */
[----:B--2---:R-:W-:Y:S05]  /*1ae70*/  @!P0 NANOSLEEP.SYNCS 0x989680 ;  /* 0x009896800000895d */ /* 0x004fea0003900000 */
[----:B------:R-:W2:Y:S02]  /*1ae80*/  @!P0 SYNCS.PHASECHK.TRANS64 P0, [R13+URZ+0x13250], R9 ;  /* 0x013250090d0085a7 */ /* 0x000ea4000800007f */
[----:B--2---:R-:W-:Y:S05]  /*1ae90*/  @!P0 BRA `(.L_x_1961) ;  /* 0xfffffffc00f08947 */ /* 0x004fea000383ffff */
[----:B------:R-:W-:Y:S05]  /*1aea0*/  BRA `(.L_x_1960) ;  /* 0xffffff4800e07947 */ /* 0x000fea000383ffff */
.L_x_1968:
[----:B---3--:R3:W4:Y:S02]  /*1aeb0*/  SYNCS.PHASECHK.TRANS64.TRYWAIT P0, [R8+URZ+0x13250], R3 ;  /* 0x01325003080075a7 */ /* 0x008724000800017f */
[----:B----4-:R-:W-:Y:S05]  /*1aec0*/  @!P0 NANOSLEEP.SYNCS 0x989680 ;  /* 0x009896800000895d */ /* 0x010fea0003900000 */
[----:B------:R-:W4:Y:S02]  /*1aed0*/  @!P0 SYNCS.PHASECHK.TRANS64 P0, [R8+URZ+0x13250], R3 ;  /* 0x01325003080085a7 */ /* 0x000f24000800007f */
[----:B----4-:R-:W-:Y:S05]  /*1aee0*/  @!P0 BRA `(.L_x_1968) ;  /* 0xfffffffc00f08947 */ /* 0x010fea000383ffff */
[----:B------:R-:W-:Y:S05]  /*1aef0*/  BRA `(.L_x_1967) ;  /* 0xffffff7000d47947 */ /* 0x000fea000383ffff */
.L_x_1993:
[----:B------:R-:W2:Y:S01]  /*1af00*/  S2R R6, SR_TID.X ;  /* 0x0000000000067919 */ /* 0x000ea20000002100 */
[----:B------:R-:W-:Y:S01]  /*1af10*/  BSSY B1, `(.L_x_2122) ;  /* 0x000000a000017945 */ /* 0x000fe20003800000 */
[----:B------:R-:W-:Y:S01]  /*1af20*/  MOV R12, RZ ;  /* 0x000000ff000c7202 */ /* 0x000fe20000000f00 */
[----:B-1----:R-:W-:Y:S02]  /*1af30*/  IMAD.MOV.U32 R11, RZ, RZ, 0x1f ;  /* 0x0000001fff0b7424 */ /* 0x002fe400078e00ff */
[----:B------:R-:W-:Y:S01]  /*1af40*/  IMAD.MOV.U32 R15, RZ, RZ, -0x1 ;  /* 0xffffffffff0f7424 */ /* 0x000fe200078e00ff */
[----:B--2---:R-:W-:-:S04]  /*1af50*/  SHF.R.U32.HI R6, RZ, 0x5, R6 ;  /* 0x00000005ff067819 */ /* 0x004fc80000011606 */
[----:B------:R-:W-:-:S05]  /*1af60*/  LOP3.LUT R6, R6, 0x3, RZ, 0xc0, !PT ;  /* 0x0000000306067812 */ /* 0x000fca00078ec0ff */
[----:B0-----:R-:W-:-:S07]  /*1af70*/  IMAD.MOV.U32 R13, RZ, RZ, R6 ;  /* 0x000000ffff0d7224 */ /* 0x001fce00078e0006 */
[----:B------:R-:W-:Y:S05]  /*1af80*/  WARPSYNC.COLLECTIVE R15, `(.L_x_2123) ;  /* 0x000000000f087348 */ /* 0x000fea0003c00000 */
[----:B------:R0:W1:Y:S02]  /*1af90*/  SHFL.IDX P6, R14, R13, R12, R11 ;  /* 0x0000000c0d0e7389 */ /* 0x00006400000c000b */
[----:B01----:R-:W-:Y:S01]  /*1afa0*/  ENDCOLLECTIVE ;  /* 0x000000000000791b */ /* 0x003fe20003800000 */
.L_x_2123:
[----:B------:R-:W-:Y:S05]  /*1afb0*/  BSYNC B1 ;  /* 0x0000000000017941 */ /* 0x000fea0003800000 */
.L_x_2122:
[----:B------:R-:W-:Y:S05]  /*1afc0*/  BRA `(.L_x_2124) ;  /* 0xffffffac00dc7947 */ /* 0x000fea000383ffff */
.L_x_1995:
[----:B------:R-:W-:Y:S01]  /*1afd0*/  BSSY B1, `(.L_x_2125) ;  /* 0x0000006000017945 */ /* 0x000fe20003800000 */
[----:B------:R-:W-:-:S07]  /*1afe0*/  IMAD.MOV.U32 R15, RZ, RZ, -0x1 ;  /* 0xffffffffff0f7424 */ /* 0x000fce00078e00ff */
[----:B012---:R-:W-:Y:S05]  /*1aff0*/  WARPSYNC.COLLECTIVE R15, `(.L_x_2126) ;  /* 0x000000000f0c7348 */ /* 0x007fea0003c00000 */
[----:B------:R-:W-:Y:S02]  /*1b000*/  ELECT P6, UR62, PT ;  /* 0x00000000003e782f */ /* 0x000fe400038c0000 */
[----:B------:R-:W-:Y:S01]  /*1b010*/  MOV R14, UR62 ;  /* 0x0000003e000e7c02 */ /* 0x000fe20008000f00 */
[----:B012---:R-:W-:Y:S10]  /*1b020*/  ENDCOLLECTIVE ;  /* 0x000000000000791b */ /* 0x007ff40003800000 */
.L_x_2126:
[----:B------:R-:W-:Y:S05]  /*1b030*/  BSYNC B1 ;  /* 0x0000000000017941 */ /* 0x000fea0003800000 */
.L_x_2125:
[----:B------:R-:W-:Y:S05]  /*1b040*/  BRA `(.L_x_1994) ;  /* 0xffffffac00d47947 */ /* 0x000fea000383ffff */
.L_x_1997:
[----:B--2---:R2:W3:Y:S02]  /*1b050*/  SYNCS.PHASECHK.TRANS64.TRYWAIT P0, [R22+URZ+0x13220], R5 ;  /* 0x01322005160075a7 */ /* 0x0044e4000800017f */
[----:B---3--:R-:W-:Y:S05]  /*1b060*/  @!P0 NANOSLEEP.SYNCS 0x989680 ;  /* 0x009896800000895d */ /* 0x008fea0003900000 */
[----:B------:R-:W3:Y:S02]  /*1b070*/  @!P0 SYNCS.PHASECHK.TRANS64 P0, [R22+URZ+0x13220], R5 ;  /* 0x01322005160085a7 */ /* 0x000ee4000800007f */
[----:B---3--:R-:W-:Y:S05]  /*1b080*/  @!P0 BRA `(.L_x_1997) ;  /* 0xfffffffc00f08947 */ /* 0x008fea000383ffff */
[----:B------:R-:W-:Y:S05]  /*1b090*/  BRA `(.L_x_2127) ;  /* 0xffffffac00e47947 */ /* 0x000fea000383ffff */
.L_x_2001:
[----:B--2---:R2:W3:Y:S02]  /*1b0a0*/  SYNCS.PHASECHK.TRANS64.TRYWAIT P0, [R6+URZ+0x132a0], R5 ;  /* 0x0132a005060075a7 */ /* 0x0044e4000800017f */
[----:B---3--:R-:W-:Y:S05]  /*1b0b0*/  @!P0 NANOSLEEP.SYNCS 0x989680 ;  /* 0x009896800000895d */ /* 0x008fea0003900000 */
[----:B------:R-:W3:Y:S02]  /*1b0c0*/  @!P0 SYNCS.PHASECHK.TRANS64 P0, [R6+URZ+0x132a0], R5 ;  /* 0x0132a005060085a7 */ /* 0x000ee4000800007f */
[----:B---3--:R-:W-:Y:S05]  /*1b0d0*/  @!P0 BRA `(.L_x_2001) ;  /* 0xfffffffc00f08947 */ /* 0x008fea000383ffff */
[----:B------:R-:W-:Y:S05]  /*1b0e0*/  BRA `(.L_x_2128) ;  /* 0xffffffac00fc7947 */ /* 0x000fea000383ffff */
.L_x_2006:
[----:B-1----:R1:W3:Y:S02]  /*1b0f0*/  SYNCS.PHASECHK.TRANS64.TRYWAIT P0, [R6+URZ+0x132c0], R5 ;  /* 0x0132c005060075a7 */ /* 0x0022e4000800017f */
[----:B---3--:R-:W-:Y:S05]  /*1b100*/  @!P0 NANOSLEEP.SYNCS 0x989680 ;  /* 0x009896800000895d */ /* 0x008fea0003900000 */
[----:B------:R-:W3:Y:S02]  /*1b110*/  @!P0 SYNCS.PHASECHK.TRANS64 P0, [R6+URZ+0x132c0], R5 ;  /* 0x0132c005060085a7 */ /* 0x000ee4000800007f */
[----:B---3--:R-:W-:Y:S05]  /*1b120*/  @!P0 BRA `(.L_x_2006) ;  /* 0xfffffffc00f08947 */ /* 0x008fea000383ffff */
[----:B------:R-:W-:Y:S05]  /*1b130*/  BRA `(.L_x_2129) ;  /* 0xffffffb000787947 */ /* 0x000fea000383ffff */
.L_x_2013:
[----:B--2---:R2:W3:Y:S02]  /*1b140*/  SYNCS.PHASECHK.TRANS64.TRYWAIT P1, [R5+URZ+0x132a0], R6 ;  /* 0x0132a006050075a7 */ /* 0x0044e4000802017f */
[----:B---3--:R-:W-:Y:S05]  /*1b150*/  @!P1 NANOSLEEP.SYNCS 0x989680 ;  /* 0x009896800000995d */ /* 0x008fea0003900000 */
[----:B------:R-:W3:Y:S02]  /*1b160*/  @!P1 SYNCS.PHASECHK.TRANS64 P1, [R5+URZ+0x132a0], R6 ;  /* 0x0132a006050095a7 */ /* 0x000ee4000802007f */
[----:B---3--:R-:W-:Y:S05]  /*1b170*/  @!P1 BRA `(.L_x_2013) ;  /* 0xfffffffc00f09947 */ /* 0x008fea000383ffff */
[----:B------:R-:W-:Y:S05]  /*1b180*/  BRA `(.L_x_2130) ;  /* 0xffffffb400347947 */ /* 0x000fea000383ffff */
.L_x_2018:
[----:B-1----:R1:W3:Y:S02]  /*1b190*/  SYNCS.PHASECHK.TRANS64.TRYWAIT P1, [R5+URZ+0x132c0], R6 ;  /* 0x0132c006050075a7 */ /* 0x0022e4000802017f */
[----:B---3--:R-:W-:Y:S05]  /*1b1a0*/  @!P1 NANOSLEEP.SYNCS 0x989680 ;  /* 0x009896800000995d */ /* 0x008fea0003900000 */
[----:B------:R-:W3:Y:S02]  /*1b1b0*/  @!P1 SYNCS.PHASECHK.TRANS64 P1, [R5+URZ+0x132c0], R6 ;  /* 0x0132c006050095a7 */ /* 0x000ee4000802007f */
[----:B---3--:R-:W-:Y:S05]  /*1b1c0*/  @!P1 BRA `(.L_x_2018) ;  /* 0xfffffffc00f09947 */ /* 0x008fea000383ffff */
[----:B------:R-:W-:Y:S05]  /*1b1d0*/  BRA `(.L_x_2131) ;  /* 0xffffffb400ac7947 */ /* 0x000fea000383ffff */
.L_x_2033:
[----:B------:R-:W2:Y:S01]  /*1b1e0*/  S2R R20, SR_TID.X ;  /* 0x0000000000147919 */ /* 0x000ea20000002100 */
[----:B------:R-:W-:Y:S01]  /*1b1f0*/  BSSY B0, `(.L_x_2132) ;  /* 0x000000a000007945 */ /* 0x000fe20003800000 */
[----:B------:R-:W-:Y:S02]  /*1b200*/  IMAD.MOV.U32 R12, RZ, RZ, RZ ;  /* 0x000000ffff0c7224 */ /* 0x000fe400078e00ff */
        /* <DEDUP_REMOVED lines=8> */
.L_x_2133:
[----:B------:R-:W-:Y:S05]  /*1b290*/  BSYNC B0 ;  /* 0x0000000000007941 */ /* 0x000fea0003800000 */
.L_x_2132:
[----:B------:R-:W-:Y:S05]  /*1b2a0*/  BRA `(.L_x_2134) ;  /* 0xffffffc000507947 */ /* 0x000fea000383ffff */
.L_x_2035:
[----:B------:R-:W-:Y:S01]  /*1b2b0*/  BSSY B0, `(.L_x_2135) ;  /* 0x0000006000007945 */ /* 0x000fe20003800000 */
[----:B------:R-:W-:-:S07]  /*1b2c0*/  IMAD.MOV.U32 R15, RZ, RZ, -0x1 ;  /* 0xffffffffff0f7424 */ /* 0x000fce00078e00ff */
[----:B012---:R-:W-:Y:S05]  /*1b2d0*/  WARPSYNC.COLLECTIVE R15, `(.L_x_2136) ;  /* 0x000000000f0c7348 */ /* 0x007fea0003c00000 */
[----:B------:R-:W-:Y:S02]  /*1b2e0*/  ELECT P6, UR62, PT ;  /* 0x00000000003e782f */ /* 0x000fe400038c0000 */
[----:B------:R-:W-:Y:S01]  /*1b2f0*/  MOV R14, UR62 ;  /* 0x0000003e000e7c02 */ /* 0x000fe20008000f00 */
[----:B012---:R-:W-:Y:S10]  /*1b300*/  ENDCOLLECTIVE ;  /* 0x000000000000791b */ /* 0x007ff40003800000 */
.L_x_2136:
[----:B------:R-:W-:Y:S05]  /*1b310*/  BSYNC B0 ;  /* 0x0000000000007941 */ /* 0x000fea0003800000 */
.L_x_2135:
[----:B------:R-:W-:Y:S05]  /*1b320*/  BRA `(.L_x_2137) ;  /* 0xffffffc000587947 */ /* 0x000fea000383ffff */
.L_x_2037:
[----:B--2---:R2:W3:Y:S02]  /*1b330*/  SYNCS.PHASECHK.TRANS64.TRYWAIT P0, [R4+URZ+0x13280], R3 ;  /* 0x01328003040075a7 */ /* 0x0044e4000800017f */
[----:B---3--:R-:W-:Y:S05]  /*1b340*/  @!P0 NANOSLEEP.SYNCS 0x989680 ;  /* 0x009896800000895d */ /* 0x008fea0003900000 */
[----:B------:R-:W3:Y:S02]  /*1b350*/  @!P0 SYNCS.PHASECHK.TRANS64 P0, [R4+URZ+0x13280], R3 ;  /* 0x01328003040085a7 */ /* 0x000ee4000800007f */
[----:B---3--:R-:W-:Y:S05]  /*1b360*/  @!P0 BRA `(.L_x_2037) ;  /* 0xfffffffc00f08947 */ /* 0x008fea000383ffff */
[----:B------:R-:W-:Y:S05]  /*1b370*/  BRA `(.L_x_2138) ;  /* 0xffffffc000bc7947 */ /* 0x000fea000383ffff */
.L_x_2039:
[----:B---3--:R3:W4:Y:S02]  /*1b380*/  SYNCS.PHASECHK.TRANS64.TRYWAIT P0, [R4+URZ+0x13240], R3 ;  /* 0x01324003040075a7 */ /* 0x008724000800017f */
[----:B----4-:R-:W-:Y:S05]  /*1b390*/  @!P0 NANOSLEEP.SYNCS 0x989680 ;  /* 0x009896800000895d */ /* 0x010fea0003900000 */
[----:B------:R-:W4:Y:S02]  /*1b3a0*/  @!P0 SYNCS.PHASECHK.TRANS64 P0, [R4+URZ+0x13240], R3 ;  /* 0x01324003040085a7 */ /* 0x000f24000800007f */
[----:B----4-:R-:W-:Y:S05]  /*1b3b0*/  @!P0 BRA `(.L_x_2039) ;  /* 0xfffffffc00f08947 */ /* 0x010fea000383ffff */
[----:B------:R-:W-:Y:S05]  /*1b3c0*/  BRA `(.L_x_2139) ;  /* 0xffffffc400107947 */ /* 0x000fea000383ffff */
.L_x_2043:
[----:B------:R-:W2:Y:S01]  /*1b3d0*/  LDL.LU R11, [R1+0x1c] ;  /* 0x00001c00010b7983 */ /* 0x000ea20000300800 */
[----:B------:R-:W-:Y:S02]  /*1b3e0*/  IMAD.MOV.U32 R13, RZ, RZ, R4 ;  /* 0x000000ffff0d7224 */ /* 0x000fe400078e0004 */
[----:B------:R-:W-:Y:S02]  /*1b3f0*/  IMAD.MOV.U32 R12, RZ, RZ, RZ ;  /* 0x000000ffff0c7224 */ /* 0x000fe400078e00ff */
[----:B------:R-:W-:Y:S02]  /*1b400*/  IMAD.MOV.U32 R15, RZ, RZ, -0x1 ;  /* 0xffffffffff0f7424 */ /* 0x000fe400078e00ff */
[----:B------:R-:W-:-:S04]  /*1b410*/  IMAD R17, R17, 0xc0, R21 ;  /* 0x000000c011117824 */ /* 0x000fc800078e0215 */
[----:B------:R-:W-:Y:S02]  /*1b420*/  VIADD R8, R17, 0x20 ;  /* 0x0000002011087836 */ /* 0x000fe40000000000 */
[----:B--2---:R-:W-:Y:S01]  /*1b430*/  IMAD R5, R11, R9, RZ ;  /* 0x000000090b057224 */ /* 0x004fe200078e02ff */
[----:B------:R-:W-:-:S04]  /*1b440*/  MOV R11, 0x1c1f ;  /* 0x00001c1f000b7802 */ /* 0x000fc80000000f00 */
[----:B------:R-:W-:-:S13]  /*1b450*/  ISETP.GE.AND P1, PT, R17, R5, PT ;  /* 0x000000051100720c */ /* 0x000fda0003f26270 */
[----:B-----5:R-:W-:Y:S05]  /*1b460*/  WARPSYNC.COLLECTIVE R15, `(.L_x_2140) ;  /* 0x000000000f087348 */ /* 0x020fea0003c00000 */
[----:B------:R0:W1:Y:S02]  /*1b470*/  SHFL.IDX P6, R14, R13, R12, R11 ;  /* 0x0000000c0d0e7389 */ /* 0x00006400000c000b */
[----:B01---5:R-:W-:Y:S01]  /*1b480*/  ENDCOLLECTIVE ;  /* 0x000000000000791b */ /* 0x023fe20003800000 */
.L_x_2140:
[----:B------:R-:W-:Y:S02]  /*1b490*/  IMAD.MOV.U32 R13, RZ, RZ, R0 ;  /* 0x000000ffff0d7224 */ /* 0x000fe400078e0000 */
[----:B------:R-:W-:-:S07]  /*1b4a0*/  IMAD.MOV.U32 R6, RZ, RZ, R14 ;  /* 0x000000ffff067224 */ /* 0x000fce00078e000e */
[----:B------:R-:W-:Y:S05]  /*1b4b0*/  WARPSYNC.COLLECTIVE R15, `(.L_x_2141) ;  /* 0x000000000f087348 */ /* 0x000fea0003c00000 */
[----:B------:R0:W1:Y:S02]  /*1b4c0*/  SHFL.IDX P6, R14, R13, R12, R11 ;  /* 0x0000000c0d0e7389 */ /* 0x00006400000c000b */
[----:B01----:R-:W-:Y:S01]  /*1b4d0*/  ENDCOLLECTIVE ;  /* 0x000000000000791b */ /* 0x003fe20003800000 */
.L_x_2141:
[----:B------:R-:W-:Y:S02]  /*1b4e0*/  IMAD.MOV.U32 R13, RZ, RZ, R4 ;  /* 0x000000ffff0d7224 */ /* 0x000fe400078e0004 */
[----:B------:R-:W-:Y:S02]  /*1b4f0*/  IMAD.MOV.U32 R12, RZ, RZ, 0x1 ;  /* 0x00000001ff0c7424 */ /* 0x000fe400078e00ff */
[----:B------:R-:W-:-:S07]  /*1b500*/  IMAD.MOV.U32 R7, RZ, RZ, R14 ;  /* 0x000000ffff077224 */ /* 0x000fce00078e000e */
[----:B------:R-:W-:Y:S05]  /*1b510*/  WARPSYNC.COLLECTIVE R15, `(.L_x_2142) ;  /* 0x000000000f087348 */ /* 0x000fea0003c00000 */
[----:B------:R0:W1:Y:S02]  /*1b520*/  SHFL.IDX P6, R14, R13, R12, R11 ;  /* 0x0000000c0d0e7389 */ /* 0x00006400000c000b */
[----:B01----:R-:W-:Y:S01]  /*1b530*/  ENDCOLLECTIVE ;  /* 0x000000000000791b */ /* 0x003fe20003800000 */
.L_x_2142:
        /* <DEDUP_REMOVED lines=9> */
[----:B------:R0:W-:Y:S01]  /*1b5d0*/  @!P1 LDGSTS.E.BYPASS.LTC128B.128 [R10+0xb000], desc[UR40][R6.64], !P0 ;  /* 0x0b000000060a9fae */ /* 0x0001e2000c101d68 */
[----:B------:R-:W-:Y:S01]  /*1b5e0*/  ISETP.GE.AND P1, PT, R8, R5, PT ;  /* 0x000000050800720c */ /* 0x000fe20003f26270 */
[----:B0-----:R-:W-:-:S12]  /*1b5f0*/  IMAD.MOV.U32 R6, RZ, RZ, R14 ;  /* 0x000000ffff067224 */ /* 0x001fd800078e000e */
[----:B------:R-:W-:Y:S05]  /*1b600*/  WARPSYNC.COLLECTIVE R15, `(.L_x_2143) ;  /* 0x000000000f087348 */ /* 0x000fea0003c00000 */
[----:B------:R0:W1:Y:S02]  /*1b610*/  SHFL.IDX P6, R14, R13, R12, R11 ;  /* 0x0000000c0d0e7389 */ /* 0x00006400000c000b */
[----:B01----:R-:W-:Y:S01]  /*1b620*/  ENDCOLLECTIVE ;  /* 0x000000000000791b */ /* 0x003fe20003800000 */
.L_x_2143:
[----:B------:R-:W-:Y:S02]  /*1b630*/  IMAD.MOV.U32 R13, RZ, RZ, R4 ;  /* 0x000000ffff0d7224 */ /* 0x000fe400078e0004 */
[----:B------:R-:W-:Y:S01]  /*1b640*/  IMAD.MOV.U32 R12, RZ, RZ, 0x2 ;  /* 0x00000002ff0c7424 */ /* 0x000fe200078e00ff */
[----:B------:R-:W-:-:S07]  /*1b650*/  MOV R7, R14 ;  /* 0x0000000e00077202 */ /* 0x000fce0000000f00 */
[----:B------:R-:W-:Y:S05]  /*1b660*/  WARPSYNC.COLLECTIVE R15, `(.L_x_2144) ;  /* 0x000000000f087348 */ /* 0x000fea0003c00000 */
[----:B------:R0:W1:Y:S02]  /*1b670*/  SHFL.IDX P6, R14, R13, R12, R11 ;  /* 0x0000000c0d0e7389 */ /* 0x00006400000c000b */
[----:B01----:R-:W-:Y:S01]  /*1b680*/  ENDCOLLECTIVE ;  /* 0x000000000000791b */ /* 0x003fe20003800000 */
.L_x_2144:
        /* <DEDUP_REMOVED lines=16> */
.L_x_2145:
[----:B------:R-:W-:Y:S02]  /*1b790*/  IMAD.MOV.U32 R13, RZ, RZ, R4 ;  /* 0x000000ffff0d7224 */ /* 0x000fe400078e0004 */
[----:B------:R-:W-:Y:S02]  /*1b7a0*/  IMAD.MOV.U32 R12, RZ, RZ, 0x3 ;  /* 0x00000003ff0c7424 */ /* 0x000fe400078e00ff */
[----:B------:R-:W-:-:S07]  /*1b7b0*/  IMAD.MOV.U32 R7, RZ, RZ, R14 ;  /* 0x000000ffff077224 */ /* 0x000fce00078e000e */
[----:B------:R-:W-:Y:S05]  /*1b7c0*/  WARPSYNC.COLLECTIVE R15, `(.L_x_2146) ;  /* 0x000000000f087348 */ /* 0x000fea0003c00000 */
[----:B------:R0:W1:Y:S02]  /*1b7d0*/  SHFL.IDX P6, R14, R13, R12, R11 ;  /* 0x0000000c0d0e7389 */ /* 0x00006400000c000b */
[----:B01----:R-:W-:Y:S01]  /*1b7e0*/  ENDCOLLECTIVE ;  /* 0x000000000000791b */ /* 0x003fe20003800000 */
.L_x_2146:
[----:B------:R-:W-:-:S05]  /*1b7f0*/  @!P1 IADD3 R7, P2, R20, R7, RZ ;  /* 0x0000000714079210 */ /* 0x000fca0007f5e0ff */
[----:B------:R-:W-:-:S05]  /*1b800*/  @!P1 IMAD.X R6, RZ, RZ, R6, P2 ;  /* 0x000000ffff069224 */ /* 0x000fca00010e0606 */
[-C--:B------:R-:W-:Y:S01]  /*1b810*/  @!P1 LOP3.LUT R7, R7, R6.reuse, RZ, 0x3c, !PT ;  /* 0x0000000607079212 */ /* 0x080fe200078e3cff */
[----:B------:R-:W-:Y:S02]  /*1b820*/  IMAD.MOV.U32 R13, RZ, RZ, R0 ;  /* 0x000000ffff0d7224 */ /* 0x000fe400078e0000 */
[----:B------:R-:W-:Y:S01]  /*1b830*/  VIADD R0, R17, 0x60 ;  /* 0x0000006011007836 */ /* 0x000fe20000000000 */
[----:B------:R-:W-:-:S04]  /*1b840*/  @!P1 LOP3.LUT R6, R7, R6, RZ, 0x3c, !PT ;  /* 0x0000000607069212 */ /* 0x000fc800078e3cff */
[----:B------:R-:W-:Y:S02]  /*1b850*/  @!P1 LOP3.LUT R7, R7, R6, RZ, 0x3c, !PT ;  /* 0x0000000607079212 */ /* 0x000fe400078e3cff */
[----:B------:R-:W-:-:S07]  /*1b860*/  MOV R4, R14 ;  /* 0x0000000e00047202 */ /* 0x000fce0000000f00 */
[----:B------:R-:W-:Y:S05]  /*1b870*/  WARPSYNC.COLLECTIVE R15, `(.L_x_2147) ;  /* 0x000000000f087348 */ /* 0x000fea0003c00000 */
[----:B------:R0:W1:Y:S02]  /*1b880*/  SHFL.IDX P6, R14, R13, R12, R11 ;  /* 0x0000000c0d0e7389 */ /* 0x00006400000c000b */
[----:B01----:R-:W-:Y:S01]  /*1b890*/  ENDCOLLECTIVE ;  /* 0x000000000000791b */ /* 0x003fe20003800000 */
.L_x_2147:
        /* <DEDUP_REMOVED lines=11> */
.L_x_2148:
[----:B------:R-:W-:-:S05]  /*1b950*/  @!P1 IADD3 R6, P3, R20, R6, RZ ;  /* 0x0000000614069210 */ /* 0x000fca0007f7e0ff */
[----:B------:R-:W-:-:S04]  /*1b960*/  @!P1 IMAD.X R4, RZ, RZ, R4, P3 ;  /* 0x000000ffff049224 */ /* 0x000fc800018e0604 */
[----:B------:R-:W-:Y:S01]  /*1b970*/  @!P1 IMAD.MOV.U32 R7, RZ, RZ, R4 ;  /* 0x000000ffff079224 */ /* 0x000fe200078e0004 */
[----:B------:R-:W-:Y:S01]  /*1b980*/  IADD3 R4, R17, 0x80, RZ ;  /* 0x0000008011047810 */ /* 0x000fe20007ffe0ff */
[----:B------:R-:W-:-:S03]  /*1b990*/  IMAD.MOV.U32 R13, RZ, RZ, R2 ;  /* 0x000000ffff0d7224 */ /* 0x000fc600078e0002 */
[----:B------:R-:W-:Y:S01]  /*1b9a0*/  ISETP.GE.AND P2, PT, R4, R5, PT ;  /* 0x000000050400720c */ /* 0x000fe20003f46270 */
[----:B------:R-:W-:Y:S01]  /*1b9b0*/  @!PT LDS RZ, [RZ] ;  /* 0x00000000fffff984 */ /* 0x000fe20000000800 */
[----:B------:R-:W-:Y:S01]  /*1b9c0*/  @!PT LDS RZ, [RZ] ;  /* 0x00000000fffff984 */ /* 0x000fe20000000800 */
[----:B------:R-:W-:Y:S01]  /*1b9d0*/  @!PT LDS RZ, [RZ] ;  /* 0x00000000fffff984 */ /* 0x000fe20000000800 */
[----:B------:R0:W-:Y:S01]  /*1b9e0*/  @!P1 LDGSTS.E.BYPASS.LTC128B.128 [R10+0xc800], desc[UR40][R6.64], !P0 ;  /* 0x0c800000060a9fae */ /* 0x0001e2000c101d68 */
[----:B------:R-:W-:-:S11]  /*1b9f0*/  IMAD.MOV.U32 R0, RZ, RZ, R14 ;  /* 0x000000ffff007224 */ /* 0x000fd600078e000e */
[----:B0-----:R-:W-:Y:S05]  /*1ba00*/  WARPSYNC.COLLECTIVE R15, `(.L_x_2149) ;  /* 0x000000000f087348 */ /* 0x001fea0003c00000 */
[----:B------:R1:W2:Y:S02]  /*1ba10*/  SHFL.IDX P6, R14, R13, R12, R11 ;  /* 0x0000000c0d0e7389 */ /* 0x0002a400000c000b */
[----:B012---:R-:W-:Y:S01]  /*1ba20*/  ENDCOLLECTIVE ;  /* 0x000000000000791b */ /* 0x007fe20003800000 */
.L_x_2149:
[----:B------:R-:W-:Y:S02]  /*1ba30*/  IMAD.MOV.U32 R13, RZ, RZ, R3 ;  /* 0x000000ffff0d7224 */ /* 0x000fe400078e0003 */
[----:B------:R-:W-:Y:S02]  /*1ba40*/  IMAD.MOV.U32 R12, RZ, RZ, 0x1 ;  /* 0x00000001ff0c7424 */ /* 0x000fe400078e00ff */
[----:B------:R-:W-:-:S07]  /*1ba50*/  IMAD.MOV.U32 R8, RZ, RZ, R14 ;  /* 0x000000ffff087224 */ /* 0x000fce00078e000e */
[----:B------:R-:W-:Y:S05]  /*1ba60*/  WARPSYNC.COLLECTIVE R15, `(.L_x_2150) ;  /* 0x000000000f087348 */ /* 0x000fea0003c00000 */
[----:B------:R0:W1:Y:S02]  /*1ba70*/  SHFL.IDX P6, R14, R13, R12, R11 ;  /* 0x0000000c0d0e7389 */ /* 0x00006400000c000b */
[----:B01----:R-:W-:Y:S01]  /*1ba80*/  ENDCOLLECTIVE ;  /* 0x000000000000791b */ /* 0x003fe20003800000 */
.L_x_2150:
[----:B------:R-:W-:-:S05]  /*1ba90*/  @!P2 IADD3 R6, P1, R20, R8, RZ ;  /* 0x000000081406a210 */ /* 0x000fca0007f3e0ff */
[----:B------:R-:W-:-:S04]  /*1baa0*/  @!P2 IMAD.X R0, RZ, RZ, R0, P1 ;  /* 0x000000ffff00a224 */ /* 0x000fc800008e0600 */
        /* <DEDUP_REMOVED lines=10> */
.L_x_2151:
[----:B------:R-:W-:Y:S01]  /*1bb50*/  IMAD.MOV.U32 R2, RZ, RZ, R14 ;  /* 0x000000ffff027224 */ /* 0x000fe200078e000e */
[----:B------:R-:W-:Y:S06]  /*1bb60*/  BRA `(.L_x_2152) ;  /* 0xffffffc800307947 */ /* 0x000fec000383ffff */
.L_x_2046:
[----:B-1----:R1:W2:Y:S02]  /*1bb70*/  SYNCS.PHASECHK.TRANS64.TRYWAIT P0, [R22+URZ+0x13220], R3 ;  /* 0x01322003160075a7 */ /* 0x0022a4000800017f */
[----:B--2---:R-:W-:Y:S05]  /*1bb80*/  @!P0 NANOSLEEP.SYNCS 0x989680 ;  /* 0x009896800000895d */ /* 0x004fea0003900000 */
[----:B------:R-:W2:Y:S02]  /*1bb90*/  @!P0 SYNCS.PHASECHK.TRANS64 P0, [R22+URZ+0x13220], R3 ;  /* 0x01322003160085a7 */ /* 0x000ea4000800007f */
[----:B--2---:R-:W-:Y:S05]  /*1bba0*/  @!P0 BRA `(.L_x_2046) ;  /* 0xfffffffc00f08947 */ /* 0x004fea000383ffff */
[----:B------:R-:W-:Y:S05]  /*1bbb0*/  BRA `(.L_x_2153) ;  /* 0xffffffc8008c7947 */ /* 0x000fea000383ffff */
.L_x_2052:
[----:B0-----:R0:W1:Y:S02]  /*1bbc0*/  SYNCS.PHASECHK.TRANS64.TRYWAIT P0, [R4+URZ+0x13280], R3 ;  /* 0x01328003040075a7 */ /* 0x001064000800017f */
[----:B-1----:R-:W-:Y:S05]  /*1bbd0*/  @!P0 NANOSLEEP.SYNCS 0x989680 ;  /* 0x009896800000895d */ /* 0x002fea0003900000 */
[----:B------:R-:W1:Y:S02]  /*1bbe0*/  @!P0 SYNCS.PHASECHK.TRANS64 P0, [R4+URZ+0x13280], R3 ;  /* 0x01328003040085a7 */ /* 0x000e64000800007f */
[----:B-1----:R-:W-:Y:S05]  /*1bbf0*/  @!P0 BRA `(.L_x_2052) ;  /* 0xfffffffc00f08947 */ /* 0x002fea000383ffff */
[----:B------:R-:W-:Y:S05]  /*1bc00*/  BRA `(.L_x_2154) ;  /* 0xffffffcc00347947 */ /* 0x000fea000383ffff */
.L_x_2057:
[----:B-1----:R1:W2:Y:S02]  /*1bc10*/  SYNCS.PHASECHK.TRANS64.TRYWAIT P0, [R4+URZ+0x13240], R3 ;  /* 0x01324003040075a7 */ /* 0x0022a4000800017f */
[----:B--2---:R-:W-:Y:S05]  /*1bc20*/  @!P0 NANOSLEEP.SYNCS 0x989680 ;  /* 0x009896800000895d */ /* 0x004fea0003900000 */
[----:B------:R-:W2:Y:S02]  /*1bc30*/  @!P0 SYNCS.PHASECHK.TRANS64 P0, [R4+URZ+0x13240], R3 ;  /* 0x01324003040085a7 */ /* 0x000ea4000800007f */
[----:B--2---:R-:W-:Y:S05]  /*1bc40*/  @!P0 BRA `(.L_x_2057) ;  /* 0xfffffffc00f08947 */ /* 0x004fea000383ffff */
[----:B------:R-:W-:Y:S05]  /*1bc50*/  BRA `(.L_x_2155) ;  /* 0xffffffcc00b07947 */ /* 0x000fea000383ffff */
.L_x_2063:
[----:B0-----:R0:W1:Y:S02]  /*1bc60*/  SYNCS.PHASECHK.TRANS64.TRYWAIT P0, [R3+URZ+0x13270], R2 ;  /* 0x01327002030075a7 */ /* 0x001064000800017f */
[----:B-1----:R-:W-:Y:S05]  /*1bc70*/  @!P0 NANOSLEEP.SYNCS 0x989680 ;  /* 0x009896800000895d */ /* 0x002fea0003900000 */
[----:B------:R-:W1:Y:S02]  /*1bc80*/  @!P0 SYNCS.PHASECHK.TRANS64 P0, [R3+URZ+0x13270], R2 ;  /* 0x01327002030085a7 */ /* 0x000e64000800007f */
[----:B-1----:R-:W-:Y:S05]  /*1bc90*/  @!P0 BRA `(.L_x_2063) ;  /* 0xfffffffc00f08947 */ /* 0x002fea000383ffff */
[----:B------:R-:W-:Y:S05]  /*1bca0*/  BRA `(.L_x_2156) ;  /* 0xffffffd0004c7947 */ /* 0x000fea000383ffff */
.L_x_2065:
[----:B0-----:R0:W1:Y:S02]  /*1bcb0*/  SYNCS.PHASECHK.TRANS64.TRYWAIT P0, [R3+URZ+0x13260], R2 ;  /* 0x01326002030075a7 */ /* 0x001064000800017f */
[----:B-1----:R-:W-:Y:S05]  /*1bcc0*/  @!P0 NANOSLEEP.SYNCS 0x989680 ;  /* 0x009896800000895d */ /* 0x002fea0003900000 */
[----:B------:R-:W1:Y:S02]  /*1bcd0*/  @!P0 SYNCS.PHASECHK.TRANS64 P0, [R3+URZ+0x13260], R2 ;  /* 0x01326002030085a7 */ /* 0x000e64000800007f */
[----:B-1----:R-:W-:Y:S05]  /*1bce0*/  @!P0 BRA `(.L_x_2065) ;  /* 0xfffffffc00f08947 */ /* 0x002fea000383ffff */
[----:B------:R-:W-:Y:S05]  /*1bcf0*/  BRA `(.L_x_2157) ;  /* 0xffffffd000547947 */ /* 0x000fea000383ffff */
.L_x_2072:
[----:B-1----:R1:W2:Y:S02]  /*1bd00*/  SYNCS.PHASECHK.TRANS64.TRYWAIT P1, [R3+URZ+0x13270], R0 ;  /* 0x01327000030075a7 */ /* 0x0022a4000802017f */
[----:B--2---:R-:W-:Y:S05]  /*1bd10*/  @!P1 NANOSLEEP.SYNCS 0x989680 ;  /* 0x009896800000995d */ /* 0x004fea0003900000 */
[----:B------:R-:W2:Y:S02]  /*1bd20*/  @!P1 SYNCS.PHASECHK.TRANS64 P1, [R3+URZ+0x13270], R0 ;  /* 0x01327000030095a7 */ /* 0x000ea4000802007f */
[----:B--2---:R-:W-:Y:S05]  /*1bd30*/  @!P1 BRA `(.L_x_2072) ;  /* 0xfffffffc00f09947 */ /* 0x004fea000383ffff */
[----:B------:R-:W-:Y:S05]  /*1bd40*/  BRA `(.L_x_2158) ;  /* 0xffffffd400a07947 */ /* 0x000fea000383ffff */
.L_x_2074:
[----:B-1----:R1:W2:Y:S02]  /*1bd50*/  SYNCS.PHASECHK.TRANS64.TRYWAIT P1, [R3+URZ+0x13260], R0 ;  /* 0x01326000030075a7 */ /* 0x0022a4000802017f */
[----:B--2---:R-:W-:Y:S05]  /*1bd60*/  @!P1 NANOSLEEP.SYNCS 0x989680 ;  /* 0x009896800000995d */ /* 0x004fea0003900000 */
[----:B------:R-:W2:Y:S02]  /*1bd70*/  @!P1 SYNCS.PHASECHK.TRANS64 P1, [R3+URZ+0x13260], R0 ;  /* 0x01326000030095a7 */ /* 0x000ea4000802007f */
[----:B--2---:R-:W-:Y:S05]  /*1bd80*/  @!P1 BRA `(.L_x_2074) ;  /* 0xfffffffc00f09947 */ /* 0x004fea000383ffff */
[----:B------:R-:W-:Y:S05]  /*1bd90*/  BRA `(.L_x_2159) ;  /* 0xffffffd400a47947 */ /* 0x000fea000383ffff */
.L_x_2078:
[----:B------:R-:W-:Y:S01]  /*1bda0*/  BSSY B0, `(.L_x_2160) ;  /* 0x0000008000007945 */ /* 0x000fe20003800000 */
[----:B0-----:R-:W-:Y:S01]  /*1bdb0*/  IMAD.MOV.U32 R13, RZ, RZ, R16 ;  /* 0x000000ffff0d7224 */ /* 0x001fe200078e0010 */
[----:B------:R-:W-:Y:S01]  /*1bdc0*/  MOV R15, 0xffffffff ;  /* 0xffffffff000f7802 */ /* 0x000fe20000000f00 */
[----:B------:R-:W-:Y:S02]  /*1bdd0*/  IMAD.MOV.U32 R12, RZ, RZ, RZ ;  /* 0x000000ffff0c7224 */ /* 0x000fe400078e00ff */
[----:B-1----:R-:W-:-:S07]  /*1bde0*/  IMAD.MOV.U32 R11, RZ, RZ, 0x1f ;  /* 0x0000001fff0b7424 */ /* 0x002fce00078e00ff */
[----:B------:R-:W-:Y:S05]  /*1bdf0*/  WARPSYNC.COLLECTIVE R15, `(.L_x_2161) ;  /* 0x000000000f087348 */ /* 0x000fea0003c00000 */
[----:B------:R0:W1:Y:S02]  /*1be00*/  SHFL.IDX P6, R14, R13, R12, R11 ;  /* 0x0000000c0d0e7389 */ /* 0x00006400000c000b */
[----:B01----:R-:W-:Y:S01]  /*1be10*/  ENDCOLLECTIVE ;  /* 0x000000000000791b */ /* 0x003fe20003800000 */
.L_x_2161:
[----:B------:R-:W-:Y:S05]  /*1be20*/  BSYNC B0 ;  /* 0x0000000000007941 */ /* 0x000fea0003800000 */
.L_x_2160:
        /* <DEDUP_REMOVED lines=9> */
.L_x_2162:
        /* <DEDUP_REMOVED lines=18> */
.L_x_2163:
[----:B------:R-:W-:Y:S01]  /*1bfe0*/  IMAD.MOV.U32 R12, RZ, RZ, 0x2 ;  /* 0x00000002ff0c7424 */ /* 0x000fe200078e00ff */
[----:B------:R-:W-:-:S05]  /*1bff0*/  SEL R5, R14, RZ, P1 ;  /* 0x000000ff0e057207 */ /* 0x000fca0000800000 */
[----:B------:R-:W-:-:S04]  /*1c000*/  IMAD.IADD R4, R2, 0x1, R5 ;  /* 0x0000000102047824 */ /* 0x000fc800078e0205 */
[----:B------:R-:W-:-:S07]  /*1c010*/  IMAD.MOV.U32 R13, RZ, RZ, R4 ;  /* 0x000000ffff0d7224 */ /* 0x000fce00078e0004 */
[----:B------:R-:W-:Y:S05]  /*1c020*/  WARPSYNC.COLLECTIVE R15, `(.L_x_2164) ;  /* 0x000000000f087348 */ /* 0x000fea0003c00000 */
[----:B------:R0:W1:Y:S02]  /*1c030*/  SHFL.UP P6, R14, R13, R12, R11 ;  /* 0x0400000c0d0e7389 */ /* 0x00006400000c000b */
[----:B01----:R-:W-:Y:S01]  /*1c040*/  ENDCOLLECTIVE ;  /* 0x000000000000791b */ /* 0x003fe20003800000 */
.L_x_2164:
[----:B------:R-:W-:Y:S01]  /*1c050*/  IMAD.MOV.U32 R12, RZ, RZ, 0x4 ;  /* 0x00000004ff0c7424 */ /* 0x000fe200078e00ff */
[----:B------:R-:W-:-:S05]  /*1c060*/  SEL R5, R14, RZ, P2 ;  /* 0x000000ff0e057207 */ /* 0x000fca0001000000 */
[----:B------:R-:W-:-:S04]  /*1c070*/  IMAD.IADD R5, R4, 0x1, R5 ;  /* 0x0000000104057824 */ /* 0x000fc800078e0205 */
[----:B------:R-:W-:-:S07]  /*1c080*/  IMAD.MOV.U32 R13, RZ, RZ, R5 ;  /* 0x000000ffff0d7224 */ /* 0x000fce00078e0005 */
[----:B------:R-:W-:Y:S05]  /*1c090*/  WARPSYNC.COLLECTIVE R15, `(.L_x_2165) ;  /* 0x000000000f087348 */ /* 0x000fea0003c00000 */
[----:B------:R0:W1:Y:S02]  /*1c0a0*/  SHFL.UP P6, R14, R13, R12, R11 ;  /* 0x0400000c0d0e7389 */ /* 0x00006400000c000b */
[----:B01----:R-:W-:Y:S01]  /*1c0b0*/  ENDCOLLECTIVE ;  /* 0x000000000000791b */ /* 0x003fe20003800000 */
.L_x_2165:
[----:B------:R-:W-:Y:S01]  /*1c0c0*/  IMAD.MOV.U32 R12, RZ, RZ, 0x8 ;  /* 0x00000008ff0c7424 */ /* 0x000fe200078e00ff */
[----:B------:R-:W-:-:S05]  /*1c0d0*/  SEL R6, R14, RZ, P3 ;  /* 0x000000ff0e067207 */ /* 0x000fca0001800000 */
[----:B------:R-:W-:-:S04]  /*1c0e0*/  IMAD.IADD R6, R5, 0x1, R6 ;  /* 0x0000000105067824 */ /* 0x000fc800078e0206 */
[----:B------:R-:W-:-:S07]  /*1c0f0*/  IMAD.MOV.U32 R13, RZ, RZ, R6 ;  /* 0x000000ffff0d7224 */ /* 0x000fce00078e0006 */
[----:B------:R-:W-:Y:S05]  /*1c100*/  WARPSYNC.COLLECTIVE R15, `(.L_x_2166) ;  /* 0x000000000f087348 */ /* 0x000fea0003c00000 */
[----:B------:R0:W1:Y:S02]  /*1c110*/  SHFL.UP P6, R14, R13, R12, R11 ;  /* 0x0400000c0d0e7389 */ /* 0x00006400000c000b */
[----:B01----:R-:W-:Y:S01]  /*1c120*/  ENDCOLLECTIVE ;  /* 0x000000000000791b */ /* 0x003fe20003800000 */
.L_x_2166:
[----:B------:R-:W-:Y:S01]  /*1c130*/  IMAD.MOV.U32 R12, RZ, RZ, 0x10 ;  /* 0x00000010ff0c7424 */ /* 0x000fe200078e00ff */
[----:B------:R-:W-:-:S05]  /*1c140*/  SEL R3, R14, RZ, P4 ;  /* 0x000000ff0e037207 */ /* 0x000fca0002000000 */
[----:B------:R-:W-:-:S05]  /*1c150*/  IMAD.IADD R4, R6, 0x1, R3 ;  /* 0x0000000106047824 */ /* 0x000fca00078e0203 */
[----:B------:R-:W-:-:S07]  /*1c160*/  MOV R13, R4 ;  /* 0x00000004000d7202 */ /* 0x000fce0000000f00 */
[----:B------:R-:W-:Y:S05]  /*1c170*/  WARPSYNC.COLLECTIVE R15, `(.L_x_2167) ;  /* 0x000000000f087348 */ /* 0x000fea0003c00000 */
[----:B------:R0:W1:Y:S02]  /*1c180*/  SHFL.UP P6, R14, R13, R12, R11 ;  /* 0x0400000c0d0e7389 */ /* 0x00006400000c000b */
[----:B01----:R-:W-:Y:S01]  /*1c190*/  ENDCOLLECTIVE ;  /* 0x000000000000791b */ /* 0x003fe20003800000 */
.L_x_2167:
        /* <DEDUP_REMOVED lines=8> */
.L_x_2168:
[----:B------:R-:W-:Y:S05]  /*1c220*/  BRA `(.L_x_2169) ;  /* 0xffffffd800207947 */ /* 0x000fea000383ffff */
.L_x_2083:
[----:B------:R-:W-:Y:S01]  /*1c230*/  BSSY B0, `(.L_x_2170) ;  /* 0x0000008000007945 */ /* 0x000fe20003800000 */
[----:B-----5:R-:W-:Y:S02]  /*1c240*/  IMAD.MOV.U32 R13, RZ, RZ, R2 ;  /* 0x000000ffff0d7224 */ /* 0x020fe400078e0002 */
[----:B------:R-:W-:Y:S02]  /*1c250*/  IMAD.MOV.U32 R12, RZ, RZ, 0x1 ;  /* 0x00000001ff0c7424 */ /* 0x000fe400078e00ff */
[----:B-1----:R-:W-:Y:S02]  /*1c260*/  IMAD.MOV.U32 R11, RZ, RZ, RZ ;  /* 0x000000ffff0b7224 */ /* 0x002fe400078e00ff */
[----:B------:R-:W-:-:S07]  /*1c270*/  IMAD.MOV.U32 R15, RZ, RZ, -0x1 ;  /* 0xffffffffff0f7424 */ /* 0x000fce00078e00ff */
[----:B0-2---:R-:W-:Y:S05]  /*1c280*/  WARPSYNC.COLLECTIVE R15, `(.L_x_2171) ;  /* 0x000000000f087348 */ /* 0x005fea0003c00000 */
[----:B------:R1:W3:Y:S02]  /*1c290*/  SHFL.UP P6, R14, R13, R12, R11 ;  /* 0x0400000c0d0e7389 */ /* 0x0002e400000c000b */
[----:B0123--:R-:W-:Y:S01]  /*1c2a0*/  ENDCOLLECTIVE ;  /* 0x000000000000791b */ /* 0x00ffe20003800000 */
.L_x_2171:
[----:B------:R-:W-:Y:S05]  /*1c2b0*/  BSYNC B0 ;  /* 0x0000000000007941 */ /* 0x000fea0003800000 */
.L_x_2170:
[----:B------:R-:W-:Y:S01]  /*1c2c0*/  SEL R13, R14, RZ, P1 ;  /* 0x000000ff0e0d7207 */ /* 0x000fe20000800000 */
[----:B------:R-:W-:Y:S01]  /*1c2d0*/  IMAD.MOV.U32 R11, RZ, RZ, RZ ;  /* 0x000000ffff0b7224 */ /* 0x000fe200078e00ff */
[----:B------:R-:W-:Y:S01]  /*1c2e0*/  MOV R12, 0x2 ;  /* 0x00000002000c7802 */ /* 0x000fe20000000f00 */
[----:B------:R-:W-:Y:S02]  /*1c2f0*/  IMAD.MOV.U32 R15, RZ, RZ, -0x1 ;  /* 0xffffffffff0f7424 */ /* 0x000fe400078e00ff */
[----:B------:R-:W-:-:S07]  /*1c300*/  IMAD.IADD R13, R2, 0x1, R13 ;  /* 0x00000001020d7824 */ /* 0x000fce00078e020d */
[----:B------:R-:W-:Y:S05]  /*1c310*/  WARPSYNC.COLLECTIVE R15, `(.L_x_2172) ;  /* 0x000000000f087348 */ /* 0x000fea0003c00000 */
[----:B------:R0:W1:Y:S02]  /*1c320*/  SHFL.UP P6, R14, R13, R12, R11 ;  /* 0x0400000c0d0e7389 */ /* 0x00006400000c000b */
[----:B01----:R-:W-:Y:S01]  /*1c330*/  ENDCOLLECTIVE ;  /* 0x000000000000791b */ /* 0x003fe20003800000 */
.L_x_2172:
[----:B------:R-:W-:Y:S01]  /*1c340*/  IMAD.MOV.U32 R12, RZ, RZ, 0x4 ;  /* 0x00000004ff0c7424 */ /* 0x000fe200078e00ff */
[----:B------:R-:W-:-:S05]  /*1c350*/  SEL R4, R14, RZ, P2 ;  /* 0x000000ff0e047207 */ /* 0x000fca0001000000 */
[----:B------:R-:W-:-:S04]  /*1c360*/  IMAD.IADD R4, R13, 0x1, R4 ;  /* 0x000000010d047824 */ /* 0x000fc800078e0204 */
[----:B------:R-:W-:-:S07]  /*1c370*/  IMAD.MOV.U32 R13, RZ, RZ, R4 ;  /* 0x000000ffff0d7224 */ /* 0x000fce00078e0004 */
[----:B------:R-:W-:Y:S05]  /*1c380*/  WARPSYNC.COLLECTIVE R15, `(.L_x_2173) ;  /* 0x000000000f087348 */ /* 0x000fea0003c00000 */
[----:B------:R0:W1:Y:S02]  /*1c390*/  SHFL.UP P6, R14, R13, R12, R11 ;  /* 0x0400000c0d0e7389 */ /* 0x00006400000c000b */
[----:B01----:R-:W-:Y:S01]  /*1c3a0*/  ENDCOLLECTIVE ;  /* 0x000000000000791b */ /* 0x003fe20003800000 */
.L_x_2173:
[----:B------:R-:W-:Y:S01]  /*1c3b0*/  IMAD.MOV.U32 R12, RZ, RZ, 0x8 ;  /* 0x00000008ff0c7424 */ /* 0x000fe200078e00ff */
[----:B------:R-:W-:-:S05]  /*1c3c0*/  SEL R5, R14, RZ, P3 ;  /* 0x000000ff0e057207 */ /* 0x000fca0001800000 */
[----:B------:R-:W-:-:S04]  /*1c3d0*/  IMAD.IADD R5, R4, 0x1, R5 ;  /* 0x0000000104057824 */ /* 0x000fc800078e0205 */
[----:B------:R-:W-:-:S07]  /*1c3e0*/  IMAD.MOV.U32 R13, RZ, RZ, R5 ;  /* 0x000000ffff0d7224 */ /* 0x000fce00078e0005 */
[----:B------:R-:W-:Y:S05]  /*1c3f0*/  WARPSYNC.COLLECTIVE R15, `(.L_x_2174) ;  /* 0x000000000f087348 */ /* 0x000fea0003c00000 */
[----:B------:R0:W1:Y:S02]  /*1c400*/  SHFL.UP P6, R14, R13, R12, R11 ;  /* 0x0400000c0d0e7389 */ /* 0x00006400000c000b */
[----:B01----:R-:W-:Y:S01]  /*1c410*/  ENDCOLLECTIVE ;  /* 0x000000000000791b */ /* 0x003fe20003800000 */
.L_x_2174:
[----:B------:R-:W-:Y:S02]  /*1c420*/  MOV R12, 0x10 ;  /* 0x00000010000c7802 */ /* 0x000fe40000000f00 */
[----:B------:R-:W-:-:S05]  /*1c430*/  SEL R6, R14, RZ, P4 ;  /* 0x000000ff0e067207 */ /* 0x000fca0002000000 */
[----:B------:R-:W-:-:S04]  /*1c440*/  IMAD.IADD R6, R5, 0x1, R6 ;  /* 0x0000000105067824 */ /* 0x000fc800078e0206 */
[----:B------:R-:W-:-:S07]  /*1c450*/  IMAD.MOV.U32 R13, RZ, RZ, R6 ;  /* 0x000000ffff0d7224 */ /* 0x000fce00078e0006 */
[----:B------:R-:W-:Y:S05]  /*1c460*/  WARPSYNC.COLLECTIVE R15, `(.L_x_2175) ;  /* 0x000000000f087348 */ /* 0x000fea0003c00000 */
[----:B------:R0:W1:Y:S02]  /*1c470*/  SHFL.UP P6, R14, R13, R12, R11 ;  /* 0x0400000c0d0e7389 */ /* 0x00006400000c000b */
[----:B01----:R-:W-:Y:S01]  /*1c480*/  ENDCOLLECTIVE ;  /* 0x000000000000791b */ /* 0x003fe20003800000 */
.L_x_2175:
        /* <DEDUP_REMOVED lines=8> */
.L_x_2176:
[----:B------:R-:W-:Y:S05]  /*1c510*/  BRA `(.L_x_2177) ;  /* 0xffffffd800007947 */ /* 0x000fea000383ffff */
.L_x_2085:
[----:B------:R-:W-:Y:S01]  /*1c520*/  BSSY B0, `(.L_x_2178) ;  /* 0x0000006000007945 */ /* 0x000fe20003800000 */
[----:B------:R-:W-:Y:S01]  /*1c530*/  PLOP3.LUT P6, PT, P6, PT, PT, 0x8, 0x0 ;  /* 0x000000000000781c */ /* 0x000fe200037ce170 */
[----:B------:R-:W-:-:S12]  /*1c540*/  IMAD.MOV.U32 R15, RZ, RZ, -0x1 ;  /* 0xffffffffff0f7424 */ /* 0x000fd800078e00ff */
[----:B01----:R-:W-:Y:S05]  /*1c550*/  WARPSYNC.COLLECTIVE R15, `(.L_x_2179) ;  /* 0x000000000f087348 */ /* 0x003fea0003c00000 */
[----:B------:R-:W-:Y:S01]  /*1c560*/  VOTE.ANY R14, PT, P6 ;  /* 0x00000000000e7806 */ /* 0x000fe200030e0100 */
[----:B01----:R-:W-:Y:S06]  /*1c570*/  ENDCOLLECTIVE ;  /* 0x000000000000791b */ /* 0x003fec0003800000 */
.L_x_2179:
[----:B------:R-:W-:Y:S05]  /*1c580*/  BSYNC B0 ;  /* 0x0000000000007941 */ /* 0x000fea0003800000 */
.L_x_2178:
        /* <DEDUP_REMOVED lines=9> */
.L_x_2180:
[----:B------:R-:W-:Y:S01]  /*1c620*/  MOV R17, R14 ;  /* 0x0000000e00117202 */ /* 0x000fe20000000f00 */
[----:B------:R-:W-:Y:S06]  /*1c630*/  BRA `(.L_x_2181) ;  /* 0xffffffd400f07947 */ /* 0x000fec000383ffff */
.L_x_2087:
[----:B------:R-:W-:Y:S01]  /*1c640*/  BSSY B0, `(.L_x_2182) ;  /* 0x0000007000007945 */ /* 0x000fe20003800000 */
[----:B------:R-:W-:Y:S02]  /*1c650*/  IMAD.MOV.U32 R13, RZ, RZ, R3 ;  /* 0x000000ffff0d7224 */ /* 0x000fe400078e0003 */
[----:B-1----:R-:W-:Y:S02]  /*1c660*/  IMAD.MOV.U32 R11, RZ, RZ, 0x1f ;  /* 0x0000001fff0b7424 */ /* 0x002fe400078e00ff */
[----:B------:R-:W-:-:S07]  /*1c670*/  IMAD.MOV.U32 R15, RZ, RZ, -0x1 ;  /* 0xffffffffff0f7424 */ /* 0x000fce00078e00ff */
[----:B0-23--:R-:W-:Y:S05]  /*1c680*/  WARPSYNC.COLLECTIVE R15, `(.L_x_2183) ;  /* 0x000000000f087348 */ /* 0x00dfea0003c00000 */
[----:B------:R1:W4:Y:S02]  /*1c690*/  SHFL.IDX P6, R14, R13, R12, R11 ;  /* 0x0000000c0d0e7389 */ /* 0x00032400000c000b */
[----:B01234-:R-:W-:Y:S01]  /*1c6a0*/  ENDCOLLECTIVE ;  /* 0x000000000000791b */ /* 0x01ffe20003800000 */
.L_x_2183:
[----:B------:R-:W-:Y:S05]  /*1c6b0*/  BSYNC B0 ;  /* 0x0000000000007941 */ /* 0x000fea0003800000 */
.L_x_2182:
[----:B------:R-:W-:Y:S01]  /*1c6c0*/  IMAD.MOV.U32 R5, RZ, RZ, R14 ;  /* 0x000000ffff057224 */ /* 0x000fe200078e000e */
[----:B------:R-:W-:Y:S06]  /*1c6d0*/  BRA `(.L_x_2086) ;  /* 0xffffffd400e47947 */ /* 0x000fec000383ffff */
.L_x_2091:
[----:B0-----:R0:W3:Y:S02]  /*1c6e0*/  SYNCS.PHASECHK.TRANS64.TRYWAIT P0, [R9+URZ+0x13220], R0 ;  /* 0x01322000090075a7 */ /* 0x0010e4000800017f */
[----:B---3--:R-:W-:Y:S05]  /*1c6f0*/  @!P0 NANOSLEEP.SYNCS 0x989680 ;  /* 0x009896800000895d */ /* 0x008fea0003900000 */
[----:B------:R-:W3:Y:S02]  /*1c700*/  @!P0 SYNCS.PHASECHK.TRANS64 P0, [R9+URZ+0x13220], R0 ;  /* 0x01322000090085a7 */ /* 0x000ee4000800007f */
[----:B---3--:R-:W-:Y:S05]  /*1c710*/  @!P0 BRA `(.L_x_2091) ;  /* 0xfffffffc00f08947 */ /* 0x008fea000383ffff */
[----:B------:R-:W-:Y:S05]  /*1c720*/  BRA `(.L_x_2184) ;  /* 0xffffffdc005c7947 */ /* 0x000fea000383ffff */
.L_x_2092:
[----:B------:R-:W3:Y:S01]  /*1c730*/  S2R R2, SR_TID.X ;  /* 0x0000000000027919 */ /* 0x000ee20000002100 */
[----:B------:R-:W-:Y:S01]  /*1c740*/  BSSY B0, `(.L_x_2185) ;  /* 0x000000a000007945 */ /* 0x000fe20003800000 */
[----:B------:R-:W-:Y:S02]  /*1c750*/  IMAD.MOV.U32 R12, RZ, RZ, RZ ;  /* 0x000000ffff0c7224 */ /* 0x000fe400078e00ff */
[----:B-1----:R-:W-:Y:S02]  /*1c760*/  IMAD.MOV.U32 R11, RZ, RZ, 0x1f ;  /* 0x0000001fff0b7424 */ /* 0x002fe400078e00ff */
[----:B------:R-:W-:Y:S01]  /*1c770*/  IMAD.MOV.U32 R15, RZ, RZ, -0x1 ;  /* 0xffffffffff0f7424 */ /* 0x000fe200078e00ff */
[----:B---3--:R-:W-:-:S04]  /*1c780*/  SHF.R.U32.HI R2, RZ, 0x5, R2 ;  /* 0x00000005ff027819 */ /* 0x008fc80000011602 */
[----:B------:R-:W-:-:S05]  /*1c790*/  LOP3.LUT R2, R2, 0x3, RZ, 0xc0, !PT ;  /* 0x0000000302027812 */ /* 0x000fca00078ec0ff */
[----:B------:R-:W-:-:S07]  /*1c7a0*/  IMAD.MOV.U32 R13, RZ, RZ, R2 ;  /* 0x000000ffff0d7224 */ /* 0x000fce00078e0002 */
[----:B0-2-4-:R-:W-:Y:S05]  /*1c7b0*/  WARPSYNC.COLLECTIVE R15, `(.L_x_2186) ;  /* 0x000000000f087348 */ /* 0x015fea0003c00000 */
[----:B------:R1:W3:Y:S02]  /*1c7c0*/  SHFL.IDX P6, R14, R13, R12, R11 ;  /* 0x0000000c0d0e7389 */ /* 0x0002e400000c000b */
[----:B01234-:R-:W-:Y:S01]  /*1c7d0*/  ENDCOLLECTIVE ;  /* 0x000000000000791b */ /* 0x01ffe20003800000 */
.L_x_2186:
[----:B------:R-:W-:Y:S05]  /*1c7e0*/  BSYNC B0 ;  /* 0x0000000000007941 */ /* 0x000fea0003800000 */
.L_x_2185:
[----:B------:R-:W-:Y:S05]  /*1c7f0*/  BRA `(.L_x_2187) ;  /* 0xffffffdc00447947 */ /* 0x000fea000383ffff */
.L_x_2093:
[----:B------:R-:W-:Y:S01]  /*1c800*/  BSSY B0, `(.L_x_2188) ;  /* 0x0000006000007945 */ /* 0x000fe20003800000 */
[----:B------:R-:W-:-:S07]  /*1c810*/  IMAD.MOV.U32 R15, RZ, RZ, -0x1 ;  /* 0xffffffffff0f7424 */ /* 0x000fce00078e00ff */
[----:B012-4-:R-:W-:Y:S05]  /*1c820*/  WARPSYNC.COLLECTIVE R15, `(.L_x_2189) ;  /* 0x000000000f0c7348 */ /* 0x017fea0003c00000 */
[----:B------:R-:W-:Y:S02]  /*1c830*/  ELECT P6, UR62, PT ;  /* 0x00000000003e782f */ /* 0x000fe400038c0000 */
[----:B------:R-:W-:Y:S01]  /*1c840*/  MOV R14, UR62 ;  /* 0x0000003e000e7c02 */ /* 0x000fe20008000f00 */
[----:B012-4-:R-:W-:Y:S10]  /*1c850*/  ENDCOLLECTIVE ;  /* 0x000000000000791b */ /* 0x017ff40003800000 */
.L_x_2189:
[----:B------:R-:W-:Y:S05]  /*1c860*/  BSYNC B0 ;  /* 0x0000000000007941 */ /* 0x000fea0003800000 */
.L_x_2188:
[----:B------:R-:W-:Y:S05]  /*1c870*/  BRA `(.L_x_2190) ;  /* 0xffffffdc00387947 */ /* 0x000fea000383ffff */
.L_x_2095:
[----:B0-----:R0:W3:Y:S02]  /*1c880*/  SYNCS.PHASECHK.TRANS64.TRYWAIT P1, [R7+URZ], R2 ;  /* 0x00000002070075a7 */ /* 0x0010e4000802017f */
[----:B---3--:R-:W-:Y:S05]  /*1c890*/  @!P1 NANOSLEEP.SYNCS 0x989680 ;  /* 0x009896800000995d */ /* 0x008fea0003900000 */
[----:B------:R-:W3:Y:S02]  /*1c8a0*/  @!P1 SYNCS.PHASECHK.TRANS64 P1, [R7+URZ], R2 ;  /* 0x00000002070095a7 */ /* 0x000ee4000802007f */
[----:B---3--:R-:W-:Y:S05]  /*1c8b0*/  @!P1 BRA `(.L_x_2095) ;  /* 0xfffffffc00f09947 */ /* 0x008fea000383ffff */
[----:B------:R-:W-:Y:S05]  /*1c8c0*/  BRA `(.L_x_2191) ;  /* 0xffffffdc006c7947 */ /* 0x000fea000383ffff */
.L_x_2096:
[----:B---3--:R3:W0:Y:S02]  /*1c8d0*/  SYNCS.PHASECHK.TRANS64.TRYWAIT P1, [R3+URZ], R0 ;  /* 0x00000000030075a7 */ /* 0x008624000802017f */
[----:B0-----:R-:W-:Y:S05]  /*1c8e0*/  @!P1 NANOSLEEP.SYNCS 0x989680 ;  /* 0x009896800000995d */ /* 0x001fea0003900000 */
[----:B------:R-:W0:Y:S02]  /*1c8f0*/  @!P1 SYNCS.PHASECHK.TRANS64 P1, [R3+URZ], R0 ;  /* 0x00000000030095a7 */ /* 0x000e24000802007f */
[----:B0-----:R-:W-:Y:S05]  /*1c900*/  @!P1 BRA `(.L_x_2096) ;  /* 0xfffffffc00f09947 */ /* 0x001fea000383ffff */
[----:B------:R-:W-:Y:S05]  /*1c910*/  BRA `(.L_x_2192) ;  /* 0xffffffdc00607947 */ /* 0x000fea000383ffff */
.L_x_2098:
[----:B---3--:R3:W0:Y:S02]  /*1c920*/  SYNCS.PHASECHK.TRANS64.TRYWAIT P1, [R3+URZ+0x13260], R2 ;  /* 0x01326002030075a7 */ /* 0x008624000802017f */
[----:B0-----:R-:W-:Y:S05]  /*1c930*/  @!P1 NANOSLEEP.SYNCS 0x989680 ;  /* 0x009896800000995d */ /* 0x001fea0003900000 */
[----:B------:R-:W0:Y:S02]  /*1c940*/  @!P1 SYNCS.PHASECHK.TRANS64 P1, [R3+URZ+0x13260], R2 ;  /* 0x01326002030095a7 */ /* 0x000e24000802007f */
[----:B0-----:R-:W-:Y:S05]  /*1c950*/  @!P1 BRA `(.L_x_2098) ;  /* 0xfffffffc00f09947 */ /* 0x001fea000383ffff */
[----:B------:R-:W-:Y:S05]  /*1c960*/  BRA `(.L_x_2193) ;  /* 0xffffffdc00607947 */ /* 0x000fea000383ffff */
.L_x_2100:
[----:B------:R0:W0:Y:S02]  /*1c970*/  SYNCS.PHASECHK.TRANS64.TRYWAIT P1, [R5+URZ+0x13260], R0 ;  /* 0x01326000050075a7 */ /* 0x000024000802017f */
[----:B0-----:R-:W-:Y:S05]  /*1c980*/  @!P1 NANOSLEEP.SYNCS 0x989680 ;  /* 0x009896800000995d */ /* 0x001fea0003900000 */
[----:B------:R-:W0:Y:S02]  /*1c990*/  @!P1 SYNCS.PHASECHK.TRANS64 P1, [R5+URZ+0x13260], R0 ;  /* 0x01326000050095a7 */ /* 0x000e24000802007f */
[----:B0-----:R-:W-:Y:S05]  /*1c9a0*/  @!P1 BRA `(.L_x_2100) ;  /* 0xfffffffc00f09947 */ /* 0x001fea000383ffff */
[----:B------:R-:W-:Y:S05]  /*1c9b0*/  BRA `(.L_x_2194) ;  /* 0xffffffdc00607947 */ /* 0x000fea000383ffff */
.L_x_2102:
[----:B------:R0:W0:Y:S02]  /*1c9c0*/  SYNCS.PHASECHK.TRANS64.TRYWAIT P0, [R3+URZ+0x13280], R2 ;  /* 0x01328002030075a7 */ /* 0x000024000800017f */
[----:B0-----:R-:W-:Y:S05]  /*1c9d0*/  @!P0 NANOSLEEP.SYNCS 0x989680 ;  /* 0x009896800000895d */ /* 0x001fea0003900000 */
[----:B------:R-:W0:Y:S02]  /*1c9e0*/  @!P0 SYNCS.PHASECHK.TRANS64 P0, [R3+URZ+0x13280], R2 ;  /* 0x01328002030085a7 */ /* 0x000e24000800007f */
[----:B0-----:R-:W-:Y:S05]  /*1c9f0*/  @!P0 BRA `(.L_x_2102) ;  /* 0xfffffffc00f08947 */ /* 0x001fea000383ffff */
[----:B------:R-:W-:Y:S05]  /*1ca00*/  BRA `(.L_x_2103) ;  /* 0xffffffdc005c7947 */ /* 0x000fea000383ffff */
.L_x_2195:
        /* <DEDUP_REMOVED lines=15> */
.L_x_2204:


//--------------------- .nv.global.init           --------------------------
	.section	.nv.global.init,"aw",@progbits
	.align	4
.nv.global.init:
	.type		_ZZN5flash28permute_output_fp8_VcolmajorIN4cute6TensorINS1_11ArrayEngineIN7cutlass10bfloat16_tELm32EEENS1_6LayoutINS1_5tupleIJNS8_IJNS1_1CILi2EEESA_NS9_ILi8EEEEEENS9_ILi1EEESD_EEENS8_IJNS8_IJSD_SA_NS9_ILi4EEEEEENS9_ILi0EEESH_EEEEEEEEEvRT_E9upper_map,@object
	.size		_ZZN5flash28permute_output_fp8_VcolmajorIN4cute6TensorINS1_11ArrayEngineIN7cutlass10bfloat16_tELm32EEENS1_6LayoutINS1_5tupleIJNS8_IJNS1_1CILi2EEESA_NS9_ILi8EEEEEENS9_ILi1EEESD_EEENS8_IJNS8_IJSD_SA_NS9_ILi4EEEEEENS9_ILi0EEESH_EEEEEEEEEvRT_E9upper_map,($str$23 - _ZZN5flash28permute_output_fp8_VcolmajorIN4cute6TensorINS1_11ArrayEngineIN7cutlass10bfloat16_tELm32EEENS1_6LayoutINS1_5tupleIJNS8_IJNS1_1CILi2EEESA_NS9_ILi8EEEEEENS9_ILi1EEESD_EEENS8_IJNS8_IJSD_SA_NS9_ILi4EEEEEENS9_ILi0EEESH_EEEEEEEEEvRT_E9upper_map)
_ZZN5flash28permute_output_fp8_VcolmajorIN4cute6TensorINS1_11ArrayEngineIN7cutlass10bfloat16_tELm32EEENS1_6LayoutINS1_5tupleIJNS8_IJNS1_1CILi2EEESA_NS9_ILi8EEEEEENS9_ILi1EEESD_EEENS8_IJNS8_IJSD_SA_NS9_ILi4EEEEEENS9_ILi0EEESH_EEEEEEEEEvRT_E9upper_map:
        /*0000*/ 	.byte	0x00, 0x00, 0x00, 0x00, 0x02, 0x00, 0x00, 0x00, 0x03, 0x00, 0x00, 0x00, 0x01, 0x00, 0x00, 0x00
	.type		$str$23,@object
	.size		$str$23,($str$24 - $str$23)
$str$23:
        /*0010*/ 	.byte	0x28, 0x61, 0x64, 0x64, 0x72, 0x65, 0x73, 0x73, 0x20, 0x26, 0x20, 0x6d, 0x61, 0x73, 0x6b, 0x29
        /*0020*/ 	.byte	0x20, 0x3d, 0x3d, 0x20, 0x30, 0x00
	.type		$str$24,@object
	.size		$str$24,(__unnamed_5 - $str$24)
$str$24:
        /*0026*/ 	.byte	0x2f, 0x74, 0x6d, 0x70, 0x2f, 0x6f, 0x73, 0x73, 0x5f, 0x6b, 0x65, 0x72, 0x6e, 0x65, 0x6c, 0x73
        /*0036*/ 	.byte	0x5f, 0x73, 0x72, 0x63, 0x2f, 0x66, 0x6c, 0x61, 0x73, 0x68, 0x5f, 0x61, 0x74, 0x74, 0x65, 0x6e
        /*0046*/ 	.byte	0x74, 0x69, 0x6f, 0x6e, 0x2f, 0x63, 0x73, 0x72, 0x63, 0x2f, 0x63, 0x75, 0x74, 0x6c, 0x61, 0x73
        /*0056*/ 	.byte	0x73, 0x2f, 0x69, 0x6e, 0x63, 0x6c, 0x75, 0x64, 0x65, 0x2f, 0x63, 0x75, 0x74, 0x65, 0x2f, 0x70
        /*0066*/ 	.byte	0x6f, 0x69, 0x6e, 0x74, 0x65, 0x72, 0x5f, 0x66, 0x6c, 0x61, 0x67, 0x67, 0x65, 0x64, 0x2e, 0x68
        /*0076*/ 	.byte	0x70, 0x70, 0x00
	.type		__unnamed_5,@object
	.size		__unnamed_5,(__unnamed_6 - __unnamed_5)
__unnamed_5:
        /* <DEDUP_REMOVED lines=24> */
        /*01f9*/ 	.byte	0x26, 0x5d, 0x00
	.type		__unnamed_6,@object
	.size		__unnamed_6,(__unnamed_4 - __unnamed_6)
__unnamed_6:
        /* <DEDUP_REMOVED lines=24> */
        /*037c*/ 	.byte	0x3e, 0x3e, 0x20, 0x26, 0x5d, 0x00
	.type		__unnamed_4,@object
	.size		__unnamed_4,(__unnamed_2 - __unnamed_4)
__unnamed_4:
        /* <DEDUP_REMOVED lines=28> */
        /*0542*/ 	.byte	0x3a, 0x43, 0x3c, 0x31, 0x30, 0x32, 0x34, 0x30, 0x3e, 0x3e, 0x3e, 0x3e, 0x3e, 0x5d, 0x00
	.type		__unnamed_2,@object
	.size		__unnamed_2,(__unnamed_1 - __unnamed_2)
__unnamed_2:
        /* <DEDUP_REMOVED lines=29> */
	.type		__unnamed_1,@object
	.size		__unnamed_1,(__unnamed_3 - __unnamed_1)
__unnamed_1:
        /* <DEDUP_REMOVED lines=29> */
        /*08f0*/ 	.byte	0x00
	.type		__unnamed_3,@object
	.size		__unnamed_3,(.L_2 - __unnamed_3)
__unnamed_3:
        /* <DEDUP_REMOVED lines=30> */
.L_2:


//--------------------- .nv.shared._ZN7cutlass13device_kernelIN5flash11enable_sm90INS1_16FlashAttnFwdSm90INS1_25CollectiveMainloopFwdSm90ILi2EN4cute5tupleIJNS5_1CILi1EEES8_S8_EEENS6_IJNS7_ILi192EEENS7_ILi160EEENS7_ILi64EEEEEELi64ENS_12float_e4m3_tEfNS_4arch4Sm90ELb0ELb0ELb1ELb0ELb0ELb0ELb0ELb1ELb1ELb1ELb0ELb0EEENS1_21CollectiveEpilogueFwdINS6_IJSA_SC_SB_EEES9_NS_10bfloat16_tESG_Li384ELb0ELb1ELb0ELb1EEENS1_29StaticPersistentTileSchedulerILb0EEEEEEEEEvNT_6ParamsE --------------------------
	.section	.nv.shared._ZN7cutlass13device_kernelIN5flash11enable_sm90INS1_16FlashAttnFwdSm90INS1_25CollectiveMainloopFwdSm90ILi2EN4cute5tupleIJNS5_1CILi1EEES8_S8_EEENS6_IJNS7_ILi192EEENS7_ILi160EEENS7_ILi64EEEEEELi64ENS_12float_e4m3_tEfNS_4arch4Sm90ELb0ELb0ELb1ELb0ELb0ELb0ELb0ELb1ELb1ELb1ELb0ELb0EEENS1_21CollectiveEpilogueFwdINS6_IJSA_SC_SB_EEES9_NS_10bfloat16_tESG_Li384ELb0ELb1ELb0ELb1EEENS1_29StaticPersistentTileSchedulerILb0EEEEEEEEEvNT_6ParamsE,"aw",@nobits
	.sectionflags	@""
	.align	16
	.zero		1024


//--------------------- .nv.shared.reserved.0     --------------------------
	.section	.nv.shared.reserved.0,"aw",@nobits
	.weak		__nv_reservedSMEM_offset_0_alias
	.size		__nv_reservedSMEM_offset_0_alias, 0, 0
	.other		__nv_reservedSMEM_offset_0_alias,@"STO_CUDA_RESERVED_SHARED STV_DEFAULT"
__nv_reservedSMEM_offset_0_alias:
	.zero		0


//--------------------- .nv.global                --------------------------
	.section	.nv.global,"aw",@nobits
.nv.global:
	.type		_ZN81_INTERNAL_acdd9c0f_45_flash_fwd_hdim64_e4m3_softcap_packgqa_sm90_cu_b81ac279_37664cute1_E,@object
	.size		_ZN81_INTERNAL_acdd9c0f_45_flash_fwd_hdim64_e4m3_softcap_packgqa_sm90_cu_b81ac279_37664cute1_E,(_ZN81_INTERNAL_acdd9c0f_45_flash_fwd_hdim64_e4m3_softcap_packgqa_sm90_cu_b81ac279_37664cuda3std3__45__cpo6cbeginE - _ZN81_INTERNAL_acdd9c0f_45_flash_fwd_hdim64_e4m3_softcap_packgqa_sm90_cu_b81ac279_37664cute1_E)
_ZN81_INTERNAL_acdd9c0f_45_flash_fwd_hdim64_e4m3_softcap_packgqa_sm90_cu_b81ac279_37664cute1_E:
	.zero		1
	.type		_ZN81_INTERNAL_acdd9c0f_45_flash_fwd_hdim64_e4m3_softcap_packgqa_sm90_cu_b81ac279_37664cuda3std3__45__cpo6cbeginE,@object
	.size		_ZN81_INTERNAL_acdd9c0f_45_flash_fwd_hdim64_e4m3_softcap_packgqa_sm90_cu_b81ac279_37664cuda3std3__45__cpo6cbeginE,(_ZN81_INTERNAL_acdd9c0f_45_flash_fwd_hdim64_e4m3_softcap_packgqa_sm90_cu_b81ac279_37664cuda3std3__48in_placeE - _ZN81_INTERNAL_acdd9c0f_45_flash_fwd_hdim64_e4m3_softcap_packgqa_sm90_cu_b81ac279_37664cuda3std3__45__cpo6cbeginE)
_ZN81_INTERNAL_acdd9c0f_45_flash_fwd_hdim64_e4m3_softcap_packgqa_sm90_cu_b81ac279_37664cuda3std3__45__cpo6cbeginE:
	.zero		1
	.type		_ZN81_INTERNAL_acdd9c0f_45_flash_fwd_hdim64_e4m3_softcap_packgqa_sm90_cu_b81ac279_37664cuda3std3__48in_placeE,@object
	.size		_ZN81_INTERNAL_acdd9c0f_45_flash_fwd_hdim64_e4m3_softcap_packgqa_sm90_cu_b81ac279_37664cuda3std3__48in_placeE,(_ZN81_INTERNAL_acdd9c0f_45_flash_fwd_hdim64_e4m3_softcap_packgqa_sm90_cu_b81ac279_37664cuda3std6ranges3__45__cpo9iter_moveE - _ZN81_INTERNAL_acdd9c0f_45_flash_fwd_hdim64_e4m3_softcap_packgqa_sm90_cu_b81ac279_37664cuda3std3__48in_placeE)
_ZN81_INTERNAL_acdd9c0f_45_flash_fwd_hdim64_e4m3_softcap_packgqa_sm90_cu_b81ac279_37664cuda3std3__48in_placeE:
	.zero		1
	.type		_ZN81_INTERNAL_acdd9c0f_45_flash_fwd_hdim64_e4m3_softcap_packgqa_sm90_cu_b81ac279_37664cuda3std6ranges3__45__cpo9iter_moveE,@object
	.size		_ZN81_INTERNAL_acdd9c0f_45_flash_fwd_hdim64_e4m3_softcap_packgqa_sm90_cu_b81ac279_37664cuda3std6ranges3__45__cpo9iter_moveE,(_ZN81_INTERNAL_acdd9c0f_45_flash_fwd_hdim64_e4m3_softcap_packgqa_sm90_cu_b81ac279_37664cuda3std3__45__cpo5beginE - _ZN81_INTERNAL_acdd9c0f_45_flash_fwd_hdim64_e4m3_softcap_packgqa_sm90_cu_b81ac279_37664cuda3std6ranges3__45__cpo9iter_moveE)
_ZN81_INTERNAL_acdd9c0f_45_flash_fwd_hdim64_e4m3_softcap_packgqa_sm90_cu_b81ac279_37664cuda3std6ranges3__45__cpo9iter_moveE:
	.zero		1
	.type		_ZN81_INTERNAL_acdd9c0f_45_flash_fwd_hdim64_e4m3_softcap_packgqa_sm90_cu_b81ac279_37664cuda3std3__45__cpo5beginE,@object
	.size		_ZN81_INTERNAL_acdd9c0f_45_flash_fwd_hdim64_e4m3_softcap_packgqa_sm90_cu_b81ac279_37664cuda3std3__45__cpo5beginE,(_ZN81_INTERNAL_acdd9c0f_45_flash_fwd_hdim64_e4m3_softcap_packgqa_sm90_cu_b81ac279_37664cuda3std3__483_GLOBAL__N__acdd9c0f_45_flash_fwd_hdim64_e4m3_softcap_packgqa_sm90_cu_b81ac279_37666ignoreE - _ZN81_INTERNAL_acdd9c0f_45_flash_fwd_hdim64_e4m3_softcap_packgqa_sm90_cu_b81ac279_37664cuda3std3__45__cpo5beginE)
_ZN81_INTERNAL_acdd9c0f_45_flash_fwd_hdim64_e4m3_softcap_packgqa_sm90_cu_b81ac279_37664cuda3std3__45__cpo5beginE:
	.zero		1
	.type		_ZN81_INTERNAL_acdd9c0f_45_flash_fwd_hdim64_e4m3_softcap_packgqa_sm90_cu_b81ac279_37664cuda3std3__483_GLOBAL__N__acdd9c0f_45_flash_fwd_hdim64_e4m3_softcap_packgqa_sm90_cu_b81ac279_37666ignoreE,@object
	.size		_ZN81_INTERNAL_acdd9c0f_45_flash_fwd_hdim64_e4m3_softcap_packgqa_sm90_cu_b81ac279_37664cuda3std3__483_GLOBAL__N__acdd9c0f_45_flash_fwd_hdim64_e4m3_softcap_packgqa_sm90_cu_b81ac279_37666ignoreE,(_ZN81_INTERNAL_acdd9c0f_45_flash_fwd_hdim64_e4m3_softcap_packgqa_sm90_cu_b81ac279_37664cute7productE - _ZN81_INTERNAL_acdd9c0f_45_flash_fwd_hdim64_e4m3_softcap_packgqa_sm90_cu_b81ac279_37664cuda3std3__483_GLOBAL__N__acdd9c0f_45_flash_fwd_hdim64_e4m3_softcap_packgqa_sm90_cu_b81ac279_37666ignoreE)
_ZN81_INTERNAL_acdd9c0f_45_flash_fwd_hdim64_e4m3_softcap_packgqa_sm90_cu_b81ac279_37664cuda3std3__483_GLOBAL__N__acdd9c0f_45_flash_fwd_hdim64_e4m3_softcap_packgqa_sm90_cu_b81ac279_37666ignoreE:
	.zero		1
	.type		_ZN81_INTERNAL_acdd9c0f_45_flash_fwd_hdim64_e4m3_softcap_packgqa_sm90_cu_b81ac279_37664cute7productE,@object
	.size		_ZN81_INTERNAL_acdd9c0f_45_flash_fwd_hdim64_e4m3_softcap_packgqa_sm90_cu_b81ac279_37664cute7productE,(_ZN81_INTERNAL_acdd9c0f_45_flash_fwd_hdim64_e4m3_softcap_packgqa_sm90_cu_b81ac279_37664cuda3std3__45__cpo3endE - _ZN81_INTERNAL_acdd9c0f_45_flash_fwd_hdim64_e4m3_softcap_packgqa_sm90_cu_b81ac279_37664cute7productE)
_ZN81_INTERNAL_acdd9c0f_45_flash_fwd_hdim64_e4m3_softcap_packgqa_sm90_cu_b81ac279_37664cute7productE:
	.zero		1
	.type		_ZN81_INTERNAL_acdd9c0f_45_flash_fwd_hdim64_e4m3_softcap_packgqa_sm90_cu_b81ac279_37664cuda3std3__45__cpo3endE,@object
	.size		_ZN81_INTERNAL_acdd9c0f_45_flash_fwd_hdim64_e4m3_softcap_packgqa_sm90_cu_b81ac279_37664cuda3std3__45__cpo3endE,(_ZN81_INTERNAL_acdd9c0f_45_flash_fwd_hdim64_e4m3_softcap_packgqa_sm90_cu_b81ac279_37664cuda3std3__419piecewise_constructE - _ZN81_INTERNAL_acdd9c0f_45_flash_fwd_hdim64_e4m3_softcap_packgqa_sm90_cu_b81ac279_37664cuda3std3__45__cpo3endE)
_ZN81_INTERNAL_acdd9c0f_45_flash_fwd_hdim64_e4m3_softcap_packgqa_sm90_cu_b81ac279_37664cuda3std3__45__cpo3endE:
	.zero		1
	.type		_ZN81_INTERNAL_acdd9c0f_45_flash_fwd_hdim64_e4m3_softcap_packgqa_sm90_cu_b81ac279_37664cuda3std3__419piecewise_constructE,@object
	.size		_ZN81_INTERNAL_acdd9c0f_45_flash_fwd_hdim64_e4m3_softcap_packgqa_sm90_cu_b81ac279_37664cuda3std3__419piecewise_constructE,(_ZN81_INTERNAL_acdd9c0f_45_flash_fwd_hdim64_e4m3_softcap_packgqa_sm90_cu_b81ac279_37664cuda3std3__45__cpo4cendE - _ZN81_INTERNAL_acdd9c0f_45_flash_fwd_hdim64_e4m3_softcap_packgqa_sm90_cu_b81ac279_37664cuda3std3__419piecewise_constructE)
_ZN81_INTERNAL_acdd9c0f_45_flash_fwd_hdim64_e4m3_softcap_packgqa_sm90_cu_b81ac279_37664cuda3std3__419piecewise_constructE:
	.zero		1
	.type		_ZN81_INTERNAL_acdd9c0f_45_flash_fwd_hdim64_e4m3_softcap_packgqa_sm90_cu_b81ac279_37664cuda3std3__45__cpo4cendE,@object
	.size		_ZN81_INTERNAL_acdd9c0f_45_flash_fwd_hdim64_e4m3_softcap_packgqa_sm90_cu_b81ac279_37664cuda3std3__45__cpo4cendE,(_ZN81_INTERNAL_acdd9c0f_45_flash_fwd_hdim64_e4m3_softcap_packgqa_sm90_cu_b81ac279_37664cuda3std6ranges3__45__cpo4swapE - _ZN81_INTERNAL_acdd9c0f_45_flash_fwd_hdim64_e4m3_softcap_packgqa_sm90_cu_b81ac279_37664cuda3std3__45__cpo4cendE)
_ZN81_INTERNAL_acdd9c0f_45_flash_fwd_hdim64_e4m3_softcap_packgqa_sm90_cu_b81ac279_37664cuda3std3__45__cpo4cendE:
	.zero		1
	.type		_ZN81_INTERNAL_acdd9c0f_45_flash_fwd_hdim64_e4m3_softcap_packgqa_sm90_cu_b81ac279_37664cuda3std6ranges3__45__cpo4swapE,@object
	.size		_ZN81_INTERNAL_acdd9c0f_45_flash_fwd_hdim64_e4m3_softcap_packgqa_sm90_cu_b81ac279_37664cuda3std6ranges3__45__cpo4swapE,(.L_14 - _ZN81_INTERNAL_acdd9c0f_45_flash_fwd_hdim64_e4m3_softcap_packgqa_sm90_cu_b81ac279_37664cuda3std6ranges3__45__cpo4swapE)
_ZN81_INTERNAL_acdd9c0f_45_flash_fwd_hdim64_e4m3_softcap_packgqa_sm90_cu_b81ac279_37664cuda3std6ranges3__45__cpo4swapE:
	.zero		1
.L_14:


//--------------------- .nv.shared._ZN7cutlass13device_kernelIN5flash11enable_sm90INS1_16FlashAttnFwdSm90INS1_25CollectiveMainloopFwdSm90ILi2EN4cute5tupleIJNS5_1CILi1EEES8_S8_EEENS6_IJNS7_ILi192EEENS7_ILi160EEENS7_ILi64EEEEEELi64ENS_12float_e4m3_tEfNS_4arch4Sm90ELb0ELb0ELb1ELb1ELb0ELb0ELb0ELb1ELb1ELb1ELb0ELb0EEENS1_21CollectiveEpilogueFwdINS6_IJSA_SC_SB_EEES9_NS_10bfloat16_tESG_Li384ELb1ELb1ELb0ELb1EEENS1_36VarlenDynamicPersistentTileSchedulerILi192ELi160ELi384ELi128ELb0ELb1ELb1ELb0ELb1ELb1EEEEEEEEEvNT_6ParamsE --------------------------
	.section	.nv.shared._ZN7cutlass13device_kernelIN5flash11enable_sm90INS1_16FlashAttnFwdSm90INS1_25CollectiveMainloopFwdSm90ILi2EN4cute5tupleIJNS5_1CILi1EEES8_S8_EEENS6_IJNS7_ILi192EEENS7_ILi160EEENS7_ILi64EEEEEELi64ENS_12float_e4m3_tEfNS_4arch4Sm90ELb0ELb0ELb1ELb1ELb0ELb0ELb0ELb1ELb1ELb1ELb0ELb0EEENS1_21CollectiveEpilogueFwdINS6_IJSA_SC_SB_EEES9_NS_10bfloat16_tESG_Li384ELb1ELb1ELb0ELb1EEENS1_36VarlenDynamicPersistentTileSchedulerILi192ELi160ELi384ELi128ELb0ELb1ELb1ELb0ELb1ELb1EEEEEEEEEvNT_6ParamsE,"aw",@nobits
	.sectionflags	@""
	.align	16
	.zero		1024


//--------------------- .nv.shared._ZN7cutlass13device_kernelIN5flash11enable_sm90INS1_16FlashAttnFwdSm90INS1_25CollectiveMainloopFwdSm90ILi2EN4cute5tupleIJNS5_1CILi1EEES8_S8_EEENS6_IJNS7_ILi192EEENS7_ILi160EEENS7_ILi64EEEEEELi64ENS_12float_e4m3_tEfNS_4arch4Sm90ELb0ELb0ELb1ELb1ELb0ELb1ELb0ELb1ELb1ELb1ELb0ELb0EEENS1_21CollectiveEpilogueFwdINS6_IJSA_SC_SB_EEES9_NS_10bfloat16_tESG_Li384ELb1ELb1ELb0ELb1EEENS1_36VarlenDynamicPersistentTileSchedulerILi192ELi160ELi384ELi128ELb0ELb1ELb1ELb0ELb1ELb1EEEEEEEEEvNT_6ParamsE --------------------------
	.section	.nv.shared._ZN7cutlass13device_kernelIN5flash11enable_sm90INS1_16FlashAttnFwdSm90INS1_25CollectiveMainloopFwdSm90ILi2EN4cute5tupleIJNS5_1CILi1EEES8_S8_EEENS6_IJNS7_ILi192EEENS7_ILi160EEENS7_ILi64EEEEEELi64ENS_12float_e4m3_tEfNS_4arch4Sm90ELb0ELb0ELb1ELb1ELb0ELb1ELb0ELb1ELb1ELb1ELb0ELb0EEENS1_21CollectiveEpilogueFwdINS6_IJSA_SC_SB_EEES9_NS_10bfloat16_tESG_Li384ELb1ELb1ELb0ELb1EEENS1_36VarlenDynamicPersistentTileSchedulerILi192ELi160ELi384ELi128ELb0ELb1ELb1ELb0ELb1ELb1EEEEEEEEEvNT_6ParamsE,"aw",@nobits
	.sectionflags	@""
	.align	16
	.zero		1024


//--------------------- .nv.shared._ZN7cutlass13device_kernelIN5flash11enable_sm90INS1_16FlashAttnFwdSm90INS1_25CollectiveMainloopFwdSm90ILi2EN4cute5tupleIJNS5_1CILi1EEES8_S8_EEENS6_IJNS7_ILi192EEENS7_ILi160EEENS7_ILi64EEEEEELi64ENS_12float_e4m3_tEfNS_4arch4Sm90ELb0ELb1ELb1ELb0ELb0ELb0ELb0ELb1ELb1ELb1ELb0ELb0EEENS1_21CollectiveEpilogueFwdINS6_IJSA_SC_SB_EEES9_NS_10bfloat16_tESG_Li384ELb0ELb1ELb0ELb1EEENS1_30DynamicPersistentTileSchedulerILi384ELi128ELb0ELb1ELb1EEEEEEEEEvNT_6ParamsE --------------------------
	.section	.nv.shared._ZN7cutlass13device_kernelIN5flash11enable_sm90INS1_16FlashAttnFwdSm90INS1_25CollectiveMainloopFwdSm90ILi2EN4cute5tupleIJNS5_1CILi1EEES8_S8_EEENS6_IJNS7_ILi192EEENS7_ILi160EEENS7_ILi64EEEEEELi64ENS_12float_e4m3_tEfNS_4arch4Sm90ELb0ELb1ELb1ELb0ELb0ELb0ELb0ELb1ELb1ELb1ELb0ELb0EEENS1_21CollectiveEpilogueFwdINS6_IJSA_SC_SB_EEES9_NS_10bfloat16_tESG_Li384ELb0ELb1ELb0ELb1EEENS1_30DynamicPersistentTileSchedulerILi384ELi128ELb0ELb1ELb1EEEEEEEEEvNT_6ParamsE,"aw",@nobits
	.sectionflags	@""
	.align	16
	.zero		1024


//--------------------- .nv.shared._ZN7cutlass13device_kernelIN5flash11enable_sm90INS1_16FlashAttnFwdSm90INS1_25CollectiveMainloopFwdSm90ILi2EN4cute5tupleIJNS5_1CILi1EEES8_S8_EEENS6_IJNS7_ILi192EEENS7_ILi160EEENS7_ILi64EEEEEELi64ENS_12float_e4m3_tEfNS_4arch4Sm90ELb0ELb1ELb1ELb1ELb0ELb0ELb0ELb1ELb1ELb1ELb0ELb0EEENS1_21CollectiveEpilogueFwdINS6_IJSA_SC_SB_EEES9_NS_10bfloat16_tESG_Li384ELb1ELb1ELb0ELb1EEENS1_36VarlenDynamicPersistentTileSchedulerILi192ELi160ELi384ELi128ELb0ELb1ELb1ELb1ELb0ELb1EEEEEEEEEvNT_6ParamsE --------------------------
	.section	.nv.shared._ZN7cutlass13device_kernelIN5flash11enable_sm90INS1_16FlashAttnFwdSm90INS1_25CollectiveMainloopFwdSm90ILi2EN4cute5tupleIJNS5_1CILi1EEES8_S8_EEENS6_IJNS7_ILi192EEENS7_ILi160EEENS7_ILi64EEEEEELi64ENS_12float_e4m3_tEfNS_4arch4Sm90ELb0ELb1ELb1ELb1ELb0ELb0ELb0ELb1ELb1ELb1ELb0ELb0EEENS1_21CollectiveEpilogueFwdINS6_IJSA_SC_SB_EEES9_NS_10bfloat16_tESG_Li384ELb1ELb1ELb0ELb1EEENS1_36VarlenDynamicPersistentTileSchedulerILi192ELi160ELi384ELi128ELb0ELb1ELb1ELb1ELb0ELb1EEEEEEEEEvNT_6ParamsE,"aw",@nobits
	.sectionflags	@""
	.align	16
	.zero		1024


//--------------------- .nv.shared._ZN7cutlass13device_kernelIN5flash11enable_sm90INS1_16FlashAttnFwdSm90INS1_25CollectiveMainloopFwdSm90ILi2EN4cute5tupleIJNS5_1CILi1EEES8_S8_EEENS6_IJNS7_ILi192EEENS7_ILi160EEENS7_ILi64EEEEEELi64ENS_12float_e4m3_tEfNS_4arch4Sm90ELb0ELb1ELb1ELb1ELb0ELb1ELb0ELb1ELb1ELb1ELb0ELb0EEENS1_21CollectiveEpilogueFwdINS6_IJSA_SC_SB_EEES9_NS_10bfloat16_tESG_Li384ELb1ELb1ELb0ELb1EEENS1_36VarlenDynamicPersistentTileSchedulerILi192ELi160ELi384ELi128ELb0ELb1ELb1ELb1ELb0ELb1EEEEEEEEEvNT_6ParamsE --------------------------
	.section	.nv.shared._ZN7cutlass13device_kernelIN5flash11enable_sm90INS1_16FlashAttnFwdSm90INS1_25CollectiveMainloopFwdSm90ILi2EN4cute5tupleIJNS5_1CILi1EEES8_S8_EEENS6_IJNS7_ILi192EEENS7_ILi160EEENS7_ILi64EEEEEELi64ENS_12float_e4m3_tEfNS_4arch4Sm90ELb0ELb1ELb1ELb1ELb0ELb1ELb0ELb1ELb1ELb1ELb0ELb0EEENS1_21CollectiveEpilogueFwdINS6_IJSA_SC_SB_EEES9_NS_10bfloat16_tESG_Li384ELb1ELb1ELb0ELb1EEENS1_36VarlenDynamicPersistentTileSchedulerILi192ELi160ELi384ELi128ELb0ELb1ELb1ELb1ELb0ELb1EEEEEEEEEvNT_6ParamsE,"aw",@nobits
	.sectionflags	@""
	.align	16
	.zero		1024


//--------------------- .nv.shared._ZN7cutlass13device_kernelIN5flash11enable_sm90INS1_16FlashAttnFwdSm90INS1_25CollectiveMainloopFwdSm90ILi2EN4cute5tupleIJNS5_1CILi1EEES8_S8_EEENS6_IJNS7_ILi192EEENS7_ILi160EEENS7_ILi64EEEEEELi64ENS_12float_e4m3_tEfNS_4arch4Sm90ELb1ELb0ELb1ELb0ELb0ELb0ELb0ELb1ELb1ELb1ELb0ELb0EEENS1_21CollectiveEpilogueFwdINS6_IJSA_SC_SB_EEES9_NS_10bfloat16_tESG_Li384ELb0ELb1ELb0ELb1EEENS1_30DynamicPersistentTileSchedulerILi384ELi128ELb0ELb1ELb1EEEEEEEEEvNT_6ParamsE --------------------------
	.section	.nv.shared._ZN7cutlass13device_kernelIN5flash11enable_sm90INS1_16FlashAttnFwdSm90INS1_25CollectiveMainloopFwdSm90ILi2EN4cute5tupleIJNS5_1CILi1EEES8_S8_EEENS6_IJNS7_ILi192EEENS7_ILi160EEENS7_ILi64EEEEEELi64ENS_12float_e4m3_tEfNS_4arch4Sm90ELb1ELb0ELb1ELb0ELb0ELb0ELb0ELb1ELb1ELb1ELb0ELb0EEENS1_21CollectiveEpilogueFwdINS6_IJSA_SC_SB_EEES9_NS_10bfloat16_tESG_Li384ELb0ELb1ELb0ELb1EEENS1_30DynamicPersistentTileSchedulerILi384ELi128ELb0ELb1ELb1EEEEEEEEEvNT_6ParamsE,"aw",@nobits
	.sectionflags	@""
	.align	16
	.zero		1024


//--------------------- .nv.shared._ZN7cutlass13device_kernelIN5flash11enable_sm90INS1_16FlashAttnFwdSm90INS1_25CollectiveMainloopFwdSm90ILi2EN4cute5tupleIJNS5_1CILi1EEES8_S8_EEENS6_IJNS7_ILi192EEENS7_ILi160EEENS7_ILi64EEEEEELi64ENS_12float_e4m3_tEfNS_4arch4Sm90ELb1ELb0ELb1ELb1ELb0ELb0ELb0ELb1ELb1ELb1ELb0ELb0EEENS1_21CollectiveEpilogueFwdINS6_IJSA_SC_SB_EEES9_NS_10bfloat16_tESG_Li384ELb1ELb1ELb0ELb1EEENS1_36VarlenDynamicPersistentTileSchedulerILi192ELi160ELi384ELi128ELb0ELb1ELb1ELb1ELb1ELb1EEEEEEEEEvNT_6ParamsE --------------------------
	.section	.nv.shared._ZN7cutlass13device_kernelIN5flash11enable_sm90INS1_16FlashAttnFwdSm90INS1_25CollectiveMainloopFwdSm90ILi2EN4cute5tupleIJNS5_1CILi1EEES8_S8_EEENS6_IJNS7_ILi192EEENS7_ILi160EEENS7_ILi64EEEEEELi64ENS_12float_e4m3_tEfNS_4arch4Sm90ELb1ELb0ELb1ELb1ELb0ELb0ELb0ELb1ELb1ELb1ELb0ELb0EEENS1_21CollectiveEpilogueFwdINS6_IJSA_SC_SB_EEES9_NS_10bfloat16_tESG_Li384ELb1ELb1ELb0ELb1EEENS1_36VarlenDynamicPersistentTileSchedulerILi192ELi160ELi384ELi128ELb0ELb1ELb1ELb1ELb1ELb1EEEEEEEEEvNT_6ParamsE,"aw",@nobits
	.sectionflags	@""
	.align	16
	.zero		1024


//--------------------- .nv.shared._ZN7cutlass13device_kernelIN5flash11enable_sm90INS1_16FlashAttnFwdSm90INS1_25CollectiveMainloopFwdSm90ILi2EN4cute5tupleIJNS5_1CILi1EEES8_S8_EEENS6_IJNS7_ILi192EEENS7_ILi160EEENS7_ILi64EEEEEELi64ENS_12float_e4m3_tEfNS_4arch4Sm90ELb1ELb0ELb1ELb1ELb0ELb1ELb0ELb1ELb1ELb1ELb0ELb0EEENS1_21CollectiveEpilogueFwdINS6_IJSA_SC_SB_EEES9_NS_10bfloat16_tESG_Li384ELb1ELb1ELb0ELb1EEENS1_36VarlenDynamicPersistentTileSchedulerILi192ELi160ELi384ELi128ELb0ELb1ELb1ELb1ELb1ELb1EEEEEEEEEvNT_6ParamsE --------------------------
	.section	.nv.shared._ZN7cutlass13device_kernelIN5flash11enable_sm90INS1_16FlashAttnFwdSm90INS1_25CollectiveMainloopFwdSm90ILi2EN4cute5tupleIJNS5_1CILi1EEES8_S8_EEENS6_IJNS7_ILi192EEENS7_ILi160EEENS7_ILi64EEEEEELi64ENS_12float_e4m3_tEfNS_4arch4Sm90ELb1ELb0ELb1ELb1ELb0ELb1ELb0ELb1ELb1ELb1ELb0ELb0EEENS1_21CollectiveEpilogueFwdINS6_IJSA_SC_SB_EEES9_NS_10bfloat16_tESG_Li384ELb1ELb1ELb0ELb1EEENS1_36VarlenDynamicPersistentTileSchedulerILi192ELi160ELi384ELi128ELb0ELb1ELb1ELb1ELb1ELb1EEEEEEEEEvNT_6ParamsE,"aw",@nobits
	.sectionflags	@""
	.align	16
	.zero		1024


//--------------------- .nv.constant0._ZN7cutlass13device_kernelIN5flash11enable_sm90INS1_16FlashAttnFwdSm90INS1_25CollectiveMainloopFwdSm90ILi2EN4cute5tupleIJNS5_1CILi1EEES8_S8_EEENS6_IJNS7_ILi192EEENS7_ILi160EEENS7_ILi64EEEEEELi64ENS_12float_e4m3_tEfNS_4arch4Sm90ELb0ELb0ELb1ELb0ELb0ELb0ELb0ELb1ELb1ELb1ELb0ELb0EEENS1_21CollectiveEpilogueFwdINS6_IJSA_SC_SB_EEES9_NS_10bfloat16_tESG_Li384ELb0ELb1ELb0ELb1EEENS1_29StaticPersistentTileSchedulerILb0EEEEEEEEEvNT_6ParamsE --------------------------
	.section	.nv.constant0._ZN7cutlass13device_kernelIN5flash11enable_sm90INS1_16FlashAttnFwdSm90INS1_25CollectiveMainloopFwdSm90ILi2EN4cute5tupleIJNS5_1CILi1EEES8_S8_EEENS6_IJNS7_ILi192EEENS7_ILi160EEENS7_ILi64EEEEEELi64ENS_12float_e4m3_tEfNS_4arch4Sm90ELb0ELb0ELb1ELb0ELb0ELb0ELb0ELb1ELb1ELb1ELb0ELb0EEENS1_21CollectiveEpilogueFwdINS6_IJSA_SC_SB_EEES9_NS_10bfloat16_tESG_Li384ELb0ELb1ELb0ELb1EEENS1_29StaticPersistentTileSchedulerILb0EEEEEEEEEvNT_6ParamsE,"a",@progbits
	.sectionflags	@""
	.align	4
.nv.constant0._ZN7cutlass13device_kernelIN5flash11enable_sm90INS1_16FlashAttnFwdSm90INS1_25CollectiveMainloopFwdSm90ILi2EN4cute5tupleIJNS5_1CILi1EEES8_S8_EEENS6_IJNS7_ILi192EEENS7_ILi160EEENS7_ILi64EEEEEELi64ENS_12float_e4m3_tEfNS_4arch4Sm90ELb0ELb0ELb1ELb0ELb0ELb0ELb0ELb1ELb1ELb1ELb0ELb0EEENS1_21CollectiveEpilogueFwdINS6_IJSA_SC_SB_EEES9_NS_10bfloat16_tESG_Li384ELb0ELb1ELb0ELb1EEENS1_29StaticPersistentTileSchedulerILb0EEEEEEEEEvNT_6ParamsE:
	.zero		3200


//--------------------- .nv.constant0._ZN7cutlass13device_kernelIN5flash11enable_sm90INS1_16FlashAttnFwdSm90INS1_25CollectiveMainloopFwdSm90ILi2EN4cute5tupleIJNS5_1CILi1EEES8_S8_EEENS6_IJNS7_ILi192EEENS7_ILi160EEENS7_ILi64EEEEEELi64ENS_12float_e4m3_tEfNS_4arch4Sm90ELb0ELb0ELb1ELb1ELb0ELb0ELb0ELb1ELb1ELb1ELb0ELb0EEENS1_21CollectiveEpilogueFwdINS6_IJSA_SC_SB_EEES9_NS_10bfloat16_tESG_Li384ELb1ELb1ELb0ELb1EEENS1_36VarlenDynamicPersistentTileSchedulerILi192ELi160ELi384ELi128ELb0ELb1ELb1ELb0ELb1ELb1EEEEEEEEEvNT_6ParamsE --------------------------
	.section	.nv.constant0._ZN7cutlass13device_kernelIN5flash11enable_sm90INS1_16FlashAttnFwdSm90INS1_25CollectiveMainloopFwdSm90ILi2EN4cute5tupleIJNS5_1CILi1EEES8_S8_EEENS6_IJNS7_ILi192EEENS7_ILi160EEENS7_ILi64EEEEEELi64ENS_12float_e4m3_tEfNS_4arch4Sm90ELb0ELb0ELb1ELb1ELb0ELb0ELb0ELb1ELb1ELb1ELb0ELb0EEENS1_21CollectiveEpilogueFwdINS6_IJSA_SC_SB_EEES9_NS_10bfloat16_tESG_Li384ELb1ELb1ELb0ELb1EEENS1_36VarlenDynamicPersistentTileSchedulerILi192ELi160ELi384ELi128ELb0ELb1ELb1ELb0ELb1ELb1EEEEEEEEEvNT_6ParamsE,"a",@progbits
	.sectionflags	@""
	.align	4
.nv.constant0._ZN7cutlass13device_kernelIN5flash11enable_sm90INS1_16FlashAttnFwdSm90INS1_25CollectiveMainloopFwdSm90ILi2EN4cute5tupleIJNS5_1CILi1EEES8_S8_EEENS6_IJNS7_ILi192EEENS7_ILi160EEENS7_ILi64EEEEEELi64ENS_12float_e4m3_tEfNS_4arch4Sm90ELb0ELb0ELb1ELb1ELb0ELb0ELb0ELb1ELb1ELb1ELb0ELb0EEENS1_21CollectiveEpilogueFwdINS6_IJSA_SC_SB_EEES9_NS_10bfloat16_tESG_Li384ELb1ELb1ELb0ELb1EEENS1_36VarlenDynamicPersistentTileSchedulerILi192ELi160ELi384ELi128ELb0ELb1ELb1ELb0ELb1ELb1EEEEEEEEEvNT_6ParamsE:
	.zero		3328


//--------------------- .nv.constant0._ZN7cutlass13device_kernelIN5flash11enable_sm90INS1_16FlashAttnFwdSm90INS1_25CollectiveMainloopFwdSm90ILi2EN4cute5tupleIJNS5_1CILi1EEES8_S8_EEENS6_IJNS7_ILi192EEENS7_ILi160EEENS7_ILi64EEEEEELi64ENS_12float_e4m3_tEfNS_4arch4Sm90ELb0ELb0ELb1ELb1ELb0ELb1ELb0ELb1ELb1ELb1ELb0ELb0EEENS1_21CollectiveEpilogueFwdINS6_IJSA_SC_SB_EEES9_NS_10bfloat16_tESG_Li384ELb1ELb1ELb0ELb1EEENS1_36VarlenDynamicPersistentTileSchedulerILi192ELi160ELi384ELi128ELb0ELb1ELb1ELb0ELb1ELb1EEEEEEEEEvNT_6ParamsE --------------------------
	.section	.nv.constant0._ZN7cutlass13device_kernelIN5flash11enable_sm90INS1_16FlashAttnFwdSm90INS1_25CollectiveMainloopFwdSm90ILi2EN4cute5tupleIJNS5_1CILi1EEES8_S8_EEENS6_IJNS7_ILi192EEENS7_ILi160EEENS7_ILi64EEEEEELi64ENS_12float_e4m3_tEfNS_4arch4Sm90ELb0ELb0ELb1ELb1ELb0ELb1ELb0ELb1ELb1ELb1ELb0ELb0EEENS1_21CollectiveEpilogueFwdINS6_IJSA_SC_SB_EEES9_NS_10bfloat16_tESG_Li384ELb1ELb1ELb0ELb1EEENS1_36VarlenDynamicPersistentTileSchedulerILi192ELi160ELi384ELi128ELb0ELb1ELb1ELb0ELb1ELb1EEEEEEEEEvNT_6ParamsE,"a",@progbits
	.sectionflags	@""
	.align	4
.nv.constant0._ZN7cutlass13device_kernelIN5flash11enable_sm90INS1_16FlashAttnFwdSm90INS1_25CollectiveMainloopFwdSm90ILi2EN4cute5tupleIJNS5_1CILi1EEES8_S8_EEENS6_IJNS7_ILi192EEENS7_ILi160EEENS7_ILi64EEEEEELi64ENS_12float_e4m3_tEfNS_4arch4Sm90ELb0ELb0ELb1ELb1ELb0ELb1ELb0ELb1ELb1ELb1ELb0ELb0EEENS1_21CollectiveEpilogueFwdINS6_IJSA_SC_SB_EEES9_NS_10bfloat16_tESG_Li384ELb1ELb1ELb0ELb1EEENS1_36VarlenDynamicPersistentTileSchedulerILi192ELi160ELi384ELi128ELb0ELb1ELb1ELb0ELb1ELb1EEEEEEEEEvNT_6ParamsE:
	.zero		3328


//--------------------- .nv.constant0._ZN7cutlass13device_kernelIN5flash11enable_sm90INS1_16FlashAttnFwdSm90INS1_25CollectiveMainloopFwdSm90ILi2EN4cute5tupleIJNS5_1CILi1EEES8_S8_EEENS6_IJNS7_ILi192EEENS7_ILi160EEENS7_ILi64EEEEEELi64ENS_12float_e4m3_tEfNS_4arch4Sm90ELb0ELb1ELb1ELb0ELb0ELb0ELb0ELb1ELb1ELb1ELb0ELb0EEENS1_21CollectiveEpilogueFwdINS6_IJSA_SC_SB_EEES9_NS_10bfloat16_tESG_Li384ELb0ELb1ELb0ELb1EEENS1_30DynamicPersistentTileSchedulerILi384ELi128ELb0ELb1ELb1EEEEEEEEEvNT_6ParamsE --------------------------
	.section	.nv.constant0._ZN7cutlass13device_kernelIN5flash11enable_sm90INS1_16FlashAttnFwdSm90INS1_25CollectiveMainloopFwdSm90ILi2EN4cute5tupleIJNS5_1CILi1EEES8_S8_EEENS6_IJNS7_ILi192EEENS7_ILi160EEENS7_ILi64EEEEEELi64ENS_12float_e4m3_tEfNS_4arch4Sm90ELb0ELb1ELb1ELb0ELb0ELb0ELb0ELb1ELb1ELb1ELb0ELb0EEENS1_21CollectiveEpilogueFwdINS6_IJSA_SC_SB_EEES9_NS_10bfloat16_tESG_Li384ELb0ELb1ELb0ELb1EEENS1_30DynamicPersistentTileSchedulerILi384ELi128ELb0ELb1ELb1EEEEEEEEEvNT_6ParamsE,"a",@progbits
	.sectionflags	@""
	.align	4
.nv.constant0._ZN7cutlass13device_kernelIN5flash11enable_sm90INS1_16FlashAttnFwdSm90INS1_25CollectiveMainloopFwdSm90ILi2EN4cute5tupleIJNS5_1CILi1EEES8_S8_EEENS6_IJNS7_ILi192EEENS7_ILi160EEENS7_ILi64EEEEEELi64ENS_12float_e4m3_tEfNS_4arch4Sm90ELb0ELb1ELb1ELb0ELb0ELb0ELb0ELb1ELb1ELb1ELb0ELb0EEENS1_21CollectiveEpilogueFwdINS6_IJSA_SC_SB_EEES9_NS_10bfloat16_tESG_Li384ELb0ELb1ELb0ELb1EEENS1_30DynamicPersistentTileSchedulerILi384ELi128ELb0ELb1ELb1EEEEEEEEEvNT_6ParamsE:
	.zero		3328


//--------------------- .nv.constant0._ZN7cutlass13device_kernelIN5flash11enable_sm90INS1_16FlashAttnFwdSm90INS1_25CollectiveMainloopFwdSm90ILi2EN4cute5tupleIJNS5_1CILi1EEES8_S8_EEENS6_IJNS7_ILi192EEENS7_ILi160EEENS7_ILi64EEEEEELi64ENS_12float_e4m3_tEfNS_4arch4Sm90ELb0ELb1ELb1ELb1ELb0ELb0ELb0ELb1ELb1ELb1ELb0ELb0EEENS1_21CollectiveEpilogueFwdINS6_IJSA_SC_SB_EEES9_NS_10bfloat16_tESG_Li384ELb1ELb1ELb0ELb1EEENS1_36VarlenDynamicPersistentTileSchedulerILi192ELi160ELi384ELi128ELb0ELb1ELb1ELb1ELb0ELb1EEEEEEEEEvNT_6ParamsE --------------------------
	.section	.nv.constant0._ZN7cutlass13device_kernelIN5flash11enable_sm90INS1_16FlashAttnFwdSm90INS1_25CollectiveMainloopFwdSm90ILi2EN4cute5tupleIJNS5_1CILi1EEES8_S8_EEENS6_IJNS7_ILi192EEENS7_ILi160EEENS7_ILi64EEEEEELi64ENS_12float_e4m3_tEfNS_4arch4Sm90ELb0ELb1ELb1ELb1ELb0ELb0ELb0ELb1ELb1ELb1ELb0ELb0EEENS1_21CollectiveEpilogueFwdINS6_IJSA_SC_SB_EEES9_NS_10bfloat16_tESG_Li384ELb1ELb1ELb0ELb1EEENS1_36VarlenDynamicPersistentTileSchedulerILi192ELi160ELi384ELi128ELb0ELb1ELb1ELb1ELb0ELb1EEEEEEEEEvNT_6ParamsE,"a",@progbits
	.sectionflags	@""
	.align	4
.nv.constant0._ZN7cutlass13device_kernelIN5flash11enable_sm90INS1_16FlashAttnFwdSm90INS1_25CollectiveMainloopFwdSm90ILi2EN4cute5tupleIJNS5_1CILi1EEES8_S8_EEENS6_IJNS7_ILi192EEENS7_ILi160EEENS7_ILi64EEEEEELi64ENS_12float_e4m3_tEfNS_4arch4Sm90ELb0ELb1ELb1ELb1ELb0ELb0ELb0ELb1ELb1ELb1ELb0ELb0EEENS1_21CollectiveEpilogueFwdINS6_IJSA_SC_SB_EEES9_NS_10bfloat16_tESG_Li384ELb1ELb1ELb0ELb1EEENS1_36VarlenDynamicPersistentTileSchedulerILi192ELi160ELi384ELi128ELb0ELb1ELb1ELb1ELb0ELb1EEEEEEEEEvNT_6ParamsE:
	.zero		3328


//--------------------- .nv.constant0._ZN7cutlass13device_kernelIN5flash11enable_sm90INS1_16FlashAttnFwdSm90INS1_25CollectiveMainloopFwdSm90ILi2EN4cute5tupleIJNS5_1CILi1EEES8_S8_EEENS6_IJNS7_ILi192EEENS7_ILi160EEENS7_ILi64EEEEEELi64ENS_12float_e4m3_tEfNS_4arch4Sm90ELb0ELb1ELb1ELb1ELb0ELb1ELb0ELb1ELb1ELb1ELb0ELb0EEENS1_21CollectiveEpilogueFwdINS6_IJSA_SC_SB_EEES9_NS_10bfloat16_tESG_Li384ELb1ELb1ELb0ELb1EEENS1_36VarlenDynamicPersistentTileSchedulerILi192ELi160ELi384ELi128ELb0ELb1ELb1ELb1ELb0ELb1EEEEEEEEEvNT_6ParamsE --------------------------
	.section	.nv.constant0._ZN7cutlass13device_kernelIN5flash11enable_sm90INS1_16FlashAttnFwdSm90INS1_25CollectiveMainloopFwdSm90ILi2EN4cute5tupleIJNS5_1CILi1EEES8_S8_EEENS6_IJNS7_ILi192EEENS7_ILi160EEENS7_ILi64EEEEEELi64ENS_12float_e4m3_tEfNS_4arch4Sm90ELb0ELb1ELb1ELb1ELb0ELb1ELb0ELb1ELb1ELb1ELb0ELb0EEENS1_21CollectiveEpilogueFwdINS6_IJSA_SC_SB_EEES9_NS_10bfloat16_tESG_Li384ELb1ELb1ELb0ELb1EEENS1_36VarlenDynamicPersistentTileSchedulerILi192ELi160ELi384ELi128ELb0ELb1ELb1ELb1ELb0ELb1EEEEEEEEEvNT_6ParamsE,"a",@progbits
	.sectionflags	@""
	.align	4
.nv.constant0._ZN7cutlass13device_kernelIN5flash11enable_sm90INS1_16FlashAttnFwdSm90INS1_25CollectiveMainloopFwdSm90ILi2EN4cute5tupleIJNS5_1CILi1EEES8_S8_EEENS6_IJNS7_ILi192EEENS7_ILi160EEENS7_ILi64EEEEEELi64ENS_12float_e4m3_tEfNS_4arch4Sm90ELb0ELb1ELb1ELb1ELb0ELb1ELb0ELb1ELb1ELb1ELb0ELb0EEENS1_21CollectiveEpilogueFwdINS6_IJSA_SC_SB_EEES9_NS_10bfloat16_tESG_Li384ELb1ELb1ELb0ELb1EEENS1_36VarlenDynamicPersistentTileSchedulerILi192ELi160ELi384ELi128ELb0ELb1ELb1ELb1ELb0ELb1EEEEEEEEEvNT_6ParamsE:
	.zero		3328


//--------------------- .nv.constant0._ZN7cutlass13device_kernelIN5flash11enable_sm90INS1_16FlashAttnFwdSm90INS1_25CollectiveMainloopFwdSm90ILi2EN4cute5tupleIJNS5_1CILi1EEES8_S8_EEENS6_IJNS7_ILi192EEENS7_ILi160EEENS7_ILi64EEEEEELi64ENS_12float_e4m3_tEfNS_4arch4Sm90ELb1ELb0ELb1ELb0ELb0ELb0ELb0ELb1ELb1ELb1ELb0ELb0EEENS1_21CollectiveEpilogueFwdINS6_IJSA_SC_SB_EEES9_NS_10bfloat16_tESG_Li384ELb0ELb1ELb0ELb1EEENS1_30DynamicPersistentTileSchedulerILi384ELi128ELb0ELb1ELb1EEEEEEEEEvNT_6ParamsE --------------------------
	.section	.nv.constant0._ZN7cutlass13device_kernelIN5flash11enable_sm90INS1_16FlashAttnFwdSm90INS1_25CollectiveMainloopFwdSm90ILi2EN4cute5tupleIJNS5_1CILi1EEES8_S8_EEENS6_IJNS7_ILi192EEENS7_ILi160EEENS7_ILi64EEEEEELi64ENS_12float_e4m3_tEfNS_4arch4Sm90ELb1ELb0ELb1ELb0ELb0ELb0ELb0ELb1ELb1ELb1ELb0ELb0EEENS1_21CollectiveEpilogueFwdINS6_IJSA_SC_SB_EEES9_NS_10bfloat16_tESG_Li384ELb0ELb1ELb0ELb1EEENS1_30DynamicPersistentTileSchedulerILi384ELi128ELb0ELb1ELb1EEEEEEEEEvNT_6ParamsE,"a",@progbits
	.sectionflags	@""
	.align	4
.nv.constant0._ZN7cutlass13device_kernelIN5flash11enable_sm90INS1_16FlashAttnFwdSm90INS1_25CollectiveMainloopFwdSm90ILi2EN4cute5tupleIJNS5_1CILi1EEES8_S8_EEENS6_IJNS7_ILi192EEENS7_ILi160EEENS7_ILi64EEEEEELi64ENS_12float_e4m3_tEfNS_4arch4Sm90ELb1ELb0ELb1ELb0ELb0ELb0ELb0ELb1ELb1ELb1ELb0ELb0EEENS1_21CollectiveEpilogueFwdINS6_IJSA_SC_SB_EEES9_NS_10bfloat16_tESG_Li384ELb0ELb1ELb0ELb1EEENS1_30DynamicPersistentTileSchedulerILi384ELi128ELb0ELb1ELb1EEEEEEEEEvNT_6ParamsE:
	.zero		3328


//--------------------- .nv.constant0._ZN7cutlass13device_kernelIN5flash11enable_sm90INS1_16FlashAttnFwdSm90INS1_25CollectiveMainloopFwdSm90ILi2EN4cute5tupleIJNS5_1CILi1EEES8_S8_EEENS6_IJNS7_ILi192EEENS7_ILi160EEENS7_ILi64EEEEEELi64ENS_12float_e4m3_tEfNS_4arch4Sm90ELb1ELb0ELb1ELb1ELb0ELb0ELb0ELb1ELb1ELb1ELb0ELb0EEENS1_21CollectiveEpilogueFwdINS6_IJSA_SC_SB_EEES9_NS_10bfloat16_tESG_Li384ELb1ELb1ELb0ELb1EEENS1_36VarlenDynamicPersistentTileSchedulerILi192ELi160ELi384ELi128ELb0ELb1ELb1ELb1ELb1ELb1EEEEEEEEEvNT_6ParamsE --------------------------
	.section	.nv.constant0._ZN7cutlass13device_kernelIN5flash11enable_sm90INS1_16FlashAttnFwdSm90INS1_25CollectiveMainloopFwdSm90ILi2EN4cute5tupleIJNS5_1CILi1EEES8_S8_EEENS6_IJNS7_ILi192EEENS7_ILi160EEENS7_ILi64EEEEEELi64ENS_12float_e4m3_tEfNS_4arch4Sm90ELb1ELb0ELb1ELb1ELb0ELb0ELb0ELb1ELb1ELb1ELb0ELb0EEENS1_21CollectiveEpilogueFwdINS6_IJSA_SC_SB_EEES9_NS_10bfloat16_tESG_Li384ELb1ELb1ELb0ELb1EEENS1_36VarlenDynamicPersistentTileSchedulerILi192ELi160ELi384ELi128ELb0ELb1ELb1ELb1ELb1ELb1EEEEEEEEEvNT_6ParamsE,"a",@progbits
	.sectionflags	@""
	.align	4
.nv.constant0._ZN7cutlass13device_kernelIN5flash11enable_sm90INS1_16FlashAttnFwdSm90INS1_25CollectiveMainloopFwdSm90ILi2EN4cute5tupleIJNS5_1CILi1EEES8_S8_EEENS6_IJNS7_ILi192EEENS7_ILi160EEENS7_ILi64EEEEEELi64ENS_12float_e4m3_tEfNS_4arch4Sm90ELb1ELb0ELb1ELb1ELb0ELb0ELb0ELb1ELb1ELb1ELb0ELb0EEENS1_21CollectiveEpilogueFwdINS6_IJSA_SC_SB_EEES9_NS_10bfloat16_tESG_Li384ELb1ELb1ELb0ELb1EEENS1_36VarlenDynamicPersistentTileSchedulerILi192ELi160ELi384ELi128ELb0ELb1ELb1ELb1ELb1ELb1EEEEEEEEEvNT_6ParamsE:
	.zero		3328


//--------------------- .nv.constant0._ZN7cutlass13device_kernelIN5flash11enable_sm90INS1_16FlashAttnFwdSm90INS1_25CollectiveMainloopFwdSm90ILi2EN4cute5tupleIJNS5_1CILi1EEES8_S8_EEENS6_IJNS7_ILi192EEENS7_ILi160EEENS7_ILi64EEEEEELi64ENS_12float_e4m3_tEfNS_4arch4Sm90ELb1ELb0ELb1ELb1ELb0ELb1ELb0ELb1ELb1ELb1ELb0ELb0EEENS1_21CollectiveEpilogueFwdINS6_IJSA_SC_SB_EEES9_NS_10bfloat16_tESG_Li384ELb1ELb1ELb0ELb1EEENS1_36VarlenDynamicPersistentTileSchedulerILi192ELi160ELi384ELi128ELb0ELb1ELb1ELb1ELb1ELb1EEEEEEEEEvNT_6ParamsE --------------------------
	.section	.nv.constant0._ZN7cutlass13device_kernelIN5flash11enable_sm90INS1_16FlashAttnFwdSm90INS1_25CollectiveMainloopFwdSm90ILi2EN4cute5tupleIJNS5_1CILi1EEES8_S8_EEENS6_IJNS7_ILi192EEENS7_ILi160EEENS7_ILi64EEEEEELi64ENS_12float_e4m3_tEfNS_4arch4Sm90ELb1ELb0ELb1ELb1ELb0ELb1ELb0ELb1ELb1ELb1ELb0ELb0EEENS1_21CollectiveEpilogueFwdINS6_IJSA_SC_SB_EEES9_NS_10bfloat16_tESG_Li384ELb1ELb1ELb0ELb1EEENS1_36VarlenDynamicPersistentTileSchedulerILi192ELi160ELi384ELi128ELb0ELb1ELb1ELb1ELb1ELb1EEEEEEEEEvNT_6ParamsE,"a",@progbits
	.sectionflags	@""
	.align	4
.nv.constant0._ZN7cutlass13device_kernelIN5flash11enable_sm90INS1_16FlashAttnFwdSm90INS1_25CollectiveMainloopFwdSm90ILi2EN4cute5tupleIJNS5_1CILi1EEES8_S8_EEENS6_IJNS7_ILi192EEENS7_ILi160EEENS7_ILi64EEEEEELi64ENS_12float_e4m3_tEfNS_4arch4Sm90ELb1ELb0ELb1ELb1ELb0ELb1ELb0ELb1ELb1ELb1ELb0ELb0EEENS1_21CollectiveEpilogueFwdINS6_IJSA_SC_SB_EEES9_NS_10bfloat16_tESG_Li384ELb1ELb1ELb0ELb1EEENS1_36VarlenDynamicPersistentTileSchedulerILi192ELi160ELi384ELi128ELb0ELb1ELb1ELb1ELb1ELb1EEEEEEEEEvNT_6ParamsE:
	.zero		3328


//--------------------- SYMBOLS --------------------------

	.type		.nv.reservedSmem.offset0,@object
	.size		.nv.reservedSmem.offset0,0x4
	.type		__assertfail,@function
